	.target	sm_100a

	.elftype	@"ET_EXEC"


//--------------------- .note.nv.tkinfo           --------------------------
	.section	.note.nv.tkinfo,"",@"SHT_NOTE"
	.sectionflags	@"SHF_NOTE_NV_TKINFO"
	.tkinfo
        /*0018*/ 	.word	0x00000002
        /*0030*/ 	.string	""
        /*0030*/ 	.string	"ptxas"
        /*0030*/ 	.string	"Cuda compilation tools, release 13.0, V13.0.88"
        /*0030*/ 	.string	"Build cuda_13.0.r13.0/compiler.36424714_0"
        /*0030*/ 	.string	"-arch sm_100a -m 64 "



//--------------------- .note.nv.cuinfo           --------------------------
	.section	.note.nv.cuinfo,"",@"SHT_NOTE"
	.sectionflags	@"SHF_NOTE_NV_CUINFO"
        /*0018*/ 	.short	0x0002
        /*001a*/ 	.short	0x0064
        /*001c*/ 	.short	0x0082
	.zero		2


//--------------------- .nv.info                  --------------------------
	.section	.nv.info,"",@"SHT_CUDA_INFO"
	.align	4


	//----- nvinfo : EIATTR_REGCOUNT
	.align		4
        /*0000*/ 	.byte	0x04, 0x2f
        /*0002*/ 	.short	(.L_1 - .L_0)
	.align		4
.L_0:
        /*0004*/ 	.word	index@(_ZN10layer_norm31ln_parallel_residual_bwd_kernelINS_13Kernel_traitsIfffffjLj2048ELj1ELj1ELj4ELj16ENS_18Kernel_traits_baseILj2048EfffffjLj128EEEEELb1ELb1ELb1EEEvNS_9BwdParamsE)
        /*0008*/ 	.word	0x00000080


	//----- nvinfo : EIATTR_FRAME_SIZE
	.align		4
.L_1:
        /*000c*/ 	.byte	0x04, 0x11
        /*000e*/ 	.short	(.L_3 - .L_2)
	.align		4
.L_2:
        /*0010*/ 	.word	index@(_ZN10layer_norm31ln_parallel_residual_bwd_kernelINS_13Kernel_traitsIfffffjLj2048ELj1ELj1ELj4ELj16ENS_18Kernel_traits_baseILj2048EfffffjLj128EEEEELb1ELb1ELb1EEEvNS_9BwdParamsE)
        /*0014*/ 	.word	0x00000000


	//----- nvinfo : EIATTR_REGCOUNT
	.align		4
.L_3:
        /*0018*/ 	.byte	0x04, 0x2f
        /*001a*/ 	.short	(.L_5 - .L_4)
	.align		4
.L_4:
        /*001c*/ 	.word	index@(_ZN10layer_norm40ln_parallel_residual_bwd_finalize_kernelINS_22Kernel_traits_finalizeILj2048EfffffjLb0ELj1024ELj4ENS_18Kernel_traits_baseILj2048EfffffjLj1024EEEEELb1EEEvNS_9BwdParamsE)
        /*0020*/ 	.word	0x00000020


	//----- nvinfo : EIATTR_FRAME_SIZE
	.align		4
.L_5:
        /*0024*/ 	.byte	0x04, 0x11
        /*0026*/ 	.short	(.L_7 - .L_6)
	.align		4
.L_6:
        /*0028*/ 	.word	index@(_ZN10layer_norm40ln_parallel_residual_bwd_finalize_kernelINS_22Kernel_traits_finalizeILj2048EfffffjLb0ELj1024ELj4ENS_18Kernel_traits_baseILj2048EfffffjLj1024EEEEELb1EEEvNS_9BwdParamsE)
        /*002c*/ 	.word	0x00000000


	//----- nvinfo : EIATTR_REGCOUNT
	.align		4
.L_7:
        /*0030*/ 	.byte	0x04, 0x2f
        /*0032*/ 	.short	(.L_9 - .L_8)
	.align		4
.L_8:
        /*0034*/ 	.word	index@(_ZN10layer_norm22ln_bwd_finalize_kernelINS_22Kernel_traits_finalizeILj2048EfffffjLb0ELj1024ELj4ENS_18Kernel_traits_baseILj2048EfffffjLj1024EEEEELb0ELb1EEEvNS_9BwdParamsE)
        /*0038*/ 	.word	0x0000003f


	//----- nvinfo : EIATTR_FRAME_SIZE
	.align		4
.L_9:
        /*003c*/ 	.byte	0x04, 0x11
        /*003e*/ 	.short	(.L_11 - .L_10)
	.align		4
.L_10:
        /*0040*/ 	.word	index@(_ZN10layer_norm22ln_bwd_finalize_kernelINS_22Kernel_traits_finalizeILj2048EfffffjLb0ELj1024ELj4ENS_18Kernel_traits_baseILj2048EfffffjLj1024EEEEELb0ELb1EEEvNS_9BwdParamsE)
        /*0044*/ 	.word	0x00000000


	//----- nvinfo : EIATTR_REGCOUNT
	.align		4
.L_11:
        /*0048*/ 	.byte	0x04, 0x2f
        /*004a*/ 	.short	(.L_13 - .L_12)
	.align		4
.L_12:
        /*004c*/ 	.word	index@(_ZN10layer_norm31ln_parallel_residual_bwd_kernelINS_13Kernel_traitsIfffffjLj2048ELj1ELj1ELj4ELj16ENS_18Kernel_traits_baseILj2048EfffffjLj128EEEEELb1ELb1ELb0EEEvNS_9BwdParamsE)
        /*0050*/ 	.word	0x00000088


	//----- nvinfo : EIATTR_FRAME_SIZE
	.align		4
.L_13:
        /*0054*/ 	.byte	0x04, 0x11
        /*0056*/ 	.short	(.L_15 - .L_14)
	.align		4
.L_14:
        /*0058*/ 	.word	index@(_ZN10layer_norm31ln_parallel_residual_bwd_kernelINS_13Kernel_traitsIfffffjLj2048ELj1ELj1ELj4ELj16ENS_18Kernel_traits_baseILj2048EfffffjLj128EEEEELb1ELb1ELb0EEEvNS_9BwdParamsE)
        /*005c*/ 	.word	0x00000000


	//----- nvinfo : EIATTR_REGCOUNT
	.align		4
.L_15:
        /*0060*/ 	.byte	0x04, 0x2f
        /*0062*/ 	.short	(.L_17 - .L_16)
	.align		4
.L_16:
        /*0064*/ 	.word	index@(_ZN10layer_norm40ln_parallel_residual_bwd_finalize_kernelINS_22Kernel_traits_finalizeILj2048EfffffjLb0ELj1024ELj4ENS_18Kernel_traits_baseILj2048EfffffjLj1024EEEEELb0EEEvNS_9BwdParamsE)
        /*0068*/ 	.word	0x00000020


	//----- nvinfo : EIATTR_FRAME_SIZE
	.align		4
.L_17:
        /*006c*/ 	.byte	0x04, 0x11
        /*006e*/ 	.short	(.L_19 - .L_18)
	.align		4
.L_18:
        /*0070*/ 	.word	index@(_ZN10layer_norm40ln_parallel_residual_bwd_finalize_kernelINS_22Kernel_traits_finalizeILj2048EfffffjLb0ELj1024ELj4ENS_18Kernel_traits_baseILj2048EfffffjLj1024EEEEELb0EEEvNS_9BwdParamsE)
        /*0074*/ 	.word	0x00000000


	//----- nvinfo : EIATTR_REGCOUNT
	.align		4
.L_19:
        /*0078*/ 	.byte	0x04, 0x2f
        /*007a*/ 	.short	(.L_21 - .L_20)
	.align		4
.L_20:
        /*007c*/ 	.word	index@(_ZN10layer_norm22ln_bwd_finalize_kernelINS_22Kernel_traits_finalizeILj2048EfffffjLb0ELj1024ELj4ENS_18Kernel_traits_baseILj2048EfffffjLj1024EEEEELb0ELb0EEEvNS_9BwdParamsE)
        /*0080*/ 	.word	0x0000003f


	//----- nvinfo : EIATTR_FRAME_SIZE
	.align		4
.L_21:
        /*0084*/ 	.byte	0x04, 0x11
        /*0086*/ 	.short	(.L_23 - .L_22)
	.align		4
.L_22:
        /*0088*/ 	.word	index@(_ZN10layer_norm22ln_bwd_finalize_kernelINS_22Kernel_traits_finalizeILj2048EfffffjLb0ELj1024ELj4ENS_18Kernel_traits_baseILj2048EfffffjLj1024EEEEELb0ELb0EEEvNS_9BwdParamsE)
        /*008c*/ 	.word	0x00000000


	//----- nvinfo : EIATTR_REGCOUNT
	.align		4
.L_23:
        /*0090*/ 	.byte	0x04, 0x2f
        /*0092*/ 	.short	(.L_25 - .L_24)
	.align		4
.L_24:
        /*0094*/ 	.word	index@(_ZN10layer_norm31ln_parallel_residual_bwd_kernelINS_13Kernel_traitsIfffffjLj2048ELj1ELj1ELj4ELj16ENS_18Kernel_traits_baseILj2048EfffffjLj128EEEEELb1ELb0ELb1EEEvNS_9BwdParamsE)
        /*0098*/ 	.word	0x000000dd


	//----- nvinfo : EIATTR_FRAME_SIZE
	.align		4
.L_25:
        /*009c*/ 	.byte	0x04, 0x11
        /*009e*/ 	.short	(.L_27 - .L_26)
	.align		4
.L_26:
        /*00a0*/ 	.word	index@(_ZN10layer_norm31ln_parallel_residual_bwd_kernelINS_13Kernel_traitsIfffffjLj2048ELj1ELj1ELj4ELj16ENS_18Kernel_traits_baseILj2048EfffffjLj128EEEEELb1ELb0ELb1EEEvNS_9BwdParamsE)
        /*00a4*/ 	.word	0x00000000


	//----- nvinfo : EIATTR_REGCOUNT
	.align		4
.L_27:
        /*00a8*/ 	.byte	0x04, 0x2f
        /*00aa*/ 	.short	(.L_29 - .L_28)
	.align		4
.L_28:
        /*00ac*/ 	.word	index@(_ZN10layer_norm31ln_parallel_residual_bwd_kernelINS_13Kernel_traitsIfffffjLj2048ELj1ELj1ELj4ELj16ENS_18Kernel_traits_baseILj2048EfffffjLj128EEEEELb1ELb0ELb0EEEvNS_9BwdParamsE)
        /*00b0*/ 	.word	0x000000be


	//----- nvinfo : EIATTR_FRAME_SIZE
	.align		4
.L_29:
        /*00b4*/ 	.byte	0x04, 0x11
        /*00b6*/ 	.short	(.L_31 - .L_30)
	.align		4
.L_30:
        /*00b8*/ 	.word	index@(_ZN10layer_norm31ln_parallel_residual_bwd_kernelINS_13Kernel_traitsIfffffjLj2048ELj1ELj1ELj4ELj16ENS_18Kernel_traits_baseILj2048EfffffjLj128EEEEELb1ELb0ELb0EEEvNS_9BwdParamsE)
        /*00bc*/ 	.word	0x00000000


	//----- nvinfo : EIATTR_REGCOUNT
	.align		4
.L_31:
        /*00c0*/ 	.byte	0x04, 0x2f
        /*00c2*/ 	.short	(.L_33 - .L_32)
	.align		4
.L_32:
        /*00c4*/ 	.word	index@(_ZN10layer_norm31ln_parallel_residual_bwd_kernelINS_13Kernel_traitsIfffffjLj2048ELj1ELj1ELj4ELj16ENS_18Kernel_traits_baseILj2048EfffffjLj128EEEEELb0ELb1ELb1EEEvNS_9BwdParamsE)
        /*00c8*/ 	.word	0x00000080


	//----- nvinfo : EIATTR_FRAME_SIZE
	.align		4
.L_33:
        /*00cc*/ 	.byte	0x04, 0x11
        /*00ce*/ 	.short	(.L_35 - .L_34)
	.align		4
.L_34:
        /*00d0*/ 	.word	index@(_ZN10layer_norm31ln_parallel_residual_bwd_kernelINS_13Kernel_traitsIfffffjLj2048ELj1ELj1ELj4ELj16ENS_18Kernel_traits_baseILj2048EfffffjLj128EEEEELb0ELb1ELb1EEEvNS_9BwdParamsE)
        /*00d4*/ 	.word	0x00000008


	//----- nvinfo : EIATTR_REGCOUNT
	.align		4
.L_35:
        /*00d8*/ 	.byte	0x04, 0x2f
        /*00da*/ 	.short	(.L_37 - .L_36)
	.align		4
.L_36:
        /*00dc*/ 	.word	index@(_ZN10layer_norm31ln_parallel_residual_bwd_kernelINS_13Kernel_traitsIfffffjLj2048ELj1ELj1ELj4ELj16ENS_18Kernel_traits_baseILj2048EfffffjLj128EEEEELb0ELb1ELb0EEEvNS_9BwdParamsE)
        /*00e0*/ 	.word	0x0000007e


	//----- nvinfo : EIATTR_FRAME_SIZE
	.align		4
.L_37:
        /*00e4*/ 	.byte	0x04, 0x11
        /*00e6*/ 	.short	(.L_39 - .L_38)
	.align		4
.L_38:
        /*00e8*/ 	.word	index@(_ZN10layer_norm31ln_parallel_residual_bwd_kernelINS_13Kernel_traitsIfffffjLj2048ELj1ELj1ELj4ELj16ENS_18Kernel_traits_baseILj2048EfffffjLj128EEEEELb0ELb1ELb0EEEvNS_9BwdParamsE)
        /*00ec*/ 	.word	0x00000000


	//----- nvinfo : EIATTR_REGCOUNT
	.align		4
.L_39:
        /*00f0*/ 	.byte	0x04, 0x2f
        /*00f2*/ 	.short	(.L_41 - .L_40)
	.align		4
.L_40:
        /*00f4*/ 	.word	index@(_ZN10layer_norm31ln_parallel_residual_bwd_kernelINS_13Kernel_traitsIfffffjLj2048ELj1ELj1ELj4ELj16ENS_18Kernel_traits_baseILj2048EfffffjLj128EEEEELb0ELb0ELb1EEEvNS_9BwdParamsE)
        /*00f8*/ 	.word	0x000000a8


	//----- nvinfo : EIATTR_FRAME_SIZE
	.align		4
.L_41:
        /*00fc*/ 	.byte	0x04, 0x11
        /*00fe*/ 	.short	(.L_43 - .L_42)
	.align		4
.L_42:
        /*0100*/ 	.word	index@(_ZN10layer_norm31ln_parallel_residual_bwd_kernelINS_13Kernel_traitsIfffffjLj2048ELj1ELj1ELj4ELj16ENS_18Kernel_traits_baseILj2048EfffffjLj128EEEEELb0ELb0ELb1EEEvNS_9BwdParamsE)
        /*0104*/ 	.word	0x00000000


	//----- nvinfo : EIATTR_REGCOUNT
	.align		4
.L_43:
        /*0108*/ 	.byte	0x04, 0x2f
        /*010a*/ 	.short	(.L_45 - .L_44)
	.align		4
.L_44:
        /*010c*/ 	.word	index@(_ZN10layer_norm31ln_parallel_residual_bwd_kernelINS_13Kernel_traitsIfffffjLj2048ELj1ELj1ELj4ELj16ENS_18Kernel_traits_baseILj2048EfffffjLj128EEEEELb0ELb0ELb0EEEvNS_9BwdParamsE)
        /*0110*/ 	.word	0x000000ad


	//----- nvinfo : EIATTR_FRAME_SIZE
	.align		4
.L_45:
        /*0114*/ 	.byte	0x04, 0x11
        /*0116*/ 	.short	(.L_47 - .L_46)
	.align		4
.L_46:
        /*0118*/ 	.word	index@(_ZN10layer_norm31ln_parallel_residual_bwd_kernelINS_13Kernel_traitsIfffffjLj2048ELj1ELj1ELj4ELj16ENS_18Kernel_traits_baseILj2048EfffffjLj128EEEEELb0ELb0ELb0EEEvNS_9BwdParamsE)
        /*011c*/ 	.word	0x00000000


	//----- nvinfo : EIATTR_REGCOUNT
	.align		4
.L_47:
        /*0120*/ 	.byte	0x04, 0x2f
        /*0122*/ 	.short	(.L_49 - .L_48)
	.align		4
.L_48:
        /*0124*/ 	.word	index@(_ZN10layer_norm31ln_parallel_residual_bwd_kernelINS_13Kernel_traitsI6__halfffffjLj2048ELj1ELj1ELj4ELj16ENS_18Kernel_traits_baseILj2048ES2_ffffjLj128EEEEELb1ELb1ELb1EEEvNS_9BwdParamsE)
        /*0128*/ 	.word	0x00000080


	//----- nvinfo : EIATTR_FRAME_SIZE
	.align		4
.L_49:
        /*012c*/ 	.byte	0x04, 0x11
        /*012e*/ 	.short	(.L_51 - .L_50)
	.align		4
.L_50:
        /*0130*/ 	.word	index@(_ZN10layer_norm31ln_parallel_residual_bwd_kernelINS_13Kernel_traitsI6__halfffffjLj2048ELj1ELj1ELj4ELj16ENS_18Kernel_traits_baseILj2048ES2_ffffjLj128EEEEELb1ELb1ELb1EEEvNS_9BwdParamsE)
        /*0134*/ 	.word	0x00000000


	//----- nvinfo : EIATTR_REGCOUNT
	.align		4
.L_51:
        /*0138*/ 	.byte	0x04, 0x2f
        /*013a*/ 	.short	(.L_53 - .L_52)
	.align		4
.L_52:
        /*013c*/ 	.word	index@(_ZN10layer_norm40ln_parallel_residual_bwd_finalize_kernelINS_22Kernel_traits_finalizeILj2048E6__halfffffjLb0ELj1024ELj4ENS_18Kernel_traits_baseILj2048ES2_ffffjLj1024EEEEELb1EEEvNS_9BwdParamsE)
        /*0140*/ 	.word	0x00000020


	//----- nvinfo : EIATTR_FRAME_SIZE
	.align		4
.L_53:
        /*0144*/ 	.byte	0x04, 0x11
        /*0146*/ 	.short	(.L_55 - .L_54)
	.align		4
.L_54:
        /*0148*/ 	.word	index@(_ZN10layer_norm40ln_parallel_residual_bwd_finalize_kernelINS_22Kernel_traits_finalizeILj2048E6__halfffffjLb0ELj1024ELj4ENS_18Kernel_traits_baseILj2048ES2_ffffjLj1024EEEEELb1EEEvNS_9BwdParamsE)
        /*014c*/ 	.word	0x00000000


	//----- nvinfo : EIATTR_REGCOUNT
	.align		4
.L_55:
        /*0150*/ 	.byte	0x04, 0x2f
        /*0152*/ 	.short	(.L_57 - .L_56)
	.align		4
.L_56:
        /*0154*/ 	.word	index@(_ZN10layer_norm22ln_bwd_finalize_kernelINS_22Kernel_traits_finalizeILj2048E6__halfffffjLb0ELj1024ELj4ENS_18Kernel_traits_baseILj2048ES2_ffffjLj1024EEEEELb0ELb1EEEvNS_9BwdParamsE)
        /*0158*/ 	.word	0x0000003f


	//----- nvinfo : EIATTR_FRAME_SIZE
	.align		4
.L_57:
        /*015c*/ 	.byte	0x04, 0x11
        /*015e*/ 	.short	(.L_59 - .L_58)
	.align		4
.L_58:
        /*0160*/ 	.word	index@(_ZN10layer_norm22ln_bwd_finalize_kernelINS_22Kernel_traits_finalizeILj2048E6__halfffffjLb0ELj1024ELj4ENS_18Kernel_traits_baseILj2048ES2_ffffjLj1024EEEEELb0ELb1EEEvNS_9BwdParamsE)
        /*0164*/ 	.word	0x00000000


	//----- nvinfo : EIATTR_REGCOUNT
	.align		4
.L_59:
        /*0168*/ 	.byte	0x04, 0x2f
        /*016a*/ 	.short	(.L_61 - .L_60)
	.align		4
.L_60:
        /*016c*/ 	.word	index@(_ZN10layer_norm31ln_parallel_residual_bwd_kernelINS_13Kernel_traitsI6__halfffffjLj2048ELj1ELj1ELj4ELj16ENS_18Kernel_traits_baseILj2048ES2_ffffjLj128EEEEELb1ELb1ELb0EEEvNS_9BwdParamsE)
        /*0170*/ 	.word	0x00000080


	//----- nvinfo : EIATTR_FRAME_SIZE
	.align		4
.L_61:
        /*0174*/ 	.byte	0x04, 0x11
        /*0176*/ 	.short	(.L_63 - .L_62)
	.align		4
.L_62:
        /*0178*/ 	.word	index@(_ZN10layer_norm31ln_parallel_residual_bwd_kernelINS_13Kernel_traitsI6__halfffffjLj2048ELj1ELj1ELj4ELj16ENS_18Kernel_traits_baseILj2048ES2_ffffjLj128EEEEELb1ELb1ELb0EEEvNS_9BwdParamsE)
        /*017c*/ 	.word	0x00000000


	//----- nvinfo : EIATTR_REGCOUNT
	.align		4
.L_63:
        /*0180*/ 	.byte	0x04, 0x2f
        /*0182*/ 	.short	(.L_65 - .L_64)
	.align		4
.L_64:
        /*0184*/ 	.word	index@(_ZN10layer_norm40ln_parallel_residual_bwd_finalize_kernelINS_22Kernel_traits_finalizeILj2048E6__halfffffjLb0ELj1024ELj4ENS_18Kernel_traits_baseILj2048ES2_ffffjLj1024EEEEELb0EEEvNS_9BwdParamsE)
        /*0188*/ 	.word	0x00000020


	//----- nvinfo : EIATTR_FRAME_SIZE
	.align		4
.L_65:
        /*018c*/ 	.byte	0x04, 0x11
        /*018e*/ 	.short	(.L_67 - .L_66)
	.align		4
.L_66:
        /*0190*/ 	.word	index@(_ZN10layer_norm40ln_parallel_residual_bwd_finalize_kernelINS_22Kernel_traits_finalizeILj2048E6__halfffffjLb0ELj1024ELj4ENS_18Kernel_traits_baseILj2048ES2_ffffjLj1024EEEEELb0EEEvNS_9BwdParamsE)
        /*0194*/ 	.word	0x00000000


	//----- nvinfo : EIATTR_REGCOUNT
	.align		4
.L_67:
        /*0198*/ 	.byte	0x04, 0x2f
        /*019a*/ 	.short	(.L_69 - .L_68)
	.align		4
.L_68:
        /*019c*/ 	.word	index@(_ZN10layer_norm22ln_bwd_finalize_kernelINS_22Kernel_traits_finalizeILj2048E6__halfffffjLb0ELj1024ELj4ENS_18Kernel_traits_baseILj2048ES2_ffffjLj1024EEEEELb0ELb0EEEvNS_9BwdParamsE)
        /*01a0*/ 	.word	0x0000003f


	//----- nvinfo : EIATTR_FRAME_SIZE
	.align		4
.L_69:
        /*01a4*/ 	.byte	0x04, 0x11
        /*01a6*/ 	.short	(.L_71 - .L_70)
	.align		4
.L_70:
        /*01a8*/ 	.word	index@(_ZN10layer_norm22ln_bwd_finalize_kernelINS_22Kernel_traits_finalizeILj2048E6__halfffffjLb0ELj1024ELj4ENS_18Kernel_traits_baseILj2048ES2_ffffjLj1024EEEEELb0ELb0EEEvNS_9BwdParamsE)
        /*01ac*/ 	.word	0x00000000


	//----- nvinfo : EIATTR_REGCOUNT
	.align		4
.L_71:
        /*01b0*/ 	.byte	0x04, 0x2f
        /*01b2*/ 	.short	(.L_73 - .L_72)
	.align		4
.L_72:
        /*01b4*/ 	.word	index@(_ZN10layer_norm31ln_parallel_residual_bwd_kernelINS_13Kernel_traitsI6__halfffffjLj2048ELj1ELj1ELj4ELj16ENS_18Kernel_traits_baseILj2048ES2_ffffjLj128EEEEELb1ELb0ELb1EEEvNS_9BwdParamsE)
        /*01b8*/ 	.word	0x000000dd


	//----- nvinfo : EIATTR_FRAME_SIZE
	.align		4
.L_73:
        /*01bc*/ 	.byte	0x04, 0x11
        /*01be*/ 	.short	(.L_75 - .L_74)
	.align		4
.L_74:
        /*01c0*/ 	.word	index@(_ZN10layer_norm31ln_parallel_residual_bwd_kernelINS_13Kernel_traitsI6__halfffffjLj2048ELj1ELj1ELj4ELj16ENS_18Kernel_traits_baseILj2048ES2_ffffjLj128EEEEELb1ELb0ELb1EEEvNS_9BwdParamsE)
        /*01c4*/ 	.word	0x00000000


	//----- nvinfo : EIATTR_REGCOUNT
	.align		4
.L_75:
        /*01c8*/ 	.byte	0x04, 0x2f
        /*01ca*/ 	.short	(.L_77 - .L_76)
	.align		4
.L_76:
        /*01cc*/ 	.word	index@(_ZN10layer_norm31ln_parallel_residual_bwd_kernelINS_13Kernel_traitsI6__halfffffjLj2048ELj1ELj1ELj4ELj16ENS_18Kernel_traits_baseILj2048ES2_ffffjLj128EEEEELb1ELb0ELb0EEEvNS_9BwdParamsE)
        /*01d0*/ 	.word	0x000000a8


	//----- nvinfo : EIATTR_FRAME_SIZE
	.align		4
.L_77:
        /*01d4*/ 	.byte	0x04, 0x11
        /*01d6*/ 	.short	(.L_79 - .L_78)
	.align		4
.L_78:
        /*01d8*/ 	.word	index@(_ZN10layer_norm31ln_parallel_residual_bwd_kernelINS_13Kernel_traitsI6__halfffffjLj2048ELj1ELj1ELj4ELj16ENS_18Kernel_traits_baseILj2048ES2_ffffjLj128EEEEELb1ELb0ELb0EEEvNS_9BwdParamsE)
        /*01dc*/ 	.word	0x00000000


	//----- nvinfo : EIATTR_REGCOUNT
	.align		4
.L_79:
        /*01e0*/ 	.byte	0x04, 0x2f
        /*01e2*/ 	.short	(.L_81 - .L_80)
	.align		4
.L_80:
        /*01e4*/ 	.word	index@(_ZN10layer_norm31ln_parallel_residual_bwd_kernelINS_13Kernel_traitsI6__halfffffjLj2048ELj1ELj1ELj4ELj16ENS_18Kernel_traits_baseILj2048ES2_ffffjLj128EEEEELb0ELb1ELb1EEEvNS_9BwdParamsE)
        /*01e8*/ 	.word	0x00000082


	//----- nvinfo : EIATTR_FRAME_SIZE
	.align		4
.L_81:
        /*01ec*/ 	.byte	0x04, 0x11
        /*01ee*/ 	.short	(.L_83 - .L_82)
	.align		4
.L_82:
        /*01f0*/ 	.word	index@(_ZN10layer_norm31ln_parallel_residual_bwd_kernelINS_13Kernel_traitsI6__halfffffjLj2048ELj1ELj1ELj4ELj16ENS_18Kernel_traits_baseILj2048ES2_ffffjLj128EEEEELb0ELb1ELb1EEEvNS_9BwdParamsE)
        /*01f4*/ 	.word	0x00000000


	//----- nvinfo : EIATTR_REGCOUNT
	.align		4
.L_83:
        /*01f8*/ 	.byte	0x04, 0x2f
        /*01fa*/ 	.short	(.L_85 - .L_84)
	.align		4
.L_84:
        /*01fc*/ 	.word	index@(_ZN10layer_norm31ln_parallel_residual_bwd_kernelINS_13Kernel_traitsI6__halfffffjLj2048ELj1ELj1ELj4ELj16ENS_18Kernel_traits_baseILj2048ES2_ffffjLj128EEEEELb0ELb1ELb0EEEvNS_9BwdParamsE)
        /*0200*/ 	.word	0x00000071


	//----- nvinfo : EIATTR_FRAME_SIZE
	.align		4
.L_85:
        /*0204*/ 	.byte	0x04, 0x11
        /*0206*/ 	.short	(.L_87 - .L_86)
	.align		4
.L_86:
        /*0208*/ 	.word	index@(_ZN10layer_norm31ln_parallel_residual_bwd_kernelINS_13Kernel_traitsI6__halfffffjLj2048ELj1ELj1ELj4ELj16ENS_18Kernel_traits_baseILj2048ES2_ffffjLj128EEEEELb0ELb1ELb0EEEvNS_9BwdParamsE)
        /*020c*/ 	.word	0x00000000


	//----- nvinfo : EIATTR_REGCOUNT
	.align		4
.L_87:
        /*0210*/ 	.byte	0x04, 0x2f
        /*0212*/ 	.short	(.L_89 - .L_88)
	.align		4
.L_88:
        /*0214*/ 	.word	index@(_ZN10layer_norm31ln_parallel_residual_bwd_kernelINS_13Kernel_traitsI6__halfffffjLj2048ELj1ELj1ELj4ELj16ENS_18Kernel_traits_baseILj2048ES2_ffffjLj128EEEEELb0ELb0ELb1EEEvNS_9BwdParamsE)
        /*0218*/ 	.word	0x000000ae


	//----- nvinfo : EIATTR_FRAME_SIZE
	.align		4
.L_89:
        /*021c*/ 	.byte	0x04, 0x11
        /*021e*/ 	.short	(.L_91 - .L_90)
	.align		4
.L_90:
        /*0220*/ 	.word	index@(_ZN10layer_norm31ln_parallel_residual_bwd_kernelINS_13Kernel_traitsI6__halfffffjLj2048ELj1ELj1ELj4ELj16ENS_18Kernel_traits_baseILj2048ES2_ffffjLj128EEEEELb0ELb0ELb1EEEvNS_9BwdParamsE)
        /*0224*/ 	.word	0x00000000


	//----- nvinfo : EIATTR_REGCOUNT
	.align		4
.L_91:
        /*0228*/ 	.byte	0x04, 0x2f
        /*022a*/ 	.short	(.L_93 - .L_92)
	.align		4
.L_92:
        /*022c*/ 	.word	index@(_ZN10layer_norm31ln_parallel_residual_bwd_kernelINS_13Kernel_traitsI6__halfffffjLj2048ELj1ELj1ELj4ELj16ENS_18Kernel_traits_baseILj2048ES2_ffffjLj128EEEEELb0ELb0ELb0EEEvNS_9BwdParamsE)
        /*0230*/ 	.word	0x000000a0


	//----- nvinfo : EIATTR_FRAME_SIZE
	.align		4
.L_93:
        /*0234*/ 	.byte	0x04, 0x11
        /*0236*/ 	.short	(.L_95 - .L_94)
	.align		4
.L_94:
        /*0238*/ 	.word	index@(_ZN10layer_norm31ln_parallel_residual_bwd_kernelINS_13Kernel_traitsI6__halfffffjLj2048ELj1ELj1ELj4ELj16ENS_18Kernel_traits_baseILj2048ES2_ffffjLj128EEEEELb0ELb0ELb0EEEvNS_9BwdParamsE)
        /*023c*/ 	.word	0x00000000


	//----- nvinfo : EIATTR_REGCOUNT
	.align		4
.L_95:
        /*0240*/ 	.byte	0x04, 0x2f
        /*0242*/ 	.short	(.L_97 - .L_96)
	.align		4
.L_96:
        /*0244*/ 	.word	index@(_ZN10layer_norm31ln_parallel_residual_bwd_kernelINS_13Kernel_traitsIf6__halffS2_fjLj2048ELj1ELj1ELj4ELj16ENS_18Kernel_traits_baseILj2048EfS2_fS2_fjLj128EEEEELb1ELb1ELb1EEEvNS_9BwdParamsE)
        /*0248*/ 	.word	0x00000080


	//----- nvinfo : EIATTR_FRAME_SIZE
	.align		4
.L_97:
        /*024c*/ 	.byte	0x04, 0x11
        /*024e*/ 	.short	(.L_99 - .L_98)
	.align		4
.L_98:
        /*0250*/ 	.word	index@(_ZN10layer_norm31ln_parallel_residual_bwd_kernelINS_13Kernel_traitsIf6__halffS2_fjLj2048ELj1ELj1ELj4ELj16ENS_18Kernel_traits_baseILj2048EfS2_fS2_fjLj128EEEEELb1ELb1ELb1EEEvNS_9BwdParamsE)
        /*0254*/ 	.word	0x00000000


	//----- nvinfo : EIATTR_REGCOUNT
	.align		4
.L_99:
        /*0258*/ 	.byte	0x04, 0x2f
        /*025a*/ 	.short	(.L_101 - .L_100)
	.align		4
.L_100:
        /*025c*/ 	.word	index@(_ZN10layer_norm40ln_parallel_residual_bwd_finalize_kernelINS_22Kernel_traits_finalizeILj2048Ef6__halffS2_fjLb0ELj1024ELj4ENS_18Kernel_traits_baseILj2048EfS2_fS2_fjLj1024EEEEELb1EEEvNS_9BwdParamsE)
        /*0260*/ 	.word	0x00000020


	//----- nvinfo : EIATTR_FRAME_SIZE
	.align		4
.L_101:
        /*0264*/ 	.byte	0x04, 0x11
        /*0266*/ 	.short	(.L_103 - .L_102)
	.align		4
.L_102:
        /*0268*/ 	.word	index@(_ZN10layer_norm40ln_parallel_residual_bwd_finalize_kernelINS_22Kernel_traits_finalizeILj2048Ef6__halffS2_fjLb0ELj1024ELj4ENS_18Kernel_traits_baseILj2048EfS2_fS2_fjLj1024EEEEELb1EEEvNS_9BwdParamsE)
        /*026c*/ 	.word	0x00000000


	//----- nvinfo : EIATTR_REGCOUNT
	.align		4
.L_103:
        /*0270*/ 	.byte	0x04, 0x2f
        /*0272*/ 	.short	(.L_105 - .L_104)
	.align		4
.L_104:
        /*0274*/ 	.word	index@(_ZN10layer_norm22ln_bwd_finalize_kernelINS_22Kernel_traits_finalizeILj2048Ef6__halffS2_fjLb0ELj1024ELj4ENS_18Kernel_traits_baseILj2048EfS2_fS2_fjLj1024EEEEELb0ELb1EEEvNS_9BwdParamsE)
        /*0278*/ 	.word	0x0000003f


	//----- nvinfo : EIATTR_FRAME_SIZE
	.align		4
.L_105:
        /*027c*/ 	.byte	0x04, 0x11
        /*027e*/ 	.short	(.L_107 - .L_106)
	.align		4
.L_106:
        /*0280*/ 	.word	index@(_ZN10layer_norm22ln_bwd_finalize_kernelINS_22Kernel_traits_finalizeILj2048Ef6__halffS2_fjLb0ELj1024ELj4ENS_18Kernel_traits_baseILj2048EfS2_fS2_fjLj1024EEEEELb0ELb1EEEvNS_9BwdParamsE)
        /*0284*/ 	.word	0x00000000


	//----- nvinfo : EIATTR_REGCOUNT
	.align		4
.L_107:
        /*0288*/ 	.byte	0x04, 0x2f
        /*028a*/ 	.short	(.L_109 - .L_108)
	.align		4
.L_108:
        /*028c*/ 	.word	index@(_ZN10layer_norm31ln_parallel_residual_bwd_kernelINS_13Kernel_traitsIf6__halffS2_fjLj2048ELj1ELj1ELj4ELj16ENS_18Kernel_traits_baseILj2048EfS2_fS2_fjLj128EEEEELb1ELb1ELb0EEEvNS_9BwdParamsE)
        /*0290*/ 	.word	0x0000008f


	//----- nvinfo : EIATTR_FRAME_SIZE
	.align		4
.L_109:
        /*0294*/ 	.byte	0x04, 0x11
        /*0296*/ 	.short	(.L_111 - .L_110)
	.align		4
.L_110:
        /*0298*/ 	.word	index@(_ZN10layer_norm31ln_parallel_residual_bwd_kernelINS_13Kernel_traitsIf6__halffS2_fjLj2048ELj1ELj1ELj4ELj16ENS_18Kernel_traits_baseILj2048EfS2_fS2_fjLj128EEEEELb1ELb1ELb0EEEvNS_9BwdParamsE)
        /*029c*/ 	.word	0x00000000


	//----- nvinfo : EIATTR_REGCOUNT
	.align		4
.L_111:
        /*02a0*/ 	.byte	0x04, 0x2f
        /*02a2*/ 	.short	(.L_113 - .L_112)
	.align		4
.L_112:
        /*02a4*/ 	.word	index@(_ZN10layer_norm40ln_parallel_residual_bwd_finalize_kernelINS_22Kernel_traits_finalizeILj2048Ef6__halffS2_fjLb0ELj1024ELj4ENS_18Kernel_traits_baseILj2048EfS2_fS2_fjLj1024EEEEELb0EEEvNS_9BwdParamsE)
        /*02a8*/ 	.word	0x00000020


	//----- nvinfo : EIATTR_FRAME_SIZE
	.align		4
.L_113:
        /*02ac*/ 	.byte	0x04, 0x11
        /*02ae*/ 	.short	(.L_115 - .L_114)
	.align		4
.L_114:
        /*02b0*/ 	.word	index@(_ZN10layer_norm40ln_parallel_residual_bwd_finalize_kernelINS_22Kernel_traits_finalizeILj2048Ef6__halffS2_fjLb0ELj1024ELj4ENS_18Kernel_traits_baseILj2048EfS2_fS2_fjLj1024EEEEELb0EEEvNS_9BwdParamsE)
        /*02b4*/ 	.word	0x00000000


	//----- nvinfo : EIATTR_REGCOUNT
	.align		4
.L_115:
        /*02b8*/ 	.byte	0x04, 0x2f
        /*02ba*/ 	.short	(.L_117 - .L_116)
	.align		4
.L_116:
        /*02bc*/ 	.word	index@(_ZN10layer_norm22ln_bwd_finalize_kernelINS_22Kernel_traits_finalizeILj2048Ef6__halffS2_fjLb0ELj1024ELj4ENS_18Kernel_traits_baseILj2048EfS2_fS2_fjLj1024EEEEELb0ELb0EEEvNS_9BwdParamsE)
        /*02c0*/ 	.word	0x0000003f


	//----- nvinfo : EIATTR_FRAME_SIZE
	.align		4
.L_117:
        /*02c4*/ 	.byte	0x04, 0x11
        /*02c6*/ 	.short	(.L_119 - .L_118)
	.align		4
.L_118:
        /*02c8*/ 	.word	index@(_ZN10layer_norm22ln_bwd_finalize_kernelINS_22Kernel_traits_finalizeILj2048Ef6__halffS2_fjLb0ELj1024ELj4ENS_18Kernel_traits_baseILj2048EfS2_fS2_fjLj1024EEEEELb0ELb0EEEvNS_9BwdParamsE)
        /*02cc*/ 	.word	0x00000000


	//----- nvinfo : EIATTR_REGCOUNT
	.align		4
.L_119:
        /*02d0*/ 	.byte	0x04, 0x2f
        /*02d2*/ 	.short	(.L_121 - .L_120)
	.align		4
.L_120:
        /*02d4*/ 	.word	index@(_ZN10layer_norm31ln_parallel_residual_bwd_kernelINS_13Kernel_traitsIf6__halffS2_fjLj2048ELj1ELj1ELj4ELj16ENS_18Kernel_traits_baseILj2048EfS2_fS2_fjLj128EEEEELb1ELb0ELb1EEEvNS_9BwdParamsE)
        /*02d8*/ 	.word	0x000000d7


	//----- nvinfo : EIATTR_FRAME_SIZE
	.align		4
.L_121:
        /*02dc*/ 	.byte	0x04, 0x11
        /*02de*/ 	.short	(.L_123 - .L_122)
	.align		4
.L_122:
        /*02e0*/ 	.word	index@(_ZN10layer_norm31ln_parallel_residual_bwd_kernelINS_13Kernel_traitsIf6__halffS2_fjLj2048ELj1ELj1ELj4ELj16ENS_18Kernel_traits_baseILj2048EfS2_fS2_fjLj128EEEEELb1ELb0ELb1EEEvNS_9BwdParamsE)
        /*02e4*/ 	.word	0x00000000


	//----- nvinfo : EIATTR_REGCOUNT
	.align		4
.L_123:
        /*02e8*/ 	.byte	0x04, 0x2f
        /*02ea*/ 	.short	(.L_125 - .L_124)
	.align		4
.L_124:
        /*02ec*/ 	.word	index@(_ZN10layer_norm31ln_parallel_residual_bwd_kernelINS_13Kernel_traitsIf6__halffS2_fjLj2048ELj1ELj1ELj4ELj16ENS_18Kernel_traits_baseILj2048EfS2_fS2_fjLj128EEEEELb1ELb0ELb0EEEvNS_9BwdParamsE)
        /*02f0*/ 	.word	0x000000c3


	//----- nvinfo : EIATTR_FRAME_SIZE
	.align		4
.L_125:
        /*02f4*/ 	.byte	0x04, 0x11
        /*02f6*/ 	.short	(.L_127 - .L_126)
	.align		4
.L_126:
        /*02f8*/ 	.word	index@(_ZN10layer_norm31ln_parallel_residual_bwd_kernelINS_13Kernel_traitsIf6__halffS2_fjLj2048ELj1ELj1ELj4ELj16ENS_18Kernel_traits_baseILj2048EfS2_fS2_fjLj128EEEEELb1ELb0ELb0EEEvNS_9BwdParamsE)
        /*02fc*/ 	.word	0x00000000


	//----- nvinfo : EIATTR_REGCOUNT
	.align		4
.L_127:
        /*0300*/ 	.byte	0x04, 0x2f
        /*0302*/ 	.short	(.L_129 - .L_128)
	.align		4
.L_128:
        /*0304*/ 	.word	index@(_ZN10layer_norm31ln_parallel_residual_bwd_kernelINS_13Kernel_traitsIf6__halffS2_fjLj2048ELj1ELj1ELj4ELj16ENS_18Kernel_traits_baseILj2048EfS2_fS2_fjLj128EEEEELb0ELb1ELb1EEEvNS_9BwdParamsE)
        /*0308*/ 	.word	0x00000080


	//----- nvinfo : EIATTR_FRAME_SIZE
	.align		4
.L_129:
        /*030c*/ 	.byte	0x04, 0x11
        /*030e*/ 	.short	(.L_131 - .L_130)
	.align		4
.L_130:
        /*0310*/ 	.word	index@(_ZN10layer_norm31ln_parallel_residual_bwd_kernelINS_13Kernel_traitsIf6__halffS2_fjLj2048ELj1ELj1ELj4ELj16ENS_18Kernel_traits_baseILj2048EfS2_fS2_fjLj128EEEEELb0ELb1ELb1EEEvNS_9BwdParamsE)
        /*0314*/ 	.word	0x00000000


	//----- nvinfo : EIATTR_REGCOUNT
	.align		4
.L_131:
        /*0318*/ 	.byte	0x04, 0x2f
        /*031a*/ 	.short	(.L_133 - .L_132)
	.align		4
.L_132:
        /*031c*/ 	.word	index@(_ZN10layer_norm31ln_parallel_residual_bwd_kernelINS_13Kernel_traitsIf6__halffS2_fjLj2048ELj1ELj1ELj4ELj16ENS_18Kernel_traits_baseILj2048EfS2_fS2_fjLj128EEEEELb0ELb1ELb0EEEvNS_9BwdParamsE)
        /*0320*/ 	.word	0x0000007e


	//----- nvinfo : EIATTR_FRAME_SIZE
	.align		4
.L_133:
        /*0324*/ 	.byte	0x04, 0x11
        /*0326*/ 	.short	(.L_135 - .L_134)
	.align		4
.L_134:
        /*0328*/ 	.word	index@(_ZN10layer_norm31ln_parallel_residual_bwd_kernelINS_13Kernel_traitsIf6__halffS2_fjLj2048ELj1ELj1ELj4ELj16ENS_18Kernel_traits_baseILj2048EfS2_fS2_fjLj128EEEEELb0ELb1ELb0EEEvNS_9BwdParamsE)
        /*032c*/ 	.word	0x00000000


	//----- nvinfo : EIATTR_REGCOUNT
	.align		4
.L_135:
        /*0330*/ 	.byte	0x04, 0x2f
        /*0332*/ 	.short	(.L_137 - .L_136)
	.align		4
.L_136:
        /*0334*/ 	.word	index@(_ZN10layer_norm31ln_parallel_residual_bwd_kernelINS_13Kernel_traitsIf6__halffS2_fjLj2048ELj1ELj1ELj4ELj16ENS_18Kernel_traits_baseILj2048EfS2_fS2_fjLj128EEEEELb0ELb0ELb1EEEvNS_9BwdParamsE)
        /*0338*/ 	.word	0x000000a8


	//----- nvinfo : EIATTR_FRAME_SIZE
	.align		4
.L_137:
        /*033c*/ 	.byte	0x04, 0x11
        /*033e*/ 	.short	(.L_139 - .L_138)
	.align		4
.L_138:
        /*0340*/ 	.word	index@(_ZN10layer_norm31ln_parallel_residual_bwd_kernelINS_13Kernel_traitsIf6__halffS2_fjLj2048ELj1ELj1ELj4ELj16ENS_18Kernel_traits_baseILj2048EfS2_fS2_fjLj128EEEEELb0ELb0ELb1EEEvNS_9BwdParamsE)
        /*0344*/ 	.word	0x00000000


	//----- nvinfo : EIATTR_REGCOUNT
	.align		4
.L_139:
        /*0348*/ 	.byte	0x04, 0x2f
        /*034a*/ 	.short	(.L_141 - .L_140)
	.align		4
.L_140:
        /*034c*/ 	.word	index@(_ZN10layer_norm31ln_parallel_residual_bwd_kernelINS_13Kernel_traitsIf6__halffS2_fjLj2048ELj1ELj1ELj4ELj16ENS_18Kernel_traits_baseILj2048EfS2_fS2_fjLj128EEEEELb0ELb0ELb0EEEvNS_9BwdParamsE)
        /*0350*/ 	.word	0x000000b5


	//----- nvinfo : EIATTR_FRAME_SIZE
	.align		4
.L_141:
        /*0354*/ 	.byte	0x04, 0x11
        /*0356*/ 	.short	(.L_143 - .L_142)
	.align		4
.L_142:
        /*0358*/ 	.word	index@(_ZN10layer_norm31ln_parallel_residual_bwd_kernelINS_13Kernel_traitsIf6__halffS2_fjLj2048ELj1ELj1ELj4ELj16ENS_18Kernel_traits_baseILj2048EfS2_fS2_fjLj128EEEEELb0ELb0ELb0EEEvNS_9BwdParamsE)
        /*035c*/ 	.word	0x00000000


	//----- nvinfo : EIATTR_REGCOUNT
	.align		4
.L_143:
        /*0360*/ 	.byte	0x04, 0x2f
        /*0362*/ 	.short	(.L_145 - .L_144)
	.align		4
.L_144:
        /*0364*/ 	.word	index@(_ZN10layer_norm31ln_parallel_residual_bwd_kernelINS_13Kernel_traitsI6__halfS2_fS2_fjLj2048ELj1ELj1ELj4ELj16ENS_18Kernel_traits_baseILj2048ES2_S2_fS2_fjLj128EEEEELb1ELb1ELb1EEEvNS_9BwdParamsE)
        /*0368*/ 	.word	0x00000080


	//----- nvinfo : EIATTR_FRAME_SIZE
	.align		4
.L_145:
        /*036c*/ 	.byte	0x04, 0x11
        /*036e*/ 	.short	(.L_147 - .L_146)
	.align		4
.L_146:
        /*0370*/ 	.word	index@(_ZN10layer_norm31ln_parallel_residual_bwd_kernelINS_13Kernel_traitsI6__halfS2_fS2_fjLj2048ELj1ELj1ELj4ELj16ENS_18Kernel_traits_baseILj2048ES2_S2_fS2_fjLj128EEEEELb1ELb1ELb1EEEvNS_9BwdParamsE)
        /*0374*/ 	.word	0x00000000


	//----- nvinfo : EIATTR_REGCOUNT
	.align		4
.L_147:
        /*0378*/ 	.byte	0x04, 0x2f
        /*037a*/ 	.short	(.L_149 - .L_148)
	.align		4
.L_148:
        /*037c*/ 	.word	index@(_ZN10layer_norm40ln_parallel_residual_bwd_finalize_kernelINS_22Kernel_traits_finalizeILj2048E6__halfS2_fS2_fjLb0ELj1024ELj4ENS_18Kernel_traits_baseILj2048ES2_S2_fS2_fjLj1024EEEEELb1EEEvNS_9BwdParamsE)
        /*0380*/ 	.word	0x00000020


	//----- nvinfo : EIATTR_FRAME_SIZE
	.align		4
.L_149:
        /*0384*/ 	.byte	0x04, 0x11
        /*0386*/ 	.short	(.L_151 - .L_150)
	.align		4
.L_150:
        /*0388*/ 	.word	index@(_ZN10layer_norm40ln_parallel_residual_bwd_finalize_kernelINS_22Kernel_traits_finalizeILj2048E6__halfS2_fS2_fjLb0ELj1024ELj4ENS_18Kernel_traits_baseILj2048ES2_S2_fS2_fjLj1024EEEEELb1EEEvNS_9BwdParamsE)
        /*038c*/ 	.word	0x00000000


	//----- nvinfo : EIATTR_REGCOUNT
	.align		4
.L_151:
        /*0390*/ 	.byte	0x04, 0x2f
        /*0392*/ 	.short	(.L_153 - .L_152)
	.align		4
.L_152:
        /*0394*/ 	.word	index@(_ZN10layer_norm22ln_bwd_finalize_kernelINS_22Kernel_traits_finalizeILj2048E6__halfS2_fS2_fjLb0ELj1024ELj4ENS_18Kernel_traits_baseILj2048ES2_S2_fS2_fjLj1024EEEEELb0ELb1EEEvNS_9BwdParamsE)
        /*0398*/ 	.word	0x0000003f


	//----- nvinfo : EIATTR_FRAME_SIZE
	.align		4
.L_153:
        /*039c*/ 	.byte	0x04, 0x11
        /*039e*/ 	.short	(.L_155 - .L_154)
	.align		4
.L_154:
        /*03a0*/ 	.word	index@(_ZN10layer_norm22ln_bwd_finalize_kernelINS_22Kernel_traits_finalizeILj2048E6__halfS2_fS2_fjLb0ELj1024ELj4ENS_18Kernel_traits_baseILj2048ES2_S2_fS2_fjLj1024EEEEELb0ELb1EEEvNS_9BwdParamsE)
        /*03a4*/ 	.word	0x00000000


	//----- nvinfo : EIATTR_REGCOUNT
	.align		4
.L_155:
        /*03a8*/ 	.byte	0x04, 0x2f
        /*03aa*/ 	.short	(.L_157 - .L_156)
	.align		4
.L_156:
        /*03ac*/ 	.word	index@(_ZN10layer_norm31ln_parallel_residual_bwd_kernelINS_13Kernel_traitsI6__halfS2_fS2_fjLj2048ELj1ELj1ELj4ELj16ENS_18Kernel_traits_baseILj2048ES2_S2_fS2_fjLj128EEEEELb1ELb1ELb0EEEvNS_9BwdParamsE)
        /*03b0*/ 	.word	0x0000007e


	//----- nvinfo : EIATTR_FRAME_SIZE
	.align		4
.L_157:
        /*03b4*/ 	.byte	0x04, 0x11
        /*03b6*/ 	.short	(.L_159 - .L_158)
	.align		4
.L_158:
        /*03b8*/ 	.word	index@(_ZN10layer_norm31ln_parallel_residual_bwd_kernelINS_13Kernel_traitsI6__halfS2_fS2_fjLj2048ELj1ELj1ELj4ELj16ENS_18Kernel_traits_baseILj2048ES2_S2_fS2_fjLj128EEEEELb1ELb1ELb0EEEvNS_9BwdParamsE)
        /*03bc*/ 	.word	0x00000000


	//----- nvinfo : EIATTR_REGCOUNT
	.align		4
.L_159:
        /*03c0*/ 	.byte	0x04, 0x2f
        /*03c2*/ 	.short	(.L_161 - .L_160)
	.align		4
.L_160:
        /*03c4*/ 	.word	index@(_ZN10layer_norm40ln_parallel_residual_bwd_finalize_kernelINS_22Kernel_traits_finalizeILj2048E6__halfS2_fS2_fjLb0ELj1024ELj4ENS_18Kernel_traits_baseILj2048ES2_S2_fS2_fjLj1024EEEEELb0EEEvNS_9BwdParamsE)
        /*03c8*/ 	.word	0x00000020


	//----- nvinfo : EIATTR_FRAME_SIZE
	.align		4
.L_161:
        /*03cc*/ 	.byte	0x04, 0x11
        /*03ce*/ 	.short	(.L_163 - .L_162)
	.align		4
.L_162:
        /*03d0*/ 	.word	index@(_ZN10layer_norm40ln_parallel_residual_bwd_finalize_kernelINS_22Kernel_traits_finalizeILj2048E6__halfS2_fS2_fjLb0ELj1024ELj4ENS_18Kernel_traits_baseILj2048ES2_S2_fS2_fjLj1024EEEEELb0EEEvNS_9BwdParamsE)
        /*03d4*/ 	.word	0x00000000


	//----- nvinfo : EIATTR_REGCOUNT
	.align		4
.L_163:
        /*03d8*/ 	.byte	0x04, 0x2f
        /*03da*/ 	.short	(.L_165 - .L_164)
	.align		4
.L_164:
        /*03dc*/ 	.word	index@(_ZN10layer_norm22ln_bwd_finalize_kernelINS_22Kernel_traits_finalizeILj2048E6__halfS2_fS2_fjLb0ELj1024ELj4ENS_18Kernel_traits_baseILj2048ES2_S2_fS2_fjLj1024EEEEELb0ELb0EEEvNS_9BwdParamsE)
        /*03e0*/ 	.word	0x0000003f


	//----- nvinfo : EIATTR_FRAME_SIZE
	.align		4
.L_165:
        /*03e4*/ 	.byte	0x04, 0x11
        /*03e6*/ 	.short	(.L_167 - .L_166)
	.align		4
.L_166:
        /*03e8*/ 	.word	index@(_ZN10layer_norm22ln_bwd_finalize_kernelINS_22Kernel_traits_finalizeILj2048E6__halfS2_fS2_fjLb0ELj1024ELj4ENS_18Kernel_traits_baseILj2048ES2_S2_fS2_fjLj1024EEEEELb0ELb0EEEvNS_9BwdParamsE)
        /*03ec*/ 	.word	0x00000000


	//----- nvinfo : EIATTR_REGCOUNT
	.align		4
.L_167:
        /*03f0*/ 	.byte	0x04, 0x2f
        /*03f2*/ 	.short	(.L_169 - .L_168)
	.align		4
.L_168:
        /*03f4*/ 	.word	index@(_ZN10layer_norm31ln_parallel_residual_bwd_kernelINS_13Kernel_traitsI6__halfS2_fS2_fjLj2048ELj1ELj1ELj4ELj16ENS_18Kernel_traits_baseILj2048ES2_S2_fS2_fjLj128EEEEELb1ELb0ELb1EEEvNS_9BwdParamsE)
        /*03f8*/ 	.word	0x000000d6


	//----- nvinfo : EIATTR_FRAME_SIZE
	.align		4
.L_169:
        /*03fc*/ 	.byte	0x04, 0x11
        /*03fe*/ 	.short	(.L_171 - .L_170)
	.align		4
.L_170:
        /*0400*/ 	.word	index@(_ZN10layer_norm31ln_parallel_residual_bwd_kernelINS_13Kernel_traitsI6__halfS2_fS2_fjLj2048ELj1ELj1ELj4ELj16ENS_18Kernel_traits_baseILj2048ES2_S2_fS2_fjLj128EEEEELb1ELb0ELb1EEEvNS_9BwdParamsE)
        /*0404*/ 	.word	0x00000000


	//----- nvinfo : EIATTR_REGCOUNT
	.align		4
.L_171:
        /*0408*/ 	.byte	0x04, 0x2f
        /*040a*/ 	.short	(.L_173 - .L_172)
	.align		4
.L_172:
        /*040c*/ 	.word	index@(_ZN10layer_norm31ln_parallel_residual_bwd_kernelINS_13Kernel_traitsI6__halfS2_fS2_fjLj2048ELj1ELj1ELj4ELj16ENS_18Kernel_traits_baseILj2048ES2_S2_fS2_fjLj128EEEEELb1ELb0ELb0EEEvNS_9BwdParamsE)
        /*0410*/ 	.word	0x000000ae


	//----- nvinfo : EIATTR_FRAME_SIZE
	.align		4
.L_173:
        /*0414*/ 	.byte	0x04, 0x11
        /*0416*/ 	.short	(.L_175 - .L_174)
	.align		4
.L_174:
        /*0418*/ 	.word	index@(_ZN10layer_norm31ln_parallel_residual_bwd_kernelINS_13Kernel_traitsI6__halfS2_fS2_fjLj2048ELj1ELj1ELj4ELj16ENS_18Kernel_traits_baseILj2048ES2_S2_fS2_fjLj128EEEEELb1ELb0ELb0EEEvNS_9BwdParamsE)
        /*041c*/ 	.word	0x00000000


	//----- nvinfo : EIATTR_REGCOUNT
	.align		4
.L_175:
        /*0420*/ 	.byte	0x04, 0x2f
        /*0422*/ 	.short	(.L_177 - .L_176)
	.align		4
.L_176:
        /*0424*/ 	.word	index@(_ZN10layer_norm31ln_parallel_residual_bwd_kernelINS_13Kernel_traitsI6__halfS2_fS2_fjLj2048ELj1ELj1ELj4ELj16ENS_18Kernel_traits_baseILj2048ES2_S2_fS2_fjLj128EEEEELb0ELb1ELb1EEEvNS_9BwdParamsE)
        /*0428*/ 	.word	0x00000080


	//----- nvinfo : EIATTR_FRAME_SIZE
	.align		4
.L_177:
        /*042c*/ 	.byte	0x04, 0x11
        /*042e*/ 	.short	(.L_179 - .L_178)
	.align		4
.L_178:
        /*0430*/ 	.word	index@(_ZN10layer_norm31ln_parallel_residual_bwd_kernelINS_13Kernel_traitsI6__halfS2_fS2_fjLj2048ELj1ELj1ELj4ELj16ENS_18Kernel_traits_baseILj2048ES2_S2_fS2_fjLj128EEEEELb0ELb1ELb1EEEvNS_9BwdParamsE)
        /*0434*/ 	.word	0x00000000


	//----- nvinfo : EIATTR_REGCOUNT
	.align		4
.L_179:
        /*0438*/ 	.byte	0x04, 0x2f
        /*043a*/ 	.short	(.L_181 - .L_180)
	.align		4
.L_180:
        /*043c*/ 	.word	index@(_ZN10layer_norm31ln_parallel_residual_bwd_kernelINS_13Kernel_traitsI6__halfS2_fS2_fjLj2048ELj1ELj1ELj4ELj16ENS_18Kernel_traits_baseILj2048ES2_S2_fS2_fjLj128EEEEELb0ELb1ELb0EEEvNS_9BwdParamsE)
        /*0440*/ 	.word	0x00000077


	//----- nvinfo : EIATTR_FRAME_SIZE
	.align		4
.L_181:
        /*0444*/ 	.byte	0x04, 0x11
        /*0446*/ 	.short	(.L_183 - .L_182)
	.align		4
.L_182:
        /*0448*/ 	.word	index@(_ZN10layer_norm31ln_parallel_residual_bwd_kernelINS_13Kernel_traitsI6__halfS2_fS2_fjLj2048ELj1ELj1ELj4ELj16ENS_18Kernel_traits_baseILj2048ES2_S2_fS2_fjLj128EEEEELb0ELb1ELb0EEEvNS_9BwdParamsE)
        /*044c*/ 	.word	0x00000000


	//----- nvinfo : EIATTR_REGCOUNT
	.align		4
.L_183:
        /*0450*/ 	.byte	0x04, 0x2f
        /*0452*/ 	.short	(.L_185 - .L_184)
	.align		4
.L_184:
        /*0454*/ 	.word	index@(_ZN10layer_norm31ln_parallel_residual_bwd_kernelINS_13Kernel_traitsI6__halfS2_fS2_fjLj2048ELj1ELj1ELj4ELj16ENS_18Kernel_traits_baseILj2048ES2_S2_fS2_fjLj128EEEEELb0ELb0ELb1EEEvNS_9BwdParamsE)
        /*0458*/ 	.word	0x000000a8


	//----- nvinfo : EIATTR_FRAME_SIZE
	.align		4
.L_185:
        /*045c*/ 	.byte	0x04, 0x11
        /*045e*/ 	.short	(.L_187 - .L_186)
	.align		4
.L_186:
        /*0460*/ 	.word	index@(_ZN10layer_norm31ln_parallel_residual_bwd_kernelINS_13Kernel_traitsI6__halfS2_fS2_fjLj2048ELj1ELj1ELj4ELj16ENS_18Kernel_traits_baseILj2048ES2_S2_fS2_fjLj128EEEEELb0ELb0ELb1EEEvNS_9BwdParamsE)
        /*0464*/ 	.word	0x00000000


	//----- nvinfo : EIATTR_REGCOUNT
	.align		4
.L_187:
        /*0468*/ 	.byte	0x04, 0x2f
        /*046a*/ 	.short	(.L_189 - .L_188)
	.align		4
.L_188:
        /*046c*/ 	.word	index@(_ZN10layer_norm31ln_parallel_residual_bwd_kernelINS_13Kernel_traitsI6__halfS2_fS2_fjLj2048ELj1ELj1ELj4ELj16ENS_18Kernel_traits_baseILj2048ES2_S2_fS2_fjLj128EEEEELb0ELb0ELb0EEEvNS_9BwdParamsE)
        /*0470*/ 	.word	0x000000a2


	//----- nvinfo : EIATTR_FRAME_SIZE
	.align		4
.L_189:
        /*0474*/ 	.byte	0x04, 0x11
        /*0476*/ 	.short	(.L_191 - .L_190)
	.align		4
.L_190:
        /*0478*/ 	.word	index@(_ZN10layer_norm31ln_parallel_residual_bwd_kernelINS_13Kernel_traitsI6__halfS2_fS2_fjLj2048ELj1ELj1ELj4ELj16ENS_18Kernel_traits_baseILj2048ES2_S2_fS2_fjLj128EEEEELb0ELb0ELb0EEEvNS_9BwdParamsE)
        /*047c*/ 	.word	0x00000000


	//----- nvinfo : EIATTR_REGCOUNT
	.align		4
.L_191:
        /*0480*/ 	.byte	0x04, 0x2f
        /*0482*/ 	.short	(.L_193 - .L_192)
	.align		4
.L_192:
        /*0484*/ 	.word	index@(_ZN10layer_norm31ln_parallel_residual_bwd_kernelINS_13Kernel_traitsIf6__halfS2_S2_fjLj2048ELj1ELj1ELj4ELj16ENS_18Kernel_traits_baseILj2048EfS2_S2_S2_fjLj128EEEEELb1ELb1ELb1EEEvNS_9BwdParamsE)
        /*0488*/ 	.word	0x00000080


	//----- nvinfo : EIATTR_FRAME_SIZE
	.align		4
.L_193:
        /*048c*/ 	.byte	0x04, 0x11
        /*048e*/ 	.short	(.L_195 - .L_194)
	.align		4
.L_194:
        /*0490*/ 	.word	index@(_ZN10layer_norm31ln_parallel_residual_bwd_kernelINS_13Kernel_traitsIf6__halfS2_S2_fjLj2048ELj1ELj1ELj4ELj16ENS_18Kernel_traits_baseILj2048EfS2_S2_S2_fjLj128EEEEELb1ELb1ELb1EEEvNS_9BwdParamsE)
        /*0494*/ 	.word	0x00000000


	//----- nvinfo : EIATTR_REGCOUNT
	.align		4
.L_195:
        /*0498*/ 	.byte	0x04, 0x2f
        /*049a*/ 	.short	(.L_197 - .L_196)
	.align		4
.L_196:
        /*049c*/ 	.word	index@(_ZN10layer_norm40ln_parallel_residual_bwd_finalize_kernelINS_22Kernel_traits_finalizeILj2048Ef6__halfS2_S2_fjLb0ELj1024ELj4ENS_18Kernel_traits_baseILj2048EfS2_S2_S2_fjLj1024EEEEELb1EEEvNS_9BwdParamsE)
        /*04a0*/ 	.word	0x00000020


	//----- nvinfo : EIATTR_FRAME_SIZE
	.align		4
.L_197:
        /*04a4*/ 	.byte	0x04, 0x11
        /*04a6*/ 	.short	(.L_199 - .L_198)
	.align		4
.L_198:
        /*04a8*/ 	.word	index@(_ZN10layer_norm40ln_parallel_residual_bwd_finalize_kernelINS_22Kernel_traits_finalizeILj2048Ef6__halfS2_S2_fjLb0ELj1024ELj4ENS_18Kernel_traits_baseILj2048EfS2_S2_S2_fjLj1024EEEEELb1EEEvNS_9BwdParamsE)
        /*04ac*/ 	.word	0x00000000


	//----- nvinfo : EIATTR_REGCOUNT
	.align		4
.L_199:
        /*04b0*/ 	.byte	0x04, 0x2f
        /*04b2*/ 	.short	(.L_201 - .L_200)
	.align		4
.L_200:
        /*04b4*/ 	.word	index@(_ZN10layer_norm22ln_bwd_finalize_kernelINS_22Kernel_traits_finalizeILj2048Ef6__halfS2_S2_fjLb0ELj1024ELj4ENS_18Kernel_traits_baseILj2048EfS2_S2_S2_fjLj1024EEEEELb0ELb1EEEvNS_9BwdParamsE)
        /*04b8*/ 	.word	0x0000003f


	//----- nvinfo : EIATTR_FRAME_SIZE
	.align		4
.L_201:
        /*04bc*/ 	.byte	0x04, 0x11
        /*04be*/ 	.short	(.L_203 - .L_202)
	.align		4
.L_202:
        /*04c0*/ 	.word	index@(_ZN10layer_norm22ln_bwd_finalize_kernelINS_22Kernel_traits_finalizeILj2048Ef6__halfS2_S2_fjLb0ELj1024ELj4ENS_18Kernel_traits_baseILj2048EfS2_S2_S2_fjLj1024EEEEELb0ELb1EEEvNS_9BwdParamsE)
        /*04c4*/ 	.word	0x00000000


	//----- nvinfo : EIATTR_REGCOUNT
	.align		4
.L_203:
        /*04c8*/ 	.byte	0x04, 0x2f
        /*04ca*/ 	.short	(.L_205 - .L_204)
	.align		4
.L_204:
        /*04cc*/ 	.word	index@(_ZN10layer_norm31ln_parallel_residual_bwd_kernelINS_13Kernel_traitsIf6__halfS2_S2_fjLj2048ELj1ELj1ELj4ELj16ENS_18Kernel_traits_baseILj2048EfS2_S2_S2_fjLj128EEEEELb1ELb1ELb0EEEvNS_9BwdParamsE)
        /*04d0*/ 	.word	0x0000007e


	//----- nvinfo : EIATTR_FRAME_SIZE
	.align		4
.L_205:
        /*04d4*/ 	.byte	0x04, 0x11
        /*04d6*/ 	.short	(.L_207 - .L_206)
	.align		4
.L_206:
        /*04d8*/ 	.word	index@(_ZN10layer_norm31ln_parallel_residual_bwd_kernelINS_13Kernel_traitsIf6__halfS2_S2_fjLj2048ELj1ELj1ELj4ELj16ENS_18Kernel_traits_baseILj2048EfS2_S2_S2_fjLj128EEEEELb1ELb1ELb0EEEvNS_9BwdParamsE)
        /*04dc*/ 	.word	0x00000000


	//----- nvinfo : EIATTR_REGCOUNT
	.align		4
.L_207:
        /*04e0*/ 	.byte	0x04, 0x2f
        /*04e2*/ 	.short	(.L_209 - .L_208)
	.align		4
.L_208:
        /*04e4*/ 	.word	index@(_ZN10layer_norm40ln_parallel_residual_bwd_finalize_kernelINS_22Kernel_traits_finalizeILj2048Ef6__halfS2_S2_fjLb0ELj1024ELj4ENS_18Kernel_traits_baseILj2048EfS2_S2_S2_fjLj1024EEEEELb0EEEvNS_9BwdParamsE)
        /*04e8*/ 	.word	0x00000020


	//----- nvinfo : EIATTR_FRAME_SIZE
	.align		4
.L_209:
        /*04ec*/ 	.byte	0x04, 0x11
        /*04ee*/ 	.short	(.L_211 - .L_210)
	.align		4
.L_210:
        /*04f0*/ 	.word	index@(_ZN10layer_norm40ln_parallel_residual_bwd_finalize_kernelINS_22Kernel_traits_finalizeILj2048Ef6__halfS2_S2_fjLb0ELj1024ELj4ENS_18Kernel_traits_baseILj2048EfS2_S2_S2_fjLj1024EEEEELb0EEEvNS_9BwdParamsE)
        /*04f4*/ 	.word	0x00000000


	//----- nvinfo : EIATTR_REGCOUNT
	.align		4
.L_211:
        /*04f8*/ 	.byte	0x04, 0x2f
        /*04fa*/ 	.short	(.L_213 - .L_212)
	.align		4
.L_212:
        /*04fc*/ 	.word	index@(_ZN10layer_norm22ln_bwd_finalize_kernelINS_22Kernel_traits_finalizeILj2048Ef6__halfS2_S2_fjLb0ELj1024ELj4ENS_18Kernel_traits_baseILj2048EfS2_S2_S2_fjLj1024EEEEELb0ELb0EEEvNS_9BwdParamsE)
        /*0500*/ 	.word	0x0000003f


	//----- nvinfo : EIATTR_FRAME_SIZE
	.align		4
.L_213:
        /*0504*/ 	.byte	0x04, 0x11
        /*0506*/ 	.short	(.L_215 - .L_214)
	.align		4
.L_214:
        /*0508*/ 	.word	index@(_ZN10layer_norm22ln_bwd_finalize_kernelINS_22Kernel_traits_finalizeILj2048Ef6__halfS2_S2_fjLb0ELj1024ELj4ENS_18Kernel_traits_baseILj2048EfS2_S2_S2_fjLj1024EEEEELb0ELb0EEEvNS_9BwdParamsE)
        /*050c*/ 	.word	0x00000000


	//----- nvinfo : EIATTR_REGCOUNT
	.align		4
.L_215:
        /*0510*/ 	.byte	0x04, 0x2f
        /*0512*/ 	.short	(.L_217 - .L_216)
	.align		4
.L_216:
        /*0514*/ 	.word	index@(_ZN10layer_norm31ln_parallel_residual_bwd_kernelINS_13Kernel_traitsIf6__halfS2_S2_fjLj2048ELj1ELj1ELj4ELj16ENS_18Kernel_traits_baseILj2048EfS2_S2_S2_fjLj128EEEEELb1ELb0ELb1EEEvNS_9BwdParamsE)
        /*0518*/ 	.word	0x000000a8


	//----- nvinfo : EIATTR_FRAME_SIZE
	.align		4
.L_217:
        /*051c*/ 	.byte	0x04, 0x11
        /*051e*/ 	.short	(.L_219 - .L_218)
	.align		4
.L_218:
        /*0520*/ 	.word	index@(_ZN10layer_norm31ln_parallel_residual_bwd_kernelINS_13Kernel_traitsIf6__halfS2_S2_fjLj2048ELj1ELj1ELj4ELj16ENS_18Kernel_traits_baseILj2048EfS2_S2_S2_fjLj128EEEEELb1ELb0ELb1EEEvNS_9BwdParamsE)
        /*0524*/ 	.word	0x00000000


	//----- nvinfo : EIATTR_REGCOUNT
	.align		4
.L_219:
        /*0528*/ 	.byte	0x04, 0x2f
        /*052a*/ 	.short	(.L_221 - .L_220)
	.align		4
.L_220:
        /*052c*/ 	.word	index@(_ZN10layer_norm31ln_parallel_residual_bwd_kernelINS_13Kernel_traitsIf6__halfS2_S2_fjLj2048ELj1ELj1ELj4ELj16ENS_18Kernel_traits_baseILj2048EfS2_S2_S2_fjLj128EEEEELb1ELb0ELb0EEEvNS_9BwdParamsE)
        /*0530*/ 	.word	0x000000be


	//----- nvinfo : EIATTR_FRAME_SIZE
	.align		4
.L_221:
        /*0534*/ 	.byte	0x04, 0x11
        /*0536*/ 	.short	(.L_223 - .L_222)
	.align		4
.L_222:
        /*0538*/ 	.word	index@(_ZN10layer_norm31ln_parallel_residual_bwd_kernelINS_13Kernel_traitsIf6__halfS2_S2_fjLj2048ELj1ELj1ELj4ELj16ENS_18Kernel_traits_baseILj2048EfS2_S2_S2_fjLj128EEEEELb1ELb0ELb0EEEvNS_9BwdParamsE)
        /*053c*/ 	.word	0x00000000


	//----- nvinfo : EIATTR_REGCOUNT
	.align		4
.L_223:
        /*0540*/ 	.byte	0x04, 0x2f
        /*0542*/ 	.short	(.L_225 - .L_224)
	.align		4
.L_224:
        /*0544*/ 	.word	index@(_ZN10layer_norm31ln_parallel_residual_bwd_kernelINS_13Kernel_traitsIf6__halfS2_S2_fjLj2048ELj1ELj1ELj4ELj16ENS_18Kernel_traits_baseILj2048EfS2_S2_S2_fjLj128EEEEELb0ELb1ELb1EEEvNS_9BwdParamsE)
        /*0548*/ 	.word	0x00000080


	//----- nvinfo : EIATTR_FRAME_SIZE
	.align		4
.L_225:
        /*054c*/ 	.byte	0x04, 0x11
        /*054e*/ 	.short	(.L_227 - .L_226)
	.align		4
.L_226:
        /*0550*/ 	.word	index@(_ZN10layer_norm31ln_parallel_residual_bwd_kernelINS_13Kernel_traitsIf6__halfS2_S2_fjLj2048ELj1ELj1ELj4ELj16ENS_18Kernel_traits_baseILj2048EfS2_S2_S2_fjLj128EEEEELb0ELb1ELb1EEEvNS_9BwdParamsE)
        /*0554*/ 	.word	0x00000000


	//----- nvinfo : EIATTR_REGCOUNT
	.align		4
.L_227:
        /*0558*/ 	.byte	0x04, 0x2f
        /*055a*/ 	.short	(.L_229 - .L_228)
	.align		4
.L_228:
        /*055c*/ 	.word	index@(_ZN10layer_norm31ln_parallel_residual_bwd_kernelINS_13Kernel_traitsIf6__halfS2_S2_fjLj2048ELj1ELj1ELj4ELj16ENS_18Kernel_traits_baseILj2048EfS2_S2_S2_fjLj128EEEEELb0ELb1ELb0EEEvNS_9BwdParamsE)
        /*0560*/ 	.word	0x00000077


	//----- nvinfo : EIATTR_FRAME_SIZE
	.align		4
.L_229:
        /*0564*/ 	.byte	0x04, 0x11
        /*0566*/ 	.short	(.L_231 - .L_230)
	.align		4
.L_230:
        /*0568*/ 	.word	index@(_ZN10layer_norm31ln_parallel_residual_bwd_kernelINS_13Kernel_traitsIf6__halfS2_S2_fjLj2048ELj1ELj1ELj4ELj16ENS_18Kernel_traits_baseILj2048EfS2_S2_S2_fjLj128EEEEELb0ELb1ELb0EEEvNS_9BwdParamsE)
        /*056c*/ 	.word	0x00000000


	//----- nvinfo : EIATTR_REGCOUNT
	.align		4
.L_231:
        /*0570*/ 	.byte	0x04, 0x2f
        /*0572*/ 	.short	(.L_233 - .L_232)
	.align		4
.L_232:
        /*0574*/ 	.word	index@(_ZN10layer_norm31ln_parallel_residual_bwd_kernelINS_13Kernel_traitsIf6__halfS2_S2_fjLj2048ELj1ELj1ELj4ELj16ENS_18Kernel_traits_baseILj2048EfS2_S2_S2_fjLj128EEEEELb0ELb0ELb1EEEvNS_9BwdParamsE)
        /*0578*/ 	.word	0x000000a8


	//----- nvinfo : EIATTR_FRAME_SIZE
	.align		4
.L_233:
        /*057c*/ 	.byte	0x04, 0x11
        /*057e*/ 	.short	(.L_235 - .L_234)
	.align		4
.L_234:
        /*0580*/ 	.word	index@(_ZN10layer_norm31ln_parallel_residual_bwd_kernelINS_13Kernel_traitsIf6__halfS2_S2_fjLj2048ELj1ELj1ELj4ELj16ENS_18Kernel_traits_baseILj2048EfS2_S2_S2_fjLj128EEEEELb0ELb0ELb1EEEvNS_9BwdParamsE)
        /*0584*/ 	.word	0x00000000


	//----- nvinfo : EIATTR_REGCOUNT
	.align		4
.L_235:
        /*0588*/ 	.byte	0x04, 0x2f
        /*058a*/ 	.short	(.L_237 - .L_236)
	.align		4
.L_236:
        /*058c*/ 	.word	index@(_ZN10layer_norm31ln_parallel_residual_bwd_kernelINS_13Kernel_traitsIf6__halfS2_S2_fjLj2048ELj1ELj1ELj4ELj16ENS_18Kernel_traits_baseILj2048EfS2_S2_S2_fjLj128EEEEELb0ELb0ELb0EEEvNS_9BwdParamsE)
        /*0590*/ 	.word	0x000000a4


	//----- nvinfo : EIATTR_FRAME_SIZE
	.align		4
.L_237:
        /*0594*/ 	.byte	0x04, 0x11
        /*0596*/ 	.short	(.L_239 - .L_238)
	.align		4
.L_238:
        /*0598*/ 	.word	index@(_ZN10layer_norm31ln_parallel_residual_bwd_kernelINS_13Kernel_traitsIf6__halfS2_S2_fjLj2048ELj1ELj1ELj4ELj16ENS_18Kernel_traits_baseILj2048EfS2_S2_S2_fjLj128EEEEELb0ELb0ELb0EEEvNS_9BwdParamsE)
        /*059c*/ 	.word	0x00000000


	//----- nvinfo : EIATTR_REGCOUNT
	.align		4
.L_239:
        /*05a0*/ 	.byte	0x04, 0x2f
        /*05a2*/ 	.short	(.L_241 - .L_240)
	.align		4
.L_240:
        /*05a4*/ 	.word	index@(_ZN10layer_norm31ln_parallel_residual_bwd_kernelINS_13Kernel_traitsIf13__nv_bfloat16fS2_fjLj2048ELj1ELj1ELj4ELj16ENS_18Kernel_traits_baseILj2048EfS2_fS2_fjLj128EEEEELb1ELb1ELb1EEEvNS_9BwdParamsE)
        /*05a8*/ 	.word	0x00000080


	//----- nvinfo : EIATTR_FRAME_SIZE
	.align		4
.L_241:
        /*05ac*/ 	.byte	0x04, 0x11
        /*05ae*/ 	.short	(.L_243 - .L_242)
	.align		4
.L_242:
        /*05b0*/ 	.word	index@(_ZN10layer_norm31ln_parallel_residual_bwd_kernelINS_13Kernel_traitsIf13__nv_bfloat16fS2_fjLj2048ELj1ELj1ELj4ELj16ENS_18Kernel_traits_baseILj2048EfS2_fS2_fjLj128EEEEELb1ELb1ELb1EEEvNS_9BwdParamsE)
        /*05b4*/ 	.word	0x00000000


	//----- nvinfo : EIATTR_REGCOUNT
	.align		4
.L_243:
        /*05b8*/ 	.byte	0x04, 0x2f
        /*05ba*/ 	.short	(.L_245 - .L_244)
	.align		4
.L_244:
        /*05bc*/ 	.word	index@(_ZN10layer_norm40ln_parallel_residual_bwd_finalize_kernelINS_22Kernel_traits_finalizeILj2048Ef13__nv_bfloat16fS2_fjLb0ELj1024ELj4ENS_18Kernel_traits_baseILj2048EfS2_fS2_fjLj1024EEEEELb1EEEvNS_9BwdParamsE)
        /*05c0*/ 	.word	0x00000020


	//----- nvinfo : EIATTR_FRAME_SIZE
	.align		4
.L_245:
        /*05c4*/ 	.byte	0x04, 0x11
        /*05c6*/ 	.short	(.L_247 - .L_246)
	.align		4
.L_246:
        /*05c8*/ 	.word	index@(_ZN10layer_norm40ln_parallel_residual_bwd_finalize_kernelINS_22Kernel_traits_finalizeILj2048Ef13__nv_bfloat16fS2_fjLb0ELj1024ELj4ENS_18Kernel_traits_baseILj2048EfS2_fS2_fjLj1024EEEEELb1EEEvNS_9BwdParamsE)
        /*05cc*/ 	.word	0x00000000


	//----- nvinfo : EIATTR_REGCOUNT
	.align		4
.L_247:
        /*05d0*/ 	.byte	0x04, 0x2f
        /*05d2*/ 	.short	(.L_249 - .L_248)
	.align		4
.L_248:
        /*05d4*/ 	.word	index@(_ZN10layer_norm22ln_bwd_finalize_kernelINS_22Kernel_traits_finalizeILj2048Ef13__nv_bfloat16fS2_fjLb0ELj1024ELj4ENS_18Kernel_traits_baseILj2048EfS2_fS2_fjLj1024EEEEELb0ELb1EEEvNS_9BwdParamsE)
        /*05d8*/ 	.word	0x0000003f


	//----- nvinfo : EIATTR_FRAME_SIZE
	.align		4
.L_249:
        /*05dc*/ 	.byte	0x04, 0x11
        /*05de*/ 	.short	(.L_251 - .L_250)
	.align		4
.L_250:
        /*05e0*/ 	.word	index@(_ZN10layer_norm22ln_bwd_finalize_kernelINS_22Kernel_traits_finalizeILj2048Ef13__nv_bfloat16fS2_fjLb0ELj1024ELj4ENS_18Kernel_traits_baseILj2048EfS2_fS2_fjLj1024EEEEELb0ELb1EEEvNS_9BwdParamsE)
        /*05e4*/ 	.word	0x00000000


	//----- nvinfo : EIATTR_REGCOUNT
	.align		4
.L_251:
        /*05e8*/ 	.byte	0x04, 0x2f
        /*05ea*/ 	.short	(.L_253 - .L_252)
	.align		4
.L_252:
        /*05ec*/ 	.word	index@(_ZN10layer_norm31ln_parallel_residual_bwd_kernelINS_13Kernel_traitsIf13__nv_bfloat16fS2_fjLj2048ELj1ELj1ELj4ELj16ENS_18Kernel_traits_baseILj2048EfS2_fS2_fjLj128EEEEELb1ELb1ELb0EEEvNS_9BwdParamsE)
        /*05f0*/ 	.word	0x0000008d


	//----- nvinfo : EIATTR_FRAME_SIZE
	.align		4
.L_253:
        /*05f4*/ 	.byte	0x04, 0x11
        /*05f6*/ 	.short	(.L_255 - .L_254)
	.align		4
.L_254:
        /*05f8*/ 	.word	index@(_ZN10layer_norm31ln_parallel_residual_bwd_kernelINS_13Kernel_traitsIf13__nv_bfloat16fS2_fjLj2048ELj1ELj1ELj4ELj16ENS_18Kernel_traits_baseILj2048EfS2_fS2_fjLj128EEEEELb1ELb1ELb0EEEvNS_9BwdParamsE)
        /*05fc*/ 	.word	0x00000000


	//----- nvinfo : EIATTR_REGCOUNT
	.align		4
.L_255:
        /*0600*/ 	.byte	0x04, 0x2f
        /*0602*/ 	.short	(.L_257 - .L_256)
	.align		4
.L_256:
        /*0604*/ 	.word	index@(_ZN10layer_norm40ln_parallel_residual_bwd_finalize_kernelINS_22Kernel_traits_finalizeILj2048Ef13__nv_bfloat16fS2_fjLb0ELj1024ELj4ENS_18Kernel_traits_baseILj2048EfS2_fS2_fjLj1024EEEEELb0EEEvNS_9BwdParamsE)
        /*0608*/ 	.word	0x00000020


	//----- nvinfo : EIATTR_FRAME_SIZE
	.align		4
.L_257:
        /*060c*/ 	.byte	0x04, 0x11
        /*060e*/ 	.short	(.L_259 - .L_258)
	.align		4
.L_258:
        /*0610*/ 	.word	index@(_ZN10layer_norm40ln_parallel_residual_bwd_finalize_kernelINS_22Kernel_traits_finalizeILj2048Ef13__nv_bfloat16fS2_fjLb0ELj1024ELj4ENS_18Kernel_traits_baseILj2048EfS2_fS2_fjLj1024EEEEELb0EEEvNS_9BwdParamsE)
        /*0614*/ 	.word	0x00000000


	//----- nvinfo : EIATTR_REGCOUNT
	.align		4
.L_259:
        /*0618*/ 	.byte	0x04, 0x2f
        /*061a*/ 	.short	(.L_261 - .L_260)
	.align		4
.L_260:
        /*061c*/ 	.word	index@(_ZN10layer_norm22ln_bwd_finalize_kernelINS_22Kernel_traits_finalizeILj2048Ef13__nv_bfloat16fS2_fjLb0ELj1024ELj4ENS_18Kernel_traits_baseILj2048EfS2_fS2_fjLj1024EEEEELb0ELb0EEEvNS_9BwdParamsE)
        /*0620*/ 	.word	0x0000003f


	//----- nvinfo : EIATTR_FRAME_SIZE
	.align		4
.L_261:
        /*0624*/ 	.byte	0x04, 0x11
        /*0626*/ 	.short	(.L_263 - .L_262)
	.align		4
.L_262:
        /*0628*/ 	.word	index@(_ZN10layer_norm22ln_bwd_finalize_kernelINS_22Kernel_traits_finalizeILj2048Ef13__nv_bfloat16fS2_fjLb0ELj1024ELj4ENS_18Kernel_traits_baseILj2048EfS2_fS2_fjLj1024EEEEELb0ELb0EEEvNS_9BwdParamsE)
        /*062c*/ 	.word	0x00000000


	//----- nvinfo : EIATTR_REGCOUNT
	.align		4
.L_263:
        /*0630*/ 	.byte	0x04, 0x2f
        /*0632*/ 	.short	(.L_265 - .L_264)
	.align		4
.L_264:
        /*0634*/ 	.word	index@(_ZN10layer_norm31ln_parallel_residual_bwd_kernelINS_13Kernel_traitsIf13__nv_bfloat16fS2_fjLj2048ELj1ELj1ELj4ELj16ENS_18Kernel_traits_baseILj2048EfS2_fS2_fjLj128EEEEELb1ELb0ELb1EEEvNS_9BwdParamsE)
        /*0638*/ 	.word	0x000000d7


	//----- nvinfo : EIATTR_FRAME_SIZE
	.align		4
.L_265:
        /*063c*/ 	.byte	0x04, 0x11
        /*063e*/ 	.short	(.L_267 - .L_266)
	.align		4
.L_266:
        /*0640*/ 	.word	index@(_ZN10layer_norm31ln_parallel_residual_bwd_kernelINS_13Kernel_traitsIf13__nv_bfloat16fS2_fjLj2048ELj1ELj1ELj4ELj16ENS_18Kernel_traits_baseILj2048EfS2_fS2_fjLj128EEEEELb1ELb0ELb1EEEvNS_9BwdParamsE)
        /*0644*/ 	.word	0x00000000


	//----- nvinfo : EIATTR_REGCOUNT
	.align		4
.L_267:
        /*0648*/ 	.byte	0x04, 0x2f
        /*064a*/ 	.short	(.L_269 - .L_268)
	.align		4
.L_268:
        /*064c*/ 	.word	index@(_ZN10layer_norm31ln_parallel_residual_bwd_kernelINS_13Kernel_traitsIf13__nv_bfloat16fS2_fjLj2048ELj1ELj1ELj4ELj16ENS_18Kernel_traits_baseILj2048EfS2_fS2_fjLj128EEEEELb1ELb0ELb0EEEvNS_9BwdParamsE)
        /*0650*/ 	.word	0x000000c1


	//----- nvinfo : EIATTR_FRAME_SIZE
	.align		4
.L_269:
        /*0654*/ 	.byte	0x04, 0x11
        /*0656*/ 	.short	(.L_271 - .L_270)
	.align		4
.L_270:
        /*0658*/ 	.word	index@(_ZN10layer_norm31ln_parallel_residual_bwd_kernelINS_13Kernel_traitsIf13__nv_bfloat16fS2_fjLj2048ELj1ELj1ELj4ELj16ENS_18Kernel_traits_baseILj2048EfS2_fS2_fjLj128EEEEELb1ELb0ELb0EEEvNS_9BwdParamsE)
        /*065c*/ 	.word	0x00000000


	//----- nvinfo : EIATTR_REGCOUNT
	.align		4
.L_271:
        /*0660*/ 	.byte	0x04, 0x2f
        /*0662*/ 	.short	(.L_273 - .L_272)
	.align		4
.L_272:
        /*0664*/ 	.word	index@(_ZN10layer_norm31ln_parallel_residual_bwd_kernelINS_13Kernel_traitsIf13__nv_bfloat16fS2_fjLj2048ELj1ELj1ELj4ELj16ENS_18Kernel_traits_baseILj2048EfS2_fS2_fjLj128EEEEELb0ELb1ELb1EEEvNS_9BwdParamsE)
        /*0668*/ 	.word	0x00000080


	//----- nvinfo : EIATTR_FRAME_SIZE
	.align		4
.L_273:
        /*066c*/ 	.byte	0x04, 0x11
        /*066e*/ 	.short	(.L_275 - .L_274)
	.align		4
.L_274:
        /*0670*/ 	.word	index@(_ZN10layer_norm31ln_parallel_residual_bwd_kernelINS_13Kernel_traitsIf13__nv_bfloat16fS2_fjLj2048ELj1ELj1ELj4ELj16ENS_18Kernel_traits_baseILj2048EfS2_fS2_fjLj128EEEEELb0ELb1ELb1EEEvNS_9BwdParamsE)
        /*0674*/ 	.word	0x00000000


	//----- nvinfo : EIATTR_REGCOUNT
	.align		4
.L_275:
        /*0678*/ 	.byte	0x04, 0x2f
        /*067a*/ 	.short	(.L_277 - .L_276)
	.align		4
.L_276:
        /*067c*/ 	.word	index@(_ZN10layer_norm31ln_parallel_residual_bwd_kernelINS_13Kernel_traitsIf13__nv_bfloat16fS2_fjLj2048ELj1ELj1ELj4ELj16ENS_18Kernel_traits_baseILj2048EfS2_fS2_fjLj128EEEEELb0ELb1ELb0EEEvNS_9BwdParamsE)
        /*0680*/ 	.word	0x0000007e


	//----- nvinfo : EIATTR_FRAME_SIZE
	.align		4
.L_277:
        /*0684*/ 	.byte	0x04, 0x11
        /*0686*/ 	.short	(.L_279 - .L_278)
	.align		4
.L_278:
        /*0688*/ 	.word	index@(_ZN10layer_norm31ln_parallel_residual_bwd_kernelINS_13Kernel_traitsIf13__nv_bfloat16fS2_fjLj2048ELj1ELj1ELj4ELj16ENS_18Kernel_traits_baseILj2048EfS2_fS2_fjLj128EEEEELb0ELb1ELb0EEEvNS_9BwdParamsE)
        /*068c*/ 	.word	0x00000000


	//----- nvinfo : EIATTR_REGCOUNT
	.align		4
.L_279:
        /*0690*/ 	.byte	0x04, 0x2f
        /*0692*/ 	.short	(.L_281 - .L_280)
	.align		4
.L_280:
        /*0694*/ 	.word	index@(_ZN10layer_norm31ln_parallel_residual_bwd_kernelINS_13Kernel_traitsIf13__nv_bfloat16fS2_fjLj2048ELj1ELj1ELj4ELj16ENS_18Kernel_traits_baseILj2048EfS2_fS2_fjLj128EEEEELb0ELb0ELb1EEEvNS_9BwdParamsE)
        /*0698*/ 	.word	0x000000a8


	//----- nvinfo : EIATTR_FRAME_SIZE
	.align		4
.L_281:
        /*069c*/ 	.byte	0x04, 0x11
        /*069e*/ 	.short	(.L_283 - .L_282)
	.align		4
.L_282:
        /*06a0*/ 	.word	index@(_ZN10layer_norm31ln_parallel_residual_bwd_kernelINS_13Kernel_traitsIf13__nv_bfloat16fS2_fjLj2048ELj1ELj1ELj4ELj16ENS_18Kernel_traits_baseILj2048EfS2_fS2_fjLj128EEEEELb0ELb0ELb1EEEvNS_9BwdParamsE)
        /*06a4*/ 	.word	0x00000000


	//----- nvinfo : EIATTR_REGCOUNT
	.align		4
.L_283:
        /*06a8*/ 	.byte	0x04, 0x2f
        /*06aa*/ 	.short	(.L_285 - .L_284)
	.align		4
.L_284:
        /*06ac*/ 	.word	index@(_ZN10layer_norm31ln_parallel_residual_bwd_kernelINS_13Kernel_traitsIf13__nv_bfloat16fS2_fjLj2048ELj1ELj1ELj4ELj16ENS_18Kernel_traits_baseILj2048EfS2_fS2_fjLj128EEEEELb0ELb0ELb0EEEvNS_9BwdParamsE)
        /*06b0*/ 	.word	0x000000b6


	//----- nvinfo : EIATTR_FRAME_SIZE
	.align		4
.L_285:
        /*06b4*/ 	.byte	0x04, 0x11
        /*06b6*/ 	.short	(.L_287 - .L_286)
	.align		4
.L_286:
        /*06b8*/ 	.word	index@(_ZN10layer_norm31ln_parallel_residual_bwd_kernelINS_13Kernel_traitsIf13__nv_bfloat16fS2_fjLj2048ELj1ELj1ELj4ELj16ENS_18Kernel_traits_baseILj2048EfS2_fS2_fjLj128EEEEELb0ELb0ELb0EEEvNS_9BwdParamsE)
        /*06bc*/ 	.word	0x00000000


	//----- nvinfo : EIATTR_REGCOUNT
	.align		4
.L_287:
        /*06c0*/ 	.byte	0x04, 0x2f
        /*06c2*/ 	.short	(.L_289 - .L_288)
	.align		4
.L_288:
        /*06c4*/ 	.word	index@(_ZN10layer_norm31ln_parallel_residual_bwd_kernelINS_13Kernel_traitsI13__nv_bfloat16S2_fS2_fjLj2048ELj1ELj1ELj4ELj16ENS_18Kernel_traits_baseILj2048ES2_S2_fS2_fjLj128EEEEELb1ELb1ELb1EEEvNS_9BwdParamsE)
        /*06c8*/ 	.word	0x00000080


	//----- nvinfo : EIATTR_FRAME_SIZE
	.align		4
.L_289:
        /*06cc*/ 	.byte	0x04, 0x11
        /*06ce*/ 	.short	(.L_291 - .L_290)
	.align		4
.L_290:
        /*06d0*/ 	.word	index@(_ZN10layer_norm31ln_parallel_residual_bwd_kernelINS_13Kernel_traitsI13__nv_bfloat16S2_fS2_fjLj2048ELj1ELj1ELj4ELj16ENS_18Kernel_traits_baseILj2048ES2_S2_fS2_fjLj128EEEEELb1ELb1ELb1EEEvNS_9BwdParamsE)
        /*06d4*/ 	.word	0x00000000


	//----- nvinfo : EIATTR_REGCOUNT
	.align		4
.L_291:
        /*06d8*/ 	.byte	0x04, 0x2f
        /*06da*/ 	.short	(.L_293 - .L_292)
	.align		4
.L_292:
        /*06dc*/ 	.word	index@(_ZN10layer_norm40ln_parallel_residual_bwd_finalize_kernelINS_22Kernel_traits_finalizeILj2048E13__nv_bfloat16S2_fS2_fjLb0ELj1024ELj4ENS_18Kernel_traits_baseILj2048ES2_S2_fS2_fjLj1024EEEEELb1EEEvNS_9BwdParamsE)
        /*06e0*/ 	.word	0x00000020


	//----- nvinfo : EIATTR_FRAME_SIZE
	.align		4
.L_293:
        /*06e4*/ 	.byte	0x04, 0x11
        /*06e6*/ 	.short	(.L_295 - .L_294)
	.align		4
.L_294:
        /*06e8*/ 	.word	index@(_ZN10layer_norm40ln_parallel_residual_bwd_finalize_kernelINS_22Kernel_traits_finalizeILj2048E13__nv_bfloat16S2_fS2_fjLb0ELj1024ELj4ENS_18Kernel_traits_baseILj2048ES2_S2_fS2_fjLj1024EEEEELb1EEEvNS_9BwdParamsE)
        /*06ec*/ 	.word	0x00000000


	//----- nvinfo : EIATTR_REGCOUNT
	.align		4
.L_295:
        /*06f0*/ 	.byte	0x04, 0x2f
        /*06f2*/ 	.short	(.L_297 - .L_296)
	.align		4
.L_296:
        /*06f4*/ 	.word	index@(_ZN10layer_norm22ln_bwd_finalize_kernelINS_22Kernel_traits_finalizeILj2048E13__nv_bfloat16S2_fS2_fjLb0ELj1024ELj4ENS_18Kernel_traits_baseILj2048ES2_S2_fS2_fjLj1024EEEEELb0ELb1EEEvNS_9BwdParamsE)
        /*06f8*/ 	.word	0x0000003f


	//----- nvinfo : EIATTR_FRAME_SIZE
	.align		4
.L_297:
        /*06fc*/ 	.byte	0x04, 0x11
        /*06fe*/ 	.short	(.L_299 - .L_298)
	.align		4
.L_298:
        /*0700*/ 	.word	index@(_ZN10layer_norm22ln_bwd_finalize_kernelINS_22Kernel_traits_finalizeILj2048E13__nv_bfloat16S2_fS2_fjLb0ELj1024ELj4ENS_18Kernel_traits_baseILj2048ES2_S2_fS2_fjLj1024EEEEELb0ELb1EEEvNS_9BwdParamsE)
        /*0704*/ 	.word	0x00000000


	//----- nvinfo : EIATTR_REGCOUNT
	.align		4
.L_299:
        /*0708*/ 	.byte	0x04, 0x2f
        /*070a*/ 	.short	(.L_301 - .L_300)
	.align		4
.L_300:
        /*070c*/ 	.word	index@(_ZN10layer_norm31ln_parallel_residual_bwd_kernelINS_13Kernel_traitsI13__nv_bfloat16S2_fS2_fjLj2048ELj1ELj1ELj4ELj16ENS_18Kernel_traits_baseILj2048ES2_S2_fS2_fjLj128EEEEELb1ELb1ELb0EEEvNS_9BwdParamsE)
        /*0710*/ 	.word	0x0000008d


	//----- nvinfo : EIATTR_FRAME_SIZE
	.align		4
.L_301:
        /*0714*/ 	.byte	0x04, 0x11
        /*0716*/ 	.short	(.L_303 - .L_302)
	.align		4
.L_302:
        /*0718*/ 	.word	index@(_ZN10layer_norm31ln_parallel_residual_bwd_kernelINS_13Kernel_traitsI13__nv_bfloat16S2_fS2_fjLj2048ELj1ELj1ELj4ELj16ENS_18Kernel_traits_baseILj2048ES2_S2_fS2_fjLj128EEEEELb1ELb1ELb0EEEvNS_9BwdParamsE)
        /*071c*/ 	.word	0x00000000


	//----- nvinfo : EIATTR_REGCOUNT
	.align		4
.L_303:
        /*0720*/ 	.byte	0x04, 0x2f
        /*0722*/ 	.short	(.L_305 - .L_304)
	.align		4
.L_304:
        /*0724*/ 	.word	index@(_ZN10layer_norm40ln_parallel_residual_bwd_finalize_kernelINS_22Kernel_traits_finalizeILj2048E13__nv_bfloat16S2_fS2_fjLb0ELj1024ELj4ENS_18Kernel_traits_baseILj2048ES2_S2_fS2_fjLj1024EEEEELb0EEEvNS_9BwdParamsE)
        /*0728*/ 	.word	0x00000020


	//----- nvinfo : EIATTR_FRAME_SIZE
	.align		4
.L_305:
        /*072c*/ 	.byte	0x04, 0x11
        /*072e*/ 	.short	(.L_307 - .L_306)
	.align		4
.L_306:
        /*0730*/ 	.word	index@(_ZN10layer_norm40ln_parallel_residual_bwd_finalize_kernelINS_22Kernel_traits_finalizeILj2048E13__nv_bfloat16S2_fS2_fjLb0ELj1024ELj4ENS_18Kernel_traits_baseILj2048ES2_S2_fS2_fjLj1024EEEEELb0EEEvNS_9BwdParamsE)
        /*0734*/ 	.word	0x00000000


	//----- nvinfo : EIATTR_REGCOUNT
	.align		4
.L_307:
        /*0738*/ 	.byte	0x04, 0x2f
        /*073a*/ 	.short	(.L_309 - .L_308)
	.align		4
.L_308:
        /*073c*/ 	.word	index@(_ZN10layer_norm22ln_bwd_finalize_kernelINS_22Kernel_traits_finalizeILj2048E13__nv_bfloat16S2_fS2_fjLb0ELj1024ELj4ENS_18Kernel_traits_baseILj2048ES2_S2_fS2_fjLj1024EEEEELb0ELb0EEEvNS_9BwdParamsE)
        /*0740*/ 	.word	0x0000003f


	//----- nvinfo : EIATTR_FRAME_SIZE
	.align		4
.L_309:
        /*0744*/ 	.byte	0x04, 0x11
        /*0746*/ 	.short	(.L_311 - .L_310)
	.align		4
.L_310:
        /*0748*/ 	.word	index@(_ZN10layer_norm22ln_bwd_finalize_kernelINS_22Kernel_traits_finalizeILj2048E13__nv_bfloat16S2_fS2_fjLb0ELj1024ELj4ENS_18Kernel_traits_baseILj2048ES2_S2_fS2_fjLj1024EEEEELb0ELb0EEEvNS_9BwdParamsE)
        /*074c*/ 	.word	0x00000000


	//----- nvinfo : EIATTR_REGCOUNT
	.align		4
.L_311:
        /*0750*/ 	.byte	0x04, 0x2f
        /*0752*/ 	.short	(.L_313 - .L_312)
	.align		4
.L_312:
        /*0754*/ 	.word	index@(_ZN10layer_norm31ln_parallel_residual_bwd_kernelINS_13Kernel_traitsI13__nv_bfloat16S2_fS2_fjLj2048ELj1ELj1ELj4ELj16ENS_18Kernel_traits_baseILj2048ES2_S2_fS2_fjLj128EEEEELb1ELb0ELb1EEEvNS_9BwdParamsE)
        /*0758*/ 	.word	0x000000d6


	//----- nvinfo : EIATTR_FRAME_SIZE
	.align		4
.L_313:
        /*075c*/ 	.byte	0x04, 0x11
        /*075e*/ 	.short	(.L_315 - .L_314)
	.align		4
.L_314:
        /*0760*/ 	.word	index@(_ZN10layer_norm31ln_parallel_residual_bwd_kernelINS_13Kernel_traitsI13__nv_bfloat16S2_fS2_fjLj2048ELj1ELj1ELj4ELj16ENS_18Kernel_traits_baseILj2048ES2_S2_fS2_fjLj128EEEEELb1ELb0ELb1EEEvNS_9BwdParamsE)
        /*0764*/ 	.word	0x00000000


	//----- nvinfo : EIATTR_REGCOUNT
	.align		4
.L_315:
        /*0768*/ 	.byte	0x04, 0x2f
        /*076a*/ 	.short	(.L_317 - .L_316)
	.align		4
.L_316:
        /*076c*/ 	.word	index@(_ZN10layer_norm31ln_parallel_residual_bwd_kernelINS_13Kernel_traitsI13__nv_bfloat16S2_fS2_fjLj2048ELj1ELj1ELj4ELj16ENS_18Kernel_traits_baseILj2048ES2_S2_fS2_fjLj128EEEEELb1ELb0ELb0EEEvNS_9BwdParamsE)
        /*0770*/ 	.word	0x000000c9


	//----- nvinfo : EIATTR_FRAME_SIZE
	.align		4
.L_317:
        /*0774*/ 	.byte	0x04, 0x11
        /*0776*/ 	.short	(.L_319 - .L_318)
	.align		4
.L_318:
        /*0778*/ 	.word	index@(_ZN10layer_norm31ln_parallel_residual_bwd_kernelINS_13Kernel_traitsI13__nv_bfloat16S2_fS2_fjLj2048ELj1ELj1ELj4ELj16ENS_18Kernel_traits_baseILj2048ES2_S2_fS2_fjLj128EEEEELb1ELb0ELb0EEEvNS_9BwdParamsE)
        /*077c*/ 	.word	0x00000000


	//----- nvinfo : EIATTR_REGCOUNT
	.align		4
.L_319:
        /*0780*/ 	.byte	0x04, 0x2f
        /*0782*/ 	.short	(.L_321 - .L_320)
	.align		4
.L_320:
        /*0784*/ 	.word	index@(_ZN10layer_norm31ln_parallel_residual_bwd_kernelINS_13Kernel_traitsI13__nv_bfloat16S2_fS2_fjLj2048ELj1ELj1ELj4ELj16ENS_18Kernel_traits_baseILj2048ES2_S2_fS2_fjLj128EEEEELb0ELb1ELb1EEEvNS_9BwdParamsE)
        /*0788*/ 	.word	0x00000080


	//----- nvinfo : EIATTR_FRAME_SIZE
	.align		4
.L_321:
        /*078c*/ 	.byte	0x04, 0x11
        /*078e*/ 	.short	(.L_323 - .L_322)
	.align		4
.L_322:
        /*0790*/ 	.word	index@(_ZN10layer_norm31ln_parallel_residual_bwd_kernelINS_13Kernel_traitsI13__nv_bfloat16S2_fS2_fjLj2048ELj1ELj1ELj4ELj16ENS_18Kernel_traits_baseILj2048ES2_S2_fS2_fjLj128EEEEELb0ELb1ELb1EEEvNS_9BwdParamsE)
        /*0794*/ 	.word	0x00000000


	//----- nvinfo : EIATTR_REGCOUNT
	.align		4
.L_323:
        /*0798*/ 	.byte	0x04, 0x2f
        /*079a*/ 	.short	(.L_325 - .L_324)
	.align		4
.L_324:
        /*079c*/ 	.word	index@(_ZN10layer_norm31ln_parallel_residual_bwd_kernelINS_13Kernel_traitsI13__nv_bfloat16S2_fS2_fjLj2048ELj1ELj1ELj4ELj16ENS_18Kernel_traits_baseILj2048ES2_S2_fS2_fjLj128EEEEELb0ELb1ELb0EEEvNS_9BwdParamsE)
        /*07a0*/ 	.word	0x00000077


	//----- nvinfo : EIATTR_FRAME_SIZE
	.align		4
.L_325:
        /*07a4*/ 	.byte	0x04, 0x11
        /*07a6*/ 	.short	(.L_327 - .L_326)
	.align		4
.L_326:
        /*07a8*/ 	.word	index@(_ZN10layer_norm31ln_parallel_residual_bwd_kernelINS_13Kernel_traitsI13__nv_bfloat16S2_fS2_fjLj2048ELj1ELj1ELj4ELj16ENS_18Kernel_traits_baseILj2048ES2_S2_fS2_fjLj128EEEEELb0ELb1ELb0EEEvNS_9BwdParamsE)
        /*07ac*/ 	.word	0x00000000


	//----- nvinfo : EIATTR_REGCOUNT
	.align		4
.L_327:
        /*07b0*/ 	.byte	0x04, 0x2f
        /*07b2*/ 	.short	(.L_329 - .L_328)
	.align		4
.L_328:
        /*07b4*/ 	.word	index@(_ZN10layer_norm31ln_parallel_residual_bwd_kernelINS_13Kernel_traitsI13__nv_bfloat16S2_fS2_fjLj2048ELj1ELj1ELj4ELj16ENS_18Kernel_traits_baseILj2048ES2_S2_fS2_fjLj128EEEEELb0ELb0ELb1EEEvNS_9BwdParamsE)
        /*07b8*/ 	.word	0x000000a8


	//----- nvinfo : EIATTR_FRAME_SIZE
	.align		4
.L_329:
        /*07bc*/ 	.byte	0x04, 0x11
        /*07be*/ 	.short	(.L_331 - .L_330)
	.align		4
.L_330:
        /*07c0*/ 	.word	index@(_ZN10layer_norm31ln_parallel_residual_bwd_kernelINS_13Kernel_traitsI13__nv_bfloat16S2_fS2_fjLj2048ELj1ELj1ELj4ELj16ENS_18Kernel_traits_baseILj2048ES2_S2_fS2_fjLj128EEEEELb0ELb0ELb1EEEvNS_9BwdParamsE)
        /*07c4*/ 	.word	0x00000000


	//----- nvinfo : EIATTR_REGCOUNT
	.align		4
.L_331:
        /*07c8*/ 	.byte	0x04, 0x2f
        /*07ca*/ 	.short	(.L_333 - .L_332)
	.align		4
.L_332:
        /*07cc*/ 	.word	index@(_ZN10layer_norm31ln_parallel_residual_bwd_kernelINS_13Kernel_traitsI13__nv_bfloat16S2_fS2_fjLj2048ELj1ELj1ELj4ELj16ENS_18Kernel_traits_baseILj2048ES2_S2_fS2_fjLj128EEEEELb0ELb0ELb0EEEvNS_9BwdParamsE)
        /*07d0*/ 	.word	0x000000a7


	//----- nvinfo : EIATTR_FRAME_SIZE
	.align		4
.L_333:
        /*07d4*/ 	.byte	0x04, 0x11
        /*07d6*/ 	.short	(.L_335 - .L_334)
	.align		4
.L_334:
        /*07d8*/ 	.word	index@(_ZN10layer_norm31ln_parallel_residual_bwd_kernelINS_13Kernel_traitsI13__nv_bfloat16S2_fS2_fjLj2048ELj1ELj1ELj4ELj16ENS_18Kernel_traits_baseILj2048ES2_S2_fS2_fjLj128EEEEELb0ELb0ELb0EEEvNS_9BwdParamsE)
        /*07dc*/ 	.word	0x00000000


	//----- nvinfo : EIATTR_REGCOUNT
	.align		4
.L_335:
        /*07e0*/ 	.byte	0x04, 0x2f
        /*07e2*/ 	.short	(.L_337 - .L_336)
	.align		4
.L_336:
        /*07e4*/ 	.word	index@(_ZN10layer_norm31ln_parallel_residual_bwd_kernelINS_13Kernel_traitsIf13__nv_bfloat16S2_S2_fjLj2048ELj1ELj1ELj4ELj16ENS_18Kernel_traits_baseILj2048EfS2_S2_S2_fjLj128EEEEELb1ELb1ELb1EEEvNS_9BwdParamsE)
        /*07e8*/ 	.word	0x00000080


	//----- nvinfo : EIATTR_FRAME_SIZE
	.align		4
.L_337:
        /*07ec*/ 	.byte	0x04, 0x11
        /*07ee*/ 	.short	(.L_339 - .L_338)
	.align		4
.L_338:
        /*07f0*/ 	.word	index@(_ZN10layer_norm31ln_parallel_residual_bwd_kernelINS_13Kernel_traitsIf13__nv_bfloat16S2_S2_fjLj2048ELj1ELj1ELj4ELj16ENS_18Kernel_traits_baseILj2048EfS2_S2_S2_fjLj128EEEEELb1ELb1ELb1EEEvNS_9BwdParamsE)
        /*07f4*/ 	.word	0x00000000


	//----- nvinfo : EIATTR_REGCOUNT
	.align		4
.L_339:
        /*07f8*/ 	.byte	0x04, 0x2f
        /*07fa*/ 	.short	(.L_341 - .L_340)
	.align		4
.L_340:
        /*07fc*/ 	.word	index@(_ZN10layer_norm40ln_parallel_residual_bwd_finalize_kernelINS_22Kernel_traits_finalizeILj2048Ef13__nv_bfloat16S2_S2_fjLb0ELj1024ELj4ENS_18Kernel_traits_baseILj2048EfS2_S2_S2_fjLj1024EEEEELb1EEEvNS_9BwdParamsE)
        /*0800*/ 	.word	0x00000020


	//----- nvinfo : EIATTR_FRAME_SIZE
	.align		4
.L_341:
        /*0804*/ 	.byte	0x04, 0x11
        /*0806*/ 	.short	(.L_343 - .L_342)
	.align		4
.L_342:
        /*0808*/ 	.word	index@(_ZN10layer_norm40ln_parallel_residual_bwd_finalize_kernelINS_22Kernel_traits_finalizeILj2048Ef13__nv_bfloat16S2_S2_fjLb0ELj1024ELj4ENS_18Kernel_traits_baseILj2048EfS2_S2_S2_fjLj1024EEEEELb1EEEvNS_9BwdParamsE)
        /*080c*/ 	.word	0x00000000


	//----- nvinfo : EIATTR_REGCOUNT
	.align		4
.L_343:
        /*0810*/ 	.byte	0x04, 0x2f
        /*0812*/ 	.short	(.L_345 - .L_344)
	.align		4
.L_344:
        /*0814*/ 	.word	index@(_ZN10layer_norm22ln_bwd_finalize_kernelINS_22Kernel_traits_finalizeILj2048Ef13__nv_bfloat16S2_S2_fjLb0ELj1024ELj4ENS_18Kernel_traits_baseILj2048EfS2_S2_S2_fjLj1024EEEEELb0ELb1EEEvNS_9BwdParamsE)
        /*0818*/ 	.word	0x0000003f


	//----- nvinfo : EIATTR_FRAME_SIZE
	.align		4
.L_345:
        /*081c*/ 	.byte	0x04, 0x11
        /*081e*/ 	.short	(.L_347 - .L_346)
	.align		4
.L_346:
        /*0820*/ 	.word	index@(_ZN10layer_norm22ln_bwd_finalize_kernelINS_22Kernel_traits_finalizeILj2048Ef13__nv_bfloat16S2_S2_fjLb0ELj1024ELj4ENS_18Kernel_traits_baseILj2048EfS2_S2_S2_fjLj1024EEEEELb0ELb1EEEvNS_9BwdParamsE)
        /*0824*/ 	.word	0x00000000


	//----- nvinfo : EIATTR_REGCOUNT
	.align		4
.L_347:
        /*0828*/ 	.byte	0x04, 0x2f
        /*082a*/ 	.short	(.L_349 - .L_348)
	.align		4
.L_348:
        /*082c*/ 	.word	index@(_ZN10layer_norm31ln_parallel_residual_bwd_kernelINS_13Kernel_traitsIf13__nv_bfloat16S2_S2_fjLj2048ELj1ELj1ELj4ELj16ENS_18Kernel_traits_baseILj2048EfS2_S2_S2_fjLj128EEEEELb1ELb1ELb0EEEvNS_9BwdParamsE)
        /*0830*/ 	.word	0x0000007a


	//----- nvinfo : EIATTR_FRAME_SIZE
	.align		4
.L_349:
        /*0834*/ 	.byte	0x04, 0x11
        /*0836*/ 	.short	(.L_351 - .L_350)
	.align		4
.L_350:
        /*0838*/ 	.word	index@(_ZN10layer_norm31ln_parallel_residual_bwd_kernelINS_13Kernel_traitsIf13__nv_bfloat16S2_S2_fjLj2048ELj1ELj1ELj4ELj16ENS_18Kernel_traits_baseILj2048EfS2_S2_S2_fjLj128EEEEELb1ELb1ELb0EEEvNS_9BwdParamsE)
        /*083c*/ 	.word	0x00000000


	//----- nvinfo : EIATTR_REGCOUNT
	.align		4
.L_351:
        /*0840*/ 	.byte	0x04, 0x2f
        /*0842*/ 	.short	(.L_353 - .L_352)
	.align		4
.L_352:
        /*0844*/ 	.word	index@(_ZN10layer_norm40ln_parallel_residual_bwd_finalize_kernelINS_22Kernel_traits_finalizeILj2048Ef13__nv_bfloat16S2_S2_fjLb0ELj1024ELj4ENS_18Kernel_traits_baseILj2048EfS2_S2_S2_fjLj1024EEEEELb0EEEvNS_9BwdParamsE)
        /*0848*/ 	.word	0x00000020


	//----- nvinfo : EIATTR_FRAME_SIZE
	.align		4
.L_353:
        /*084c*/ 	.byte	0x04, 0x11
        /*084e*/ 	.short	(.L_355 - .L_354)
	.align		4
.L_354:
        /*0850*/ 	.word	index@(_ZN10layer_norm40ln_parallel_residual_bwd_finalize_kernelINS_22Kernel_traits_finalizeILj2048Ef13__nv_bfloat16S2_S2_fjLb0ELj1024ELj4ENS_18Kernel_traits_baseILj2048EfS2_S2_S2_fjLj1024EEEEELb0EEEvNS_9BwdParamsE)
        /*0854*/ 	.word	0x00000000


	//----- nvinfo : EIATTR_REGCOUNT
	.align		4
.L_355:
        /*0858*/ 	.byte	0x04, 0x2f
        /*085a*/ 	.short	(.L_357 - .L_356)
	.align		4
.L_356:
        /*085c*/ 	.word	index@(_ZN10layer_norm22ln_bwd_finalize_kernelINS_22Kernel_traits_finalizeILj2048Ef13__nv_bfloat16S2_S2_fjLb0ELj1024ELj4ENS_18Kernel_traits_baseILj2048EfS2_S2_S2_fjLj1024EEEEELb0ELb0EEEvNS_9BwdParamsE)
        /*0860*/ 	.word	0x0000003f


	//----- nvinfo : EIATTR_FRAME_SIZE
	.align		4
.L_357:
        /*0864*/ 	.byte	0x04, 0x11
        /*0866*/ 	.short	(.L_359 - .L_358)
	.align		4
.L_358:
        /*0868*/ 	.word	index@(_ZN10layer_norm22ln_bwd_finalize_kernelINS_22Kernel_traits_finalizeILj2048Ef13__nv_bfloat16S2_S2_fjLb0ELj1024ELj4ENS_18Kernel_traits_baseILj2048EfS2_S2_S2_fjLj1024EEEEELb0ELb0EEEvNS_9BwdParamsE)
        /*086c*/ 	.word	0x00000000


	//----- nvinfo : EIATTR_REGCOUNT
	.align		4
.L_359:
        /*0870*/ 	.byte	0x04, 0x2f
        /*0872*/ 	.short	(.L_361 - .L_360)
	.align		4
.L_360:
        /*0874*/ 	.word	index@(_ZN10layer_norm31ln_parallel_residual_bwd_kernelINS_13Kernel_traitsIf13__nv_bfloat16S2_S2_fjLj2048ELj1ELj1ELj4ELj16ENS_18Kernel_traits_baseILj2048EfS2_S2_S2_fjLj128EEEEELb1ELb0ELb1EEEvNS_9BwdParamsE)
        /*0878*/ 	.word	0x000000ca


	//----- nvinfo : EIATTR_FRAME_SIZE
	.align		4
.L_361:
        /*087c*/ 	.byte	0x04, 0x11
        /*087e*/ 	.short	(.L_363 - .L_362)
	.align		4
.L_362:
        /*0880*/ 	.word	index@(_ZN10layer_norm31ln_parallel_residual_bwd_kernelINS_13Kernel_traitsIf13__nv_bfloat16S2_S2_fjLj2048ELj1ELj1ELj4ELj16ENS_18Kernel_traits_baseILj2048EfS2_S2_S2_fjLj128EEEEELb1ELb0ELb1EEEvNS_9BwdParamsE)
        /*0884*/ 	.word	0x00000000


	//----- nvinfo : EIATTR_REGCOUNT
	.align		4
.L_363:
        /*0888*/ 	.byte	0x04, 0x2f
        /*088a*/ 	.short	(.L_365 - .L_364)
	.align		4
.L_364:
        /*088c*/ 	.word	index@(_ZN10layer_norm31ln_parallel_residual_bwd_kernelINS_13Kernel_traitsIf13__nv_bfloat16S2_S2_fjLj2048ELj1ELj1ELj4ELj16ENS_18Kernel_traits_baseILj2048EfS2_S2_S2_fjLj128EEEEELb1ELb0ELb0EEEvNS_9BwdParamsE)
        /*0890*/ 	.word	0x000000ba


	//----- nvinfo : EIATTR_FRAME_SIZE
	.align		4
.L_365:
        /*0894*/ 	.byte	0x04, 0x11
        /*0896*/ 	.short	(.L_367 - .L_366)
	.align		4
.L_366:
        /*0898*/ 	.word	index@(_ZN10layer_norm31ln_parallel_residual_bwd_kernelINS_13Kernel_traitsIf13__nv_bfloat16S2_S2_fjLj2048ELj1ELj1ELj4ELj16ENS_18Kernel_traits_baseILj2048EfS2_S2_S2_fjLj128EEEEELb1ELb0ELb0EEEvNS_9BwdParamsE)
        /*089c*/ 	.word	0x00000000


	//----- nvinfo : EIATTR_REGCOUNT
	.align		4
.L_367:
        /*08a0*/ 	.byte	0x04, 0x2f
        /*08a2*/ 	.short	(.L_369 - .L_368)
	.align		4
.L_368:
        /*08a4*/ 	.word	index@(_ZN10layer_norm31ln_parallel_residual_bwd_kernelINS_13Kernel_traitsIf13__nv_bfloat16S2_S2_fjLj2048ELj1ELj1ELj4ELj16ENS_18Kernel_traits_baseILj2048EfS2_S2_S2_fjLj128EEEEELb0ELb1ELb1EEEvNS_9BwdParamsE)
        /*08a8*/ 	.word	0x00000080


	//----- nvinfo : EIATTR_FRAME_SIZE
	.align		4
.L_369:
        /*08ac*/ 	.byte	0x04, 0x11
        /*08ae*/ 	.short	(.L_371 - .L_370)
	.align		4
.L_370:
        /*08b0*/ 	.word	index@(_ZN10layer_norm31ln_parallel_residual_bwd_kernelINS_13Kernel_traitsIf13__nv_bfloat16S2_S2_fjLj2048ELj1ELj1ELj4ELj16ENS_18Kernel_traits_baseILj2048EfS2_S2_S2_fjLj128EEEEELb0ELb1ELb1EEEvNS_9BwdParamsE)
        /*08b4*/ 	.word	0x00000000


	//----- nvinfo : EIATTR_REGCOUNT
	.align		4
.L_371:
        /*08b8*/ 	.byte	0x04, 0x2f
        /*08ba*/ 	.short	(.L_373 - .L_372)
	.align		4
.L_372:
        /*08bc*/ 	.word	index@(_ZN10layer_norm31ln_parallel_residual_bwd_kernelINS_13Kernel_traitsIf13__nv_bfloat16S2_S2_fjLj2048ELj1ELj1ELj4ELj16ENS_18Kernel_traits_baseILj2048EfS2_S2_S2_fjLj128EEEEELb0ELb1ELb0EEEvNS_9BwdParamsE)
        /*08c0*/ 	.word	0x00000075


	//----- nvinfo : EIATTR_FRAME_SIZE
	.align		4
.L_373:
        /*08c4*/ 	.byte	0x04, 0x11
        /*08c6*/ 	.short	(.L_375 - .L_374)
	.align		4
.L_374:
        /*08c8*/ 	.word	index@(_ZN10layer_norm31ln_parallel_residual_bwd_kernelINS_13Kernel_traitsIf13__nv_bfloat16S2_S2_fjLj2048ELj1ELj1ELj4ELj16ENS_18Kernel_traits_baseILj2048EfS2_S2_S2_fjLj128EEEEELb0ELb1ELb0EEEvNS_9BwdParamsE)
        /*08cc*/ 	.word	0x00000000


	//----- nvinfo : EIATTR_REGCOUNT
	.align		4
.L_375:
        /*08d0*/ 	.byte	0x04, 0x2f
        /*08d2*/ 	.short	(.L_377 - .L_376)
	.align		4
.L_376:
        /*08d4*/ 	.word	index@(_ZN10layer_norm31ln_parallel_residual_bwd_kernelINS_13Kernel_traitsIf13__nv_bfloat16S2_S2_fjLj2048ELj1ELj1ELj4ELj16ENS_18Kernel_traits_baseILj2048EfS2_S2_S2_fjLj128EEEEELb0ELb0ELb1EEEvNS_9BwdParamsE)
        /*08d8*/ 	.word	0x000000a8


	//----- nvinfo : EIATTR_FRAME_SIZE
	.align		4
.L_377:
        /*08dc*/ 	.byte	0x04, 0x11
        /*08de*/ 	.short	(.L_379 - .L_378)
	.align		4
.L_378:
        /*08e0*/ 	.word	index@(_ZN10layer_norm31ln_parallel_residual_bwd_kernelINS_13Kernel_traitsIf13__nv_bfloat16S2_S2_fjLj2048ELj1ELj1ELj4ELj16ENS_18Kernel_traits_baseILj2048EfS2_S2_S2_fjLj128EEEEELb0ELb0ELb1EEEvNS_9BwdParamsE)
        /*08e4*/ 	.word	0x00000000


	//----- nvinfo : EIATTR_REGCOUNT
	.align		4
.L_379:
        /*08e8*/ 	.byte	0x04, 0x2f
        /*08ea*/ 	.short	(.L_381 - .L_380)
	.align		4
.L_380:
        /*08ec*/ 	.word	index@(_ZN10layer_norm31ln_parallel_residual_bwd_kernelINS_13Kernel_traitsIf13__nv_bfloat16S2_S2_fjLj2048ELj1ELj1ELj4ELj16ENS_18Kernel_traits_baseILj2048EfS2_S2_S2_fjLj128EEEEELb0ELb0ELb0EEEvNS_9BwdParamsE)
        /*08f0*/ 	.word	0x000000a6


	//----- nvinfo : EIATTR_FRAME_SIZE
	.align		4
.L_381:
        /*08f4*/ 	.byte	0x04, 0x11
        /*08f6*/ 	.short	(.L_383 - .L_382)
	.align		4
.L_382:
        /*08f8*/ 	.word	index@(_ZN10layer_norm31ln_parallel_residual_bwd_kernelINS_13Kernel_traitsIf13__nv_bfloat16S2_S2_fjLj2048ELj1ELj1ELj4ELj16ENS_18Kernel_traits_baseILj2048EfS2_S2_S2_fjLj128EEEEELb0ELb0ELb0EEEvNS_9BwdParamsE)
        /*08fc*/ 	.word	0x00000000


	//----- nvinfo : EIATTR_REGCOUNT
	.align		4
.L_383:
        /*0900*/ 	.byte	0x04, 0x2f
        /*0902*/ 	.short	(.L_385 - .L_384)
	.align		4
.L_384:
        /*0904*/ 	.word	index@(_ZN10layer_norm31ln_parallel_residual_bwd_kernelINS_13Kernel_traitsI6__halfS2_S2_S2_fjLj2048ELj1ELj1ELj4ELj16ENS_18Kernel_traits_baseILj2048ES2_S2_S2_S2_fjLj128EEEEELb1ELb1ELb1EEEvNS_9BwdParamsE)
        /*0908*/ 	.word	0x00000080


	//----- nvinfo : EIATTR_FRAME_SIZE
	.align		4
.L_385:
        /*090c*/ 	.byte	0x04, 0x11
        /*090e*/ 	.short	(.L_387 - .L_386)
	.align		4
.L_386:
        /*0910*/ 	.word	index@(_ZN10layer_norm31ln_parallel_residual_bwd_kernelINS_13Kernel_traitsI6__halfS2_S2_S2_fjLj2048ELj1ELj1ELj4ELj16ENS_18Kernel_traits_baseILj2048ES2_S2_S2_S2_fjLj128EEEEELb1ELb1ELb1EEEvNS_9BwdParamsE)
        /*0914*/ 	.word	0x00000000


	//----- nvinfo : EIATTR_REGCOUNT
	.align		4
.L_387:
        /*0918*/ 	.byte	0x04, 0x2f
        /*091a*/ 	.short	(.L_389 - .L_388)
	.align		4
.L_388:
        /*091c*/ 	.word	index@(_ZN10layer_norm40ln_parallel_residual_bwd_finalize_kernelINS_22Kernel_traits_finalizeILj2048E6__halfS2_S2_S2_fjLb0ELj1024ELj4ENS_18Kernel_traits_baseILj2048ES2_S2_S2_S2_fjLj1024EEEEELb1EEEvNS_9BwdParamsE)
        /*0920*/ 	.word	0x00000020


	//----- nvinfo : EIATTR_FRAME_SIZE
	.align		4
.L_389:
        /*0924*/ 	.byte	0x04, 0x11
        /*0926*/ 	.short	(.L_391 - .L_390)
	.align		4
.L_390:
        /*0928*/ 	.word	index@(_ZN10layer_norm40ln_parallel_residual_bwd_finalize_kernelINS_22Kernel_traits_finalizeILj2048E6__halfS2_S2_S2_fjLb0ELj1024ELj4ENS_18Kernel_traits_baseILj2048ES2_S2_S2_S2_fjLj1024EEEEELb1EEEvNS_9BwdParamsE)
        /*092c*/ 	.word	0x00000000


	//----- nvinfo : EIATTR_REGCOUNT
	.align		4
.L_391:
        /*0930*/ 	.byte	0x04, 0x2f
        /*0932*/ 	.short	(.L_393 - .L_392)
	.align		4
.L_392:
        /*0934*/ 	.word	index@(_ZN10layer_norm22ln_bwd_finalize_kernelINS_22Kernel_traits_finalizeILj2048E6__halfS2_S2_S2_fjLb0ELj1024ELj4ENS_18Kernel_traits_baseILj2048ES2_S2_S2_S2_fjLj1024EEEEELb0ELb1EEEvNS_9BwdParamsE)
        /*0938*/ 	.word	0x0000003f


	//----- nvinfo : EIATTR_FRAME_SIZE
	.align		4
.L_393:
        /*093c*/ 	.byte	0x04, 0x11
        /*093e*/ 	.short	(.L_395 - .L_394)
	.align		4
.L_394:
        /*0940*/ 	.word	index@(_ZN10layer_norm22ln_bwd_finalize_kernelINS_22Kernel_traits_finalizeILj2048E6__halfS2_S2_S2_fjLb0ELj1024ELj4ENS_18Kernel_traits_baseILj2048ES2_S2_S2_S2_fjLj1024EEEEELb0ELb1EEEvNS_9BwdParamsE)
        /*0944*/ 	.word	0x00000000


	//----- nvinfo : EIATTR_REGCOUNT
	.align		4
.L_395:
        /*0948*/ 	.byte	0x04, 0x2f
        /*094a*/ 	.short	(.L_397 - .L_396)
	.align		4
.L_396:
        /*094c*/ 	.word	index@(_ZN10layer_norm31ln_parallel_residual_bwd_kernelINS_13Kernel_traitsI6__halfS2_S2_S2_fjLj2048ELj1ELj1ELj4ELj16ENS_18Kernel_traits_baseILj2048ES2_S2_S2_S2_fjLj128EEEEELb1ELb1ELb0EEEvNS_9BwdParamsE)
        /*0950*/ 	.word	0x00000075


	//----- nvinfo : EIATTR_FRAME_SIZE
	.align		4
.L_397:
        /*0954*/ 	.byte	0x04, 0x11
        /*0956*/ 	.short	(.L_399 - .L_398)
	.align		4
.L_398:
        /*0958*/ 	.word	index@(_ZN10layer_norm31ln_parallel_residual_bwd_kernelINS_13Kernel_traitsI6__halfS2_S2_S2_fjLj2048ELj1ELj1ELj4ELj16ENS_18Kernel_traits_baseILj2048ES2_S2_S2_S2_fjLj128EEEEELb1ELb1ELb0EEEvNS_9BwdParamsE)
        /*095c*/ 	.word	0x00000000


	//----- nvinfo : EIATTR_REGCOUNT
	.align		4
.L_399:
        /*0960*/ 	.byte	0x04, 0x2f
        /*0962*/ 	.short	(.L_401 - .L_400)
	.align		4
.L_400:
        /*0964*/ 	.word	index@(_ZN10layer_norm40ln_parallel_residual_bwd_finalize_kernelINS_22Kernel_traits_finalizeILj2048E6__halfS2_S2_S2_fjLb0ELj1024ELj4ENS_18Kernel_traits_baseILj2048ES2_S2_S2_S2_fjLj1024EEEEELb0EEEvNS_9BwdParamsE)
        /*0968*/ 	.word	0x00000020


	//----- nvinfo : EIATTR_FRAME_SIZE
	.align		4
.L_401:
        /*096c*/ 	.byte	0x04, 0x11
        /*096e*/ 	.short	(.L_403 - .L_402)
	.align		4
.L_402:
        /*0970*/ 	.word	index@(_ZN10layer_norm40ln_parallel_residual_bwd_finalize_kernelINS_22Kernel_traits_finalizeILj2048E6__halfS2_S2_S2_fjLb0ELj1024ELj4ENS_18Kernel_traits_baseILj2048ES2_S2_S2_S2_fjLj1024EEEEELb0EEEvNS_9BwdParamsE)
        /*0974*/ 	.word	0x00000000


	//----- nvinfo : EIATTR_REGCOUNT
	.align		4
.L_403:
        /*0978*/ 	.byte	0x04, 0x2f
        /*097a*/ 	.short	(.L_405 - .L_404)
	.align		4
.L_404:
        /*097c*/ 	.word	index@(_ZN10layer_norm22ln_bwd_finalize_kernelINS_22Kernel_traits_finalizeILj2048E6__halfS2_S2_S2_fjLb0ELj1024ELj4ENS_18Kernel_traits_baseILj2048ES2_S2_S2_S2_fjLj1024EEEEELb0ELb0EEEvNS_9BwdParamsE)
        /*0980*/ 	.word	0x0000003f


	//----- nvinfo : EIATTR_FRAME_SIZE
	.align		4
.L_405:
        /*0984*/ 	.byte	0x04, 0x11
        /*0986*/ 	.short	(.L_407 - .L_406)
	.align		4
.L_406:
        /*0988*/ 	.word	index@(_ZN10layer_norm22ln_bwd_finalize_kernelINS_22Kernel_traits_finalizeILj2048E6__halfS2_S2_S2_fjLb0ELj1024ELj4ENS_18Kernel_traits_baseILj2048ES2_S2_S2_S2_fjLj1024EEEEELb0ELb0EEEvNS_9BwdParamsE)
        /*098c*/ 	.word	0x00000000


	//----- nvinfo : EIATTR_REGCOUNT
	.align		4
.L_407:
        /*0990*/ 	.byte	0x04, 0x2f
        /*0992*/ 	.short	(.L_409 - .L_408)
	.align		4
.L_408:
        /*0994*/ 	.word	index@(_ZN10layer_norm31ln_parallel_residual_bwd_kernelINS_13Kernel_traitsI6__halfS2_S2_S2_fjLj2048ELj1ELj1ELj4ELj16ENS_18Kernel_traits_baseILj2048ES2_S2_S2_S2_fjLj128EEEEELb1ELb0ELb1EEEvNS_9BwdParamsE)
        /*0998*/ 	.word	0x000000a8


	//----- nvinfo : EIATTR_FRAME_SIZE
	.align		4
.L_409:
        /*099c*/ 	.byte	0x04, 0x11
        /*099e*/ 	.short	(.L_411 - .L_410)
	.align		4
.L_410:
        /*09a0*/ 	.word	index@(_ZN10layer_norm31ln_parallel_residual_bwd_kernelINS_13Kernel_traitsI6__halfS2_S2_S2_fjLj2048ELj1ELj1ELj4ELj16ENS_18Kernel_traits_baseILj2048ES2_S2_S2_S2_fjLj128EEEEELb1ELb0ELb1EEEvNS_9BwdParamsE)
        /*09a4*/ 	.word	0x00000000


	//----- nvinfo : EIATTR_REGCOUNT
	.align		4
.L_411:
        /*09a8*/ 	.byte	0x04, 0x2f
        /*09aa*/ 	.short	(.L_413 - .L_412)
	.align		4
.L_412:
        /*09ac*/ 	.word	index@(_ZN10layer_norm31ln_parallel_residual_bwd_kernelINS_13Kernel_traitsI6__halfS2_S2_S2_fjLj2048ELj1ELj1ELj4ELj16ENS_18Kernel_traits_baseILj2048ES2_S2_S2_S2_fjLj128EEEEELb1ELb0ELb0EEEvNS_9BwdParamsE)
        /*09b0*/ 	.word	0x0000009f


	//----- nvinfo : EIATTR_FRAME_SIZE
	.align		4
.L_413:
        /*09b4*/ 	.byte	0x04, 0x11
        /*09b6*/ 	.short	(.L_415 - .L_414)
	.align		4
.L_414:
        /*09b8*/ 	.word	index@(_ZN10layer_norm31ln_parallel_residual_bwd_kernelINS_13Kernel_traitsI6__halfS2_S2_S2_fjLj2048ELj1ELj1ELj4ELj16ENS_18Kernel_traits_baseILj2048ES2_S2_S2_S2_fjLj128EEEEELb1ELb0ELb0EEEvNS_9BwdParamsE)
        /*09bc*/ 	.word	0x00000000


	//----- nvinfo : EIATTR_REGCOUNT
	.align		4
.L_415:
        /*09c0*/ 	.byte	0x04, 0x2f
        /*09c2*/ 	.short	(.L_417 - .L_416)
	.align		4
.L_416:
        /*09c4*/ 	.word	index@(_ZN10layer_norm31ln_parallel_residual_bwd_kernelINS_13Kernel_traitsI6__halfS2_S2_S2_fjLj2048ELj1ELj1ELj4ELj16ENS_18Kernel_traits_baseILj2048ES2_S2_S2_S2_fjLj128EEEEELb0ELb1ELb1EEEvNS_9BwdParamsE)
        /*09c8*/ 	.word	0x00000080


	//----- nvinfo : EIATTR_FRAME_SIZE
	.align		4
.L_417:
        /*09cc*/ 	.byte	0x04, 0x11
        /*09ce*/ 	.short	(.L_419 - .L_418)
	.align		4
.L_418:
        /*09d0*/ 	.word	index@(_ZN10layer_norm31ln_parallel_residual_bwd_kernelINS_13Kernel_traitsI6__halfS2_S2_S2_fjLj2048ELj1ELj1ELj4ELj16ENS_18Kernel_traits_baseILj2048ES2_S2_S2_S2_fjLj128EEEEELb0ELb1ELb1EEEvNS_9BwdParamsE)
        /*09d4*/ 	.word	0x00000000


	//----- nvinfo : EIATTR_REGCOUNT
	.align		4
.L_419:
        /*09d8*/ 	.byte	0x04, 0x2f
        /*09da*/ 	.short	(.L_421 - .L_420)
	.align		4
.L_420:
        /*09dc*/ 	.word	index@(_ZN10layer_norm31ln_parallel_residual_bwd_kernelINS_13Kernel_traitsI6__halfS2_S2_S2_fjLj2048ELj1ELj1ELj4ELj16ENS_18Kernel_traits_baseILj2048ES2_S2_S2_S2_fjLj128EEEEELb0ELb1ELb0EEEvNS_9BwdParamsE)
        /*09e0*/ 	.word	0x00000075


	//----- nvinfo : EIATTR_FRAME_SIZE
	.align		4
.L_421:
        /*09e4*/ 	.byte	0x04, 0x11
        /*09e6*/ 	.short	(.L_423 - .L_422)
	.align		4
.L_422:
        /*09e8*/ 	.word	index@(_ZN10layer_norm31ln_parallel_residual_bwd_kernelINS_13Kernel_traitsI6__halfS2_S2_S2_fjLj2048ELj1ELj1ELj4ELj16ENS_18Kernel_traits_baseILj2048ES2_S2_S2_S2_fjLj128EEEEELb0ELb1ELb0EEEvNS_9BwdParamsE)
        /*09ec*/ 	.word	0x00000000


	//----- nvinfo : EIATTR_REGCOUNT
	.align		4
.L_423:
        /*09f0*/ 	.byte	0x04, 0x2f
        /*09f2*/ 	.short	(.L_425 - .L_424)
	.align		4
.L_424:
        /*09f4*/ 	.word	index@(_ZN10layer_norm31ln_parallel_residual_bwd_kernelINS_13Kernel_traitsI6__halfS2_S2_S2_fjLj2048ELj1ELj1ELj4ELj16ENS_18Kernel_traits_baseILj2048ES2_S2_S2_S2_fjLj128EEEEELb0ELb0ELb1EEEvNS_9BwdParamsE)
        /*09f8*/ 	.word	0x000000a8


	//----- nvinfo : EIATTR_FRAME_SIZE
	.align		4
.L_425:
        /*09fc*/ 	.byte	0x04, 0x11
        /*09fe*/ 	.short	(.L_427 - .L_426)
	.align		4
.L_426:
        /*0a00*/ 	.word	index@(_ZN10layer_norm31ln_parallel_residual_bwd_kernelINS_13Kernel_traitsI6__halfS2_S2_S2_fjLj2048ELj1ELj1ELj4ELj16ENS_18Kernel_traits_baseILj2048ES2_S2_S2_S2_fjLj128EEEEELb0ELb0ELb1EEEvNS_9BwdParamsE)
        /*0a04*/ 	.word	0x00000000


	//----- nvinfo : EIATTR_REGCOUNT
	.align		4
.L_427:
        /*0a08*/ 	.byte	0x04, 0x2f
        /*0a0a*/ 	.short	(.L_429 - .L_428)
	.align		4
.L_428:
        /*0a0c*/ 	.word	index@(_ZN10layer_norm31ln_parallel_residual_bwd_kernelINS_13Kernel_traitsI6__halfS2_S2_S2_fjLj2048ELj1ELj1ELj4ELj16ENS_18Kernel_traits_baseILj2048ES2_S2_S2_S2_fjLj128EEEEELb0ELb0ELb0EEEvNS_9BwdParamsE)
        /*0a10*/ 	.word	0x000000a4


	//----- nvinfo : EIATTR_FRAME_SIZE
	.align		4
.L_429:
        /*0a14*/ 	.byte	0x04, 0x11
        /*0a16*/ 	.short	(.L_431 - .L_430)
	.align		4
.L_430:
        /*0a18*/ 	.word	index@(_ZN10layer_norm31ln_parallel_residual_bwd_kernelINS_13Kernel_traitsI6__halfS2_S2_S2_fjLj2048ELj1ELj1ELj4ELj16ENS_18Kernel_traits_baseILj2048ES2_S2_S2_S2_fjLj128EEEEELb0ELb0ELb0EEEvNS_9BwdParamsE)
        /*0a1c*/ 	.word	0x00000000


	//----- nvinfo : EIATTR_REGCOUNT
	.align		4
.L_431:
        /*0a20*/ 	.byte	0x04, 0x2f
        /*0a22*/ 	.short	(.L_433 - .L_432)
	.align		4
.L_432:
        /*0a24*/ 	.word	index@(_ZN10layer_norm31ln_parallel_residual_bwd_kernelINS_13Kernel_traitsI13__nv_bfloat16S2_S2_S2_fjLj2048ELj1ELj1ELj4ELj16ENS_18Kernel_traits_baseILj2048ES2_S2_S2_S2_fjLj128EEEEELb1ELb1ELb1EEEvNS_9BwdParamsE)
        /*0a28*/ 	.word	0x00000080


	//----- nvinfo : EIATTR_FRAME_SIZE
	.align		4
.L_433:
        /*0a2c*/ 	.byte	0x04, 0x11
        /*0a2e*/ 	.short	(.L_435 - .L_434)
	.align		4
.L_434:
        /*0a30*/ 	.word	index@(_ZN10layer_norm31ln_parallel_residual_bwd_kernelINS_13Kernel_traitsI13__nv_bfloat16S2_S2_S2_fjLj2048ELj1ELj1ELj4ELj16ENS_18Kernel_traits_baseILj2048ES2_S2_S2_S2_fjLj128EEEEELb1ELb1ELb1EEEvNS_9BwdParamsE)
        /*0a34*/ 	.word	0x00000000


	//----- nvinfo : EIATTR_REGCOUNT
	.align		4
.L_435:
        /*0a38*/ 	.byte	0x04, 0x2f
        /*0a3a*/ 	.short	(.L_437 - .L_436)
	.align		4
.L_436:
        /*0a3c*/ 	.word	index@(_ZN10layer_norm40ln_parallel_residual_bwd_finalize_kernelINS_22Kernel_traits_finalizeILj2048E13__nv_bfloat16S2_S2_S2_fjLb0ELj1024ELj4ENS_18Kernel_traits_baseILj2048ES2_S2_S2_S2_fjLj1024EEEEELb1EEEvNS_9BwdParamsE)
        /*0a40*/ 	.word	0x00000020


	//----- nvinfo : EIATTR_FRAME_SIZE
	.align		4
.L_437:
        /*0a44*/ 	.byte	0x04, 0x11
        /*0a46*/ 	.short	(.L_439 - .L_438)
	.align		4
.L_438:
        /*0a48*/ 	.word	index@(_ZN10layer_norm40ln_parallel_residual_bwd_finalize_kernelINS_22Kernel_traits_finalizeILj2048E13__nv_bfloat16S2_S2_S2_fjLb0ELj1024ELj4ENS_18Kernel_traits_baseILj2048ES2_S2_S2_S2_fjLj1024EEEEELb1EEEvNS_9BwdParamsE)
        /*0a4c*/ 	.word	0x00000000


	//----- nvinfo : EIATTR_REGCOUNT
	.align		4
.L_439:
        /*0a50*/ 	.byte	0x04, 0x2f
        /*0a52*/ 	.short	(.L_441 - .L_440)
	.align		4
.L_440:
        /*0a54*/ 	.word	index@(_ZN10layer_norm22ln_bwd_finalize_kernelINS_22Kernel_traits_finalizeILj2048E13__nv_bfloat16S2_S2_S2_fjLb0ELj1024ELj4ENS_18Kernel_traits_baseILj2048ES2_S2_S2_S2_fjLj1024EEEEELb0ELb1EEEvNS_9BwdParamsE)
        /*0a58*/ 	.word	0x0000003f


	//----- nvinfo : EIATTR_FRAME_SIZE
	.align		4
.L_441:
        /*0a5c*/ 	.byte	0x04, 0x11
        /*0a5e*/ 	.short	(.L_443 - .L_442)
	.align		4
.L_442:
        /*0a60*/ 	.word	index@(_ZN10layer_norm22ln_bwd_finalize_kernelINS_22Kernel_traits_finalizeILj2048E13__nv_bfloat16S2_S2_S2_fjLb0ELj1024ELj4ENS_18Kernel_traits_baseILj2048ES2_S2_S2_S2_fjLj1024EEEEELb0ELb1EEEvNS_9BwdParamsE)
        /*0a64*/ 	.word	0x00000000


	//----- nvinfo : EIATTR_REGCOUNT
	.align		4
.L_443:
        /*0a68*/ 	.byte	0x04, 0x2f
        /*0a6a*/ 	.short	(.L_445 - .L_444)
	.align		4
.L_444:
        /*0a6c*/ 	.word	index@(_ZN10layer_norm31ln_parallel_residual_bwd_kernelINS_13Kernel_traitsI13__nv_bfloat16S2_S2_S2_fjLj2048ELj1ELj1ELj4ELj16ENS_18Kernel_traits_baseILj2048ES2_S2_S2_S2_fjLj128EEEEELb1ELb1ELb0EEEvNS_9BwdParamsE)
        /*0a70*/ 	.word	0x0000007a


	//----- nvinfo : EIATTR_FRAME_SIZE
	.align		4
.L_445:
        /*0a74*/ 	.byte	0x04, 0x11
        /*0a76*/ 	.short	(.L_447 - .L_446)
	.align		4
.L_446:
        /*0a78*/ 	.word	index@(_ZN10layer_norm31ln_parallel_residual_bwd_kernelINS_13Kernel_traitsI13__nv_bfloat16S2_S2_S2_fjLj2048ELj1ELj1ELj4ELj16ENS_18Kernel_traits_baseILj2048ES2_S2_S2_S2_fjLj128EEEEELb1ELb1ELb0EEEvNS_9BwdParamsE)
        /*0a7c*/ 	.word	0x00000000


	//----- nvinfo : EIATTR_REGCOUNT
	.align		4
.L_447:
        /*0a80*/ 	.byte	0x04, 0x2f
        /*0a82*/ 	.short	(.L_449 - .L_448)
	.align		4
.L_448:
        /*0a84*/ 	.word	index@(_ZN10layer_norm40ln_parallel_residual_bwd_finalize_kernelINS_22Kernel_traits_finalizeILj2048E13__nv_bfloat16S2_S2_S2_fjLb0ELj1024ELj4ENS_18Kernel_traits_baseILj2048ES2_S2_S2_S2_fjLj1024EEEEELb0EEEvNS_9BwdParamsE)
        /*0a88*/ 	.word	0x00000020


	//----- nvinfo : EIATTR_FRAME_SIZE
	.align		4
.L_449:
        /*0a8c*/ 	.byte	0x04, 0x11
        /*0a8e*/ 	.short	(.L_451 - .L_450)
	.align		4
.L_450:
        /*0a90*/ 	.word	index@(_ZN10layer_norm40ln_parallel_residual_bwd_finalize_kernelINS_22Kernel_traits_finalizeILj2048E13__nv_bfloat16S2_S2_S2_fjLb0ELj1024ELj4ENS_18Kernel_traits_baseILj2048ES2_S2_S2_S2_fjLj1024EEEEELb0EEEvNS_9BwdParamsE)
        /*0a94*/ 	.word	0x00000000


	//----- nvinfo : EIATTR_REGCOUNT
	.align		4
.L_451:
        /*0a98*/ 	.byte	0x04, 0x2f
        /*0a9a*/ 	.short	(.L_453 - .L_452)
	.align		4
.L_452:
        /*0a9c*/ 	.word	index@(_ZN10layer_norm22ln_bwd_finalize_kernelINS_22Kernel_traits_finalizeILj2048E13__nv_bfloat16S2_S2_S2_fjLb0ELj1024ELj4ENS_18Kernel_traits_baseILj2048ES2_S2_S2_S2_fjLj1024EEEEELb0ELb0EEEvNS_9BwdParamsE)
        /*0aa0*/ 	.word	0x0000003f


	//----- nvinfo : EIATTR_FRAME_SIZE
	.align		4
.L_453:
        /*0aa4*/ 	.byte	0x04, 0x11
        /*0aa6*/ 	.short	(.L_455 - .L_454)
	.align		4
.L_454:
        /*0aa8*/ 	.word	index@(_ZN10layer_norm22ln_bwd_finalize_kernelINS_22Kernel_traits_finalizeILj2048E13__nv_bfloat16S2_S2_S2_fjLb0ELj1024ELj4ENS_18Kernel_traits_baseILj2048ES2_S2_S2_S2_fjLj1024EEEEELb0ELb0EEEvNS_9BwdParamsE)
        /*0aac*/ 	.word	0x00000000


	//----- nvinfo : EIATTR_REGCOUNT
	.align		4
.L_455:
        /*0ab0*/ 	.byte	0x04, 0x2f
        /*0ab2*/ 	.short	(.L_457 - .L_456)
	.align		4
.L_456:
        /*0ab4*/ 	.word	index@(_ZN10layer_norm31ln_parallel_residual_bwd_kernelINS_13Kernel_traitsI13__nv_bfloat16S2_S2_S2_fjLj2048ELj1ELj1ELj4ELj16ENS_18Kernel_traits_baseILj2048ES2_S2_S2_S2_fjLj128EEEEELb1ELb0ELb1EEEvNS_9BwdParamsE)
        /*0ab8*/ 	.word	0x000000cc


	//----- nvinfo : EIATTR_FRAME_SIZE
	.align		4
.L_457:
        /*0abc*/ 	.byte	0x04, 0x11
        /*0abe*/ 	.short	(.L_459 - .L_458)
	.align		4
.L_458:
        /*0ac0*/ 	.word	index@(_ZN10layer_norm31ln_parallel_residual_bwd_kernelINS_13Kernel_traitsI13__nv_bfloat16S2_S2_S2_fjLj2048ELj1ELj1ELj4ELj16ENS_18Kernel_traits_baseILj2048ES2_S2_S2_S2_fjLj128EEEEELb1ELb0ELb1EEEvNS_9BwdParamsE)
        /*0ac4*/ 	.word	0x00000000


	//----- nvinfo : EIATTR_REGCOUNT
	.align		4
.L_459:
        /*0ac8*/ 	.byte	0x04, 0x2f
        /*0aca*/ 	.short	(.L_461 - .L_460)
	.align		4
.L_460:
        /*0acc*/ 	.word	index@(_ZN10layer_norm31ln_parallel_residual_bwd_kernelINS_13Kernel_traitsI13__nv_bfloat16S2_S2_S2_fjLj2048ELj1ELj1ELj4ELj16ENS_18Kernel_traits_baseILj2048ES2_S2_S2_S2_fjLj128EEEEELb1ELb0ELb0EEEvNS_9BwdParamsE)
        /*0ad0*/ 	.word	0x000000bd


	//----- nvinfo : EIATTR_FRAME_SIZE
	.align		4
.L_461:
        /*0ad4*/ 	.byte	0x04, 0x11
        /*0ad6*/ 	.short	(.L_463 - .L_462)
	.align		4
.L_462:
        /*0ad8*/ 	.word	index@(_ZN10layer_norm31ln_parallel_residual_bwd_kernelINS_13Kernel_traitsI13__nv_bfloat16S2_S2_S2_fjLj2048ELj1ELj1ELj4ELj16ENS_18Kernel_traits_baseILj2048ES2_S2_S2_S2_fjLj128EEEEELb1ELb0ELb0EEEvNS_9BwdParamsE)
        /*0adc*/ 	.word	0x00000000


	//----- nvinfo : EIATTR_REGCOUNT
	.align		4
.L_463:
        /*0ae0*/ 	.byte	0x04, 0x2f
        /*0ae2*/ 	.short	(.L_465 - .L_464)
	.align		4
.L_464:
        /*0ae4*/ 	.word	index@(_ZN10layer_norm31ln_parallel_residual_bwd_kernelINS_13Kernel_traitsI13__nv_bfloat16S2_S2_S2_fjLj2048ELj1ELj1ELj4ELj16ENS_18Kernel_traits_baseILj2048ES2_S2_S2_S2_fjLj128EEEEELb0ELb1ELb1EEEvNS_9BwdParamsE)
        /*0ae8*/ 	.word	0x00000080


	//----- nvinfo : EIATTR_FRAME_SIZE
	.align		4
.L_465:
        /*0aec*/ 	.byte	0x04, 0x11
        /*0aee*/ 	.short	(.L_467 - .L_466)
	.align		4
.L_466:
        /*0af0*/ 	.word	index@(_ZN10layer_norm31ln_parallel_residual_bwd_kernelINS_13Kernel_traitsI13__nv_bfloat16S2_S2_S2_fjLj2048ELj1ELj1ELj4ELj16ENS_18Kernel_traits_baseILj2048ES2_S2_S2_S2_fjLj128EEEEELb0ELb1ELb1EEEvNS_9BwdParamsE)
        /*0af4*/ 	.word	0x00000000


	//----- nvinfo : EIATTR_REGCOUNT
	.align		4
.L_467:
        /*0af8*/ 	.byte	0x04, 0x2f
        /*0afa*/ 	.short	(.L_469 - .L_468)
	.align		4
.L_468:
        /*0afc*/ 	.word	index@(_ZN10layer_norm31ln_parallel_residual_bwd_kernelINS_13Kernel_traitsI13__nv_bfloat16S2_S2_S2_fjLj2048ELj1ELj1ELj4ELj16ENS_18Kernel_traits_baseILj2048ES2_S2_S2_S2_fjLj128EEEEELb0ELb1ELb0EEEvNS_9BwdParamsE)
        /*0b00*/ 	.word	0x00000076


	//----- nvinfo : EIATTR_FRAME_SIZE
	.align		4
.L_469:
        /*0b04*/ 	.byte	0x04, 0x11
        /*0b06*/ 	.short	(.L_471 - .L_470)
	.align		4
.L_470:
        /*0b08*/ 	.word	index@(_ZN10layer_norm31ln_parallel_residual_bwd_kernelINS_13Kernel_traitsI13__nv_bfloat16S2_S2_S2_fjLj2048ELj1ELj1ELj4ELj16ENS_18Kernel_traits_baseILj2048ES2_S2_S2_S2_fjLj128EEEEELb0ELb1ELb0EEEvNS_9BwdParamsE)
        /*0b0c*/ 	.word	0x00000000


	//----- nvinfo : EIATTR_REGCOUNT
	.align		4
.L_471:
        /*0b10*/ 	.byte	0x04, 0x2f
        /*0b12*/ 	.short	(.L_473 - .L_472)
	.align		4
.L_472:
        /*0b14*/ 	.word	index@(_ZN10layer_norm31ln_parallel_residual_bwd_kernelINS_13Kernel_traitsI13__nv_bfloat16S2_S2_S2_fjLj2048ELj1ELj1ELj4ELj16ENS_18Kernel_traits_baseILj2048ES2_S2_S2_S2_fjLj128EEEEELb0ELb0ELb1EEEvNS_9BwdParamsE)
        /*0b18*/ 	.word	0x000000a8


	//----- nvinfo : EIATTR_FRAME_SIZE
	.align		4
.L_473:
        /*0b1c*/ 	.byte	0x04, 0x11
        /*0b1e*/ 	.short	(.L_475 - .L_474)
	.align		4
.L_474:
        /*0b20*/ 	.word	index@(_ZN10layer_norm31ln_parallel_residual_bwd_kernelINS_13Kernel_traitsI13__nv_bfloat16S2_S2_S2_fjLj2048ELj1ELj1ELj4ELj16ENS_18Kernel_traits_baseILj2048ES2_S2_S2_S2_fjLj128EEEEELb0ELb0ELb1EEEvNS_9BwdParamsE)
        /*0b24*/ 	.word	0x00000000


	//----- nvinfo : EIATTR_REGCOUNT
	.align		4
.L_475:
        /*0b28*/ 	.byte	0x04, 0x2f
        /*0b2a*/ 	.short	(.L_477 - .L_476)
	.align		4
.L_476:
        /*0b2c*/ 	.word	index@(_ZN10layer_norm31ln_parallel_residual_bwd_kernelINS_13Kernel_traitsI13__nv_bfloat16S2_S2_S2_fjLj2048ELj1ELj1ELj4ELj16ENS_18Kernel_traits_baseILj2048ES2_S2_S2_S2_fjLj128EEEEELb0ELb0ELb0EEEvNS_9BwdParamsE)
        /*0b30*/ 	.word	0x000000a1


	//----- nvinfo : EIATTR_FRAME_SIZE
	.align		4
.L_477:
        /*0b34*/ 	.byte	0x04, 0x11
        /*0b36*/ 	.short	(.L_479 - .L_478)
	.align		4
.L_478:
        /*0b38*/ 	.word	index@(_ZN10layer_norm31ln_parallel_residual_bwd_kernelINS_13Kernel_traitsI13__nv_bfloat16S2_S2_S2_fjLj2048ELj1ELj1ELj4ELj16ENS_18Kernel_traits_baseILj2048ES2_S2_S2_S2_fjLj128EEEEELb0ELb0ELb0EEEvNS_9BwdParamsE)
        /*0b3c*/ 	.word	0x00000000


	//----- nvinfo : EIATTR_MIN_STACK_SIZE
	.align		4
.L_479:
        /*0b40*/ 	.byte	0x04, 0x12
        /*0b42*/ 	.short	(.L_481 - .L_480)
	.align		4
.L_480:
        /*0b44*/ 	.word	index@(_ZN10layer_norm31ln_parallel_residual_bwd_kernelINS_13Kernel_traitsI13__nv_bfloat16S2_S2_S2_fjLj2048ELj1ELj1ELj4ELj16ENS_18Kernel_traits_baseILj2048ES2_S2_S2_S2_fjLj128EEEEELb0ELb0ELb0EEEvNS_9BwdParamsE)
        /*0b48*/ 	.word	0x00000000


	//----- nvinfo : EIATTR_MIN_STACK_SIZE
	.align		4
.L_481:
        /*0b4c*/ 	.byte	0x04, 0x12
        /*0b4e*/ 	.short	(.L_483 - .L_482)
	.align		4
.L_482:
        /*0b50*/ 	.word	index@(_ZN10layer_norm31ln_parallel_residual_bwd_kernelINS_13Kernel_traitsI13__nv_bfloat16S2_S2_S2_fjLj2048ELj1ELj1ELj4ELj16ENS_18Kernel_traits_baseILj2048ES2_S2_S2_S2_fjLj128EEEEELb0ELb0ELb1EEEvNS_9BwdParamsE)
        /*0b54*/ 	.word	0x00000000


	//----- nvinfo : EIATTR_MIN_STACK_SIZE
	.align		4
.L_483:
        /*0b58*/ 	.byte	0x04, 0x12
        /*0b5a*/ 	.short	(.L_485 - .L_484)
	.align		4
.L_484:
        /*0b5c*/ 	.word	index@(_ZN10layer_norm31ln_parallel_residual_bwd_kernelINS_13Kernel_traitsI13__nv_bfloat16S2_S2_S2_fjLj2048ELj1ELj1ELj4ELj16ENS_18Kernel_traits_baseILj2048ES2_S2_S2_S2_fjLj128EEEEELb0ELb1ELb0EEEvNS_9BwdParamsE)
        /*0b60*/ 	.word	0x00000000


	//----- nvinfo : EIATTR_MIN_STACK_SIZE
	.align		4
.L_485:
        /*0b64*/ 	.byte	0x04, 0x12
        /*0b66*/ 	.short	(.L_487 - .L_486)
	.align		4
.L_486:
        /*0b68*/ 	.word	index@(_ZN10layer_norm31ln_parallel_residual_bwd_kernelINS_13Kernel_traitsI13__nv_bfloat16S2_S2_S2_fjLj2048ELj1ELj1ELj4ELj16ENS_18Kernel_traits_baseILj2048ES2_S2_S2_S2_fjLj128EEEEELb0ELb1ELb1EEEvNS_9BwdParamsE)
        /*0b6c*/ 	.word	0x00000000


	//----- nvinfo : EIATTR_MIN_STACK_SIZE
	.align		4
.L_487:
        /*0b70*/ 	.byte	0x04, 0x12
        /*0b72*/ 	.short	(.L_489 - .L_488)
	.align		4
.L_488:
        /*0b74*/ 	.word	index@(_ZN10layer_norm31ln_parallel_residual_bwd_kernelINS_13Kernel_traitsI13__nv_bfloat16S2_S2_S2_fjLj2048ELj1ELj1ELj4ELj16ENS_18Kernel_traits_baseILj2048ES2_S2_S2_S2_fjLj128EEEEELb1ELb0ELb0EEEvNS_9BwdParamsE)
        /*0b78*/ 	.word	0x00000000


	//----- nvinfo : EIATTR_MIN_STACK_SIZE
	.align		4
.L_489:
        /*0b7c*/ 	.byte	0x04, 0x12
        /*0b7e*/ 	.short	(.L_491 - .L_490)
	.align		4
.L_490:
        /*0b80*/ 	.word	index@(_ZN10layer_norm31ln_parallel_residual_bwd_kernelINS_13Kernel_traitsI13__nv_bfloat16S2_S2_S2_fjLj2048ELj1ELj1ELj4ELj16ENS_18Kernel_traits_baseILj2048ES2_S2_S2_S2_fjLj128EEEEELb1ELb0ELb1EEEvNS_9BwdParamsE)
        /*0b84*/ 	.word	0x00000000


	//----- nvinfo : EIATTR_MIN_STACK_SIZE
	.align		4
.L_491:
        /*0b88*/ 	.byte	0x04, 0x12
        /*0b8a*/ 	.short	(.L_493 - .L_492)
	.align		4
.L_492:
        /*0b8c*/ 	.word	index@(_ZN10layer_norm22ln_bwd_finalize_kernelINS_22Kernel_traits_finalizeILj2048E13__nv_bfloat16S2_S2_S2_fjLb0ELj1024ELj4ENS_18Kernel_traits_baseILj2048ES2_S2_S2_S2_fjLj1024EEEEELb0ELb0EEEvNS_9BwdParamsE)
        /*0b90*/ 	.word	0x00000000


	//----- nvinfo : EIATTR_MIN_STACK_SIZE
	.align		4
.L_493:
        /*0b94*/ 	.byte	0x04, 0x12
        /*0b96*/ 	.short	(.L_495 - .L_494)
	.align		4
.L_494:
        /*0b98*/ 	.word	index@(_ZN10layer_norm40ln_parallel_residual_bwd_finalize_kernelINS_22Kernel_traits_finalizeILj2048E13__nv_bfloat16S2_S2_S2_fjLb0ELj1024ELj4ENS_18Kernel_traits_baseILj2048ES2_S2_S2_S2_fjLj1024EEEEELb0EEEvNS_9BwdParamsE)
        /*0b9c*/ 	.word	0x00000000


	//----- nvinfo : EIATTR_MIN_STACK_SIZE
	.align		4
.L_495:
        /*0ba0*/ 	.byte	0x04, 0x12
        /*0ba2*/ 	.short	(.L_497 - .L_496)
	.align		4
.L_496:
        /*0ba4*/ 	.word	index@(_ZN10layer_norm31ln_parallel_residual_bwd_kernelINS_13Kernel_traitsI13__nv_bfloat16S2_S2_S2_fjLj2048ELj1ELj1ELj4ELj16ENS_18Kernel_traits_baseILj2048ES2_S2_S2_S2_fjLj128EEEEELb1ELb1ELb0EEEvNS_9BwdParamsE)
        /*0ba8*/ 	.word	0x00000000


	//----- nvinfo : EIATTR_MIN_STACK_SIZE
	.align		4
.L_497:
        /*0bac*/ 	.byte	0x04, 0x12
        /*0bae*/ 	.short	(.L_499 - .L_498)
	.align		4
.L_498:
        /*0bb0*/ 	.word	index@(_ZN10layer_norm22ln_bwd_finalize_kernelINS_22Kernel_traits_finalizeILj2048E13__nv_bfloat16S2_S2_S2_fjLb0ELj1024ELj4ENS_18Kernel_traits_baseILj2048ES2_S2_S2_S2_fjLj1024EEEEELb0ELb1EEEvNS_9BwdParamsE)
        /*0bb4*/ 	.word	0x00000000


	//----- nvinfo : EIATTR_MIN_STACK_SIZE
	.align		4
.L_499:
        /*0bb8*/ 	.byte	0x04, 0x12
        /*0bba*/ 	.short	(.L_501 - .L_500)
	.align		4
.L_500:
        /*0bbc*/ 	.word	index@(_ZN10layer_norm40ln_parallel_residual_bwd_finalize_kernelINS_22Kernel_traits_finalizeILj2048E13__nv_bfloat16S2_S2_S2_fjLb0ELj1024ELj4ENS_18Kernel_traits_baseILj2048ES2_S2_S2_S2_fjLj1024EEEEELb1EEEvNS_9BwdParamsE)
        /*0bc0*/ 	.word	0x00000000


	//----- nvinfo : EIATTR_MIN_STACK_SIZE
	.align		4
.L_501:
        /*0bc4*/ 	.byte	0x04, 0x12
        /*0bc6*/ 	.short	(.L_503 - .L_502)
	.align		4
.L_502:
        /*0bc8*/ 	.word	index@(_ZN10layer_norm31ln_parallel_residual_bwd_kernelINS_13Kernel_traitsI13__nv_bfloat16S2_S2_S2_fjLj2048ELj1ELj1ELj4ELj16ENS_18Kernel_traits_baseILj2048ES2_S2_S2_S2_fjLj128EEEEELb1ELb1ELb1EEEvNS_9BwdParamsE)
        /*0bcc*/ 	.word	0x00000000


	//----- nvinfo : EIATTR_MIN_STACK_SIZE
	.align		4
.L_503:
        /*0bd0*/ 	.byte	0x04, 0x12
        /*0bd2*/ 	.short	(.L_505 - .L_504)
	.align		4
.L_504:
        /*0bd4*/ 	.word	index@(_ZN10layer_norm31ln_parallel_residual_bwd_kernelINS_13Kernel_traitsI6__halfS2_S2_S2_fjLj2048ELj1ELj1ELj4ELj16ENS_18Kernel_traits_baseILj2048ES2_S2_S2_S2_fjLj128EEEEELb0ELb0ELb0EEEvNS_9BwdParamsE)
        /*0bd8*/ 	.word	0x00000000


	//----- nvinfo : EIATTR_MIN_STACK_SIZE
	.align		4
.L_505:
        /*0bdc*/ 	.byte	0x04, 0x12
        /*0bde*/ 	.short	(.L_507 - .L_506)
	.align		4
.L_506:
        /*0be0*/ 	.word	index@(_ZN10layer_norm31ln_parallel_residual_bwd_kernelINS_13Kernel_traitsI6__halfS2_S2_S2_fjLj2048ELj1ELj1ELj4ELj16ENS_18Kernel_traits_baseILj2048ES2_S2_S2_S2_fjLj128EEEEELb0ELb0ELb1EEEvNS_9BwdParamsE)
        /*0be4*/ 	.word	0x00000000


	//----- nvinfo : EIATTR_MIN_STACK_SIZE
	.align		4
.L_507:
        /*0be8*/ 	.byte	0x04, 0x12
        /*0bea*/ 	.short	(.L_509 - .L_508)
	.align		4
.L_508:
        /*0bec*/ 	.word	index@(_ZN10layer_norm31ln_parallel_residual_bwd_kernelINS_13Kernel_traitsI6__halfS2_S2_S2_fjLj2048ELj1ELj1ELj4ELj16ENS_18Kernel_traits_baseILj2048ES2_S2_S2_S2_fjLj128EEEEELb0ELb1ELb0EEEvNS_9BwdParamsE)
        /*0bf0*/ 	.word	0x00000000


	//----- nvinfo : EIATTR_MIN_STACK_SIZE
	.align		4
.L_509:
        /*0bf4*/ 	.byte	0x04, 0x12
        /*0bf6*/ 	.short	(.L_511 - .L_510)
	.align		4
.L_510:
        /*0bf8*/ 	.word	index@(_ZN10layer_norm31ln_parallel_residual_bwd_kernelINS_13Kernel_traitsI6__halfS2_S2_S2_fjLj2048ELj1ELj1ELj4ELj16ENS_18Kernel_traits_baseILj2048ES2_S2_S2_S2_fjLj128EEEEELb0ELb1ELb1EEEvNS_9BwdParamsE)
        /*0bfc*/ 	.word	0x00000000


	//----- nvinfo : EIATTR_MIN_STACK_SIZE
	.align		4
.L_511:
        /*0c00*/ 	.byte	0x04, 0x12
        /*0c02*/ 	.short	(.L_513 - .L_512)
	.align		4
.L_512:
        /*0c04*/ 	.word	index@(_ZN10layer_norm31ln_parallel_residual_bwd_kernelINS_13Kernel_traitsI6__halfS2_S2_S2_fjLj2048ELj1ELj1ELj4ELj16ENS_18Kernel_traits_baseILj2048ES2_S2_S2_S2_fjLj128EEEEELb1ELb0ELb0EEEvNS_9BwdParamsE)
        /*0c08*/ 	.word	0x00000000


	//----- nvinfo : EIATTR_MIN_STACK_SIZE
	.align		4
.L_513:
        /*0c0c*/ 	.byte	0x04, 0x12
        /*0c0e*/ 	.short	(.L_515 - .L_514)
	.align		4
.L_514:
        /*0c10*/ 	.word	index@(_ZN10layer_norm31ln_parallel_residual_bwd_kernelINS_13Kernel_traitsI6__halfS2_S2_S2_fjLj2048ELj1ELj1ELj4ELj16ENS_18Kernel_traits_baseILj2048ES2_S2_S2_S2_fjLj128EEEEELb1ELb0ELb1EEEvNS_9BwdParamsE)
        /*0c14*/ 	.word	0x00000000


	//----- nvinfo : EIATTR_MIN_STACK_SIZE
	.align		4
.L_515:
        /*0c18*/ 	.byte	0x04, 0x12
        /*0c1a*/ 	.short	(.L_517 - .L_516)
	.align		4
.L_516:
        /*0c1c*/ 	.word	index@(_ZN10layer_norm22ln_bwd_finalize_kernelINS_22Kernel_traits_finalizeILj2048E6__halfS2_S2_S2_fjLb0ELj1024ELj4ENS_18Kernel_traits_baseILj2048ES2_S2_S2_S2_fjLj1024EEEEELb0ELb0EEEvNS_9BwdParamsE)
        /*0c20*/ 	.word	0x00000000


	//----- nvinfo : EIATTR_MIN_STACK_SIZE
	.align		4
.L_517:
        /*0c24*/ 	.byte	0x04, 0x12
        /*0c26*/ 	.short	(.L_519 - .L_518)
	.align		4
.L_518:
        /*0c28*/ 	.word	index@(_ZN10layer_norm40ln_parallel_residual_bwd_finalize_kernelINS_22Kernel_traits_finalizeILj2048E6__halfS2_S2_S2_fjLb0ELj1024ELj4ENS_18Kernel_traits_baseILj2048ES2_S2_S2_S2_fjLj1024EEEEELb0EEEvNS_9BwdParamsE)
        /*0c2c*/ 	.word	0x00000000


	//----- nvinfo : EIATTR_MIN_STACK_SIZE
	.align		4
.L_519:
        /*0c30*/ 	.byte	0x04, 0x12
        /*0c32*/ 	.short	(.L_521 - .L_520)
	.align		4
.L_520:
        /*0c34*/ 	.word	index@(_ZN10layer_norm31ln_parallel_residual_bwd_kernelINS_13Kernel_traitsI6__halfS2_S2_S2_fjLj2048ELj1ELj1ELj4ELj16ENS_18Kernel_traits_baseILj2048ES2_S2_S2_S2_fjLj128EEEEELb1ELb1ELb0EEEvNS_9BwdParamsE)
        /*0c38*/ 	.word	0x00000000


	//----- nvinfo : EIATTR_MIN_STACK_SIZE
	.align		4
.L_521:
        /*0c3c*/ 	.byte	0x04, 0x12
        /*0c3e*/ 	.short	(.L_523 - .L_522)
	.align		4
.L_522:
        /*0c40*/ 	.word	index@(_ZN10layer_norm22ln_bwd_finalize_kernelINS_22Kernel_traits_finalizeILj2048E6__halfS2_S2_S2_fjLb0ELj1024ELj4ENS_18Kernel_traits_baseILj2048ES2_S2_S2_S2_fjLj1024EEEEELb0ELb1EEEvNS_9BwdParamsE)
        /*0c44*/ 	.word	0x00000000


	//----- nvinfo : EIATTR_MIN_STACK_SIZE
	.align		4
.L_523:
        /*0c48*/ 	.byte	0x04, 0x12
        /*0c4a*/ 	.short	(.L_525 - .L_524)
	.align		4
.L_524:
        /*0c4c*/ 	.word	index@(_ZN10layer_norm40ln_parallel_residual_bwd_finalize_kernelINS_22Kernel_traits_finalizeILj2048E6__halfS2_S2_S2_fjLb0ELj1024ELj4ENS_18Kernel_traits_baseILj2048ES2_S2_S2_S2_fjLj1024EEEEELb1EEEvNS_9BwdParamsE)
        /*0c50*/ 	.word	0x00000000


	//----- nvinfo : EIATTR_MIN_STACK_SIZE
	.align		4
.L_525:
        /*0c54*/ 	.byte	0x04, 0x12
        /*0c56*/ 	.short	(.L_527 - .L_526)
	.align		4
.L_526:
        /*0c58*/ 	.word	index@(_ZN10layer_norm31ln_parallel_residual_bwd_kernelINS_13Kernel_traitsI6__halfS2_S2_S2_fjLj2048ELj1ELj1ELj4ELj16ENS_18Kernel_traits_baseILj2048ES2_S2_S2_S2_fjLj128EEEEELb1ELb1ELb1EEEvNS_9BwdParamsE)
        /*0c5c*/ 	.word	0x00000000


	//----- nvinfo : EIATTR_MIN_STACK_SIZE
	.align		4
.L_527:
        /*0c60*/ 	.byte	0x04, 0x12
        /*0c62*/ 	.short	(.L_529 - .L_528)
	.align		4
.L_528:
        /*0c64*/ 	.word	index@(_ZN10layer_norm31ln_parallel_residual_bwd_kernelINS_13Kernel_traitsIf13__nv_bfloat16S2_S2_fjLj2048ELj1ELj1ELj4ELj16ENS_18Kernel_traits_baseILj2048EfS2_S2_S2_fjLj128EEEEELb0ELb0ELb0EEEvNS_9BwdParamsE)
        /*0c68*/ 	.word	0x00000000


	//----- nvinfo : EIATTR_MIN_STACK_SIZE
	.align		4
.L_529:
        /*0c6c*/ 	.byte	0x04, 0x12
        /*0c6e*/ 	.short	(.L_531 - .L_530)
	.align		4
.L_530:
        /*0c70*/ 	.word	index@(_ZN10layer_norm31ln_parallel_residual_bwd_kernelINS_13Kernel_traitsIf13__nv_bfloat16S2_S2_fjLj2048ELj1ELj1ELj4ELj16ENS_18Kernel_traits_baseILj2048EfS2_S2_S2_fjLj128EEEEELb0ELb0ELb1EEEvNS_9BwdParamsE)
        /*0c74*/ 	.word	0x00000000


	//----- nvinfo : EIATTR_MIN_STACK_SIZE
	.align		4
.L_531:
        /*0c78*/ 	.byte	0x04, 0x12
        /*0c7a*/ 	.short	(.L_533 - .L_532)
	.align		4
.L_532:
        /*0c7c*/ 	.word	index@(_ZN10layer_norm31ln_parallel_residual_bwd_kernelINS_13Kernel_traitsIf13__nv_bfloat16S2_S2_fjLj2048ELj1ELj1ELj4ELj16ENS_18Kernel_traits_baseILj2048EfS2_S2_S2_fjLj128EEEEELb0ELb1ELb0EEEvNS_9BwdParamsE)
        /*0c80*/ 	.word	0x00000000


	//----- nvinfo : EIATTR_MIN_STACK_SIZE
	.align		4
.L_533:
        /*0c84*/ 	.byte	0x04, 0x12
        /*0c86*/ 	.short	(.L_535 - .L_534)
	.align		4
.L_534:
        /*0c88*/ 	.word	index@(_ZN10layer_norm31ln_parallel_residual_bwd_kernelINS_13Kernel_traitsIf13__nv_bfloat16S2_S2_fjLj2048ELj1ELj1ELj4ELj16ENS_18Kernel_traits_baseILj2048EfS2_S2_S2_fjLj128EEEEELb0ELb1ELb1EEEvNS_9BwdParamsE)
        /*0c8c*/ 	.word	0x00000000


	//----- nvinfo : EIATTR_MIN_STACK_SIZE
	.align		4
.L_535:
        /*0c90*/ 	.byte	0x04, 0x12
        /*0c92*/ 	.short	(.L_537 - .L_536)
	.align		4
.L_536:
        /*0c94*/ 	.word	index@(_ZN10layer_norm31ln_parallel_residual_bwd_kernelINS_13Kernel_traitsIf13__nv_bfloat16S2_S2_fjLj2048ELj1ELj1ELj4ELj16ENS_18Kernel_traits_baseILj2048EfS2_S2_S2_fjLj128EEEEELb1ELb0ELb0EEEvNS_9BwdParamsE)
        /*0c98*/ 	.word	0x00000000


	//----- nvinfo : EIATTR_MIN_STACK_SIZE
	.align		4
.L_537:
        /*0c9c*/ 	.byte	0x04, 0x12
        /*0c9e*/ 	.short	(.L_539 - .L_538)
	.align		4
.L_538:
        /*0ca0*/ 	.word	index@(_ZN10layer_norm31ln_parallel_residual_bwd_kernelINS_13Kernel_traitsIf13__nv_bfloat16S2_S2_fjLj2048ELj1ELj1ELj4ELj16ENS_18Kernel_traits_baseILj2048EfS2_S2_S2_fjLj128EEEEELb1ELb0ELb1EEEvNS_9BwdParamsE)
        /*0ca4*/ 	.word	0x00000000


	//----- nvinfo : EIATTR_MIN_STACK_SIZE
	.align		4
.L_539:
        /*0ca8*/ 	.byte	0x04, 0x12
        /*0caa*/ 	.short	(.L_541 - .L_540)
	.align		4
.L_540:
        /*0cac*/ 	.word	index@(_ZN10layer_norm22ln_bwd_finalize_kernelINS_22Kernel_traits_finalizeILj2048Ef13__nv_bfloat16S2_S2_fjLb0ELj1024ELj4ENS_18Kernel_traits_baseILj2048EfS2_S2_S2_fjLj1024EEEEELb0ELb0EEEvNS_9BwdParamsE)
        /*0cb0*/ 	.word	0x00000000


	//----- nvinfo : EIATTR_MIN_STACK_SIZE
	.align		4
.L_541:
        /*0cb4*/ 	.byte	0x04, 0x12
        /*0cb6*/ 	.short	(.L_543 - .L_542)
	.align		4
.L_542:
        /*0cb8*/ 	.word	index@(_ZN10layer_norm40ln_parallel_residual_bwd_finalize_kernelINS_22Kernel_traits_finalizeILj2048Ef13__nv_bfloat16S2_S2_fjLb0ELj1024ELj4ENS_18Kernel_traits_baseILj2048EfS2_S2_S2_fjLj1024EEEEELb0EEEvNS_9BwdParamsE)
        /*0cbc*/ 	.word	0x00000000


	//----- nvinfo : EIATTR_MIN_STACK_SIZE
	.align		4
.L_543:
        /*0cc0*/ 	.byte	0x04, 0x12
        /*0cc2*/ 	.short	(.L_545 - .L_544)
	.align		4
.L_544:
        /*0cc4*/ 	.word	index@(_ZN10layer_norm31ln_parallel_residual_bwd_kernelINS_13Kernel_traitsIf13__nv_bfloat16S2_S2_fjLj2048ELj1ELj1ELj4ELj16ENS_18Kernel_traits_baseILj2048EfS2_S2_S2_fjLj128EEEEELb1ELb1ELb0EEEvNS_9BwdParamsE)
        /*0cc8*/ 	.word	0x00000000


	//----- nvinfo : EIATTR_MIN_STACK_SIZE
	.align		4
.L_545:
        /*0ccc*/ 	.byte	0x04, 0x12
        /*0cce*/ 	.short	(.L_547 - .L_546)
	.align		4
.L_546:
        /*0cd0*/ 	.word	index@(_ZN10layer_norm22ln_bwd_finalize_kernelINS_22Kernel_traits_finalizeILj2048Ef13__nv_bfloat16S2_S2_fjLb0ELj1024ELj4ENS_18Kernel_traits_baseILj2048EfS2_S2_S2_fjLj1024EEEEELb0ELb1EEEvNS_9BwdParamsE)
        /*0cd4*/ 	.word	0x00000000


	//----- nvinfo : EIATTR_MIN_STACK_SIZE
	.align		4
.L_547:
        /*0cd8*/ 	.byte	0x04, 0x12
        /*0cda*/ 	.short	(.L_549 - .L_548)
	.align		4
.L_548:
        /*0cdc*/ 	.word	index@(_ZN10layer_norm40ln_parallel_residual_bwd_finalize_kernelINS_22Kernel_traits_finalizeILj2048Ef13__nv_bfloat16S2_S2_fjLb0ELj1024ELj4ENS_18Kernel_traits_baseILj2048EfS2_S2_S2_fjLj1024EEEEELb1EEEvNS_9BwdParamsE)
        /*0ce0*/ 	.word	0x00000000


	//----- nvinfo : EIATTR_MIN_STACK_SIZE
	.align		4
.L_549:
        /*0ce4*/ 	.byte	0x04, 0x12
        /*0ce6*/ 	.short	(.L_551 - .L_550)
	.align		4
.L_550:
        /*0ce8*/ 	.word	index@(_ZN10layer_norm31ln_parallel_residual_bwd_kernelINS_13Kernel_traitsIf13__nv_bfloat16S2_S2_fjLj2048ELj1ELj1ELj4ELj16ENS_18Kernel_traits_baseILj2048EfS2_S2_S2_fjLj128EEEEELb1ELb1ELb1EEEvNS_9BwdParamsE)
        /*0cec*/ 	.word	0x00000000


	//----- nvinfo : EIATTR_MIN_STACK_SIZE
	.align		4
.L_551:
        /*0cf0*/ 	.byte	0x04, 0x12
        /*0cf2*/ 	.short	(.L_553 - .L_552)
	.align		4
.L_552:
        /*0cf4*/ 	.word	index@(_ZN10layer_norm31ln_parallel_residual_bwd_kernelINS_13Kernel_traitsI13__nv_bfloat16S2_fS2_fjLj2048ELj1ELj1ELj4ELj16ENS_18Kernel_traits_baseILj2048ES2_S2_fS2_fjLj128EEEEELb0ELb0ELb0EEEvNS_9BwdParamsE)
        /*0cf8*/ 	.word	0x00000000


	//----- nvinfo : EIATTR_MIN_STACK_SIZE
	.align		4
.L_553:
        /*0cfc*/ 	.byte	0x04, 0x12
        /*0cfe*/ 	.short	(.L_555 - .L_554)
	.align		4
.L_554:
        /*0d00*/ 	.word	index@(_ZN10layer_norm31ln_parallel_residual_bwd_kernelINS_13Kernel_traitsI13__nv_bfloat16S2_fS2_fjLj2048ELj1ELj1ELj4ELj16ENS_18Kernel_traits_baseILj2048ES2_S2_fS2_fjLj128EEEEELb0ELb0ELb1EEEvNS_9BwdParamsE)
        /*0d04*/ 	.word	0x00000000


	//----- nvinfo : EIATTR_MIN_STACK_SIZE
	.align		4
.L_555:
        /*0d08*/ 	.byte	0x04, 0x12
        /*0d0a*/ 	.short	(.L_557 - .L_556)
	.align		4
.L_556:
        /*0d0c*/ 	.word	index@(_ZN10layer_norm31ln_parallel_residual_bwd_kernelINS_13Kernel_traitsI13__nv_bfloat16S2_fS2_fjLj2048ELj1ELj1ELj4ELj16ENS_18Kernel_traits_baseILj2048ES2_S2_fS2_fjLj128EEEEELb0ELb1ELb0EEEvNS_9BwdParamsE)
        /*0d10*/ 	.word	0x00000000


	//----- nvinfo : EIATTR_MIN_STACK_SIZE
	.align		4
.L_557:
        /*0d14*/ 	.byte	0x04, 0x12
        /*0d16*/ 	.short	(.L_559 - .L_558)
	.align		4
.L_558:
        /*0d18*/ 	.word	index@(_ZN10layer_norm31ln_parallel_residual_bwd_kernelINS_13Kernel_traitsI13__nv_bfloat16S2_fS2_fjLj2048ELj1ELj1ELj4ELj16ENS_18Kernel_traits_baseILj2048ES2_S2_fS2_fjLj128EEEEELb0ELb1ELb1EEEvNS_9BwdParamsE)
        /*0d1c*/ 	.word	0x00000000


	//----- nvinfo : EIATTR_MIN_STACK_SIZE
	.align		4
.L_559:
        /*0d20*/ 	.byte	0x04, 0x12
        /*0d22*/ 	.short	(.L_561 - .L_560)
	.align		4
.L_560:
        /*0d24*/ 	.word	index@(_ZN10layer_norm31ln_parallel_residual_bwd_kernelINS_13Kernel_traitsI13__nv_bfloat16S2_fS2_fjLj2048ELj1ELj1ELj4ELj16ENS_18Kernel_traits_baseILj2048ES2_S2_fS2_fjLj128EEEEELb1ELb0ELb0EEEvNS_9BwdParamsE)
        /*0d28*/ 	.word	0x00000000


	//----- nvinfo : EIATTR_MIN_STACK_SIZE
	.align		4
.L_561:
        /*0d2c*/ 	.byte	0x04, 0x12
        /*0d2e*/ 	.short	(.L_563 - .L_562)
	.align		4
.L_562:
        /*0d30*/ 	.word	index@(_ZN10layer_norm31ln_parallel_residual_bwd_kernelINS_13Kernel_traitsI13__nv_bfloat16S2_fS2_fjLj2048ELj1ELj1ELj4ELj16ENS_18Kernel_traits_baseILj2048ES2_S2_fS2_fjLj128EEEEELb1ELb0ELb1EEEvNS_9BwdParamsE)
        /*0d34*/ 	.word	0x00000000


	//----- nvinfo : EIATTR_MIN_STACK_SIZE
	.align		4
.L_563:
        /*0d38*/ 	.byte	0x04, 0x12
        /*0d3a*/ 	.short	(.L_565 - .L_564)
	.align		4
.L_564:
        /*0d3c*/ 	.word	index@(_ZN10layer_norm22ln_bwd_finalize_kernelINS_22Kernel_traits_finalizeILj2048E13__nv_bfloat16S2_fS2_fjLb0ELj1024ELj4ENS_18Kernel_traits_baseILj2048ES2_S2_fS2_fjLj1024EEEEELb0ELb0EEEvNS_9BwdParamsE)
        /*0d40*/ 	.word	0x00000000


	//----- nvinfo : EIATTR_MIN_STACK_SIZE
	.align		4
.L_565:
        /*0d44*/ 	.byte	0x04, 0x12
        /*0d46*/ 	.short	(.L_567 - .L_566)
	.align		4
.L_566:
        /*0d48*/ 	.word	index@(_ZN10layer_norm40ln_parallel_residual_bwd_finalize_kernelINS_22Kernel_traits_finalizeILj2048E13__nv_bfloat16S2_fS2_fjLb0ELj1024ELj4ENS_18Kernel_traits_baseILj2048ES2_S2_fS2_fjLj1024EEEEELb0EEEvNS_9BwdParamsE)
        /*0d4c*/ 	.word	0x00000000


	//----- nvinfo : EIATTR_MIN_STACK_SIZE
	.align		4
.L_567:
        /*0d50*/ 	.byte	0x04, 0x12
        /*0d52*/ 	.short	(.L_569 - .L_568)
	.align		4
.L_568:
        /*0d54*/ 	.word	index@(_ZN10layer_norm31ln_parallel_residual_bwd_kernelINS_13Kernel_traitsI13__nv_bfloat16S2_fS2_fjLj2048ELj1ELj1ELj4ELj16ENS_18Kernel_traits_baseILj2048ES2_S2_fS2_fjLj128EEEEELb1ELb1ELb0EEEvNS_9BwdParamsE)
        /*0d58*/ 	.word	0x00000000


	//----- nvinfo : EIATTR_MIN_STACK_SIZE
	.align		4
.L_569:
        /*0d5c*/ 	.byte	0x04, 0x12
        /*0d5e*/ 	.short	(.L_571 - .L_570)
	.align		4
.L_570:
        /*0d60*/ 	.word	index@(_ZN10layer_norm22ln_bwd_finalize_kernelINS_22Kernel_traits_finalizeILj2048E13__nv_bfloat16S2_fS2_fjLb0ELj1024ELj4ENS_18Kernel_traits_baseILj2048ES2_S2_fS2_fjLj1024EEEEELb0ELb1EEEvNS_9BwdParamsE)
        /*0d64*/ 	.word	0x00000000


	//----- nvinfo : EIATTR_MIN_STACK_SIZE
	.align		4
.L_571:
        /*0d68*/ 	.byte	0x04, 0x12
        /*0d6a*/ 	.short	(.L_573 - .L_572)
	.align		4
.L_572:
        /*0d6c*/ 	.word	index@(_ZN10layer_norm40ln_parallel_residual_bwd_finalize_kernelINS_22Kernel_traits_finalizeILj2048E13__nv_bfloat16S2_fS2_fjLb0ELj1024ELj4ENS_18Kernel_traits_baseILj2048ES2_S2_fS2_fjLj1024EEEEELb1EEEvNS_9BwdParamsE)
        /*0d70*/ 	.word	0x00000000


	//----- nvinfo : EIATTR_MIN_STACK_SIZE
	.align		4
.L_573:
        /*0d74*/ 	.byte	0x04, 0x12
        /*0d76*/ 	.short	(.L_575 - .L_574)
	.align		4
.L_574:
        /*0d78*/ 	.word	index@(_ZN10layer_norm31ln_parallel_residual_bwd_kernelINS_13Kernel_traitsI13__nv_bfloat16S2_fS2_fjLj2048ELj1ELj1ELj4ELj16ENS_18Kernel_traits_baseILj2048ES2_S2_fS2_fjLj128EEEEELb1ELb1ELb1EEEvNS_9BwdParamsE)
        /*0d7c*/ 	.word	0x00000000


	//----- nvinfo : EIATTR_MIN_STACK_SIZE
	.align		4
.L_575:
        /*0d80*/ 	.byte	0x04, 0x12
        /*0d82*/ 	.short	(.L_577 - .L_576)
	.align		4
.L_576:
        /*0d84*/ 	.word	index@(_ZN10layer_norm31ln_parallel_residual_bwd_kernelINS_13Kernel_traitsIf13__nv_bfloat16fS2_fjLj2048ELj1ELj1ELj4ELj16ENS_18Kernel_traits_baseILj2048EfS2_fS2_fjLj128EEEEELb0ELb0ELb0EEEvNS_9BwdParamsE)
        /*0d88*/ 	.word	0x00000000


	//----- nvinfo : EIATTR_MIN_STACK_SIZE
	.align		4
.L_577:
        /*0d8c*/ 	.byte	0x04, 0x12
        /*0d8e*/ 	.short	(.L_579 - .L_578)
	.align		4
.L_578:
        /*0d90*/ 	.word	index@(_ZN10layer_norm31ln_parallel_residual_bwd_kernelINS_13Kernel_traitsIf13__nv_bfloat16fS2_fjLj2048ELj1ELj1ELj4ELj16ENS_18Kernel_traits_baseILj2048EfS2_fS2_fjLj128EEEEELb0ELb0ELb1EEEvNS_9BwdParamsE)
        /*0d94*/ 	.word	0x00000000


	//----- nvinfo : EIATTR_MIN_STACK_SIZE
	.align		4
.L_579:
        /*0d98*/ 	.byte	0x04, 0x12
        /*0d9a*/ 	.short	(.L_581 - .L_580)
	.align		4
.L_580:
        /*0d9c*/ 	.word	index@(_ZN10layer_norm31ln_parallel_residual_bwd_kernelINS_13Kernel_traitsIf13__nv_bfloat16fS2_fjLj2048ELj1ELj1ELj4ELj16ENS_18Kernel_traits_baseILj2048EfS2_fS2_fjLj128EEEEELb0ELb1ELb0EEEvNS_9BwdParamsE)
        /*0da0*/ 	.word	0x00000000


	//----- nvinfo : EIATTR_MIN_STACK_SIZE
	.align		4
.L_581:
        /*0da4*/ 	.byte	0x04, 0x12
        /*0da6*/ 	.short	(.L_583 - .L_582)
	.align		4
.L_582:
        /*0da8*/ 	.word	index@(_ZN10layer_norm31ln_parallel_residual_bwd_kernelINS_13Kernel_traitsIf13__nv_bfloat16fS2_fjLj2048ELj1ELj1ELj4ELj16ENS_18Kernel_traits_baseILj2048EfS2_fS2_fjLj128EEEEELb0ELb1ELb1EEEvNS_9BwdParamsE)
        /*0dac*/ 	.word	0x00000000


	//----- nvinfo : EIATTR_MIN_STACK_SIZE
	.align		4
.L_583:
        /*0db0*/ 	.byte	0x04, 0x12
        /*0db2*/ 	.short	(.L_585 - .L_584)
	.align		4
.L_584:
        /*0db4*/ 	.word	index@(_ZN10layer_norm31ln_parallel_residual_bwd_kernelINS_13Kernel_traitsIf13__nv_bfloat16fS2_fjLj2048ELj1ELj1ELj4ELj16ENS_18Kernel_traits_baseILj2048EfS2_fS2_fjLj128EEEEELb1ELb0ELb0EEEvNS_9BwdParamsE)
        /*0db8*/ 	.word	0x00000000


	//----- nvinfo : EIATTR_MIN_STACK_SIZE
	.align		4
.L_585:
        /*0dbc*/ 	.byte	0x04, 0x12
        /*0dbe*/ 	.short	(.L_587 - .L_586)
	.align		4
.L_586:
        /*0dc0*/ 	.word	index@(_ZN10layer_norm31ln_parallel_residual_bwd_kernelINS_13Kernel_traitsIf13__nv_bfloat16fS2_fjLj2048ELj1ELj1ELj4ELj16ENS_18Kernel_traits_baseILj2048EfS2_fS2_fjLj128EEEEELb1ELb0ELb1EEEvNS_9BwdParamsE)
        /*0dc4*/ 	.word	0x00000000


	//----- nvinfo : EIATTR_MIN_STACK_SIZE
	.align		4
.L_587:
        /*0dc8*/ 	.byte	0x04, 0x12
        /*0dca*/ 	.short	(.L_589 - .L_588)
	.align		4
.L_588:
        /*0dcc*/ 	.word	index@(_ZN10layer_norm22ln_bwd_finalize_kernelINS_22Kernel_traits_finalizeILj2048Ef13__nv_bfloat16fS2_fjLb0ELj1024ELj4ENS_18Kernel_traits_baseILj2048EfS2_fS2_fjLj1024EEEEELb0ELb0EEEvNS_9BwdParamsE)
        /*0dd0*/ 	.word	0x00000000


	//----- nvinfo : EIATTR_MIN_STACK_SIZE
	.align		4
.L_589:
        /*0dd4*/ 	.byte	0x04, 0x12
        /*0dd6*/ 	.short	(.L_591 - .L_590)
	.align		4
.L_590:
        /*0dd8*/ 	.word	index@(_ZN10layer_norm40ln_parallel_residual_bwd_finalize_kernelINS_22Kernel_traits_finalizeILj2048Ef13__nv_bfloat16fS2_fjLb0ELj1024ELj4ENS_18Kernel_traits_baseILj2048EfS2_fS2_fjLj1024EEEEELb0EEEvNS_9BwdParamsE)
        /*0ddc*/ 	.word	0x00000000


	//----- nvinfo : EIATTR_MIN_STACK_SIZE
	.align		4
.L_591:
        /*0de0*/ 	.byte	0x04, 0x12
        /*0de2*/ 	.short	(.L_593 - .L_592)
	.align		4
.L_592:
        /*0de4*/ 	.word	index@(_ZN10layer_norm31ln_parallel_residual_bwd_kernelINS_13Kernel_traitsIf13__nv_bfloat16fS2_fjLj2048ELj1ELj1ELj4ELj16ENS_18Kernel_traits_baseILj2048EfS2_fS2_fjLj128EEEEELb1ELb1ELb0EEEvNS_9BwdParamsE)
        /*0de8*/ 	.word	0x00000000


	//----- nvinfo : EIATTR_MIN_STACK_SIZE
	.align		4
.L_593:
        /*0dec*/ 	.byte	0x04, 0x12
        /*0dee*/ 	.short	(.L_595 - .L_594)
	.align		4
.L_594:
        /*0df0*/ 	.word	index@(_ZN10layer_norm22ln_bwd_finalize_kernelINS_22Kernel_traits_finalizeILj2048Ef13__nv_bfloat16fS2_fjLb0ELj1024ELj4ENS_18Kernel_traits_baseILj2048EfS2_fS2_fjLj1024EEEEELb0ELb1EEEvNS_9BwdParamsE)
        /*0df4*/ 	.word	0x00000000


	//----- nvinfo : EIATTR_MIN_STACK_SIZE
	.align		4
.L_595:
        /*0df8*/ 	.byte	0x04, 0x12
        /*0dfa*/ 	.short	(.L_597 - .L_596)
	.align		4
.L_596:
        /*0dfc*/ 	.word	index@(_ZN10layer_norm40ln_parallel_residual_bwd_finalize_kernelINS_22Kernel_traits_finalizeILj2048Ef13__nv_bfloat16fS2_fjLb0ELj1024ELj4ENS_18Kernel_traits_baseILj2048EfS2_fS2_fjLj1024EEEEELb1EEEvNS_9BwdParamsE)
        /*0e00*/ 	.word	0x00000000


	//----- nvinfo : EIATTR_MIN_STACK_SIZE
	.align		4
.L_597:
        /*0e04*/ 	.byte	0x04, 0x12
        /*0e06*/ 	.short	(.L_599 - .L_598)
	.align		4
.L_598:
        /*0e08*/ 	.word	index@(_ZN10layer_norm31ln_parallel_residual_bwd_kernelINS_13Kernel_traitsIf13__nv_bfloat16fS2_fjLj2048ELj1ELj1ELj4ELj16ENS_18Kernel_traits_baseILj2048EfS2_fS2_fjLj128EEEEELb1ELb1ELb1EEEvNS_9BwdParamsE)
        /*0e0c*/ 	.word	0x00000000


	//----- nvinfo : EIATTR_MIN_STACK_SIZE
	.align		4
.L_599:
        /*0e10*/ 	.byte	0x04, 0x12
        /*0e12*/ 	.short	(.L_601 - .L_600)
	.align		4
.L_600:
        /*0e14*/ 	.word	index@(_ZN10layer_norm31ln_parallel_residual_bwd_kernelINS_13Kernel_traitsIf6__halfS2_S2_fjLj2048ELj1ELj1ELj4ELj16ENS_18Kernel_traits_baseILj2048EfS2_S2_S2_fjLj128EEEEELb0ELb0ELb0EEEvNS_9BwdParamsE)
        /*0e18*/ 	.word	0x00000000


	//----- nvinfo : EIATTR_MIN_STACK_SIZE
	.align		4
.L_601:
        /*0e1c*/ 	.byte	0x04, 0x12
        /*0e1e*/ 	.short	(.L_603 - .L_602)
	.align		4
.L_602:
        /*0e20*/ 	.word	index@(_ZN10layer_norm31ln_parallel_residual_bwd_kernelINS_13Kernel_traitsIf6__halfS2_S2_fjLj2048ELj1ELj1ELj4ELj16ENS_18Kernel_traits_baseILj2048EfS2_S2_S2_fjLj128EEEEELb0ELb0ELb1EEEvNS_9BwdParamsE)
        /*0e24*/ 	.word	0x00000000


	//----- nvinfo : EIATTR_MIN_STACK_SIZE
	.align		4
.L_603:
        /*0e28*/ 	.byte	0x04, 0x12
        /*0e2a*/ 	.short	(.L_605 - .L_604)
	.align		4
.L_604:
        /*0e2c*/ 	.word	index@(_ZN10layer_norm31ln_parallel_residual_bwd_kernelINS_13Kernel_traitsIf6__halfS2_S2_fjLj2048ELj1ELj1ELj4ELj16ENS_18Kernel_traits_baseILj2048EfS2_S2_S2_fjLj128EEEEELb0ELb1ELb0EEEvNS_9BwdParamsE)
        /*0e30*/ 	.word	0x00000000


	//----- nvinfo : EIATTR_MIN_STACK_SIZE
	.align		4
.L_605:
        /*0e34*/ 	.byte	0x04, 0x12
        /*0e36*/ 	.short	(.L_607 - .L_606)
	.align		4
.L_606:
        /*0e38*/ 	.word	index@(_ZN10layer_norm31ln_parallel_residual_bwd_kernelINS_13Kernel_traitsIf6__halfS2_S2_fjLj2048ELj1ELj1ELj4ELj16ENS_18Kernel_traits_baseILj2048EfS2_S2_S2_fjLj128EEEEELb0ELb1ELb1EEEvNS_9BwdParamsE)
        /*0e3c*/ 	.word	0x00000000


	//----- nvinfo : EIATTR_MIN_STACK_SIZE
	.align		4
.L_607:
        /*0e40*/ 	.byte	0x04, 0x12
        /*0e42*/ 	.short	(.L_609 - .L_608)
	.align		4
.L_608:
        /*0e44*/ 	.word	index@(_ZN10layer_norm31ln_parallel_residual_bwd_kernelINS_13Kernel_traitsIf6__halfS2_S2_fjLj2048ELj1ELj1ELj4ELj16ENS_18Kernel_traits_baseILj2048EfS2_S2_S2_fjLj128EEEEELb1ELb0ELb0EEEvNS_9BwdParamsE)
        /*0e48*/ 	.word	0x00000000


	//----- nvinfo : EIATTR_MIN_STACK_SIZE
	.align		4
.L_609:
        /*0e4c*/ 	.byte	0x04, 0x12
        /*0e4e*/ 	.short	(.L_611 - .L_610)
	.align		4
.L_610:
        /*0e50*/ 	.word	index@(_ZN10layer_norm31ln_parallel_residual_bwd_kernelINS_13Kernel_traitsIf6__halfS2_S2_fjLj2048ELj1ELj1ELj4ELj16ENS_18Kernel_traits_baseILj2048EfS2_S2_S2_fjLj128EEEEELb1ELb0ELb1EEEvNS_9BwdParamsE)
        /*0e54*/ 	.word	0x00000000


	//----- nvinfo : EIATTR_MIN_STACK_SIZE
	.align		4
.L_611:
        /*0e58*/ 	.byte	0x04, 0x12
        /*0e5a*/ 	.short	(.L_613 - .L_612)
	.align		4
.L_612:
        /*0e5c*/ 	.word	index@(_ZN10layer_norm22ln_bwd_finalize_kernelINS_22Kernel_traits_finalizeILj2048Ef6__halfS2_S2_fjLb0ELj1024ELj4ENS_18Kernel_traits_baseILj2048EfS2_S2_S2_fjLj1024EEEEELb0ELb0EEEvNS_9BwdParamsE)
        /*0e60*/ 	.word	0x00000000


	//----- nvinfo : EIATTR_MIN_STACK_SIZE
	.align		4
.L_613:
        /*0e64*/ 	.byte	0x04, 0x12
        /*0e66*/ 	.short	(.L_615 - .L_614)
	.align		4
.L_614:
        /*0e68*/ 	.word	index@(_ZN10layer_norm40ln_parallel_residual_bwd_finalize_kernelINS_22Kernel_traits_finalizeILj2048Ef6__halfS2_S2_fjLb0ELj1024ELj4ENS_18Kernel_traits_baseILj2048EfS2_S2_S2_fjLj1024EEEEELb0EEEvNS_9BwdParamsE)
        /*0e6c*/ 	.word	0x00000000


	//----- nvinfo : EIATTR_MIN_STACK_SIZE
	.align		4
.L_615:
        /*0e70*/ 	.byte	0x04, 0x12
        /*0e72*/ 	.short	(.L_617 - .L_616)
	.align		4
.L_616:
        /*0e74*/ 	.word	index@(_ZN10layer_norm31ln_parallel_residual_bwd_kernelINS_13Kernel_traitsIf6__halfS2_S2_fjLj2048ELj1ELj1ELj4ELj16ENS_18Kernel_traits_baseILj2048EfS2_S2_S2_fjLj128EEEEELb1ELb1ELb0EEEvNS_9BwdParamsE)
        /*0e78*/ 	.word	0x00000000


	//----- nvinfo : EIATTR_MIN_STACK_SIZE
	.align		4
.L_617:
        /*0e7c*/ 	.byte	0x04, 0x12
        /*0e7e*/ 	.short	(.L_619 - .L_618)
	.align		4
.L_618:
        /*0e80*/ 	.word	index@(_ZN10layer_norm22ln_bwd_finalize_kernelINS_22Kernel_traits_finalizeILj2048Ef6__halfS2_S2_fjLb0ELj1024ELj4ENS_18Kernel_traits_baseILj2048EfS2_S2_S2_fjLj1024EEEEELb0ELb1EEEvNS_9BwdParamsE)
        /*0e84*/ 	.word	0x00000000


	//----- nvinfo : EIATTR_MIN_STACK_SIZE
	.align		4
.L_619:
        /*0e88*/ 	.byte	0x04, 0x12
        /*0e8a*/ 	.short	(.L_621 - .L_620)
	.align		4
.L_620:
        /*0e8c*/ 	.word	index@(_ZN10layer_norm40ln_parallel_residual_bwd_finalize_kernelINS_22Kernel_traits_finalizeILj2048Ef6__halfS2_S2_fjLb0ELj1024ELj4ENS_18Kernel_traits_baseILj2048EfS2_S2_S2_fjLj1024EEEEELb1EEEvNS_9BwdParamsE)
        /*0e90*/ 	.word	0x00000000


	//----- nvinfo : EIATTR_MIN_STACK_SIZE
	.align		4
.L_621:
        /*0e94*/ 	.byte	0x04, 0x12
        /*0e96*/ 	.short	(.L_623 - .L_622)
	.align		4
.L_622:
        /*0e98*/ 	.word	index@(_ZN10layer_norm31ln_parallel_residual_bwd_kernelINS_13Kernel_traitsIf6__halfS2_S2_fjLj2048ELj1ELj1ELj4ELj16ENS_18Kernel_traits_baseILj2048EfS2_S2_S2_fjLj128EEEEELb1ELb1ELb1EEEvNS_9BwdParamsE)
        /*0e9c*/ 	.word	0x00000000


	//----- nvinfo : EIATTR_MIN_STACK_SIZE
	.align		4
.L_623:
        /*0ea0*/ 	.byte	0x04, 0x12
        /*0ea2*/ 	.short	(.L_625 - .L_624)
	.align		4
.L_624:
        /*0ea4*/ 	.word	index@(_ZN10layer_norm31ln_parallel_residual_bwd_kernelINS_13Kernel_traitsI6__halfS2_fS2_fjLj2048ELj1ELj1ELj4ELj16ENS_18Kernel_traits_baseILj2048ES2_S2_fS2_fjLj128EEEEELb0ELb0ELb0EEEvNS_9BwdParamsE)
        /*0ea8*/ 	.word	0x00000000


	//----- nvinfo : EIATTR_MIN_STACK_SIZE
	.align		4
.L_625:
        /*0eac*/ 	.byte	0x04, 0x12
        /*0eae*/ 	.short	(.L_627 - .L_626)
	.align		4
.L_626:
        /*0eb0*/ 	.word	index@(_ZN10layer_norm31ln_parallel_residual_bwd_kernelINS_13Kernel_traitsI6__halfS2_fS2_fjLj2048ELj1ELj1ELj4ELj16ENS_18Kernel_traits_baseILj2048ES2_S2_fS2_fjLj128EEEEELb0ELb0ELb1EEEvNS_9BwdParamsE)
        /*0eb4*/ 	.word	0x00000000


	//----- nvinfo : EIATTR_MIN_STACK_SIZE
	.align		4
.L_627:
        /*0eb8*/ 	.byte	0x04, 0x12
        /*0eba*/ 	.short	(.L_629 - .L_628)
	.align		4
.L_628:
        /*0ebc*/ 	.word	index@(_ZN10layer_norm31ln_parallel_residual_bwd_kernelINS_13Kernel_traitsI6__halfS2_fS2_fjLj2048ELj1ELj1ELj4ELj16ENS_18Kernel_traits_baseILj2048ES2_S2_fS2_fjLj128EEEEELb0ELb1ELb0EEEvNS_9BwdParamsE)
        /*0ec0*/ 	.word	0x00000000


	//----- nvinfo : EIATTR_MIN_STACK_SIZE
	.align		4
.L_629:
        /*0ec4*/ 	.byte	0x04, 0x12
        /*0ec6*/ 	.short	(.L_631 - .L_630)
	.align		4
.L_630:
        /*0ec8*/ 	.word	index@(_ZN10layer_norm31ln_parallel_residual_bwd_kernelINS_13Kernel_traitsI6__halfS2_fS2_fjLj2048ELj1ELj1ELj4ELj16ENS_18Kernel_traits_baseILj2048ES2_S2_fS2_fjLj128EEEEELb0ELb1ELb1EEEvNS_9BwdParamsE)
        /*0ecc*/ 	.word	0x00000000


	//----- nvinfo : EIATTR_MIN_STACK_SIZE
	.align		4
.L_631:
        /*0ed0*/ 	.byte	0x04, 0x12
        /*0ed2*/ 	.short	(.L_633 - .L_632)
	.align		4
.L_632:
        /*0ed4*/ 	.word	index@(_ZN10layer_norm31ln_parallel_residual_bwd_kernelINS_13Kernel_traitsI6__halfS2_fS2_fjLj2048ELj1ELj1ELj4ELj16ENS_18Kernel_traits_baseILj2048ES2_S2_fS2_fjLj128EEEEELb1ELb0ELb0EEEvNS_9BwdParamsE)
        /*0ed8*/ 	.word	0x00000000


	//----- nvinfo : EIATTR_MIN_STACK_SIZE
	.align		4
.L_633:
        /*0edc*/ 	.byte	0x04, 0x12
        /*0ede*/ 	.short	(.L_635 - .L_634)
	.align		4
.L_634:
        /*0ee0*/ 	.word	index@(_ZN10layer_norm31ln_parallel_residual_bwd_kernelINS_13Kernel_traitsI6__halfS2_fS2_fjLj2048ELj1ELj1ELj4ELj16ENS_18Kernel_traits_baseILj2048ES2_S2_fS2_fjLj128EEEEELb1ELb0ELb1EEEvNS_9BwdParamsE)
        /*0ee4*/ 	.word	0x00000000


	//----- nvinfo : EIATTR_MIN_STACK_SIZE
	.align		4
.L_635:
        /*0ee8*/ 	.byte	0x04, 0x12
        /*0eea*/ 	.short	(.L_637 - .L_636)
	.align		4
.L_636:
        /*0eec*/ 	.word	index@(_ZN10layer_norm22ln_bwd_finalize_kernelINS_22Kernel_traits_finalizeILj2048E6__halfS2_fS2_fjLb0ELj1024ELj4ENS_18Kernel_traits_baseILj2048ES2_S2_fS2_fjLj1024EEEEELb0ELb0EEEvNS_9BwdParamsE)
        /*0ef0*/ 	.word	0x00000000


	//----- nvinfo : EIATTR_MIN_STACK_SIZE
	.align		4
.L_637:
        /*0ef4*/ 	.byte	0x04, 0x12
        /*0ef6*/ 	.short	(.L_639 - .L_638)
	.align		4
.L_638:
        /*0ef8*/ 	.word	index@(_ZN10layer_norm40ln_parallel_residual_bwd_finalize_kernelINS_22Kernel_traits_finalizeILj2048E6__halfS2_fS2_fjLb0ELj1024ELj4ENS_18Kernel_traits_baseILj2048ES2_S2_fS2_fjLj1024EEEEELb0EEEvNS_9BwdParamsE)
        /*0efc*/ 	.word	0x00000000


	//----- nvinfo : EIATTR_MIN_STACK_SIZE
	.align		4
.L_639:
        /*0f00*/ 	.byte	0x04, 0x12
        /*0f02*/ 	.short	(.L_641 - .L_640)
	.align		4
.L_640:
        /*0f04*/ 	.word	index@(_ZN10layer_norm31ln_parallel_residual_bwd_kernelINS_13Kernel_traitsI6__halfS2_fS2_fjLj2048ELj1ELj1ELj4ELj16ENS_18Kernel_traits_baseILj2048ES2_S2_fS2_fjLj128EEEEELb1ELb1ELb0EEEvNS_9BwdParamsE)
        /*0f08*/ 	.word	0x00000000


	//----- nvinfo : EIATTR_MIN_STACK_SIZE
	.align		4
.L_641:
        /*0f0c*/ 	.byte	0x04, 0x12
        /*0f0e*/ 	.short	(.L_643 - .L_642)
	.align		4
.L_642:
        /*0f10*/ 	.word	index@(_ZN10layer_norm22ln_bwd_finalize_kernelINS_22Kernel_traits_finalizeILj2048E6__halfS2_fS2_fjLb0ELj1024ELj4ENS_18Kernel_traits_baseILj2048ES2_S2_fS2_fjLj1024EEEEELb0ELb1EEEvNS_9BwdParamsE)
        /*0f14*/ 	.word	0x00000000


	//----- nvinfo : EIATTR_MIN_STACK_SIZE
	.align		4
.L_643:
        /*0f18*/ 	.byte	0x04, 0x12
        /*0f1a*/ 	.short	(.L_645 - .L_644)
	.align		4
.L_644:
        /*0f1c*/ 	.word	index@(_ZN10layer_norm40ln_parallel_residual_bwd_finalize_kernelINS_22Kernel_traits_finalizeILj2048E6__halfS2_fS2_fjLb0ELj1024ELj4ENS_18Kernel_traits_baseILj2048ES2_S2_fS2_fjLj1024EEEEELb1EEEvNS_9BwdParamsE)
        /*0f20*/ 	.word	0x00000000


	//----- nvinfo : EIATTR_MIN_STACK_SIZE
	.align		4
.L_645:
        /*0f24*/ 	.byte	0x04, 0x12
        /*0f26*/ 	.short	(.L_647 - .L_646)
	.align		4
.L_646:
        /*0f28*/ 	.word	index@(_ZN10layer_norm31ln_parallel_residual_bwd_kernelINS_13Kernel_traitsI6__halfS2_fS2_fjLj2048ELj1ELj1ELj4ELj16ENS_18Kernel_traits_baseILj2048ES2_S2_fS2_fjLj128EEEEELb1ELb1ELb1EEEvNS_9BwdParamsE)
        /*0f2c*/ 	.word	0x00000000


	//----- nvinfo : EIATTR_MIN_STACK_SIZE
	.align		4
.L_647:
        /*0f30*/ 	.byte	0x04, 0x12
        /*0f32*/ 	.short	(.L_649 - .L_648)
	.align		4
.L_648:
        /*0f34*/ 	.word	index@(_ZN10layer_norm31ln_parallel_residual_bwd_kernelINS_13Kernel_traitsIf6__halffS2_fjLj2048ELj1ELj1ELj4ELj16ENS_18Kernel_traits_baseILj2048EfS2_fS2_fjLj128EEEEELb0ELb0ELb0EEEvNS_9BwdParamsE)
        /*0f38*/ 	.word	0x00000000


	//----- nvinfo : EIATTR_MIN_STACK_SIZE
	.align		4
.L_649:
        /*0f3c*/ 	.byte	0x04, 0x12
        /*0f3e*/ 	.short	(.L_651 - .L_650)
	.align		4
.L_650:
        /*0f40*/ 	.word	index@(_ZN10layer_norm31ln_parallel_residual_bwd_kernelINS_13Kernel_traitsIf6__halffS2_fjLj2048ELj1ELj1ELj4ELj16ENS_18Kernel_traits_baseILj2048EfS2_fS2_fjLj128EEEEELb0ELb0ELb1EEEvNS_9BwdParamsE)
        /*0f44*/ 	.word	0x00000000


	//----- nvinfo : EIATTR_MIN_STACK_SIZE
	.align		4
.L_651:
        /*0f48*/ 	.byte	0x04, 0x12
        /*0f4a*/ 	.short	(.L_653 - .L_652)
	.align		4
.L_652:
        /*0f4c*/ 	.word	index@(_ZN10layer_norm31ln_parallel_residual_bwd_kernelINS_13Kernel_traitsIf6__halffS2_fjLj2048ELj1ELj1ELj4ELj16ENS_18Kernel_traits_baseILj2048EfS2_fS2_fjLj128EEEEELb0ELb1ELb0EEEvNS_9BwdParamsE)
        /*0f50*/ 	.word	0x00000000


	//----- nvinfo : EIATTR_MIN_STACK_SIZE
	.align		4
.L_653:
        /*0f54*/ 	.byte	0x04, 0x12
        /*0f56*/ 	.short	(.L_655 - .L_654)
	.align		4
.L_654:
        /*0f58*/ 	.word	index@(_ZN10layer_norm31ln_parallel_residual_bwd_kernelINS_13Kernel_traitsIf6__halffS2_fjLj2048ELj1ELj1ELj4ELj16ENS_18Kernel_traits_baseILj2048EfS2_fS2_fjLj128EEEEELb0ELb1ELb1EEEvNS_9BwdParamsE)
        /*0f5c*/ 	.word	0x00000000


	//----- nvinfo : EIATTR_MIN_STACK_SIZE
	.align		4
.L_655:
        /*0f60*/ 	.byte	0x04, 0x12
        /*0f62*/ 	.short	(.L_657 - .L_656)
	.align		4
.L_656:
        /*0f64*/ 	.word	index@(_ZN10layer_norm31ln_parallel_residual_bwd_kernelINS_13Kernel_traitsIf6__halffS2_fjLj2048ELj1ELj1ELj4ELj16ENS_18Kernel_traits_baseILj2048EfS2_fS2_fjLj128EEEEELb1ELb0ELb0EEEvNS_9BwdParamsE)
        /*0f68*/ 	.word	0x00000000


	//----- nvinfo : EIATTR_MIN_STACK_SIZE
	.align		4
.L_657:
        /*0f6c*/ 	.byte	0x04, 0x12
        /*0f6e*/ 	.short	(.L_659 - .L_658)
	.align		4
.L_658:
        /*0f70*/ 	.word	index@(_ZN10layer_norm31ln_parallel_residual_bwd_kernelINS_13Kernel_traitsIf6__halffS2_fjLj2048ELj1ELj1ELj4ELj16ENS_18Kernel_traits_baseILj2048EfS2_fS2_fjLj128EEEEELb1ELb0ELb1EEEvNS_9BwdParamsE)
        /*0f74*/ 	.word	0x00000000


	//----- nvinfo : EIATTR_MIN_STACK_SIZE
	.align		4
.L_659:
        /*0f78*/ 	.byte	0x04, 0x12
        /*0f7a*/ 	.short	(.L_661 - .L_660)
	.align		4
.L_660:
        /*0f7c*/ 	.word	index@(_ZN10layer_norm22ln_bwd_finalize_kernelINS_22Kernel_traits_finalizeILj2048Ef6__halffS2_fjLb0ELj1024ELj4ENS_18Kernel_traits_baseILj2048EfS2_fS2_fjLj1024EEEEELb0ELb0EEEvNS_9BwdParamsE)
        /*0f80*/ 	.word	0x00000000


	//----- nvinfo : EIATTR_MIN_STACK_SIZE
	.align		4
.L_661:
        /*0f84*/ 	.byte	0x04, 0x12
        /*0f86*/ 	.short	(.L_663 - .L_662)
	.align		4
.L_662:
        /*0f88*/ 	.word	index@(_ZN10layer_norm40ln_parallel_residual_bwd_finalize_kernelINS_22Kernel_traits_finalizeILj2048Ef6__halffS2_fjLb0ELj1024ELj4ENS_18Kernel_traits_baseILj2048EfS2_fS2_fjLj1024EEEEELb0EEEvNS_9BwdParamsE)
        /*0f8c*/ 	.word	0x00000000


	//----- nvinfo : EIATTR_MIN_STACK_SIZE
	.align		4
.L_663:
        /*0f90*/ 	.byte	0x04, 0x12
        /*0f92*/ 	.short	(.L_665 - .L_664)
	.align		4
.L_664:
        /*0f94*/ 	.word	index@(_ZN10layer_norm31ln_parallel_residual_bwd_kernelINS_13Kernel_traitsIf6__halffS2_fjLj2048ELj1ELj1ELj4ELj16ENS_18Kernel_traits_baseILj2048EfS2_fS2_fjLj128EEEEELb1ELb1ELb0EEEvNS_9BwdParamsE)
        /*0f98*/ 	.word	0x00000000


	//----- nvinfo : EIATTR_MIN_STACK_SIZE
	.align		4
.L_665:
        /*0f9c*/ 	.byte	0x04, 0x12
        /*0f9e*/ 	.short	(.L_667 - .L_666)
	.align		4
.L_666:
        /*0fa0*/ 	.word	index@(_ZN10layer_norm22ln_bwd_finalize_kernelINS_22Kernel_traits_finalizeILj2048Ef6__halffS2_fjLb0ELj1024ELj4ENS_18Kernel_traits_baseILj2048EfS2_fS2_fjLj1024EEEEELb0ELb1EEEvNS_9BwdParamsE)
        /*0fa4*/ 	.word	0x00000000


	//----- nvinfo : EIATTR_MIN_STACK_SIZE
	.align		4
.L_667:
        /*0fa8*/ 	.byte	0x04, 0x12
        /*0faa*/ 	.short	(.L_669 - .L_668)
	.align		4
.L_668:
        /*0fac*/ 	.word	index@(_ZN10layer_norm40ln_parallel_residual_bwd_finalize_kernelINS_22Kernel_traits_finalizeILj2048Ef6__halffS2_fjLb0ELj1024ELj4ENS_18Kernel_traits_baseILj2048EfS2_fS2_fjLj1024EEEEELb1EEEvNS_9BwdParamsE)
        /*0fb0*/ 	.word	0x00000000


	//----- nvinfo : EIATTR_MIN_STACK_SIZE
	.align		4
.L_669:
        /*0fb4*/ 	.byte	0x04, 0x12
        /*0fb6*/ 	.short	(.L_671 - .L_670)
	.align		4
.L_670:
        /*0fb8*/ 	.word	index@(_ZN10layer_norm31ln_parallel_residual_bwd_kernelINS_13Kernel_traitsIf6__halffS2_fjLj2048ELj1ELj1ELj4ELj16ENS_18Kernel_traits_baseILj2048EfS2_fS2_fjLj128EEEEELb1ELb1ELb1EEEvNS_9BwdParamsE)
        /*0fbc*/ 	.word	0x00000000


	//----- nvinfo : EIATTR_MIN_STACK_SIZE
	.align		4
.L_671:
        /*0fc0*/ 	.byte	0x04, 0x12
        /*0fc2*/ 	.short	(.L_673 - .L_672)
	.align		4
.L_672:
        /*0fc4*/ 	.word	index@(_ZN10layer_norm31ln_parallel_residual_bwd_kernelINS_13Kernel_traitsI6__halfffffjLj2048ELj1ELj1ELj4ELj16ENS_18Kernel_traits_baseILj2048ES2_ffffjLj128EEEEELb0ELb0ELb0EEEvNS_9BwdParamsE)
        /*0fc8*/ 	.word	0x00000000


	//----- nvinfo : EIATTR_MIN_STACK_SIZE
	.align		4
.L_673:
        /*0fcc*/ 	.byte	0x04, 0x12
        /*0fce*/ 	.short	(.L_675 - .L_674)
	.align		4
.L_674:
        /*0fd0*/ 	.word	index@(_ZN10layer_norm31ln_parallel_residual_bwd_kernelINS_13Kernel_traitsI6__halfffffjLj2048ELj1ELj1ELj4ELj16ENS_18Kernel_traits_baseILj2048ES2_ffffjLj128EEEEELb0ELb0ELb1EEEvNS_9BwdParamsE)
        /*0fd4*/ 	.word	0x00000000


	//----- nvinfo : EIATTR_MIN_STACK_SIZE
	.align		4
.L_675:
        /*0fd8*/ 	.byte	0x04, 0x12
        /*0fda*/ 	.short	(.L_677 - .L_676)
	.align		4
.L_676:
        /*0fdc*/ 	.word	index@(_ZN10layer_norm31ln_parallel_residual_bwd_kernelINS_13Kernel_traitsI6__halfffffjLj2048ELj1ELj1ELj4ELj16ENS_18Kernel_traits_baseILj2048ES2_ffffjLj128EEEEELb0ELb1ELb0EEEvNS_9BwdParamsE)
        /*0fe0*/ 	.word	0x00000000


	//----- nvinfo : EIATTR_MIN_STACK_SIZE
	.align		4
.L_677:
        /*0fe4*/ 	.byte	0x04, 0x12
        /*0fe6*/ 	.short	(.L_679 - .L_678)
	.align		4
.L_678:
        /*0fe8*/ 	.word	index@(_ZN10layer_norm31ln_parallel_residual_bwd_kernelINS_13Kernel_traitsI6__halfffffjLj2048ELj1ELj1ELj4ELj16ENS_18Kernel_traits_baseILj2048ES2_ffffjLj128EEEEELb0ELb1ELb1EEEvNS_9BwdParamsE)
        /*0fec*/ 	.word	0x00000000


	//----- nvinfo : EIATTR_MIN_STACK_SIZE
	.align		4
.L_679:
        /*0ff0*/ 	.byte	0x04, 0x12
        /*0ff2*/ 	.short	(.L_681 - .L_680)
	.align		4
.L_680:
        /*0ff4*/ 	.word	index@(_ZN10layer_norm31ln_parallel_residual_bwd_kernelINS_13Kernel_traitsI6__halfffffjLj2048ELj1ELj1ELj4ELj16ENS_18Kernel_traits_baseILj2048ES2_ffffjLj128EEEEELb1ELb0ELb0EEEvNS_9BwdParamsE)
        /*0ff8*/ 	.word	0x00000000


	//----- nvinfo : EIATTR_MIN_STACK_SIZE
	.align		4
.L_681:
        /*0ffc*/ 	.byte	0x04, 0x12
        /*0ffe*/ 	.short	(.L_683 - .L_682)
	.align		4
.L_682:
        /*1000*/ 	.word	index@(_ZN10layer_norm31ln_parallel_residual_bwd_kernelINS_13Kernel_traitsI6__halfffffjLj2048ELj1ELj1ELj4ELj16ENS_18Kernel_traits_baseILj2048ES2_ffffjLj128EEEEELb1ELb0ELb1EEEvNS_9BwdParamsE)
        /*1004*/ 	.word	0x00000000


	//----- nvinfo : EIATTR_MIN_STACK_SIZE
	.align		4
.L_683:
        /*1008*/ 	.byte	0x04, 0x12
        /*100a*/ 	.short	(.L_685 - .L_684)
	.align		4
.L_684:
        /*100c*/ 	.word	index@(_ZN10layer_norm22ln_bwd_finalize_kernelINS_22Kernel_traits_finalizeILj2048E6__halfffffjLb0ELj1024ELj4ENS_18Kernel_traits_baseILj2048ES2_ffffjLj1024EEEEELb0ELb0EEEvNS_9BwdParamsE)
        /*1010*/ 	.word	0x00000000


	//----- nvinfo : EIATTR_MIN_STACK_SIZE
	.align		4
.L_685:
        /*1014*/ 	.byte	0x04, 0x12
        /*1016*/ 	.short	(.L_687 - .L_686)
	.align		4
.L_686:
        /*1018*/ 	.word	index@(_ZN10layer_norm40ln_parallel_residual_bwd_finalize_kernelINS_22Kernel_traits_finalizeILj2048E6__halfffffjLb0ELj1024ELj4ENS_18Kernel_traits_baseILj2048ES2_ffffjLj1024EEEEELb0EEEvNS_9BwdParamsE)
        /*101c*/ 	.word	0x00000000


	//----- nvinfo : EIATTR_MIN_STACK_SIZE
	.align		4
.L_687:
        /*1020*/ 	.byte	0x04, 0x12
        /*1022*/ 	.short	(.L_689 - .L_688)
	.align		4
.L_688:
        /*1024*/ 	.word	index@(_ZN10layer_norm31ln_parallel_residual_bwd_kernelINS_13Kernel_traitsI6__halfffffjLj2048ELj1ELj1ELj4ELj16ENS_18Kernel_traits_baseILj2048ES2_ffffjLj128EEEEELb1ELb1ELb0EEEvNS_9BwdParamsE)
        /*1028*/ 	.word	0x00000000


	//----- nvinfo : EIATTR_MIN_STACK_SIZE
	.align		4
.L_689:
        /*102c*/ 	.byte	0x04, 0x12
        /*102e*/ 	.short	(.L_691 - .L_690)
	.align		4
.L_690:
        /*1030*/ 	.word	index@(_ZN10layer_norm22ln_bwd_finalize_kernelINS_22Kernel_traits_finalizeILj2048E6__halfffffjLb0ELj1024ELj4ENS_18Kernel_traits_baseILj2048ES2_ffffjLj1024EEEEELb0ELb1EEEvNS_9BwdParamsE)
        /*1034*/ 	.word	0x00000000


	//----- nvinfo : EIATTR_MIN_STACK_SIZE
	.align		4
.L_691:
        /*1038*/ 	.byte	0x04, 0x12
        /*103a*/ 	.short	(.L_693 - .L_692)
	.align		4
.L_692:
        /*103c*/ 	.word	index@(_ZN10layer_norm40ln_parallel_residual_bwd_finalize_kernelINS_22Kernel_traits_finalizeILj2048E6__halfffffjLb0ELj1024ELj4ENS_18Kernel_traits_baseILj2048ES2_ffffjLj1024EEEEELb1EEEvNS_9BwdParamsE)
        /*1040*/ 	.word	0x00000000


	//----- nvinfo : EIATTR_MIN_STACK_SIZE
	.align		4
.L_693:
        /*1044*/ 	.byte	0x04, 0x12
        /*1046*/ 	.short	(.L_695 - .L_694)
	.align		4
.L_694:
        /*1048*/ 	.word	index@(_ZN10layer_norm31ln_parallel_residual_bwd_kernelINS_13Kernel_traitsI6__halfffffjLj2048ELj1ELj1ELj4ELj16ENS_18Kernel_traits_baseILj2048ES2_ffffjLj128EEEEELb1ELb1ELb1EEEvNS_9BwdParamsE)
        /*104c*/ 	.word	0x00000000


	//----- nvinfo : EIATTR_MIN_STACK_SIZE
	.align		4
.L_695:
        /*1050*/ 	.byte	0x04, 0x12
        /*1052*/ 	.short	(.L_697 - .L_696)
	.align		4
.L_696:
        /*1054*/ 	.word	index@(_ZN10layer_norm31ln_parallel_residual_bwd_kernelINS_13Kernel_traitsIfffffjLj2048ELj1ELj1ELj4ELj16ENS_18Kernel_traits_baseILj2048EfffffjLj128EEEEELb0ELb0ELb0EEEvNS_9BwdParamsE)
        /*1058*/ 	.word	0x00000000


	//----- nvinfo : EIATTR_MIN_STACK_SIZE
	.align		4
.L_697:
        /*105c*/ 	.byte	0x04, 0x12
        /*105e*/ 	.short	(.L_699 - .L_698)
	.align		4
.L_698:
        /*1060*/ 	.word	index@(_ZN10layer_norm31ln_parallel_residual_bwd_kernelINS_13Kernel_traitsIfffffjLj2048ELj1ELj1ELj4ELj16ENS_18Kernel_traits_baseILj2048EfffffjLj128EEEEELb0ELb0ELb1EEEvNS_9BwdParamsE)
        /*1064*/ 	.word	0x00000000


	//----- nvinfo : EIATTR_MIN_STACK_SIZE
	.align		4
.L_699:
        /*1068*/ 	.byte	0x04, 0x12
        /*106a*/ 	.short	(.L_701 - .L_700)
	.align		4
.L_700:
        /*106c*/ 	.word	index@(_ZN10layer_norm31ln_parallel_residual_bwd_kernelINS_13Kernel_traitsIfffffjLj2048ELj1ELj1ELj4ELj16ENS_18Kernel_traits_baseILj2048EfffffjLj128EEEEELb0ELb1ELb0EEEvNS_9BwdParamsE)
        /*1070*/ 	.word	0x00000000


	//----- nvinfo : EIATTR_MIN_STACK_SIZE
	.align		4
.L_701:
        /*1074*/ 	.byte	0x04, 0x12
        /*1076*/ 	.short	(.L_703 - .L_702)
	.align		4
.L_702:
        /*1078*/ 	.word	index@(_ZN10layer_norm31ln_parallel_residual_bwd_kernelINS_13Kernel_traitsIfffffjLj2048ELj1ELj1ELj4ELj16ENS_18Kernel_traits_baseILj2048EfffffjLj128EEEEELb0ELb1ELb1EEEvNS_9BwdParamsE)
        /*107c*/ 	.word	0x00000008


	//----- nvinfo : EIATTR_MIN_STACK_SIZE
	.align		4
.L_703:
        /*1080*/ 	.byte	0x04, 0x12
        /*1082*/ 	.short	(.L_705 - .L_704)
	.align		4
.L_704:
        /*1084*/ 	.word	index@(_ZN10layer_norm31ln_parallel_residual_bwd_kernelINS_13Kernel_traitsIfffffjLj2048ELj1ELj1ELj4ELj16ENS_18Kernel_traits_baseILj2048EfffffjLj128EEEEELb1ELb0ELb0EEEvNS_9BwdParamsE)
        /*1088*/ 	.word	0x00000000


	//----- nvinfo : EIATTR_MIN_STACK_SIZE
	.align		4
.L_705:
        /*108c*/ 	.byte	0x04, 0x12
        /*108e*/ 	.short	(.L_707 - .L_706)
	.align		4
.L_706:
        /*1090*/ 	.word	index@(_ZN10layer_norm31ln_parallel_residual_bwd_kernelINS_13Kernel_traitsIfffffjLj2048ELj1ELj1ELj4ELj16ENS_18Kernel_traits_baseILj2048EfffffjLj128EEEEELb1ELb0ELb1EEEvNS_9BwdParamsE)
        /*1094*/ 	.word	0x00000000


	//----- nvinfo : EIATTR_MIN_STACK_SIZE
	.align		4
.L_707:
        /*1098*/ 	.byte	0x04, 0x12
        /*109a*/ 	.short	(.L_709 - .L_708)
	.align		4
.L_708:
        /*109c*/ 	.word	index@(_ZN10layer_norm22ln_bwd_finalize_kernelINS_22Kernel_traits_finalizeILj2048EfffffjLb0ELj1024ELj4ENS_18Kernel_traits_baseILj2048EfffffjLj1024EEEEELb0ELb0EEEvNS_9BwdParamsE)
        /*10a0*/ 	.word	0x00000000


	//----- nvinfo : EIATTR_MIN_STACK_SIZE
	.align		4
.L_709:
        /*10a4*/ 	.byte	0x04, 0x12
        /*10a6*/ 	.short	(.L_711 - .L_710)
	.align		4
.L_710:
        /*10a8*/ 	.word	index@(_ZN10layer_norm40ln_parallel_residual_bwd_finalize_kernelINS_22Kernel_traits_finalizeILj2048EfffffjLb0ELj1024ELj4ENS_18Kernel_traits_baseILj2048EfffffjLj1024EEEEELb0EEEvNS_9BwdParamsE)
        /*10ac*/ 	.word	0x00000000


	//----- nvinfo : EIATTR_MIN_STACK_SIZE
	.align		4
.L_711:
        /*10b0*/ 	.byte	0x04, 0x12
        /*10b2*/ 	.short	(.L_713 - .L_712)
	.align		4
.L_712:
        /*10b4*/ 	.word	index@(_ZN10layer_norm31ln_parallel_residual_bwd_kernelINS_13Kernel_traitsIfffffjLj2048ELj1ELj1ELj4ELj16ENS_18Kernel_traits_baseILj2048EfffffjLj128EEEEELb1ELb1ELb0EEEvNS_9BwdParamsE)
        /*10b8*/ 	.word	0x00000000


	//----- nvinfo : EIATTR_MIN_STACK_SIZE
	.align		4
.L_713:
        /*10bc*/ 	.byte	0x04, 0x12
        /*10be*/ 	.short	(.L_715 - .L_714)
	.align		4
.L_714:
        /*10c0*/ 	.word	index@(_ZN10layer_norm22ln_bwd_finalize_kernelINS_22Kernel_traits_finalizeILj2048EfffffjLb0ELj1024ELj4ENS_18Kernel_traits_baseILj2048EfffffjLj1024EEEEELb0ELb1EEEvNS_9BwdParamsE)
        /*10c4*/ 	.word	0x00000000


	//----- nvinfo : EIATTR_MIN_STACK_SIZE
	.align		4
.L_715:
        /*10c8*/ 	.byte	0x04, 0x12
        /*10ca*/ 	.short	(.L_717 - .L_716)
	.align		4
.L_716:
        /*10cc*/ 	.word	index@(_ZN10layer_norm40ln_parallel_residual_bwd_finalize_kernelINS_22Kernel_traits_finalizeILj2048EfffffjLb0ELj1024ELj4ENS_18Kernel_traits_baseILj2048EfffffjLj1024EEEEELb1EEEvNS_9BwdParamsE)
        /*10d0*/ 	.word	0x00000000


	//----- nvinfo : EIATTR_MIN_STACK_SIZE
	.align		4
.L_717:
        /*10d4*/ 	.byte	0x04, 0x12
        /*10d6*/ 	.short	(.L_719 - .L_718)
	.align		4
.L_718:
        /*10d8*/ 	.word	index@(_ZN10layer_norm31ln_parallel_residual_bwd_kernelINS_13Kernel_traitsIfffffjLj2048ELj1ELj1ELj4ELj16ENS_18Kernel_traits_baseILj2048EfffffjLj128EEEEELb1ELb1ELb1EEEvNS_9BwdParamsE)
        /*10dc*/ 	.word	0x00000000
.L_719:


//--------------------- .nv.compat                --------------------------
	.section	.nv.compat,"",@"SHT_CUDA_COMPAT_INFO"
	.align	4
        /*0000*/ 	.byte	0x02, 0x09, 0x01, 0x00, 0x02, 0x02, 0x01, 0x00, 0x02, 0x05, 0x05, 0x00, 0x03, 0x07, 0x01, 0x01
        /*0010*/ 	.byte	0x02, 0x03, 0x00, 0x00, 0x02, 0x06, 0x01, 0x00, 0x04, 0x0b, 0x08, 0x00, 0x09, 0x00, 0x00, 0x00
        /*0020*/ 	.byte	0x00, 0x00, 0x00, 0x00


//--------------------- .nv.info._ZN10layer_norm31ln_parallel_residual_bwd_kernelINS_13Kernel_traitsI13__nv_bfloat16S2_S2_S2_fjLj2048ELj1ELj1ELj4ELj16ENS_18Kernel_traits_baseILj2048ES2_S2_S2_S2_fjLj128EEEEELb0ELb0ELb0EEEvNS_9BwdParamsE --------------------------
	.section	.nv.info._ZN10layer_norm31ln_parallel_residual_bwd_kernelINS_13Kernel_traitsI13__nv_bfloat16S2_S2_S2_fjLj2048ELj1ELj1ELj4ELj16ENS_18Kernel_traits_baseILj2048ES2_S2_S2_S2_fjLj128EEEEELb0ELb0ELb0EEEvNS_9BwdParamsE,"",@"SHT_CUDA_INFO"
	.sectionflags	@""
	.align	4


	//----- nvinfo : EIATTR_CUDA_API_VERSION
	.align		4
        /*0000*/ 	.byte	0x04, 0x37
        /*0002*/ 	.short	(.L_721 - .L_720)
.L_720:
        /*0004*/ 	.word	0x00000082


	//----- nvinfo : EIATTR_KPARAM_INFO
	.align		4
.L_721:
        /*0008*/ 	.byte	0x04, 0x17
        /*000a*/ 	.short	(.L_723 - .L_722)
.L_722:
        /*000c*/ 	.word	0x00000000
        /*0010*/ 	.short	0x0000
        /*0012*/ 	.short	0x0000
        /*0014*/ 	.byte	0x00, 0xf0, 0xa1, 0x04


	//----- nvinfo : EIATTR_SPARSE_MMA_MASK
	.align		4
.L_723:
        /*0018*/ 	.byte	0x03, 0x50
        /*001a*/ 	.short	0x0000


	//----- nvinfo : EIATTR_MAXREG_COUNT
	.align		4
        /*001c*/ 	.byte	0x03, 0x1b
        /*001e*/ 	.short	0x00ff


	//----- nvinfo : EIATTR_NUM_BARRIERS
	.align		4
        /*0020*/ 	.byte	0x02, 0x4c
        /*0022*/ 	.byte	0x01
	.zero		1


	//----- nvinfo : EIATTR_MERCURY_ISA_VERSION
	.align		4
        /*0024*/ 	.byte	0x03, 0x5f
        /*0026*/ 	.short	0x0101


	//----- nvinfo : EIATTR_COOP_GROUP_MASK_REGIDS
	.align		4
        /*0028*/ 	.byte	0x04, 0x29
        /*002a*/ 	.short	(.L_725 - .L_724)


	//   ....[0]....
.L_724:
        /*002c*/ 	.word	0xffffffff


	//   ....[1]....
        /*0030*/ 	.word	0xffffffff


	//   ....[2]....
        /*0034*/ 	.word	0xffffffff


	//   ....[3]....
        /*0038*/ 	.word	0xffffffff


	//   ....[4]....
        /*003c*/ 	.word	0xffffffff


	//   ....[5]....
        /*0040*/ 	.word	0xffffffff


	//   ....[6]....
        /*0044*/ 	.word	0xffffffff


	//   ....[7]....
        /*0048*/ 	.word	0xffffffff


	//   ....[8]....
        /*004c*/ 	.word	0xffffffff


	//   ....[9]....
        /*0050*/ 	.word	0xffffffff


	//----- nvinfo : EIATTR_COOP_GROUP_INSTR_OFFSETS
	.align		4
.L_725:
        /*0054*/ 	.byte	0x04, 0x28
        /*0056*/ 	.short	(.L_727 - .L_726)


	//   ....[0]....
.L_726:
        /*0058*/ 	.word	0x00001b10


	//   ....[1]....
        /*005c*/ 	.word	0x00001b30


	//   ....[2]....
        /*0060*/ 	.word	0x00001b70


	//   ....[3]....
        /*0064*/ 	.word	0x00001b80


	//   ....[4]....
        /*0068*/ 	.word	0x00001bc0


	//   ....[5]....
        /*006c*/ 	.word	0x00001bd0


	//   ....[6]....
        /*0070*/ 	.word	0x00001c00


	//   ....[7]....
        /*0074*/ 	.word	0x00001c10


	//   ....[8]....
        /*0078*/ 	.word	0x00001c40


	//   ....[9]....
        /*007c*/ 	.word	0x00001c50


	//----- nvinfo : EIATTR_VRC_CTA_INIT_COUNT
	.align		4
.L_727:
        /*0080*/ 	.byte	0x02, 0x4a
	.zero		1
	.zero		1


	//----- nvinfo : EIATTR_EXIT_INSTR_OFFSETS
	.align		4
        /*0084*/ 	.byte	0x04, 0x1c
        /*0086*/ 	.short	(.L_729 - .L_728)


	//   ....[0]....
.L_728:
        /*0088*/ 	.word	0x00004c50


	//   ....[1]....
        /*008c*/ 	.word	0x00004d60


	//----- nvinfo : EIATTR_MAX_THREADS
	.align		4
.L_729:
        /*0090*/ 	.byte	0x04, 0x05
        /*0092*/ 	.short	(.L_731 - .L_730)
.L_730:
        /*0094*/ 	.word	0x00000080
        /*0098*/ 	.word	0x00000001
        /*009c*/ 	.word	0x00000001


	//----- nvinfo : EIATTR_CRS_STACK_SIZE
	.align		4
.L_731:
        /*00a0*/ 	.byte	0x04, 0x1e
        /*00a2*/ 	.short	(.L_733 - .L_732)
.L_732:
        /*00a4*/ 	.word	0x00000000


	//----- nvinfo : EIATTR_CBANK_PARAM_SIZE
	.align		4
.L_733:
        /*00a8*/ 	.byte	0x03, 0x19
        /*00aa*/ 	.short	0x0128


	//----- nvinfo : EIATTR_PARAM_CBANK
	.align		4
        /*00ac*/ 	.byte	0x04, 0x0a
        /*00ae*/ 	.short	(.L_735 - .L_734)
	.align		4
.L_734:
        /*00b0*/ 	.word	index@(.nv.constant0._ZN10layer_norm31ln_parallel_residual_bwd_kernelINS_13Kernel_traitsI13__nv_bfloat16S2_S2_S2_fjLj2048ELj1ELj1ELj4ELj16ENS_18Kernel_traits_baseILj2048ES2_S2_S2_S2_fjLj128EEEEELb0ELb0ELb0EEEvNS_9BwdParamsE)
        /*00b4*/ 	.short	0x0380
        /*00b6*/ 	.short	0x0128


	//----- nvinfo : EIATTR_SW_WAR
	.align		4
.L_735:
        /*00b8*/ 	.byte	0x04, 0x36
        /*00ba*/ 	.short	(.L_737 - .L_736)
.L_736:
        /*00bc*/ 	.word	0x00000008
.L_737:


//--------------------- .nv.info._ZN10layer_norm31ln_parallel_residual_bwd_kernelINS_13Kernel_traitsI13__nv_bfloat16S2_S2_S2_fjLj2048ELj1ELj1ELj4ELj16ENS_18Kernel_traits_baseILj2048ES2_S2_S2_S2_fjLj128EEEEELb0ELb0ELb1EEEvNS_9BwdParamsE --------------------------
	.section	.nv.info._ZN10layer_norm31ln_parallel_residual_bwd_kernelINS_13Kernel_traitsI13__nv_bfloat16S2_S2_S2_fjLj2048ELj1ELj1ELj4ELj16ENS_18Kernel_traits_baseILj2048ES2_S2_S2_S2_fjLj128EEEEELb0ELb0ELb1EEEvNS_9BwdParamsE,"",@"SHT_CUDA_INFO"
	.sectionflags	@""
	.align	4


	//----- nvinfo : EIATTR_CUDA_API_VERSION
	.align		4
        /*0000*/ 	.byte	0x04, 0x37
        /*0002*/ 	.short	(.L_739 - .L_738)
.L_738:
        /*0004*/ 	.word	0x00000082


	//----- nvinfo : EIATTR_KPARAM_INFO
	.align		4
.L_739:
        /*0008*/ 	.byte	0x04, 0x17
        /*000a*/ 	.short	(.L_741 - .L_740)
.L_740:
        /*000c*/ 	.word	0x00000000
        /*0010*/ 	.short	0x0000
        /*0012*/ 	.short	0x0000
        /*0014*/ 	.byte	0x00, 0xf0, 0xa1, 0x04


	//----- nvinfo : EIATTR_SPARSE_MMA_MASK
	.align		4
.L_741:
        /*0018*/ 	.byte	0x03, 0x50
        /*001a*/ 	.short	0x0000


	//----- nvinfo : EIATTR_MAXREG_COUNT
	.align		4
        /*001c*/ 	.byte	0x03, 0x1b
        /*001e*/ 	.short	0x00ff


	//----- nvinfo : EIATTR_NUM_BARRIERS
	.align		4
        /*0020*/ 	.byte	0x02, 0x4c
        /*0022*/ 	.byte	0x01
	.zero		1


	//----- nvinfo : EIATTR_MERCURY_ISA_VERSION
	.align		4
        /*0024*/ 	.byte	0x03, 0x5f
        /*0026*/ 	.short	0x0101


	//----- nvinfo : EIATTR_COOP_GROUP_MASK_REGIDS
	.align		4
        /*0028*/ 	.byte	0x04, 0x29
        /*002a*/ 	.short	(.L_743 - .L_742)


	//   ....[0]....
.L_742:
        /*002c*/ 	.word	0xffffffff


	//   ....[1]....
        /*0030*/ 	.word	0xffffffff


	//   ....[2]....
        /*0034*/ 	.word	0xffffffff


	//   ....[3]....
        /*0038*/ 	.word	0xffffffff


	//   ....[4]....
        /*003c*/ 	.word	0xffffffff


	//   ....[5]....
        /*0040*/ 	.word	0xffffffff


	//   ....[6]....
        /*0044*/ 	.word	0xffffffff


	//   ....[7]....
        /*0048*/ 	.word	0xffffffff


	//   ....[8]....
        /*004c*/ 	.word	0xffffffff


	//   ....[9]....
        /*0050*/ 	.word	0xffffffff


	//----- nvinfo : EIATTR_COOP_GROUP_INSTR_OFFSETS
	.align		4
.L_743:
        /*0054*/ 	.byte	0x04, 0x28
        /*0056*/ 	.short	(.L_745 - .L_744)


	//   ....[0]....
.L_744:
        /*0058*/ 	.word	0x000017b0


	//   ....[1]....
        /*005c*/ 	.word	0x00001850


	//   ....[2]....
        /*0060*/ 	.word	0x00001860


	//   ....[3]....
        /*0064*/ 	.word	0x00001890


	//   ....[4]....
        /*0068*/ 	.word	0x000018a0


	//   ....[5]....
        /*006c*/ 	.word	0x000018d0


	//   ....[6]....
        /*0070*/ 	.word	0x000018e0


	//   ....[7]....
        /*0074*/ 	.word	0x00001910


	//   ....[8]....
        /*0078*/ 	.word	0x00001930


	//   ....[9]....
        /*007c*/ 	.word	0x00001950


	//----- nvinfo : EIATTR_VRC_CTA_INIT_COUNT
	.align		4
.L_745:
        /*0080*/ 	.byte	0x02, 0x4a
	.zero		1
	.zero		1


	//----- nvinfo : EIATTR_EXIT_INSTR_OFFSETS
	.align		4
        /*0084*/ 	.byte	0x04, 0x1c
        /*0086*/ 	.short	(.L_747 - .L_746)


	//   ....[0]....
.L_746:
        /*0088*/ 	.word	0x00004da0


	//----- nvinfo : EIATTR_MAX_THREADS
	.align		4
.L_747:
        /*008c*/ 	.byte	0x04, 0x05
        /*008e*/ 	.short	(.L_749 - .L_748)
.L_748:
        /*0090*/ 	.word	0x00000080
        /*0094*/ 	.word	0x00000001
        /*0098*/ 	.word	0x00000001


	//----- nvinfo : EIATTR_CRS_STACK_SIZE
	.align		4
.L_749:
        /*009c*/ 	.byte	0x04, 0x1e
        /*009e*/ 	.short	(.L_751 - .L_750)
.L_750:
        /*00a0*/ 	.word	0x00000000


	//----- nvinfo : EIATTR_CBANK_PARAM_SIZE
	.align		4
.L_751:
        /*00a4*/ 	.byte	0x03, 0x19
        /*00a6*/ 	.short	0x0128


	//----- nvinfo : EIATTR_PARAM_CBANK
	.align		4
        /*00a8*/ 	.byte	0x04, 0x0a
        /*00aa*/ 	.short	(.L_753 - .L_752)
	.align		4
.L_752:
        /*00ac*/ 	.word	index@(.nv.constant0._ZN10layer_norm31ln_parallel_residual_bwd_kernelINS_13Kernel_traitsI13__nv_bfloat16S2_S2_S2_fjLj2048ELj1ELj1ELj4ELj16ENS_18Kernel_traits_baseILj2048ES2_S2_S2_S2_fjLj128EEEEELb0ELb0ELb1EEEvNS_9BwdParamsE)
        /*00b0*/ 	.short	0x0380
        /*00b2*/ 	.short	0x0128


	//----- nvinfo : EIATTR_SW_WAR
	.align		4
.L_753:
        /*00b4*/ 	.byte	0x04, 0x36
        /*00b6*/ 	.short	(.L_755 - .L_754)
.L_754:
        /*00b8*/ 	.word	0x00000008
.L_755:


//--------------------- .nv.info._ZN10layer_norm31ln_parallel_residual_bwd_kernelINS_13Kernel_traitsI13__nv_bfloat16S2_S2_S2_fjLj2048ELj1ELj1ELj4ELj16ENS_18Kernel_traits_baseILj2048ES2_S2_S2_S2_fjLj128EEEEELb0ELb1ELb0EEEvNS_9BwdParamsE --------------------------
	.section	.nv.info._ZN10layer_norm31ln_parallel_residual_bwd_kernelINS_13Kernel_traitsI13__nv_bfloat16S2_S2_S2_fjLj2048ELj1ELj1ELj4ELj16ENS_18Kernel_traits_baseILj2048ES2_S2_S2_S2_fjLj128EEEEELb0ELb1ELb0EEEvNS_9BwdParamsE,"",@"SHT_CUDA_INFO"
	.sectionflags	@""
	.align	4


	//----- nvinfo : EIATTR_CUDA_API_VERSION
	.align		4
        /*0000*/ 	.byte	0x04, 0x37
        /*0002*/ 	.short	(.L_757 - .L_756)
.L_756:
        /*0004*/ 	.word	0x00000082


	//----- nvinfo : EIATTR_KPARAM_INFO
	.align		4
.L_757:
        /*0008*/ 	.byte	0x04, 0x17
        /*000a*/ 	.short	(.L_759 - .L_758)
.L_758:
        /*000c*/ 	.word	0x00000000
        /*0010*/ 	.short	0x0000
        /*0012*/ 	.short	0x0000
        /*0014*/ 	.byte	0x00, 0xf0, 0xa1, 0x04


	//----- nvinfo : EIATTR_SPARSE_MMA_MASK
	.align		4
.L_759:
        /*0018*/ 	.byte	0x03, 0x50
        /*001a*/ 	.short	0x0000


	//----- nvinfo : EIATTR_MAXREG_COUNT
	.align		4
        /*001c*/ 	.byte	0x03, 0x1b
        /*001e*/ 	.short	0x00ff


	//----- nvinfo : EIATTR_NUM_BARRIERS
	.align		4
        /*0020*/ 	.byte	0x02, 0x4c
        /*0022*/ 	.byte	0x01
	.zero		1


	//----- nvinfo : EIATTR_MERCURY_ISA_VERSION
	.align		4
        /*0024*/ 	.byte	0x03, 0x5f
        /*0026*/ 	.short	0x0101


	//----- nvinfo : EIATTR_COOP_GROUP_MASK_REGIDS
	.align		4
        /*0028*/ 	.byte	0x04, 0x29
        /*002a*/ 	.short	(.L_761 - .L_760)


	//   ....[0]....
.L_760:
        /*002c*/ 	.word	0xffffffff


	//   ....[1]....
        /*0030*/ 	.word	0xffffffff


	//   ....[2]....
        /*0034*/ 	.word	0xffffffff


	//   ....[3]....
        /*0038*/ 	.word	0xffffffff


	//   ....[4]....
        /*003c*/ 	.word	0xffffffff


	//   ....[5]....
        /*0040*/ 	.word	0xffffffff


	//   ....[6]....
        /*0044*/ 	.word	0xffffffff


	//   ....[7]....
        /*0048*/ 	.word	0xffffffff


	//   ....[8]....
        /*004c*/ 	.word	0xffffffff


	//   ....[9]....
        /*0050*/ 	.word	0xffffffff


	//----- nvinfo : EIATTR_COOP_GROUP_INSTR_OFFSETS
	.align		4
.L_761:
        /*0054*/ 	.byte	0x04, 0x28
        /*0056*/ 	.short	(.L_763 - .L_762)


	//   ....[0]....
.L_762:
        /*0058*/ 	.word	0x000012c0


	//   ....[1]....
        /*005c*/ 	.word	0x00001300


	//   ....[2]....
        /*0060*/ 	.word	0x00001390


	//   ....[3]....
        /*0064*/ 	.word	0x000013a0


	//   ....[4]....
        /*0068*/ 	.word	0x000013e0


	//   ....[5]....
        /*006c*/ 	.word	0x00001400


	//   ....[6]....
        /*0070*/ 	.word	0x00001480


	//   ....[7]....
        /*0074*/ 	.word	0x00001490


	//   ....[8]....
        /*0078*/ 	.word	0x000014e0


	//   ....[9]....
        /*007c*/ 	.word	0x000014f0


	//----- nvinfo : EIATTR_VRC_CTA_INIT_COUNT
	.align		4
.L_763:
        /*0080*/ 	.byte	0x02, 0x4a
	.zero		1
	.zero		1


	//----- nvinfo : EIATTR_EXIT_INSTR_OFFSETS
	.align		4
        /*0084*/ 	.byte	0x04, 0x1c
        /*0086*/ 	.short	(.L_765 - .L_764)


	//   ....[0]....
.L_764:
        /*0088*/ 	.word	0x00004350


	//   ....[1]....
        /*008c*/ 	.word	0x000043f0


	//----- nvinfo : EIATTR_MAX_THREADS
	.align		4
.L_765:
        /*0090*/ 	.byte	0x04, 0x05
        /*0092*/ 	.short	(.L_767 - .L_766)
.L_766:
        /*0094*/ 	.word	0x00000080
        /*0098*/ 	.word	0x00000001
        /*009c*/ 	.word	0x00000001


	//----- nvinfo : EIATTR_CRS_STACK_SIZE
	.align		4
.L_767:
        /*00a0*/ 	.byte	0x04, 0x1e
        /*00a2*/ 	.short	(.L_769 - .L_768)
.L_768:
        /*00a4*/ 	.word	0x00000000


	//----- nvinfo : EIATTR_CBANK_PARAM_SIZE
	.align		4
.L_769:
        /*00a8*/ 	.byte	0x03, 0x19
        /*00aa*/ 	.short	0x0128


	//----- nvinfo : EIATTR_PARAM_CBANK
	.align		4
        /*00ac*/ 	.byte	0x04, 0x0a
        /*00ae*/ 	.short	(.L_771 - .L_770)
	.align		4
.L_770:
        /*00b0*/ 	.word	index@(.nv.constant0._ZN10layer_norm31ln_parallel_residual_bwd_kernelINS_13Kernel_traitsI13__nv_bfloat16S2_S2_S2_fjLj2048ELj1ELj1ELj4ELj16ENS_18Kernel_traits_baseILj2048ES2_S2_S2_S2_fjLj128EEEEELb0ELb1ELb0EEEvNS_9BwdParamsE)
        /*00b4*/ 	.short	0x0380
        /*00b6*/ 	.short	0x0128


	//----- nvinfo : EIATTR_SW_WAR
	.align		4
.L_771:
        /*00b8*/ 	.byte	0x04, 0x36
        /*00ba*/ 	.short	(.L_773 - .L_772)
.L_772:
        /*00bc*/ 	.word	0x00000008
.L_773:


//--------------------- .nv.info._ZN10layer_norm31ln_parallel_residual_bwd_kernelINS_13Kernel_traitsI13__nv_bfloat16S2_S2_S2_fjLj2048ELj1ELj1ELj4ELj16ENS_18Kernel_traits_baseILj2048ES2_S2_S2_S2_fjLj128EEEEELb0ELb1ELb1EEEvNS_9BwdParamsE --------------------------
	.section	.nv.info._ZN10layer_norm31ln_parallel_residual_bwd_kernelINS_13Kernel_traitsI13__nv_bfloat16S2_S2_S2_fjLj2048ELj1ELj1ELj4ELj16ENS_18Kernel_traits_baseILj2048ES2_S2_S2_S2_fjLj128EEEEELb0ELb1ELb1EEEvNS_9BwdParamsE,"",@"SHT_CUDA_INFO"
	.sectionflags	@""
	.align	4


	//----- nvinfo : EIATTR_CUDA_API_VERSION
	.align		4
        /*0000*/ 	.byte	0x04, 0x37
        /*0002*/ 	.short	(.L_775 - .L_774)
.L_774:
        /*0004*/ 	.word	0x00000082


	//----- nvinfo : EIATTR_KPARAM_INFO
	.align		4
.L_775:
        /*0008*/ 	.byte	0x04, 0x17
        /*000a*/ 	.short	(.L_777 - .L_776)
.L_776:
        /*000c*/ 	.word	0x00000000
        /*0010*/ 	.short	0x0000
        /*0012*/ 	.short	0x0000
        /*0014*/ 	.byte	0x00, 0xf0, 0xa1, 0x04


	//----- nvinfo : EIATTR_SPARSE_MMA_MASK
	.align		4
.L_777:
        /*0018*/ 	.byte	0x03, 0x50
        /*001a*/ 	.short	0x0000


	//----- nvinfo : EIATTR_MAXREG_COUNT
	.align		4
        /*001c*/ 	.byte	0x03, 0x1b
        /*001e*/ 	.short	0x00ff


	//----- nvinfo : EIATTR_NUM_BARRIERS
	.align		4
        /*0020*/ 	.byte	0x02, 0x4c
        /*0022*/ 	.byte	0x01
	.zero		1


	//----- nvinfo : EIATTR_MERCURY_ISA_VERSION
	.align		4
        /*0024*/ 	.byte	0x03, 0x5f
        /*0026*/ 	.short	0x0101


	//----- nvinfo : EIATTR_COOP_GROUP_MASK_REGIDS
	.align		4
        /*0028*/ 	.byte	0x04, 0x29
        /*002a*/ 	.short	(.L_779 - .L_778)


	//   ....[0]....
.L_778:
        /*002c*/ 	.word	0xffffffff


	//   ....[1]....
        /*0030*/ 	.word	0xffffffff


	//   ....[2]....
        /*0034*/ 	.word	0xffffffff


	//   ....[3]....
        /*0038*/ 	.word	0xffffffff


	//   ....[4]....
        /*003c*/ 	.word	0xffffffff


	//   ....[5]....
        /*0040*/ 	.word	0xffffffff


	//   ....[6]....
        /*0044*/ 	.word	0xffffffff


	//   ....[7]....
        /*0048*/ 	.word	0xffffffff


	//   ....[8]....
        /*004c*/ 	.word	0xffffffff


	//   ....[9]....
        /*0050*/ 	.word	0xffffffff


	//----- nvinfo : EIATTR_COOP_GROUP_INSTR_OFFSETS
	.align		4
.L_779:
        /*0054*/ 	.byte	0x04, 0x28
        /*0056*/ 	.short	(.L_781 - .L_780)


	//   ....[0]....
.L_780:
        /*0058*/ 	.word	0x00000e20


	//   ....[1]....
        /*005c*/ 	.word	0x00000ec0


	//   ....[2]....
        /*0060*/ 	.word	0x00000ee0


	//   ....[3]....
        /*0064*/ 	.word	0x00000f00


	//   ....[4]....
        /*0068*/ 	.word	0x00000f20


	//   ....[5]....
        /*006c*/ 	.word	0x00000f50


	//   ....[6]....
        /*0070*/ 	.word	0x00000f80


	//   ....[7]....
        /*0074*/ 	.word	0x00000fa0


	//   ....[8]....
        /*0078*/ 	.word	0x00000fe0


	//   ....[9]....
        /*007c*/ 	.word	0x00000ff0


	//----- nvinfo : EIATTR_VRC_CTA_INIT_COUNT
	.align		4
.L_781:
        /*0080*/ 	.byte	0x02, 0x4a
	.zero		1
	.zero		1


	//----- nvinfo : EIATTR_EXIT_INSTR_OFFSETS
	.align		4
        /*0084*/ 	.byte	0x04, 0x1c
        /*0086*/ 	.short	(.L_783 - .L_782)


	//   ....[0]....
.L_782:
        /*0088*/ 	.word	0x00004150


	//----- nvinfo : EIATTR_MAX_THREADS
	.align		4
.L_783:
        /*008c*/ 	.byte	0x04, 0x05
        /*008e*/ 	.short	(.L_785 - .L_784)
.L_784:
        /*0090*/ 	.word	0x00000080
        /*0094*/ 	.word	0x00000001
        /*0098*/ 	.word	0x00000001


	//----- nvinfo : EIATTR_CBANK_PARAM_SIZE
	.align		4
.L_785:
        /*009c*/ 	.byte	0x03, 0x19
        /*009e*/ 	.short	0x0128


	//----- nvinfo : EIATTR_PARAM_CBANK
	.align		4
        /*00a0*/ 	.byte	0x04, 0x0a
        /*00a2*/ 	.short	(.L_787 - .L_786)
	.align		4
.L_786:
        /*00a4*/ 	.word	index@(.nv.constant0._ZN10layer_norm31ln_parallel_residual_bwd_kernelINS_13Kernel_traitsI13__nv_bfloat16S2_S2_S2_fjLj2048ELj1ELj1ELj4ELj16ENS_18Kernel_traits_baseILj2048ES2_S2_S2_S2_fjLj128EEEEELb0ELb1ELb1EEEvNS_9BwdParamsE)
        /*00a8*/ 	.short	0x0380
        /*00aa*/ 	.short	0x0128


	//----- nvinfo : EIATTR_SW_WAR
	.align		4
.L_787:
        /*00ac*/ 	.byte	0x04, 0x36
        /*00ae*/ 	.short	(.L_789 - .L_788)
.L_788:
        /*00b0*/ 	.word	0x00000008
.L_789:


//--------------------- .nv.info._ZN10layer_norm31ln_parallel_residual_bwd_kernelINS_13Kernel_traitsI13__nv_bfloat16S2_S2_S2_fjLj2048ELj1ELj1ELj4ELj16ENS_18Kernel_traits_baseILj2048ES2_S2_S2_S2_fjLj128EEEEELb1ELb0ELb0EEEvNS_9BwdParamsE --------------------------
	.section	.nv.info._ZN10layer_norm31ln_parallel_residual_bwd_kernelINS_13Kernel_traitsI13__nv_bfloat16S2_S2_S2_fjLj2048ELj1ELj1ELj4ELj16ENS_18Kernel_traits_baseILj2048ES2_S2_S2_S2_fjLj128EEEEELb1ELb0ELb0EEEvNS_9BwdParamsE,"",@"SHT_CUDA_INFO"
	.sectionflags	@""
	.align	4


	//----- nvinfo : EIATTR_CUDA_API_VERSION
	.align		4
        /*0000*/ 	.byte	0x04, 0x37
        /*0002*/ 	.short	(.L_791 - .L_790)
.L_790:
        /*0004*/ 	.word	0x00000082


	//----- nvinfo : EIATTR_KPARAM_INFO
	.align		4
.L_791:
        /*0008*/ 	.byte	0x04, 0x17
        /*000a*/ 	.short	(.L_793 - .L_792)
.L_792:
        /*000c*/ 	.word	0x00000000
        /*0010*/ 	.short	0x0000
        /*0012*/ 	.short	0x0000
        /*0014*/ 	.byte	0x00, 0xf0, 0xa1, 0x04


	//----- nvinfo : EIATTR_SPARSE_MMA_MASK
	.align		4
.L_793:
        /*0018*/ 	.byte	0x03, 0x50
        /*001a*/ 	.short	0x0000


	//----- nvinfo : EIATTR_MAXREG_COUNT
	.align		4
        /*001c*/ 	.byte	0x03, 0x1b
        /*001e*/ 	.short	0x00ff


	//----- nvinfo : EIATTR_NUM_BARRIERS
	.align		4
        /*0020*/ 	.byte	0x02, 0x4c
        /*0022*/ 	.byte	0x01
	.zero		1


	//----- nvinfo : EIATTR_MERCURY_ISA_VERSION
	.align		4
        /*0024*/ 	.byte	0x03, 0x5f
        /*0026*/ 	.short	0x0101


	//----- nvinfo : EIATTR_COOP_GROUP_MASK_REGIDS
	.align		4
        /*0028*/ 	.byte	0x04, 0x29
        /*002a*/ 	.short	(.L_795 - .L_794)


	//   ....[0]....
.L_794:
        /*002c*/ 	.word	0xffffffff


	//   ....[1]....
        /*0030*/ 	.word	0xffffffff


	//   ....[2]....
        /*0034*/ 	.word	0xffffffff


	//   ....[3]....
        /*0038*/ 	.word	0xffffffff


	//   ....[4]....
        /*003c*/ 	.word	0xffffffff


	//   ....[5]....
        /*0040*/ 	.word	0xffffffff


	//   ....[6]....
        /*0044*/ 	.word	0xffffffff


	//   ....[7]....
        /*0048*/ 	.word	0xffffffff


	//   ....[8]....
        /*004c*/ 	.word	0xffffffff


	//   ....[9]....
        /*0050*/ 	.word	0xffffffff


	//----- nvinfo : EIATTR_COOP_GROUP_INSTR_OFFSETS
	.align		4
.L_795:
        /*0054*/ 	.byte	0x04, 0x28
        /*0056*/ 	.short	(.L_797 - .L_796)


	//   ....[0]....
.L_796:
        /*0058*/ 	.word	0x00001c30


	//   ....[1]....
        /*005c*/ 	.word	0x00001c70


	//   ....[2]....
        /*0060*/ 	.word	0x00001cf0


	//   ....[3]....
        /*0064*/ 	.word	0x00001d10


	//   ....[4]....
        /*0068*/ 	.word	0x00001d50


	//   ....[5]....
        /*006c*/ 	.word	0x00001d60


	//   ....[6]....
        /*0070*/ 	.word	0x00001da0


	//   ....[7]....
        /*0074*/ 	.word	0x00001dc0


	//   ....[8]....
        /*0078*/ 	.word	0x00001e60


	//   ....[9]....
        /*007c*/ 	.word	0x00001e70


	//----- nvinfo : EIATTR_VRC_CTA_INIT_COUNT
	.align		4
.L_797:
        /*0080*/ 	.byte	0x02, 0x4a
	.zero		1
	.zero		1


	//----- nvinfo : EIATTR_EXIT_INSTR_OFFSETS
	.align		4
        /*0084*/ 	.byte	0x04, 0x1c
        /*0086*/ 	.short	(.L_799 - .L_798)


	//   ....[0]....
.L_798:
        /*0088*/ 	.word	0x00006cf0


	//   ....[1]....
        /*008c*/ 	.word	0x00006e00


	//----- nvinfo : EIATTR_MAX_THREADS
	.align		4
.L_799:
        /*0090*/ 	.byte	0x04, 0x05
        /*0092*/ 	.short	(.L_801 - .L_800)
.L_800:
        /*0094*/ 	.word	0x00000080
        /*0098*/ 	.word	0x00000001
        /*009c*/ 	.word	0x00000001


	//----- nvinfo : EIATTR_CRS_STACK_SIZE
	.align		4
.L_801:
        /*00a0*/ 	.byte	0x04, 0x1e
        /*00a2*/ 	.short	(.L_803 - .L_802)
.L_802:
        /*00a4*/ 	.word	0x00000000


	//----- nvinfo : EIATTR_CBANK_PARAM_SIZE
	.align		4
.L_803:
        /*00a8*/ 	.byte	0x03, 0x19
        /*00aa*/ 	.short	0x0128


	//----- nvinfo : EIATTR_PARAM_CBANK
	.align		4
        /*00ac*/ 	.byte	0x04, 0x0a
        /*00ae*/ 	.short	(.L_805 - .L_804)
	.align		4
.L_804:
        /*00b0*/ 	.word	index@(.nv.constant0._ZN10layer_norm31ln_parallel_residual_bwd_kernelINS_13Kernel_traitsI13__nv_bfloat16S2_S2_S2_fjLj2048ELj1ELj1ELj4ELj16ENS_18Kernel_traits_baseILj2048ES2_S2_S2_S2_fjLj128EEEEELb1ELb0ELb0EEEvNS_9BwdParamsE)
        /*00b4*/ 	.short	0x0380
        /*00b6*/ 	.short	0x0128


	//----- nvinfo : EIATTR_SW_WAR
	.align		4
.L_805:
        /*00b8*/ 	.byte	0x04, 0x36
        /*00ba*/ 	.short	(.L_807 - .L_806)
.L_806:
        /*00bc*/ 	.word	0x00000008
.L_807:


//--------------------- .nv.info._ZN10layer_norm31ln_parallel_residual_bwd_kernelINS_13Kernel_traitsI13__nv_bfloat16S2_S2_S2_fjLj2048ELj1ELj1ELj4ELj16ENS_18Kernel_traits_baseILj2048ES2_S2_S2_S2_fjLj128EEEEELb1ELb0ELb1EEEvNS_9BwdParamsE --------------------------
	.section	.nv.info._ZN10layer_norm31ln_parallel_residual_bwd_kernelINS_13Kernel_traitsI13__nv_bfloat16S2_S2_S2_fjLj2048ELj1ELj1ELj4ELj16ENS_18Kernel_traits_baseILj2048ES2_S2_S2_S2_fjLj128EEEEELb1ELb0ELb1EEEvNS_9BwdParamsE,"",@"SHT_CUDA_INFO"
	.sectionflags	@""
	.align	4


	//----- nvinfo : EIATTR_CUDA_API_VERSION
	.align		4
        /*0000*/ 	.byte	0x04, 0x37
        /*0002*/ 	.short	(.L_809 - .L_808)
.L_808:
        /*0004*/ 	.word	0x00000082


	//----- nvinfo : EIATTR_KPARAM_INFO
	.align		4
.L_809:
        /*0008*/ 	.byte	0x04, 0x17
        /*000a*/ 	.short	(.L_811 - .L_810)
.L_810:
        /*000c*/ 	.word	0x00000000
        /*0010*/ 	.short	0x0000
        /*0012*/ 	.short	0x0000
        /*0014*/ 	.byte	0x00, 0xf0, 0xa1, 0x04


	//----- nvinfo : EIATTR_SPARSE_MMA_MASK
	.align		4
.L_811:
        /*0018*/ 	.byte	0x03, 0x50
        /*001a*/ 	.short	0x0000


	//----- nvinfo : EIATTR_MAXREG_COUNT
	.align		4
        /*001c*/ 	.byte	0x03, 0x1b
        /*001e*/ 	.short	0x00ff


	//----- nvinfo : EIATTR_NUM_BARRIERS
	.align		4
        /*0020*/ 	.byte	0x02, 0x4c
        /*0022*/ 	.byte	0x01
	.zero		1


	//----- nvinfo : EIATTR_MERCURY_ISA_VERSION
	.align		4
        /*0024*/ 	.byte	0x03, 0x5f
        /*0026*/ 	.short	0x0101


	//----- nvinfo : EIATTR_COOP_GROUP_MASK_REGIDS
	.align		4
        /*0028*/ 	.byte	0x04, 0x29
        /*002a*/ 	.short	(.L_813 - .L_812)


	//   ....[0]....
.L_812:
        /*002c*/ 	.word	0xffffffff


	//   ....[1]....
        /*0030*/ 	.word	0xffffffff


	//   ....[2]....
        /*0034*/ 	.word	0xffffffff


	//   ....[3]....
        /*0038*/ 	.word	0xffffffff


	//   ....[4]....
        /*003c*/ 	.word	0xffffffff


	//   ....[5]....
        /*0040*/ 	.word	0xffffffff


	//   ....[6]....
        /*0044*/ 	.word	0xffffffff


	//   ....[7]....
        /*0048*/ 	.word	0xffffffff


	//   ....[8]....
        /*004c*/ 	.word	0xffffffff


	//   ....[9]....
        /*0050*/ 	.word	0xffffffff


	//----- nvinfo : EIATTR_COOP_GROUP_INSTR_OFFSETS
	.align		4
.L_813:
        /*0054*/ 	.byte	0x04, 0x28
        /*0056*/ 	.short	(.L_815 - .L_814)


	//   ....[0]....
.L_814:
        /*0058*/ 	.word	0x00001630


	//   ....[1]....
        /*005c*/ 	.word	0x00001640


	//   ....[2]....
        /*0060*/ 	.word	0x00001670


	//   ....[3]....
        /*0064*/ 	.word	0x00001680


	//   ....[4]....
        /*0068*/ 	.word	0x000016b0


	//   ....[5]....
        /*006c*/ 	.word	0x000016c0


	//   ....[6]....
        /*0070*/ 	.word	0x000016f0


	//   ....[7]....
        /*0074*/ 	.word	0x00001700


	//   ....[8]....
        /*0078*/ 	.word	0x00001750


	//   ....[9]....
        /*007c*/ 	.word	0x00001760


	//----- nvinfo : EIATTR_VRC_CTA_INIT_COUNT
	.align		4
.L_815:
        /*0080*/ 	.byte	0x02, 0x4a
	.zero		1
	.zero		1


	//----- nvinfo : EIATTR_EXIT_INSTR_OFFSETS
	.align		4
        /*0084*/ 	.byte	0x04, 0x1c
        /*0086*/ 	.short	(.L_817 - .L_816)


	//   ....[0]....
.L_816:
        /*0088*/ 	.word	0x00006cd0


	//----- nvinfo : EIATTR_MAX_THREADS
	.align		4
.L_817:
        /*008c*/ 	.byte	0x04, 0x05
        /*008e*/ 	.short	(.L_819 - .L_818)
.L_818:
        /*0090*/ 	.word	0x00000080
        /*0094*/ 	.word	0x00000001
        /*0098*/ 	.word	0x00000001


	//----- nvinfo : EIATTR_CBANK_PARAM_SIZE
	.align		4
.L_819:
        /*009c*/ 	.byte	0x03, 0x19
        /*009e*/ 	.short	0x0128


	//----- nvinfo : EIATTR_PARAM_CBANK
	.align		4
        /*00a0*/ 	.byte	0x04, 0x0a
        /*00a2*/ 	.short	(.L_821 - .L_820)
	.align		4
.L_820:
        /*00a4*/ 	.word	index@(.nv.constant0._ZN10layer_norm31ln_parallel_residual_bwd_kernelINS_13Kernel_traitsI13__nv_bfloat16S2_S2_S2_fjLj2048ELj1ELj1ELj4ELj16ENS_18Kernel_traits_baseILj2048ES2_S2_S2_S2_fjLj128EEEEELb1ELb0ELb1EEEvNS_9BwdParamsE)
        /*00a8*/ 	.short	0x0380
        /*00aa*/ 	.short	0x0128


	//----- nvinfo : EIATTR_SW_WAR
	.align		4
.L_821:
        /*00ac*/ 	.byte	0x04, 0x36
        /*00ae*/ 	.short	(.L_823 - .L_822)
.L_822:
        /*00b0*/ 	.word	0x00000008
.L_823:


//--------------------- .nv.info._ZN10layer_norm22ln_bwd_finalize_kernelINS_22Kernel_traits_finalizeILj2048E13__nv_bfloat16S2_S2_S2_fjLb0ELj1024ELj4ENS_18Kernel_traits_baseILj2048ES2_S2_S2_S2_fjLj1024EEEEELb0ELb0EEEvNS_9BwdParamsE --------------------------
	.section	.nv.info._ZN10layer_norm22ln_bwd_finalize_kernelINS_22Kernel_traits_finalizeILj2048E13__nv_bfloat16S2_S2_S2_fjLb0ELj1024ELj4ENS_18Kernel_traits_baseILj2048ES2_S2_S2_S2_fjLj1024EEEEELb0ELb0EEEvNS_9BwdParamsE,"",@"SHT_CUDA_INFO"
	.sectionflags	@""
	.align	4


	//----- nvinfo : EIATTR_CUDA_API_VERSION
	.align		4
        /*0000*/ 	.byte	0x04, 0x37
        /*0002*/ 	.short	(.L_825 - .L_824)
.L_824:
        /*0004*/ 	.word	0x00000082


	//----- nvinfo : EIATTR_KPARAM_INFO
	.align		4
.L_825:
        /*0008*/ 	.byte	0x04, 0x17
        /*000a*/ 	.short	(.L_827 - .L_826)
.L_826:
        /*000c*/ 	.word	0x00000000
        /*0010*/ 	.short	0x0000
        /*0012*/ 	.short	0x0000
        /*0014*/ 	.byte	0x00, 0xf0, 0xa1, 0x04


	//----- nvinfo : EIATTR_SPARSE_MMA_MASK
	.align		4
.L_827:
        /*0018*/ 	.byte	0x03, 0x50
        /*001a*/ 	.short	0x0000


	//----- nvinfo : EIATTR_MAXREG_COUNT
	.align		4
        /*001c*/ 	.byte	0x03, 0x1b
        /*001e*/ 	.short	0x0040


	//----- nvinfo : EIATTR_NUM_BARRIERS
	.align		4
        /*0020*/ 	.byte	0x02, 0x4c
        /*0022*/ 	.byte	0x01
	.zero		1


	//----- nvinfo : EIATTR_MERCURY_ISA_VERSION
	.align		4
        /*0024*/ 	.byte	0x03, 0x5f
        /*0026*/ 	.short	0x0101


	//----- nvinfo : EIATTR_COOP_GROUP_MASK_REGIDS
	.align		4
        /*0028*/ 	.byte	0x04, 0x29
        /*002a*/ 	.short	(.L_829 - .L_828)


	//   ....[0]....
.L_828:
        /*002c*/ 	.word	0xffffffff


	//   ....[1]....
        /*0030*/ 	.word	0xffffffff


	//   ....[2]....
        /*0034*/ 	.word	0xffffffff


	//   ....[3]....
        /*0038*/ 	.word	0xffffffff


	//   ....[4]....
        /*003c*/ 	.word	0xffffffff


	//   ....[5]....
        /*0040*/ 	.word	0xffffffff


	//   ....[6]....
        /*0044*/ 	.word	0xffffffff


	//   ....[7]....
        /*0048*/ 	.word	0xffffffff


	//   ....[8]....
        /*004c*/ 	.word	0xffffffff


	//   ....[9]....
        /*0050*/ 	.word	0xffffffff


	//----- nvinfo : EIATTR_COOP_GROUP_INSTR_OFFSETS
	.align		4
.L_829:
        /*0054*/ 	.byte	0x04, 0x28
        /*0056*/ 	.short	(.L_831 - .L_830)


	//   ....[0]....
.L_830:
        /*0058*/ 	.word	0x00001540


	//   ....[1]....
        /*005c*/ 	.word	0x00001550


	//   ....[2]....
        /*0060*/ 	.word	0x00001580


	//   ....[3]....
        /*0064*/ 	.word	0x00001590


	//   ....[4]....
        /*0068*/ 	.word	0x000015c0


	//   ....[5]....
        /*006c*/ 	.word	0x000015d0


	//   ....[6]....
        /*0070*/ 	.word	0x00001610


	//   ....[7]....
        /*0074*/ 	.word	0x00001630


	//   ....[8]....
        /*0078*/ 	.word	0x00001680


	//   ....[9]....
        /*007c*/ 	.word	0x00001690


	//----- nvinfo : EIATTR_VRC_CTA_INIT_COUNT
	.align		4
.L_831:
        /*0080*/ 	.byte	0x02, 0x4a
	.zero		1
	.zero		1


	//----- nvinfo : EIATTR_EXIT_INSTR_OFFSETS
	.align		4
        /*0084*/ 	.byte	0x04, 0x1c
        /*0086*/ 	.short	(.L_833 - .L_832)


	//   ....[0]....
.L_832:
        /*0088*/ 	.word	0x00000060


	//   ....[1]....
        /*008c*/ 	.word	0x000016f0


	//   ....[2]....
        /*0090*/ 	.word	0x00001720


	//   ....[3]....
        /*0094*/ 	.word	0x000017e0


	//----- nvinfo : EIATTR_MAX_THREADS
	.align		4
.L_833:
        /*0098*/ 	.byte	0x04, 0x05
        /*009a*/ 	.short	(.L_835 - .L_834)
.L_834:
        /*009c*/ 	.word	0x00000400
        /*00a0*/ 	.word	0x00000001
        /*00a4*/ 	.word	0x00000001


	//----- nvinfo : EIATTR_CRS_STACK_SIZE
	.align		4
.L_835:
        /*00a8*/ 	.byte	0x04, 0x1e
        /*00aa*/ 	.short	(.L_837 - .L_836)
.L_836:
        /*00ac*/ 	.word	0x00000000


	//----- nvinfo : EIATTR_CBANK_PARAM_SIZE
	.align		4
.L_837:
        /*00b0*/ 	.byte	0x03, 0x19
        /*00b2*/ 	.short	0x0128


	//----- nvinfo : EIATTR_PARAM_CBANK
	.align		4
        /*00b4*/ 	.byte	0x04, 0x0a
        /*00b6*/ 	.short	(.L_839 - .L_838)
	.align		4
.L_838:
        /*00b8*/ 	.word	index@(.nv.constant0._ZN10layer_norm22ln_bwd_finalize_kernelINS_22Kernel_traits_finalizeILj2048E13__nv_bfloat16S2_S2_S2_fjLb0ELj1024ELj4ENS_18Kernel_traits_baseILj2048ES2_S2_S2_S2_fjLj1024EEEEELb0ELb0EEEvNS_9BwdParamsE)
        /*00bc*/ 	.short	0x0380
        /*00be*/ 	.short	0x0128


	//----- nvinfo : EIATTR_SW_WAR
	.align		4
.L_839:
        /*00c0*/ 	.byte	0x04, 0x36
        /*00c2*/ 	.short	(.L_841 - .L_840)
.L_840:
        /*00c4*/ 	.word	0x00000008
.L_841:


//--------------------- .nv.info._ZN10layer_norm40ln_parallel_residual_bwd_finalize_kernelINS_22Kernel_traits_finalizeILj2048E13__nv_bfloat16S2_S2_S2_fjLb0ELj1024ELj4ENS_18Kernel_traits_baseILj2048ES2_S2_S2_S2_fjLj1024EEEEELb0EEEvNS_9BwdParamsE --------------------------
	.section	.nv.info._ZN10layer_norm40ln_parallel_residual_bwd_finalize_kernelINS_22Kernel_traits_finalizeILj2048E13__nv_bfloat16S2_S2_S2_fjLb0ELj1024ELj4ENS_18Kernel_traits_baseILj2048ES2_S2_S2_S2_fjLj1024EEEEELb0EEEvNS_9BwdParamsE,"",@"SHT_CUDA_INFO"
	.sectionflags	@""
	.align	4


	//----- nvinfo : EIATTR_CUDA_API_VERSION
	.align		4
        /*0000*/ 	.byte	0x04, 0x37
        /*0002*/ 	.short	(.L_843 - .L_842)
.L_842:
        /*0004*/ 	.word	0x00000082


	//----- nvinfo : EIATTR_KPARAM_INFO
	.align		4
.L_843:
        /*0008*/ 	.byte	0x04, 0x17
        /*000a*/ 	.short	(.L_845 - .L_844)
.L_844:
        /*000c*/ 	.word	0x00000000
        /*0010*/ 	.short	0x0000
        /*0012*/ 	.short	0x0000
        /*0014*/ 	.byte	0x00, 0xf0, 0xa1, 0x04


	//----- nvinfo : EIATTR_SPARSE_MMA_MASK
	.align		4
.L_845:
        /*0018*/ 	.byte	0x03, 0x50
        /*001a*/ 	.short	0x0000


	//----- nvinfo : EIATTR_MAXREG_COUNT
	.align		4
        /*001c*/ 	.byte	0x03, 0x1b
        /*001e*/ 	.short	0x0040


	//----- nvinfo : EIATTR_NUM_BARRIERS
	.align		4
        /*0020*/ 	.byte	0x02, 0x4c
        /*0022*/ 	.byte	0x01
	.zero		1


	//----- nvinfo : EIATTR_MERCURY_ISA_VERSION
	.align		4
        /*0024*/ 	.byte	0x03, 0x5f
        /*0026*/ 	.short	0x0101


	//----- nvinfo : EIATTR_COOP_GROUP_MASK_REGIDS
	.align		4
        /*0028*/ 	.byte	0x04, 0x29
        /*002a*/ 	.short	(.L_847 - .L_846)


	//   ....[0]....
.L_846:
        /*002c*/ 	.word	0xffffffff


	//   ....[1]....
        /*0030*/ 	.word	0xffffffff


	//   ....[2]....
        /*0034*/ 	.word	0xffffffff


	//   ....[3]....
        /*0038*/ 	.word	0xffffffff


	//   ....[4]....
        /*003c*/ 	.word	0xffffffff


	//   ....[5]....
        /*0040*/ 	.word	0xffffffff


	//   ....[6]....
        /*0044*/ 	.word	0xffffffff


	//   ....[7]....
        /*0048*/ 	.word	0xffffffff


	//   ....[8]....
        /*004c*/ 	.word	0xffffffff


	//   ....[9]....
        /*0050*/ 	.word	0xffffffff


	//   ....[10]....
        /*0054*/ 	.word	0xffffffff


	//   ....[11]....
        /*0058*/ 	.word	0xffffffff


	//   ....[12]....
        /*005c*/ 	.word	0xffffffff


	//   ....[13]....
        /*0060*/ 	.word	0xffffffff


	//   ....[14]....
        /*0064*/ 	.word	0xffffffff


	//   ....[15]....
        /*0068*/ 	.word	0xffffffff


	//   ....[16]....
        /*006c*/ 	.word	0xffffffff


	//   ....[17]....
        /*0070*/ 	.word	0xffffffff


	//   ....[18]....
        /*0074*/ 	.word	0xffffffff


	//   ....[19]....
        /*0078*/ 	.word	0xffffffff


	//----- nvinfo : EIATTR_COOP_GROUP_INSTR_OFFSETS
	.align		4
.L_847:
        /*007c*/ 	.byte	0x04, 0x28
        /*007e*/ 	.short	(.L_849 - .L_848)


	//   ....[0]....
.L_848:
        /*0080*/ 	.word	0x000013a0


	//   ....[1]....
        /*0084*/ 	.word	0x000013b0


	//   ....[2]....
        /*0088*/ 	.word	0x000013c0


	//   ....[3]....
        /*008c*/ 	.word	0x000013d0


	//   ....[4]....
        /*0090*/ 	.word	0x00001400


	//   ....[5]....
        /*0094*/ 	.word	0x00001430


	//   ....[6]....
        /*0098*/ 	.word	0x00001440


	//   ....[7]....
        /*009c*/ 	.word	0x00001450


	//   ....[8]....
        /*00a0*/ 	.word	0x00001470


	//   ....[9]....
        /*00a4*/ 	.word	0x000014b0


	//   ....[10]....
        /*00a8*/ 	.word	0x000014e0


	//   ....[11]....
        /*00ac*/ 	.word	0x000014f0


	//   ....[12]....
        /*00b0*/ 	.word	0x00001510


	//   ....[13]....
        /*00b4*/ 	.word	0x00001540


	//   ....[14]....
        /*00b8*/ 	.word	0x00001560


	//   ....[15]....
        /*00bc*/ 	.word	0x00001570


	//   ....[16]....
        /*00c0*/ 	.word	0x000015b0


	//   ....[17]....
        /*00c4*/ 	.word	0x000015e0


	//   ....[18]....
        /*00c8*/ 	.word	0x00001600


	//   ....[19]....
        /*00cc*/ 	.word	0x00001610


	//----- nvinfo : EIATTR_VRC_CTA_INIT_COUNT
	.align		4
.L_849:
        /*00d0*/ 	.byte	0x02, 0x4a
	.zero		1
	.zero		1


	//----- nvinfo : EIATTR_EXIT_INSTR_OFFSETS
	.align		4
        /*00d4*/ 	.byte	0x04, 0x1c
        /*00d6*/ 	.short	(.L_851 - .L_850)


	//   ....[0]....
.L_850:
        /*00d8*/ 	.word	0x00000060


	//   ....[1]....
        /*00dc*/ 	.word	0x000016c0


	//   ....[2]....
        /*00e0*/ 	.word	0x000016f0


	//   ....[3]....
        /*00e4*/ 	.word	0x00001850


	//----- nvinfo : EIATTR_MAX_THREADS
	.align		4
.L_851:
        /*00e8*/ 	.byte	0x04, 0x05
        /*00ea*/ 	.short	(.L_853 - .L_852)
.L_852:
        /*00ec*/ 	.word	0x00000400
        /*00f0*/ 	.word	0x00000001
        /*00f4*/ 	.word	0x00000001


	//----- nvinfo : EIATTR_CRS_STACK_SIZE
	.align		4
.L_853:
        /*00f8*/ 	.byte	0x04, 0x1e
        /*00fa*/ 	.short	(.L_855 - .L_854)
.L_854:
        /*00fc*/ 	.word	0x00000000


	//----- nvinfo : EIATTR_CBANK_PARAM_SIZE
	.align		4
.L_855:
        /*0100*/ 	.byte	0x03, 0x19
        /*0102*/ 	.short	0x0128


	//----- nvinfo : EIATTR_PARAM_CBANK
	.align		4
        /*0104*/ 	.byte	0x04, 0x0a
        /*0106*/ 	.short	(.L_857 - .L_856)
	.align		4
.L_856:
        /*0108*/ 	.word	index@(.nv.constant0._ZN10layer_norm40ln_parallel_residual_bwd_finalize_kernelINS_22Kernel_traits_finalizeILj2048E13__nv_bfloat16S2_S2_S2_fjLb0ELj1024ELj4ENS_18Kernel_traits_baseILj2048ES2_S2_S2_S2_fjLj1024EEEEELb0EEEvNS_9BwdParamsE)
        /*010c*/ 	.short	0x0380
        /*010e*/ 	.short	0x0128


	//----- nvinfo : EIATTR_SW_WAR
	.align		4
.L_857:
        /*0110*/ 	.byte	0x04, 0x36
        /*0112*/ 	.short	(.L_859 - .L_858)
.L_858:
        /*0114*/ 	.word	0x00000008
.L_859:


//--------------------- .nv.info._ZN10layer_norm31ln_parallel_residual_bwd_kernelINS_13Kernel_traitsI13__nv_bfloat16S2_S2_S2_fjLj2048ELj1ELj1ELj4ELj16ENS_18Kernel_traits_baseILj2048ES2_S2_S2_S2_fjLj128EEEEELb1ELb1ELb0EEEvNS_9BwdParamsE --------------------------
	.section	.nv.info._ZN10layer_norm31ln_parallel_residual_bwd_kernelINS_13Kernel_traitsI13__nv_bfloat16S2_S2_S2_fjLj2048ELj1ELj1ELj4ELj16ENS_18Kernel_traits_baseILj2048ES2_S2_S2_S2_fjLj128EEEEELb1ELb1ELb0EEEvNS_9BwdParamsE,"",@"SHT_CUDA_INFO"
	.sectionflags	@""
	.align	4


	//----- nvinfo : EIATTR_CUDA_API_VERSION
	.align		4
        /*0000*/ 	.byte	0x04, 0x37
        /*0002*/ 	.short	(.L_861 - .L_860)
.L_860:
        /*0004*/ 	.word	0x00000082


	//----- nvinfo : EIATTR_KPARAM_INFO
	.align		4
.L_861:
        /*0008*/ 	.byte	0x04, 0x17
        /*000a*/ 	.short	(.L_863 - .L_862)
.L_862:
        /*000c*/ 	.word	0x00000000
        /*0010*/ 	.short	0x0000
        /*0012*/ 	.short	0x0000
        /*0014*/ 	.byte	0x00, 0xf0, 0xa1, 0x04


	//----- nvinfo : EIATTR_SPARSE_MMA_MASK
	.align		4
.L_863:
        /*0018*/ 	.byte	0x03, 0x50
        /*001a*/ 	.short	0x0000


	//----- nvinfo : EIATTR_MAXREG_COUNT
	.align		4
        /*001c*/ 	.byte	0x03, 0x1b
        /*001e*/ 	.short	0x00ff


	//----- nvinfo : EIATTR_NUM_BARRIERS
	.align		4
        /*0020*/ 	.byte	0x02, 0x4c
        /*0022*/ 	.byte	0x01
	.zero		1


	//----- nvinfo : EIATTR_MERCURY_ISA_VERSION
	.align		4
        /*0024*/ 	.byte	0x03, 0x5f
        /*0026*/ 	.short	0x0101


	//----- nvinfo : EIATTR_COOP_GROUP_MASK_REGIDS
	.align		4
        /*0028*/ 	.byte	0x04, 0x29
        /*002a*/ 	.short	(.L_865 - .L_864)


	//   ....[0]....
.L_864:
        /*002c*/ 	.word	0xffffffff


	//   ....[1]....
        /*0030*/ 	.word	0xffffffff


	//   ....[2]....
        /*0034*/ 	.word	0xffffffff


	//   ....[3]....
        /*0038*/ 	.word	0xffffffff


	//   ....[4]....
        /*003c*/ 	.word	0xffffffff


	//   ....[5]....
        /*0040*/ 	.word	0xffffffff


	//   ....[6]....
        /*0044*/ 	.word	0xffffffff


	//   ....[7]....
        /*0048*/ 	.word	0xffffffff


	//   ....[8]....
        /*004c*/ 	.word	0xffffffff


	//   ....[9]....
        /*0050*/ 	.word	0xffffffff


	//----- nvinfo : EIATTR_COOP_GROUP_INSTR_OFFSETS
	.align		4
.L_865:
        /*0054*/ 	.byte	0x04, 0x28
        /*0056*/ 	.short	(.L_867 - .L_866)


	//   ....[0]....
.L_866:
        /*0058*/ 	.word	0x000013c0


	//   ....[1]....
        /*005c*/ 	.word	0x000013f0


	//   ....[2]....
        /*0060*/ 	.word	0x00001420


	//   ....[3]....
        /*0064*/ 	.word	0x00001430


	//   ....[4]....
        /*0068*/ 	.word	0x00001460


	//   ....[5]....
        /*006c*/ 	.word	0x00001470


	//   ....[6]....
        /*0070*/ 	.word	0x000014a0


	//   ....[7]....
        /*0074*/ 	.word	0x000014b0


	//   ....[8]....
        /*0078*/ 	.word	0x000014e0


	//   ....[9]....
        /*007c*/ 	.word	0x000014f0


	//----- nvinfo : EIATTR_VRC_CTA_INIT_COUNT
	.align		4
.L_867:
        /*0080*/ 	.byte	0x02, 0x4a
	.zero		1
	.zero		1


	//----- nvinfo : EIATTR_EXIT_INSTR_OFFSETS
	.align		4
        /*0084*/ 	.byte	0x04, 0x1c
        /*0086*/ 	.short	(.L_869 - .L_868)


	//   ....[0]....
.L_868:
        /*0088*/ 	.word	0x000065d0


	//   ....[1]....
        /*008c*/ 	.word	0x00006670


	//----- nvinfo : EIATTR_MAX_THREADS
	.align		4
.L_869:
        /*0090*/ 	.byte	0x04, 0x05
        /*0092*/ 	.short	(.L_871 - .L_870)
.L_870:
        /*0094*/ 	.word	0x00000080
        /*0098*/ 	.word	0x00000001
        /*009c*/ 	.word	0x00000001


	//----- nvinfo : EIATTR_CRS_STACK_SIZE
	.align		4
.L_871:
        /*00a0*/ 	.byte	0x04, 0x1e
        /*00a2*/ 	.short	(.L_873 - .L_872)
.L_872:
        /*00a4*/ 	.word	0x00000000


	//----- nvinfo : EIATTR_CBANK_PARAM_SIZE
	.align		4
.L_873:
        /*00a8*/ 	.byte	0x03, 0x19
        /*00aa*/ 	.short	0x0128


	//----- nvinfo : EIATTR_PARAM_CBANK
	.align		4
        /*00ac*/ 	.byte	0x04, 0x0a
        /*00ae*/ 	.short	(.L_875 - .L_874)
	.align		4
.L_874:
        /*00b0*/ 	.word	index@(.nv.constant0._ZN10layer_norm31ln_parallel_residual_bwd_kernelINS_13Kernel_traitsI13__nv_bfloat16S2_S2_S2_fjLj2048ELj1ELj1ELj4ELj16ENS_18Kernel_traits_baseILj2048ES2_S2_S2_S2_fjLj128EEEEELb1ELb1ELb0EEEvNS_9BwdParamsE)
        /*00b4*/ 	.short	0x0380
        /*00b6*/ 	.short	0x0128


	//----- nvinfo : EIATTR_SW_WAR
	.align		4
.L_875:
        /*00b8*/ 	.byte	0x04, 0x36
        /*00ba*/ 	.short	(.L_877 - .L_876)
.L_876:
        /*00bc*/ 	.word	0x00000008
.L_877:


//--------------------- .nv.info._ZN10layer_norm22ln_bwd_finalize_kernelINS_22Kernel_traits_finalizeILj2048E13__nv_bfloat16S2_S2_S2_fjLb0ELj1024ELj4ENS_18Kernel_traits_baseILj2048ES2_S2_S2_S2_fjLj1024EEEEELb0ELb1EEEvNS_9BwdParamsE --------------------------
	.section	.nv.info._ZN10layer_norm22ln_bwd_finalize_kernelINS_22Kernel_traits_finalizeILj2048E13__nv_bfloat16S2_S2_S2_fjLb0ELj1024ELj4ENS_18Kernel_traits_baseILj2048ES2_S2_S2_S2_fjLj1024EEEEELb0ELb1EEEvNS_9BwdParamsE,"",@"SHT_CUDA_INFO"
	.sectionflags	@""
	.align	4


	//----- nvinfo : EIATTR_CUDA_API_VERSION
	.align		4
        /*0000*/ 	.byte	0x04, 0x37
        /*0002*/ 	.short	(.L_879 - .L_878)
.L_878:
        /*0004*/ 	.word	0x00000082


	//----- nvinfo : EIATTR_KPARAM_INFO
	.align		4
.L_879:
        /*0008*/ 	.byte	0x04, 0x17
        /*000a*/ 	.short	(.L_881 - .L_880)
.L_880:
        /*000c*/ 	.word	0x00000000
        /*0010*/ 	.short	0x0000
        /*0012*/ 	.short	0x0000
        /*0014*/ 	.byte	0x00, 0xf0, 0xa1, 0x04


	//----- nvinfo : EIATTR_SPARSE_MMA_MASK
	.align		4
.L_881:
        /*0018*/ 	.byte	0x03, 0x50
        /*001a*/ 	.short	0x0000


	//----- nvinfo : EIATTR_MAXREG_COUNT
	.align		4
        /*001c*/ 	.byte	0x03, 0x1b
        /*001e*/ 	.short	0x0040


	//----- nvinfo : EIATTR_NUM_BARRIERS
	.align		4
        /*0020*/ 	.byte	0x02, 0x4c
        /*0022*/ 	.byte	0x01
	.zero		1


	//----- nvinfo : EIATTR_MERCURY_ISA_VERSION
	.align		4
        /*0024*/ 	.byte	0x03, 0x5f
        /*0026*/ 	.short	0x0101


	//----- nvinfo : EIATTR_COOP_GROUP_MASK_REGIDS
	.align		4
        /*0028*/ 	.byte	0x04, 0x29
        /*002a*/ 	.short	(.L_883 - .L_882)


	//   ....[0]....
.L_882:
        /*002c*/ 	.word	0xffffffff


	//   ....[1]....
        /*0030*/ 	.word	0xffffffff


	//   ....[2]....
        /*0034*/ 	.word	0xffffffff


	//   ....[3]....
        /*0038*/ 	.word	0xffffffff


	//   ....[4]....
        /*003c*/ 	.word	0xffffffff


	//   ....[5]....
        /*0040*/ 	.word	0xffffffff


	//   ....[6]....
        /*0044*/ 	.word	0xffffffff


	//   ....[7]....
        /*0048*/ 	.word	0xffffffff


	//   ....[8]....
        /*004c*/ 	.word	0xffffffff


	//   ....[9]....
        /*0050*/ 	.word	0xffffffff


	//----- nvinfo : EIATTR_COOP_GROUP_INSTR_OFFSETS
	.align		4
.L_883:
        /*0054*/ 	.byte	0x04, 0x28
        /*0056*/ 	.short	(.L_885 - .L_884)


	//   ....[0]....
.L_884:
        /*0058*/ 	.word	0x00001560


	//   ....[1]....
        /*005c*/ 	.word	0x00001570


	//   ....[2]....
        /*0060*/ 	.word	0x000015a0


	//   ....[3]....
        /*0064*/ 	.word	0x000015b0


	//   ....[4]....
        /*0068*/ 	.word	0x000015e0


	//   ....[5]....
        /*006c*/ 	.word	0x000015f0


	//   ....[6]....
        /*0070*/ 	.word	0x00001620


	//   ....[7]....
        /*0074*/ 	.word	0x00001640


	//   ....[8]....
        /*0078*/ 	.word	0x00001670


	//   ....[9]....
        /*007c*/ 	.word	0x00001680


	//----- nvinfo : EIATTR_VRC_CTA_INIT_COUNT
	.align		4
.L_885:
        /*0080*/ 	.byte	0x02, 0x4a
	.zero		1
	.zero		1


	//----- nvinfo : EIATTR_EXIT_INSTR_OFFSETS
	.align		4
        /*0084*/ 	.byte	0x04, 0x1c
        /*0086*/ 	.short	(.L_887 - .L_886)


	//   ....[0]....
.L_886:
        /*0088*/ 	.word	0x00000060


	//   ....[1]....
        /*008c*/ 	.word	0x000016e0


	//   ....[2]....
        /*0090*/ 	.word	0x000017d0


	//----- nvinfo : EIATTR_MAX_THREADS
	.align		4
.L_887:
        /*0094*/ 	.byte	0x04, 0x05
        /*0096*/ 	.short	(.L_889 - .L_888)
.L_888:
        /*0098*/ 	.word	0x00000400
        /*009c*/ 	.word	0x00000001
        /*00a0*/ 	.word	0x00000001


	//----- nvinfo : EIATTR_CRS_STACK_SIZE
	.align		4
.L_889:
        /*00a4*/ 	.byte	0x04, 0x1e
        /*00a6*/ 	.short	(.L_891 - .L_890)
.L_890:
        /*00a8*/ 	.word	0x00000000


	//----- nvinfo : EIATTR_CBANK_PARAM_SIZE
	.align		4
.L_891:
        /*00ac*/ 	.byte	0x03, 0x19
        /*00ae*/ 	.short	0x0128


	//----- nvinfo : EIATTR_PARAM_CBANK
	.align		4
        /*00b0*/ 	.byte	0x04, 0x0a
        /*00b2*/ 	.short	(.L_893 - .L_892)
	.align		4
.L_892:
        /*00b4*/ 	.word	index@(.nv.constant0._ZN10layer_norm22ln_bwd_finalize_kernelINS_22Kernel_traits_finalizeILj2048E13__nv_bfloat16S2_S2_S2_fjLb0ELj1024ELj4ENS_18Kernel_traits_baseILj2048ES2_S2_S2_S2_fjLj1024EEEEELb0ELb1EEEvNS_9BwdParamsE)
        /*00b8*/ 	.short	0x0380
        /*00ba*/ 	.short	0x0128


	//----- nvinfo : EIATTR_SW_WAR
	.align		4
.L_893:
        /*00bc*/ 	.byte	0x04, 0x36
        /*00be*/ 	.short	(.L_895 - .L_894)
.L_894:
        /*00c0*/ 	.word	0x00000008
.L_895:


//--------------------- .nv.info._ZN10layer_norm40ln_parallel_residual_bwd_finalize_kernelINS_22Kernel_traits_finalizeILj2048E13__nv_bfloat16S2_S2_S2_fjLb0ELj1024ELj4ENS_18Kernel_traits_baseILj2048ES2_S2_S2_S2_fjLj1024EEEEELb1EEEvNS_9BwdParamsE --------------------------
	.section	.nv.info._ZN10layer_norm40ln_parallel_residual_bwd_finalize_kernelINS_22Kernel_traits_finalizeILj2048E13__nv_bfloat16S2_S2_S2_fjLb0ELj1024ELj4ENS_18Kernel_traits_baseILj2048ES2_S2_S2_S2_fjLj1024EEEEELb1EEEvNS_9BwdParamsE,"",@"SHT_CUDA_INFO"
	.sectionflags	@""
	.align	4


	//----- nvinfo : EIATTR_CUDA_API_VERSION
	.align		4
        /*0000*/ 	.byte	0x04, 0x37
        /*0002*/ 	.short	(.L_897 - .L_896)
.L_896:
        /*0004*/ 	.word	0x00000082


	//----- nvinfo : EIATTR_KPARAM_INFO
	.align		4
.L_897:
        /*0008*/ 	.byte	0x04, 0x17
        /*000a*/ 	.short	(.L_899 - .L_898)
.L_898:
        /*000c*/ 	.word	0x00000000
        /*0010*/ 	.short	0x0000
        /*0012*/ 	.short	0x0000
        /*0014*/ 	.byte	0x00, 0xf0, 0xa1, 0x04


	//----- nvinfo : EIATTR_SPARSE_MMA_MASK
	.align		4
.L_899:
        /*0018*/ 	.byte	0x03, 0x50
        /*001a*/ 	.short	0x0000


	//----- nvinfo : EIATTR_MAXREG_COUNT
	.align		4
        /*001c*/ 	.byte	0x03, 0x1b
        /*001e*/ 	.short	0x0040


	//----- nvinfo : EIATTR_NUM_BARRIERS
	.align		4
        /*0020*/ 	.byte	0x02, 0x4c
        /*0022*/ 	.byte	0x01
	.zero		1


	//----- nvinfo : EIATTR_MERCURY_ISA_VERSION
	.align		4
        /*0024*/ 	.byte	0x03, 0x5f
        /*0026*/ 	.short	0x0101


	//----- nvinfo : EIATTR_COOP_GROUP_MASK_REGIDS
	.align		4
        /*0028*/ 	.byte	0x04, 0x29
        /*002a*/ 	.short	(.L_901 - .L_900)


	//   ....[0]....
.L_900:
        /*002c*/ 	.word	0xffffffff


	//   ....[1]....
        /*0030*/ 	.word	0xffffffff


	//   ....[2]....
        /*0034*/ 	.word	0xffffffff


	//   ....[3]....
        /*0038*/ 	.word	0xffffffff


	//   ....[4]....
        /*003c*/ 	.word	0xffffffff


	//   ....[5]....
        /*0040*/ 	.word	0xffffffff


	//   ....[6]....
        /*0044*/ 	.word	0xffffffff


	//   ....[7]....
        /*0048*/ 	.word	0xffffffff


	//   ....[8]....
        /*004c*/ 	.word	0xffffffff


	//   ....[9]....
        /*0050*/ 	.word	0xffffffff


	//   ....[10]....
        /*0054*/ 	.word	0xffffffff


	//   ....[11]....
        /*0058*/ 	.word	0xffffffff


	//   ....[12]....
        /*005c*/ 	.word	0xffffffff


	//   ....[13]....
        /*0060*/ 	.word	0xffffffff


	//   ....[14]....
        /*0064*/ 	.word	0xffffffff


	//   ....[15]....
        /*0068*/ 	.word	0xffffffff


	//   ....[16]....
        /*006c*/ 	.word	0xffffffff


	//   ....[17]....
        /*0070*/ 	.word	0xffffffff


	//   ....[18]....
        /*0074*/ 	.word	0xffffffff


	//   ....[19]....
        /*0078*/ 	.word	0xffffffff


	//----- nvinfo : EIATTR_COOP_GROUP_INSTR_OFFSETS
	.align		4
.L_901:
        /*007c*/ 	.byte	0x04, 0x28
        /*007e*/ 	.short	(.L_903 - .L_902)


	//   ....[0]....
.L_902:
        /*0080*/ 	.word	0x000013e0


	//   ....[1]....
        /*0084*/ 	.word	0x000013f0


	//   ....[2]....
        /*0088*/ 	.word	0x00001400


	//   ....[3]....
        /*008c*/ 	.word	0x00001410


	//   ....[4]....
        /*0090*/ 	.word	0x00001450


	//   ....[5]....
        /*0094*/ 	.word	0x00001470


	//   ....[6]....
        /*0098*/ 	.word	0x00001480


	//   ....[7]....
        /*009c*/ 	.word	0x00001490


	//   ....[8]....
        /*00a0*/ 	.word	0x000014d0


	//   ....[9]....
        /*00a4*/ 	.word	0x000014f0


	//   ....[10]....
        /*00a8*/ 	.word	0x00001500


	//   ....[11]....
        /*00ac*/ 	.word	0x00001510


	//   ....[12]....
        /*00b0*/ 	.word	0x00001540


	//   ....[13]....
        /*00b4*/ 	.word	0x00001560


	//   ....[14]....
        /*00b8*/ 	.word	0x00001580


	//   ....[15]....
        /*00bc*/ 	.word	0x00001590


	//   ....[16]....
        /*00c0*/ 	.word	0x000015c0


	//   ....[17]....
        /*00c4*/ 	.word	0x000015e0


	//   ....[18]....
        /*00c8*/ 	.word	0x00001600


	//   ....[19]....
        /*00cc*/ 	.word	0x00001610


	//----- nvinfo : EIATTR_VRC_CTA_INIT_COUNT
	.align		4
.L_903:
        /*00d0*/ 	.byte	0x02, 0x4a
	.zero		1
	.zero		1


	//----- nvinfo : EIATTR_EXIT_INSTR_OFFSETS
	.align		4
        /*00d4*/ 	.byte	0x04, 0x1c
        /*00d6*/ 	.short	(.L_905 - .L_904)


	//   ....[0]....
.L_904:
        /*00d8*/ 	.word	0x00000060


	//   ....[1]....
        /*00dc*/ 	.word	0x000016b0


	//   ....[2]....
        /*00e0*/ 	.word	0x00001840


	//----- nvinfo : EIATTR_MAX_THREADS
	.align		4
.L_905:
        /*00e4*/ 	.byte	0x04, 0x05
        /*00e6*/ 	.short	(.L_907 - .L_906)
.L_906:
        /*00e8*/ 	.word	0x00000400
        /*00ec*/ 	.word	0x00000001
        /*00f0*/ 	.word	0x00000001


	//----- nvinfo : EIATTR_CRS_STACK_SIZE
	.align		4
.L_907:
        /*00f4*/ 	.byte	0x04, 0x1e
        /*00f6*/ 	.short	(.L_909 - .L_908)
.L_908:
        /*00f8*/ 	.word	0x00000000


	//----- nvinfo : EIATTR_CBANK_PARAM_SIZE
	.align		4
.L_909:
        /*00fc*/ 	.byte	0x03, 0x19
        /*00fe*/ 	.short	0x0128


	//----- nvinfo : EIATTR_PARAM_CBANK
	.align		4
        /*0100*/ 	.byte	0x04, 0x0a
        /*0102*/ 	.short	(.L_911 - .L_910)
	.align		4
.L_910:
        /*0104*/ 	.word	index@(.nv.constant0._ZN10layer_norm40ln_parallel_residual_bwd_finalize_kernelINS_22Kernel_traits_finalizeILj2048E13__nv_bfloat16S2_S2_S2_fjLb0ELj1024ELj4ENS_18Kernel_traits_baseILj2048ES2_S2_S2_S2_fjLj1024EEEEELb1EEEvNS_9BwdParamsE)
        /*0108*/ 	.short	0x0380
        /*010a*/ 	.short	0x0128


	//----- nvinfo : EIATTR_SW_WAR
	.align		4
.L_911:
        /*010c*/ 	.byte	0x04, 0x36
        /*010e*/ 	.short	(.L_913 - .L_912)
.L_912:
        /*0110*/ 	.word	0x00000008
.L_913:


//--------------------- .nv.info._ZN10layer_norm31ln_parallel_residual_bwd_kernelINS_13Kernel_traitsI13__nv_bfloat16S2_S2_S2_fjLj2048ELj1ELj1ELj4ELj16ENS_18Kernel_traits_baseILj2048ES2_S2_S2_S2_fjLj128EEEEELb1ELb1ELb1EEEvNS_9BwdParamsE --------------------------
	.section	.nv.info._ZN10layer_norm31ln_parallel_residual_bwd_kernelINS_13Kernel_traitsI13__nv_bfloat16S2_S2_S2_fjLj2048ELj1ELj1ELj4ELj16ENS_18Kernel_traits_baseILj2048ES2_S2_S2_S2_fjLj128EEEEELb1ELb1ELb1EEEvNS_9BwdParamsE,"",@"SHT_CUDA_INFO"
	.sectionflags	@""
	.align	4


	//----- nvinfo : EIATTR_CUDA_API_VERSION
	.align		4
        /*0000*/ 	.byte	0x04, 0x37
        /*0002*/ 	.short	(.L_915 - .L_914)
.L_914:
        /*0004*/ 	.word	0x00000082


	//----- nvinfo : EIATTR_KPARAM_INFO
	.align		4
.L_915:
        /*0008*/ 	.byte	0x04, 0x17
        /*000a*/ 	.short	(.L_917 - .L_916)
.L_916:
        /*000c*/ 	.word	0x00000000
        /*0010*/ 	.short	0x0000
        /*0012*/ 	.short	0x0000
        /*0014*/ 	.byte	0x00, 0xf0, 0xa1, 0x04


	//----- nvinfo : EIATTR_SPARSE_MMA_MASK
	.align		4
.L_917:
        /*0018*/ 	.byte	0x03, 0x50
        /*001a*/ 	.short	0x0000


	//----- nvinfo : EIATTR_MAXREG_COUNT
	.align		4
        /*001c*/ 	.byte	0x03, 0x1b
        /*001e*/ 	.short	0x00ff


	//----- nvinfo : EIATTR_NUM_BARRIERS
	.align		4
        /*0020*/ 	.byte	0x02, 0x4c
        /*0022*/ 	.byte	0x01
	.zero		1


	//----- nvinfo : EIATTR_MERCURY_ISA_VERSION
	.align		4
        /*0024*/ 	.byte	0x03, 0x5f
        /*0026*/ 	.short	0x0101


	//----- nvinfo : EIATTR_COOP_GROUP_MASK_REGIDS
	.align		4
        /*0028*/ 	.byte	0x04, 0x29
        /*002a*/ 	.short	(.L_919 - .L_918)


	//   ....[0]....
.L_918:
        /*002c*/ 	.word	0xffffffff


	//   ....[1]....
        /*0030*/ 	.word	0xffffffff


	//   ....[2]....
        /*0034*/ 	.word	0xffffffff


	//   ....[3]....
        /*0038*/ 	.word	0xffffffff


	//   ....[4]....
        /*003c*/ 	.word	0xffffffff


	//   ....[5]....
        /*0040*/ 	.word	0xffffffff


	//   ....[6]....
        /*0044*/ 	.word	0xffffffff


	//   ....[7]....
        /*0048*/ 	.word	0xffffffff


	//   ....[8]....
        /*004c*/ 	.word	0xffffffff


	//   ....[9]....
        /*0050*/ 	.word	0xffffffff


	//----- nvinfo : EIATTR_COOP_GROUP_INSTR_OFFSETS
	.align		4
.L_919:
        /*0054*/ 	.byte	0x04, 0x28
        /*0056*/ 	.short	(.L_921 - .L_920)


	//   ....[0]....
.L_920:
        /*0058*/ 	.word	0x00000ed0


	//   ....[1]....
        /*005c*/ 	.word	0x00000f90


	//   ....[2]....
        /*0060*/ 	.word	0x00000fa0


	//   ....[3]....
        /*0064*/ 	.word	0x00000fc0


	//   ....[4]....
        /*0068*/ 	.word	0x00000fe0


	//   ....[5]....
        /*006c*/ 	.word	0x00001000


	//   ....[6]....
        /*0070*/ 	.word	0x00001020


	//   ....[7]....
        /*0074*/ 	.word	0x00001050


	//   ....[8]....
        /*0078*/ 	.word	0x00001070


	//   ....[9]....
        /*007c*/ 	.word	0x00001100


	//----- nvinfo : EIATTR_VRC_CTA_INIT_COUNT
	.align		4
.L_921:
        /*0080*/ 	.byte	0x02, 0x4a
	.zero		1
	.zero		1


	//----- nvinfo : EIATTR_EXIT_INSTR_OFFSETS
	.align		4
        /*0084*/ 	.byte	0x04, 0x1c
        /*0086*/ 	.short	(.L_923 - .L_922)


	//   ....[0]....
.L_922:
        /*0088*/ 	.word	0x000064d0


	//----- nvinfo : EIATTR_MAX_THREADS
	.align		4
.L_923:
        /*008c*/ 	.byte	0x04, 0x05
        /*008e*/ 	.short	(.L_925 - .L_924)
.L_924:
        /*0090*/ 	.word	0x00000080
        /*0094*/ 	.word	0x00000001
        /*0098*/ 	.word	0x00000001


	//----- nvinfo : EIATTR_CBANK_PARAM_SIZE
	.align		4
.L_925:
        /*009c*/ 	.byte	0x03, 0x19
        /*009e*/ 	.short	0x0128


	//----- nvinfo : EIATTR_PARAM_CBANK
	.align		4
        /*00a0*/ 	.byte	0x04, 0x0a
        /*00a2*/ 	.short	(.L_927 - .L_926)
	.align		4
.L_926:
        /*00a4*/ 	.word	index@(.nv.constant0._ZN10layer_norm31ln_parallel_residual_bwd_kernelINS_13Kernel_traitsI13__nv_bfloat16S2_S2_S2_fjLj2048ELj1ELj1ELj4ELj16ENS_18Kernel_traits_baseILj2048ES2_S2_S2_S2_fjLj128EEEEELb1ELb1ELb1EEEvNS_9BwdParamsE)
        /*00a8*/ 	.short	0x0380
        /*00aa*/ 	.short	0x0128


	//----- nvinfo : EIATTR_SW_WAR
	.align		4
.L_927:
        /*00ac*/ 	.byte	0x04, 0x36
        /*00ae*/ 	.short	(.L_929 - .L_928)
.L_928:
        /*00b0*/ 	.word	0x00000008
.L_929:


//--------------------- .nv.info._ZN10layer_norm31ln_parallel_residual_bwd_kernelINS_13Kernel_traitsI6__halfS2_S2_S2_fjLj2048ELj1ELj1ELj4ELj16ENS_18Kernel_traits_baseILj2048ES2_S2_S2_S2_fjLj128EEEEELb0ELb0ELb0EEEvNS_9BwdParamsE --------------------------
	.section	.nv.info._ZN10layer_norm31ln_parallel_residual_bwd_kernelINS_13Kernel_traitsI6__halfS2_S2_S2_fjLj2048ELj1ELj1ELj4ELj16ENS_18Kernel_traits_baseILj2048ES2_S2_S2_S2_fjLj128EEEEELb0ELb0ELb0EEEvNS_9BwdParamsE,"",@"SHT_CUDA_INFO"
	.sectionflags	@""
	.align	4


	//----- nvinfo : EIATTR_CUDA_API_VERSION
	.align		4
        /*0000*/ 	.byte	0x04, 0x37
        /*0002*/ 	.short	(.L_931 - .L_930)
.L_930:
        /*0004*/ 	.word	0x00000082


	//----- nvinfo : EIATTR_KPARAM_INFO
	.align		4
.L_931:
        /*0008*/ 	.byte	0x04, 0x17
        /*000a*/ 	.short	(.L_933 - .L_932)
.L_932:
        /*000c*/ 	.word	0x00000000
        /*0010*/ 	.short	0x0000
        /*0012*/ 	.short	0x0000
        /*0014*/ 	.byte	0x00, 0xf0, 0xa1, 0x04


	//----- nvinfo : EIATTR_SPARSE_MMA_MASK
	.align		4
.L_933:
        /*0018*/ 	.byte	0x03, 0x50
        /*001a*/ 	.short	0x0000


	//----- nvinfo : EIATTR_MAXREG_COUNT
	.align		4
        /*001c*/ 	.byte	0x03, 0x1b
        /*001e*/ 	.short	0x00ff


	//----- nvinfo : EIATTR_NUM_BARRIERS
	.align		4
        /*0020*/ 	.byte	0x02, 0x4c
        /*0022*/ 	.byte	0x01
	.zero		1


	//----- nvinfo : EIATTR_MERCURY_ISA_VERSION
	.align		4
        /*0024*/ 	.byte	0x03, 0x5f
        /*0026*/ 	.short	0x0101


	//----- nvinfo : EIATTR_COOP_GROUP_MASK_REGIDS
	.align		4
        /*0028*/ 	.byte	0x04, 0x29
        /*002a*/ 	.short	(.L_935 - .L_934)


	//   ....[0]....
.L_934:
        /*002c*/ 	.word	0xffffffff


	//   ....[1]....
        /*0030*/ 	.word	0xffffffff


	//   ....[2]....
        /*0034*/ 	.word	0xffffffff


	//   ....[3]....
        /*0038*/ 	.word	0xffffffff


	//   ....[4]....
        /*003c*/ 	.word	0xffffffff


	//   ....[5]....
        /*0040*/ 	.word	0xffffffff


	//   ....[6]....
        /*0044*/ 	.word	0xffffffff


	//   ....[7]....
        /*0048*/ 	.word	0xffffffff


	//   ....[8]....
        /*004c*/ 	.word	0xffffffff


	//   ....[9]....
        /*0050*/ 	.word	0xffffffff


	//----- nvinfo : EIATTR_COOP_GROUP_INSTR_OFFSETS
	.align		4
.L_935:
        /*0054*/ 	.byte	0x04, 0x28
        /*0056*/ 	.short	(.L_937 - .L_936)


	//   ....[0]....
.L_936:
        /*0058*/ 	.word	0x00001890


	//   ....[1]....
        /*005c*/ 	.word	0x000018b0


	//   ....[2]....
        /*0060*/ 	.word	0x000018e0


	//   ....[3]....
        /*0064*/ 	.word	0x000018f0


	//   ....[4]....
        /*0068*/ 	.word	0x00001930


	//   ....[5]....
        /*006c*/ 	.word	0x00001940


	//   ....[6]....
        /*0070*/ 	.word	0x00001980


	//   ....[7]....
        /*0074*/ 	.word	0x00001990


	//   ....[8]....
        /*0078*/ 	.word	0x000019c0


	//   ....[9]....
        /*007c*/ 	.word	0x000019d0


	//----- nvinfo : EIATTR_VRC_CTA_INIT_COUNT
	.align		4
.L_937:
        /*0080*/ 	.byte	0x02, 0x4a
	.zero		1
	.zero		1


	//----- nvinfo : EIATTR_EXIT_INSTR_OFFSETS
	.align		4
        /*0084*/ 	.byte	0x04, 0x1c
        /*0086*/ 	.short	(.L_939 - .L_938)


	//   ....[0]....
.L_938:
        /*0088*/ 	.word	0x000047d0


	//   ....[1]....
        /*008c*/ 	.word	0x000048e0


	//----- nvinfo : EIATTR_MAX_THREADS
	.align		4
.L_939:
        /*0090*/ 	.byte	0x04, 0x05
        /*0092*/ 	.short	(.L_941 - .L_940)
.L_940:
        /*0094*/ 	.word	0x00000080
        /*0098*/ 	.word	0x00000001
        /*009c*/ 	.word	0x00000001


	//----- nvinfo : EIATTR_CRS_STACK_SIZE
	.align		4
.L_941:
        /*00a0*/ 	.byte	0x04, 0x1e
        /*00a2*/ 	.short	(.L_943 - .L_942)
.L_942:
        /*00a4*/ 	.word	0x00000000


	//----- nvinfo : EIATTR_CBANK_PARAM_SIZE
	.align		4
.L_943:
        /*00a8*/ 	.byte	0x03, 0x19
        /*00aa*/ 	.short	0x0128


	//----- nvinfo : EIATTR_PARAM_CBANK
	.align		4
        /*00ac*/ 	.byte	0x04, 0x0a
        /*00ae*/ 	.short	(.L_945 - .L_944)
	.align		4
.L_944:
        /*00b0*/ 	.word	index@(.nv.constant0._ZN10layer_norm31ln_parallel_residual_bwd_kernelINS_13Kernel_traitsI6__halfS2_S2_S2_fjLj2048ELj1ELj1ELj4ELj16ENS_18Kernel_traits_baseILj2048ES2_S2_S2_S2_fjLj128EEEEELb0ELb0ELb0EEEvNS_9BwdParamsE)
        /*00b4*/ 	.short	0x0380
        /*00b6*/ 	.short	0x0128


	//----- nvinfo : EIATTR_SW_WAR
	.align		4
.L_945:
        /*00b8*/ 	.byte	0x04, 0x36
        /*00ba*/ 	.short	(.L_947 - .L_946)
.L_946:
        /*00bc*/ 	.word	0x00000008
.L_947:


//--------------------- .nv.info._ZN10layer_norm31ln_parallel_residual_bwd_kernelINS_13Kernel_traitsI6__halfS2_S2_S2_fjLj2048ELj1ELj1ELj4ELj16ENS_18Kernel_traits_baseILj2048ES2_S2_S2_S2_fjLj128EEEEELb0ELb0ELb1EEEvNS_9BwdParamsE --------------------------
	.section	.nv.info._ZN10layer_norm31ln_parallel_residual_bwd_kernelINS_13Kernel_traitsI6__halfS2_S2_S2_fjLj2048ELj1ELj1ELj4ELj16ENS_18Kernel_traits_baseILj2048ES2_S2_S2_S2_fjLj128EEEEELb0ELb0ELb1EEEvNS_9BwdParamsE,"",@"SHT_CUDA_INFO"
	.sectionflags	@""
	.align	4


	//----- nvinfo : EIATTR_CUDA_API_VERSION
	.align		4
        /*0000*/ 	.byte	0x04, 0x37
        /*0002*/ 	.short	(.L_949 - .L_948)
.L_948:
        /*0004*/ 	.word	0x00000082


	//----- nvinfo : EIATTR_KPARAM_INFO
	.align		4
.L_949:
        /*0008*/ 	.byte	0x04, 0x17
        /*000a*/ 	.short	(.L_951 - .L_950)
.L_950:
        /*000c*/ 	.word	0x00000000
        /*0010*/ 	.short	0x0000
        /*0012*/ 	.short	0x0000
        /*0014*/ 	.byte	0x00, 0xf0, 0xa1, 0x04


	//----- nvinfo : EIATTR_SPARSE_MMA_MASK
	.align		4
.L_951:
        /*0018*/ 	.byte	0x03, 0x50
        /*001a*/ 	.short	0x0000


	//----- nvinfo : EIATTR_MAXREG_COUNT
	.align		4
        /*001c*/ 	.byte	0x03, 0x1b
        /*001e*/ 	.short	0x00ff


	//----- nvinfo : EIATTR_NUM_BARRIERS
	.align		4
        /*0020*/ 	.byte	0x02, 0x4c
        /*0022*/ 	.byte	0x01
	.zero		1


	//----- nvinfo : EIATTR_MERCURY_ISA_VERSION
	.align		4
        /*0024*/ 	.byte	0x03, 0x5f
        /*0026*/ 	.short	0x0101


	//----- nvinfo : EIATTR_COOP_GROUP_MASK_REGIDS
	.align		4
        /*0028*/ 	.byte	0x04, 0x29
        /*002a*/ 	.short	(.L_953 - .L_952)


	//   ....[0]....
.L_952:
        /*002c*/ 	.word	0xffffffff


	//   ....[1]....
        /*0030*/ 	.word	0xffffffff


	//   ....[2]....
        /*0034*/ 	.word	0xffffffff


	//   ....[3]....
        /*0038*/ 	.word	0xffffffff


	//   ....[4]....
        /*003c*/ 	.word	0xffffffff


	//   ....[5]....
        /*0040*/ 	.word	0xffffffff


	//   ....[6]....
        /*0044*/ 	.word	0xffffffff


	//   ....[7]....
        /*0048*/ 	.word	0xffffffff


	//   ....[8]....
        /*004c*/ 	.word	0xffffffff


	//   ....[9]....
        /*0050*/ 	.word	0xffffffff


	//----- nvinfo : EIATTR_COOP_GROUP_INSTR_OFFSETS
	.align		4
.L_953:
        /*0054*/ 	.byte	0x04, 0x28
        /*0056*/ 	.short	(.L_955 - .L_954)


	//   ....[0]....
.L_954:
        /*0058*/ 	.word	0x00001530


	//   ....[1]....
        /*005c*/ 	.word	0x000015d0


	//   ....[2]....
        /*0060*/ 	.word	0x000015e0


	//   ....[3]....
        /*0064*/ 	.word	0x00001610


	//   ....[4]....
        /*0068*/ 	.word	0x00001620


	//   ....[5]....
        /*006c*/ 	.word	0x00001650


	//   ....[6]....
        /*0070*/ 	.word	0x00001660


	//   ....[7]....
        /*0074*/ 	.word	0x000016c0


	//   ....[8]....
        /*0078*/ 	.word	0x000016d0


	//   ....[9]....
        /*007c*/ 	.word	0x00001700


	//----- nvinfo : EIATTR_VRC_CTA_INIT_COUNT
	.align		4
.L_955:
        /*0080*/ 	.byte	0x02, 0x4a
	.zero		1
	.zero		1


	//----- nvinfo : EIATTR_EXIT_INSTR_OFFSETS
	.align		4
        /*0084*/ 	.byte	0x04, 0x1c
        /*0086*/ 	.short	(.L_957 - .L_956)


	//   ....[0]....
.L_956:
        /*0088*/ 	.word	0x00004920


	//----- nvinfo : EIATTR_MAX_THREADS
	.align		4
.L_957:
        /*008c*/ 	.byte	0x04, 0x05
        /*008e*/ 	.short	(.L_959 - .L_958)
.L_958:
        /*0090*/ 	.word	0x00000080
        /*0094*/ 	.word	0x00000001
        /*0098*/ 	.word	0x00000001


	//----- nvinfo : EIATTR_CRS_STACK_SIZE
	.align		4
.L_959:
        /*009c*/ 	.byte	0x04, 0x1e
        /*009e*/ 	.short	(.L_961 - .L_960)
.L_960:
        /*00a0*/ 	.word	0x00000000


	//----- nvinfo : EIATTR_CBANK_PARAM_SIZE
	.align		4
.L_961:
        /*00a4*/ 	.byte	0x03, 0x19
        /*00a6*/ 	.short	0x0128


	//----- nvinfo : EIATTR_PARAM_CBANK
	.align		4
        /*00a8*/ 	.byte	0x04, 0x0a
        /*00aa*/ 	.short	(.L_963 - .L_962)
	.align		4
.L_962:
        /*00ac*/ 	.word	index@(.nv.constant0._ZN10layer_norm31ln_parallel_residual_bwd_kernelINS_13Kernel_traitsI6__halfS2_S2_S2_fjLj2048ELj1ELj1ELj4ELj16ENS_18Kernel_traits_baseILj2048ES2_S2_S2_S2_fjLj128EEEEELb0ELb0ELb1EEEvNS_9BwdParamsE)
        /*00b0*/ 	.short	0x0380
        /*00b2*/ 	.short	0x0128


	//----- nvinfo : EIATTR_SW_WAR
	.align		4
.L_963:
        /*00b4*/ 	.byte	0x04, 0x36
        /*00b6*/ 	.short	(.L_965 - .L_964)
.L_964:
        /*00b8*/ 	.word	0x00000008
.L_965:


//--------------------- .nv.info._ZN10layer_norm31ln_parallel_residual_bwd_kernelINS_13Kernel_traitsI6__halfS2_S2_S2_fjLj2048ELj1ELj1ELj4ELj16ENS_18Kernel_traits_baseILj2048ES2_S2_S2_S2_fjLj128EEEEELb0ELb1ELb0EEEvNS_9BwdParamsE --------------------------
	.section	.nv.info._ZN10layer_norm31ln_parallel_residual_bwd_kernelINS_13Kernel_traitsI6__halfS2_S2_S2_fjLj2048ELj1ELj1ELj4ELj16ENS_18Kernel_traits_baseILj2048ES2_S2_S2_S2_fjLj128EEEEELb0ELb1ELb0EEEvNS_9BwdParamsE,"",@"SHT_CUDA_INFO"
	.sectionflags	@""
	.align	4


	//----- nvinfo : EIATTR_CUDA_API_VERSION
	.align		4
        /*0000*/ 	.byte	0x04, 0x37
        /*0002*/ 	.short	(.L_967 - .L_966)
.L_966:
        /*0004*/ 	.word	0x00000082


	//----- nvinfo : EIATTR_KPARAM_INFO
	.align		4
.L_967:
        /*0008*/ 	.byte	0x04, 0x17
        /*000a*/ 	.short	(.L_969 - .L_968)
.L_968:
        /*000c*/ 	.word	0x00000000
        /*0010*/ 	.short	0x0000
        /*0012*/ 	.short	0x0000
        /*0014*/ 	.byte	0x00, 0xf0, 0xa1, 0x04


	//----- nvinfo : EIATTR_SPARSE_MMA_MASK
	.align		4
.L_969:
        /*0018*/ 	.byte	0x03, 0x50
        /*001a*/ 	.short	0x0000


	//----- nvinfo : EIATTR_MAXREG_COUNT
	.align		4
        /*001c*/ 	.byte	0x03, 0x1b
        /*001e*/ 	.short	0x00ff


	//----- nvinfo : EIATTR_NUM_BARRIERS
	.align		4
        /*0020*/ 	.byte	0x02, 0x4c
        /*0022*/ 	.byte	0x01
	.zero		1


	//----- nvinfo : EIATTR_MERCURY_ISA_VERSION
	.align		4
        /*0024*/ 	.byte	0x03, 0x5f
        /*0026*/ 	.short	0x0101


	//----- nvinfo : EIATTR_COOP_GROUP_MASK_REGIDS
	.align		4
        /*0028*/ 	.byte	0x04, 0x29
        /*002a*/ 	.short	(.L_971 - .L_970)


	//   ....[0]....
.L_970:
        /*002c*/ 	.word	0xffffffff


	//   ....[1]....
        /*0030*/ 	.word	0xffffffff


	//   ....[2]....
        /*0034*/ 	.word	0xffffffff


	//   ....[3]....
        /*0038*/ 	.word	0xffffffff


	//   ....[4]....
        /*003c*/ 	.word	0xffffffff


	//   ....[5]....
        /*0040*/ 	.word	0xffffffff


	//   ....[6]....
        /*0044*/ 	.word	0xffffffff


	//   ....[7]....
        /*0048*/ 	.word	0xffffffff


	//   ....[8]....
        /*004c*/ 	.word	0xffffffff


	//   ....[9]....
        /*0050*/ 	.word	0xffffffff


	//----- nvinfo : EIATTR_COOP_GROUP_INSTR_OFFSETS
	.align		4
.L_971:
        /*0054*/ 	.byte	0x04, 0x28
        /*0056*/ 	.short	(.L_973 - .L_972)


	//   ....[0]....
.L_972:
        /*0058*/ 	.word	0x000010e0


	//   ....[1]....
        /*005c*/ 	.word	0x00001120


	//   ....[2]....
        /*0060*/ 	.word	0x00001190


	//   ....[3]....
        /*0064*/ 	.word	0x000011a0


	//   ....[4]....
        /*0068*/ 	.word	0x000011e0


	//   ....[5]....
        /*006c*/ 	.word	0x00001200


	//   ....[6]....
        /*0070*/ 	.word	0x00001280


	//   ....[7]....
        /*0074*/ 	.word	0x00001290


	//   ....[8]....
        /*0078*/ 	.word	0x000012e0


	//   ....[9]....
        /*007c*/ 	.word	0x00001300


	//----- nvinfo : EIATTR_VRC_CTA_INIT_COUNT
	.align		4
.L_973:
        /*0080*/ 	.byte	0x02, 0x4a
	.zero		1
	.zero		1


	//----- nvinfo : EIATTR_EXIT_INSTR_OFFSETS
	.align		4
        /*0084*/ 	.byte	0x04, 0x1c
        /*0086*/ 	.short	(.L_975 - .L_974)


	//   ....[0]....
.L_974:
        /*0088*/ 	.word	0x00003ea0


	//   ....[1]....
        /*008c*/ 	.word	0x00003f40


	//----- nvinfo : EIATTR_MAX_THREADS
	.align		4
.L_975:
        /*0090*/ 	.byte	0x04, 0x05
        /*0092*/ 	.short	(.L_977 - .L_976)
.L_976:
        /*0094*/ 	.word	0x00000080
        /*0098*/ 	.word	0x00000001
        /*009c*/ 	.word	0x00000001


	//----- nvinfo : EIATTR_CRS_STACK_SIZE
	.align		4
.L_977:
        /*00a0*/ 	.byte	0x04, 0x1e
        /*00a2*/ 	.short	(.L_979 - .L_978)
.L_978:
        /*00a4*/ 	.word	0x00000000


	//----- nvinfo : EIATTR_CBANK_PARAM_SIZE
	.align		4
.L_979:
        /*00a8*/ 	.byte	0x03, 0x19
        /*00aa*/ 	.short	0x0128


	//----- nvinfo : EIATTR_PARAM_CBANK
	.align		4
        /*00ac*/ 	.byte	0x04, 0x0a
        /*00ae*/ 	.short	(.L_981 - .L_980)
	.align		4
.L_980:
        /*00b0*/ 	.word	index@(.nv.constant0._ZN10layer_norm31ln_parallel_residual_bwd_kernelINS_13Kernel_traitsI6__halfS2_S2_S2_fjLj2048ELj1ELj1ELj4ELj16ENS_18Kernel_traits_baseILj2048ES2_S2_S2_S2_fjLj128EEEEELb0ELb1ELb0EEEvNS_9BwdParamsE)
        /*00b4*/ 	.short	0x0380
        /*00b6*/ 	.short	0x0128


	//----- nvinfo : EIATTR_SW_WAR
	.align		4
.L_981:
        /*00b8*/ 	.byte	0x04, 0x36
        /*00ba*/ 	.short	(.L_983 - .L_982)
.L_982:
        /*00bc*/ 	.word	0x00000008
.L_983:


//--------------------- .nv.info._ZN10layer_norm31ln_parallel_residual_bwd_kernelINS_13Kernel_traitsI6__halfS2_S2_S2_fjLj2048ELj1ELj1ELj4ELj16ENS_18Kernel_traits_baseILj2048ES2_S2_S2_S2_fjLj128EEEEELb0ELb1ELb1EEEvNS_9BwdParamsE --------------------------
	.section	.nv.info._ZN10layer_norm31ln_parallel_residual_bwd_kernelINS_13Kernel_traitsI6__halfS2_S2_S2_fjLj2048ELj1ELj1ELj4ELj16ENS_18Kernel_traits_baseILj2048ES2_S2_S2_S2_fjLj128EEEEELb0ELb1ELb1EEEvNS_9BwdParamsE,"",@"SHT_CUDA_INFO"
	.sectionflags	@""
	.align	4


	//----- nvinfo : EIATTR_CUDA_API_VERSION
	.align		4
        /*0000*/ 	.byte	0x04, 0x37
        /*0002*/ 	.short	(.L_985 - .L_984)
.L_984:
        /*0004*/ 	.word	0x00000082


	//----- nvinfo : EIATTR_KPARAM_INFO
	.align		4
.L_985:
        /*0008*/ 	.byte	0x04, 0x17
        /*000a*/ 	.short	(.L_987 - .L_986)
.L_986:
        /*000c*/ 	.word	0x00000000
        /*0010*/ 	.short	0x0000
        /*0012*/ 	.short	0x0000
        /*0014*/ 	.byte	0x00, 0xf0, 0xa1, 0x04


	//----- nvinfo : EIATTR_SPARSE_MMA_MASK
	.align		4
.L_987:
        /*0018*/ 	.byte	0x03, 0x50
        /*001a*/ 	.short	0x0000


	//----- nvinfo : EIATTR_MAXREG_COUNT
	.align		4
        /*001c*/ 	.byte	0x03, 0x1b
        /*001e*/ 	.short	0x00ff


	//----- nvinfo : EIATTR_NUM_BARRIERS
	.align		4
        /*0020*/ 	.byte	0x02, 0x4c
        /*0022*/ 	.byte	0x01
	.zero		1


	//----- nvinfo : EIATTR_MERCURY_ISA_VERSION
	.align		4
        /*0024*/ 	.byte	0x03, 0x5f
        /*0026*/ 	.short	0x0101


	//----- nvinfo : EIATTR_COOP_GROUP_MASK_REGIDS
	.align		4
        /*0028*/ 	.byte	0x04, 0x29
        /*002a*/ 	.short	(.L_989 - .L_988)


	//   ....[0]....
.L_988:
        /*002c*/ 	.word	0xffffffff


	//   ....[1]....
        /*0030*/ 	.word	0xffffffff


	//   ....[2]....
        /*0034*/ 	.word	0xffffffff


	//   ....[3]....
        /*0038*/ 	.word	0xffffffff


	//   ....[4]....
        /*003c*/ 	.word	0xffffffff


	//   ....[5]....
        /*0040*/ 	.word	0xffffffff


	//   ....[6]....
        /*0044*/ 	.word	0xffffffff


	//   ....[7]....
        /*0048*/ 	.word	0xffffffff


	//   ....[8]....
        /*004c*/ 	.word	0xffffffff


	//   ....[9]....
        /*0050*/ 	.word	0xffffffff


	//----- nvinfo : EIATTR_COOP_GROUP_INSTR_OFFSETS
	.align		4
.L_989:
        /*0054*/ 	.byte	0x04, 0x28
        /*0056*/ 	.short	(.L_991 - .L_990)


	//   ....[0]....
.L_990:
        /*0058*/ 	.word	0x00000ca0


	//   ....[1]....
        /*005c*/ 	.word	0x00000d50


	//   ....[2]....
        /*0060*/ 	.word	0x00000d60


	//   ....[3]....
        /*0064*/ 	.word	0x00000d80


	//   ....[4]....
        /*0068*/ 	.word	0x00000da0


	//   ....[5]....
        /*006c*/ 	.word	0x00000dc0


	//   ....[6]....
        /*0070*/ 	.word	0x00000e00


	//   ....[7]....
        /*0074*/ 	.word	0x00000e20


	//   ....[8]....
        /*0078*/ 	.word	0x00000e60


	//   ....[9]....
        /*007c*/ 	.word	0x00000e70


	//----- nvinfo : EIATTR_VRC_CTA_INIT_COUNT
	.align		4
.L_991:
        /*0080*/ 	.byte	0x02, 0x4a
	.zero		1
	.zero		1


	//----- nvinfo : EIATTR_EXIT_INSTR_OFFSETS
	.align		4
        /*0084*/ 	.byte	0x04, 0x1c
        /*0086*/ 	.short	(.L_993 - .L_992)


	//   ....[0]....
.L_992:
        /*0088*/ 	.word	0x00003dd0


	//----- nvinfo : EIATTR_MAX_THREADS
	.align		4
.L_993:
        /*008c*/ 	.byte	0x04, 0x05
        /*008e*/ 	.short	(.L_995 - .L_994)
.L_994:
        /*0090*/ 	.word	0x00000080
        /*0094*/ 	.word	0x00000001
        /*0098*/ 	.word	0x00000001


	//----- nvinfo : EIATTR_CBANK_PARAM_SIZE
	.align		4
.L_995:
        /*009c*/ 	.byte	0x03, 0x19
        /*009e*/ 	.short	0x0128


	//----- nvinfo : EIATTR_PARAM_CBANK
	.align		4
        /*00a0*/ 	.byte	0x04, 0x0a
        /*00a2*/ 	.short	(.L_997 - .L_996)
	.align		4
.L_996:
        /*00a4*/ 	.word	index@(.nv.constant0._ZN10layer_norm31ln_parallel_residual_bwd_kernelINS_13Kernel_traitsI6__halfS2_S2_S2_fjLj2048ELj1ELj1ELj4ELj16ENS_18Kernel_traits_baseILj2048ES2_S2_S2_S2_fjLj128EEEEELb0ELb1ELb1EEEvNS_9BwdParamsE)
        /*00a8*/ 	.short	0x0380
        /*00aa*/ 	.short	0x0128


	//----- nvinfo : EIATTR_SW_WAR
	.align		4
.L_997:
        /*00ac*/ 	.byte	0x04, 0x36
        /*00ae*/ 	.short	(.L_999 - .L_998)
.L_998:
        /*00b0*/ 	.word	0x00000008
.L_999:


//--------------------- .nv.info._ZN10layer_norm31ln_parallel_residual_bwd_kernelINS_13Kernel_traitsI6__halfS2_S2_S2_fjLj2048ELj1ELj1ELj4ELj16ENS_18Kernel_traits_baseILj2048ES2_S2_S2_S2_fjLj128EEEEELb1ELb0ELb0EEEvNS_9BwdParamsE --------------------------
	.section	.nv.info._ZN10layer_norm31ln_parallel_residual_bwd_kernelINS_13Kernel_traitsI6__halfS2_S2_S2_fjLj2048ELj1ELj1ELj4ELj16ENS_18Kernel_traits_baseILj2048ES2_S2_S2_S2_fjLj128EEEEELb1ELb0ELb0EEEvNS_9BwdParamsE,"",@"SHT_CUDA_INFO"
	.sectionflags	@""
	.align	4


	//----- nvinfo : EIATTR_CUDA_API_VERSION
	.align		4
        /*0000*/ 	.byte	0x04, 0x37
        /*0002*/ 	.short	(.L_1001 - .L_1000)
.L_1000:
        /*0004*/ 	.word	0x00000082


	//----- nvinfo : EIATTR_KPARAM_INFO
	.align		4
.L_1001:
        /*0008*/ 	.byte	0x04, 0x17
        /*000a*/ 	.short	(.L_1003 - .L_1002)
.L_1002:
        /*000c*/ 	.word	0x00000000
        /*0010*/ 	.short	0x0000
        /*0012*/ 	.short	0x0000
        /*0014*/ 	.byte	0x00, 0xf0, 0xa1, 0x04


	//----- nvinfo : EIATTR_SPARSE_MMA_MASK
	.align		4
.L_1003:
        /*0018*/ 	.byte	0x03, 0x50
        /*001a*/ 	.short	0x0000


	//----- nvinfo : EIATTR_MAXREG_COUNT
	.align		4
        /*001c*/ 	.byte	0x03, 0x1b
        /*001e*/ 	.short	0x00ff


	//----- nvinfo : EIATTR_NUM_BARRIERS
	.align		4
        /*0020*/ 	.byte	0x02, 0x4c
        /*0022*/ 	.byte	0x01
	.zero		1


	//----- nvinfo : EIATTR_MERCURY_ISA_VERSION
	.align		4
        /*0024*/ 	.byte	0x03, 0x5f
        /*0026*/ 	.short	0x0101


	//----- nvinfo : EIATTR_COOP_GROUP_MASK_REGIDS
	.align		4
        /*0028*/ 	.byte	0x04, 0x29
        /*002a*/ 	.short	(.L_1005 - .L_1004)


	//   ....[0]....
.L_1004:
        /*002c*/ 	.word	0xffffffff


	//   ....[1]....
        /*0030*/ 	.word	0xffffffff


	//   ....[2]....
        /*0034*/ 	.word	0xffffffff


	//   ....[3]....
        /*0038*/ 	.word	0xffffffff


	//   ....[4]....
        /*003c*/ 	.word	0xffffffff


	//   ....[5]....
        /*0040*/ 	.word	0xffffffff


	//   ....[6]....
        /*0044*/ 	.word	0xffffffff


	//   ....[7]....
        /*0048*/ 	.word	0xffffffff


	//   ....[8]....
        /*004c*/ 	.word	0xffffffff


	//   ....[9]....
        /*0050*/ 	.word	0xffffffff


	//----- nvinfo : EIATTR_COOP_GROUP_INSTR_OFFSETS
	.align		4
.L_1005:
        /*0054*/ 	.byte	0x04, 0x28
        /*0056*/ 	.short	(.L_1007 - .L_1006)


	//   ....[0]....
.L_1006:
        /*0058*/ 	.word	0x00001a10


	//   ....[1]....
        /*005c*/ 	.word	0x00001a50


	//   ....[2]....
        /*0060*/ 	.word	0x00001b10


	//   ....[3]....
        /*0064*/ 	.word	0x00001b40


	//   ....[4]....
        /*0068*/ 	.word	0x00001b80


	//   ....[5]....
        /*006c*/ 	.word	0x00001b90


	//   ....[6]....
        /*0070*/ 	.word	0x00001be0


	//   ....[7]....
        /*0074*/ 	.word	0x00001c00


	//   ....[8]....
        /*0078*/ 	.word	0x00001c60


	//   ....[9]....
        /*007c*/ 	.word	0x00001c70


	//----- nvinfo : EIATTR_VRC_CTA_INIT_COUNT
	.align		4
.L_1007:
        /*0080*/ 	.byte	0x02, 0x4a
	.zero		1
	.zero		1


	//----- nvinfo : EIATTR_EXIT_INSTR_OFFSETS
	.align		4
        /*0084*/ 	.byte	0x04, 0x1c
        /*0086*/ 	.short	(.L_1009 - .L_1008)


	//   ....[0]....
.L_1008:
        /*0088*/ 	.word	0x00006ad0


	//   ....[1]....
        /*008c*/ 	.word	0x00006be0


	//----- nvinfo : EIATTR_MAX_THREADS
	.align		4
.L_1009:
        /*0090*/ 	.byte	0x04, 0x05
        /*0092*/ 	.short	(.L_1011 - .L_1010)
.L_1010:
        /*0094*/ 	.word	0x00000080
        /*0098*/ 	.word	0x00000001
        /*009c*/ 	.word	0x00000001


	//----- nvinfo : EIATTR_CRS_STACK_SIZE
	.align		4
.L_1011:
        /*00a0*/ 	.byte	0x04, 0x1e
        /*00a2*/ 	.short	(.L_1013 - .L_1012)
.L_1012:
        /*00a4*/ 	.word	0x00000000


	//----- nvinfo : EIATTR_CBANK_PARAM_SIZE
	.align		4
.L_1013:
        /*00a8*/ 	.byte	0x03, 0x19
        /*00aa*/ 	.short	0x0128


	//----- nvinfo : EIATTR_PARAM_CBANK
	.align		4
        /*00ac*/ 	.byte	0x04, 0x0a
        /*00ae*/ 	.short	(.L_1015 - .L_1014)
	.align		4
.L_1014:
        /*00b0*/ 	.word	index@(.nv.constant0._ZN10layer_norm31ln_parallel_residual_bwd_kernelINS_13Kernel_traitsI6__halfS2_S2_S2_fjLj2048ELj1ELj1ELj4ELj16ENS_18Kernel_traits_baseILj2048ES2_S2_S2_S2_fjLj128EEEEELb1ELb0ELb0EEEvNS_9BwdParamsE)
        /*00b4*/ 	.short	0x0380
        /*00b6*/ 	.short	0x0128


	//----- nvinfo : EIATTR_SW_WAR
	.align		4
.L_1015:
        /*00b8*/ 	.byte	0x04, 0x36
        /*00ba*/ 	.short	(.L_1017 - .L_1016)
.L_1016:
        /*00bc*/ 	.word	0x00000008
.L_1017:


//--------------------- .nv.info._ZN10layer_norm31ln_parallel_residual_bwd_kernelINS_13Kernel_traitsI6__halfS2_S2_S2_fjLj2048ELj1ELj1ELj4ELj16ENS_18Kernel_traits_baseILj2048ES2_S2_S2_S2_fjLj128EEEEELb1ELb0ELb1EEEvNS_9BwdParamsE --------------------------
	.section	.nv.info._ZN10layer_norm31ln_parallel_residual_bwd_kernelINS_13Kernel_traitsI6__halfS2_S2_S2_fjLj2048ELj1ELj1ELj4ELj16ENS_18Kernel_traits_baseILj2048ES2_S2_S2_S2_fjLj128EEEEELb1ELb0ELb1EEEvNS_9BwdParamsE,"",@"SHT_CUDA_INFO"
	.sectionflags	@""
	.align	4


	//----- nvinfo : EIATTR_CUDA_API_VERSION
	.align		4
        /*0000*/ 	.byte	0x04, 0x37
        /*0002*/ 	.short	(.L_1019 - .L_1018)
.L_1018:
        /*0004*/ 	.word	0x00000082


	//----- nvinfo : EIATTR_KPARAM_INFO
	.align		4
.L_1019:
        /*0008*/ 	.byte	0x04, 0x17
        /*000a*/ 	.short	(.L_1021 - .L_1020)
.L_1020:
        /*000c*/ 	.word	0x00000000
        /*0010*/ 	.short	0x0000
        /*0012*/ 	.short	0x0000
        /*0014*/ 	.byte	0x00, 0xf0, 0xa1, 0x04


	//----- nvinfo : EIATTR_SPARSE_MMA_MASK
	.align		4
.L_1021:
        /*0018*/ 	.byte	0x03, 0x50
        /*001a*/ 	.short	0x0000


	//----- nvinfo : EIATTR_MAXREG_COUNT
	.align		4
        /*001c*/ 	.byte	0x03, 0x1b
        /*001e*/ 	.short	0x00ff


	//----- nvinfo : EIATTR_NUM_BARRIERS
	.align		4
        /*0020*/ 	.byte	0x02, 0x4c
        /*0022*/ 	.byte	0x01
	.zero		1


	//----- nvinfo : EIATTR_MERCURY_ISA_VERSION
	.align		4
        /*0024*/ 	.byte	0x03, 0x5f
        /*0026*/ 	.short	0x0101


	//----- nvinfo : EIATTR_COOP_GROUP_MASK_REGIDS
	.align		4
        /*0028*/ 	.byte	0x04, 0x29
        /*002a*/ 	.short	(.L_1023 - .L_1022)


	//   ....[0]....
.L_1022:
        /*002c*/ 	.word	0xffffffff


	//   ....[1]....
        /*0030*/ 	.word	0xffffffff


	//   ....[2]....
        /*0034*/ 	.word	0xffffffff


	//   ....[3]....
        /*0038*/ 	.word	0xffffffff


	//   ....[4]....
        /*003c*/ 	.word	0xffffffff


	//   ....[5]....
        /*0040*/ 	.word	0xffffffff


	//   ....[6]....
        /*0044*/ 	.word	0xffffffff


	//   ....[7]....
        /*0048*/ 	.word	0xffffffff


	//   ....[8]....
        /*004c*/ 	.word	0xffffffff


	//   ....[9]....
        /*0050*/ 	.word	0xffffffff


	//----- nvinfo : EIATTR_COOP_GROUP_INSTR_OFFSETS
	.align		4
.L_1023:
        /*0054*/ 	.byte	0x04, 0x28
        /*0056*/ 	.short	(.L_1025 - .L_1024)


	//   ....[0]....
.L_1024:
        /*0058*/ 	.word	0x00001630


	//   ....[1]....
        /*005c*/ 	.word	0x00001680


	//   ....[2]....
        /*0060*/ 	.word	0x000016a0


	//   ....[3]....
        /*0064*/ 	.word	0x000016c0


	//   ....[4]....
        /*0068*/ 	.word	0x000016e0


	//   ....[5]....
        /*006c*/ 	.word	0x00001700


	//   ....[6]....
        /*0070*/ 	.word	0x00001720


	//   ....[7]....
        /*0074*/ 	.word	0x00001740


	//   ....[8]....
        /*0078*/ 	.word	0x00001770


	//   ....[9]....
        /*007c*/ 	.word	0x000017d0


	//----- nvinfo : EIATTR_VRC_CTA_INIT_COUNT
	.align		4
.L_1025:
        /*0080*/ 	.byte	0x02, 0x4a
	.zero		1
	.zero		1


	//----- nvinfo : EIATTR_EXIT_INSTR_OFFSETS
	.align		4
        /*0084*/ 	.byte	0x04, 0x1c
        /*0086*/ 	.short	(.L_1027 - .L_1026)


	//   ....[0]....
.L_1026:
        /*0088*/ 	.word	0x00006ab0


	//----- nvinfo : EIATTR_MAX_THREADS
	.align		4
.L_1027:
        /*008c*/ 	.byte	0x04, 0x05
        /*008e*/ 	.short	(.L_1029 - .L_1028)
.L_1028:
        /*0090*/ 	.word	0x00000080
        /*0094*/ 	.word	0x00000001
        /*0098*/ 	.word	0x00000001


	//----- nvinfo : EIATTR_CBANK_PARAM_SIZE
	.align		4
.L_1029:
        /*009c*/ 	.byte	0x03, 0x19
        /*009e*/ 	.short	0x0128


	//----- nvinfo : EIATTR_PARAM_CBANK
	.align		4
        /*00a0*/ 	.byte	0x04, 0x0a
        /*00a2*/ 	.short	(.L_1031 - .L_1030)
	.align		4
.L_1030:
        /*00a4*/ 	.word	index@(.nv.constant0._ZN10layer_norm31ln_parallel_residual_bwd_kernelINS_13Kernel_traitsI6__halfS2_S2_S2_fjLj2048ELj1ELj1ELj4ELj16ENS_18Kernel_traits_baseILj2048ES2_S2_S2_S2_fjLj128EEEEELb1ELb0ELb1EEEvNS_9BwdParamsE)
        /*00a8*/ 	.short	0x0380
        /*00aa*/ 	.short	0x0128


	//----- nvinfo : EIATTR_SW_WAR
	.align		4
.L_1031:
        /*00ac*/ 	.byte	0x04, 0x36
        /*00ae*/ 	.short	(.L_1033 - .L_1032)
.L_1032:
        /*00b0*/ 	.word	0x00000008
.L_1033:


//--------------------- .nv.info._ZN10layer_norm22ln_bwd_finalize_kernelINS_22Kernel_traits_finalizeILj2048E6__halfS2_S2_S2_fjLb0ELj1024ELj4ENS_18Kernel_traits_baseILj2048ES2_S2_S2_S2_fjLj1024EEEEELb0ELb0EEEvNS_9BwdParamsE --------------------------
	.section	.nv.info._ZN10layer_norm22ln_bwd_finalize_kernelINS_22Kernel_traits_finalizeILj2048E6__halfS2_S2_S2_fjLb0ELj1024ELj4ENS_18Kernel_traits_baseILj2048ES2_S2_S2_S2_fjLj1024EEEEELb0ELb0EEEvNS_9BwdParamsE,"",@"SHT_CUDA_INFO"
	.sectionflags	@""
	.align	4


	//----- nvinfo : EIATTR_CUDA_API_VERSION
	.align		4
        /*0000*/ 	.byte	0x04, 0x37
        /*0002*/ 	.short	(.L_1035 - .L_1034)
.L_1034:
        /*0004*/ 	.word	0x00000082


	//----- nvinfo : EIATTR_KPARAM_INFO
	.align		4
.L_1035:
        /*0008*/ 	.byte	0x04, 0x17
        /*000a*/ 	.short	(.L_1037 - .L_1036)
.L_1036:
        /*000c*/ 	.word	0x00000000
        /*0010*/ 	.short	0x0000
        /*0012*/ 	.short	0x0000
        /*0014*/ 	.byte	0x00, 0xf0, 0xa1, 0x04


	//----- nvinfo : EIATTR_SPARSE_MMA_MASK
	.align		4
.L_1037:
        /*0018*/ 	.byte	0x03, 0x50
        /*001a*/ 	.short	0x0000


	//----- nvinfo : EIATTR_MAXREG_COUNT
	.align		4
        /*001c*/ 	.byte	0x03, 0x1b
        /*001e*/ 	.short	0x0040


	//----- nvinfo : EIATTR_NUM_BARRIERS
	.align		4
        /*0020*/ 	.byte	0x02, 0x4c
        /*0022*/ 	.byte	0x01
	.zero		1


	//----- nvinfo : EIATTR_MERCURY_ISA_VERSION
	.align		4
        /*0024*/ 	.byte	0x03, 0x5f
        /*0026*/ 	.short	0x0101


	//----- nvinfo : EIATTR_COOP_GROUP_MASK_REGIDS
	.align		4
        /*0028*/ 	.byte	0x04, 0x29
        /*002a*/ 	.short	(.L_1039 - .L_1038)


	//   ....[0]....
.L_1038:
        /*002c*/ 	.word	0xffffffff


	//   ....[1]....
        /*0030*/ 	.word	0xffffffff


	//   ....[2]....
        /*0034*/ 	.word	0xffffffff


	//   ....[3]....
        /*0038*/ 	.word	0xffffffff


	//   ....[4]....
        /*003c*/ 	.word	0xffffffff


	//   ....[5]....
        /*0040*/ 	.word	0xffffffff


	//   ....[6]....
        /*0044*/ 	.word	0xffffffff


	//   ....[7]....
        /*0048*/ 	.word	0xffffffff


	//   ....[8]....
        /*004c*/ 	.word	0xffffffff


	//   ....[9]....
        /*0050*/ 	.word	0xffffffff


	//----- nvinfo : EIATTR_COOP_GROUP_INSTR_OFFSETS
	.align		4
.L_1039:
        /*0054*/ 	.byte	0x04, 0x28
        /*0056*/ 	.short	(.L_1041 - .L_1040)


	//   ....[0]....
.L_1040:
        /*0058*/ 	.word	0x00001540


	//   ....[1]....
        /*005c*/ 	.word	0x00001550


	//   ....[2]....
        /*0060*/ 	.word	0x00001580


	//   ....[3]....
        /*0064*/ 	.word	0x00001590


	//   ....[4]....
        /*0068*/ 	.word	0x000015c0


	//   ....[5]....
        /*006c*/ 	.word	0x000015d0


	//   ....[6]....
        /*0070*/ 	.word	0x00001610


	//   ....[7]....
        /*0074*/ 	.word	0x00001630


	//   ....[8]....
        /*0078*/ 	.word	0x00001680


	//   ....[9]....
        /*007c*/ 	.word	0x00001690


	//----- nvinfo : EIATTR_VRC_CTA_INIT_COUNT
	.align		4
.L_1041:
        /*0080*/ 	.byte	0x02, 0x4a
	.zero		1
	.zero		1


	//----- nvinfo : EIATTR_EXIT_INSTR_OFFSETS
	.align		4
        /*0084*/ 	.byte	0x04, 0x1c
        /*0086*/ 	.short	(.L_1043 - .L_1042)


	//   ....[0]....
.L_1042:
        /*0088*/ 	.word	0x00000060


	//   ....[1]....
        /*008c*/ 	.word	0x000016f0


	//   ....[2]....
        /*0090*/ 	.word	0x00001720


	//   ....[3]....
        /*0094*/ 	.word	0x000017e0


	//----- nvinfo : EIATTR_MAX_THREADS
	.align		4
.L_1043:
        /*0098*/ 	.byte	0x04, 0x05
        /*009a*/ 	.short	(.L_1045 - .L_1044)
.L_1044:
        /*009c*/ 	.word	0x00000400
        /*00a0*/ 	.word	0x00000001
        /*00a4*/ 	.word	0x00000001


	//----- nvinfo : EIATTR_CRS_STACK_SIZE
	.align		4
.L_1045:
        /*00a8*/ 	.byte	0x04, 0x1e
        /*00aa*/ 	.short	(.L_1047 - .L_1046)
.L_1046:
        /*00ac*/ 	.word	0x00000000


	//----- nvinfo : EIATTR_CBANK_PARAM_SIZE
	.align		4
.L_1047:
        /*00b0*/ 	.byte	0x03, 0x19
        /*00b2*/ 	.short	0x0128


	//----- nvinfo : EIATTR_PARAM_CBANK
	.align		4
        /*00b4*/ 	.byte	0x04, 0x0a
        /*00b6*/ 	.short	(.L_1049 - .L_1048)
	.align		4
.L_1048:
        /*00b8*/ 	.word	index@(.nv.constant0._ZN10layer_norm22ln_bwd_finalize_kernelINS_22Kernel_traits_finalizeILj2048E6__halfS2_S2_S2_fjLb0ELj1024ELj4ENS_18Kernel_traits_baseILj2048ES2_S2_S2_S2_fjLj1024EEEEELb0ELb0EEEvNS_9BwdParamsE)
        /*00bc*/ 	.short	0x0380
        /*00be*/ 	.short	0x0128


	//----- nvinfo : EIATTR_SW_WAR
	.align		4
.L_1049:
        /*00c0*/ 	.byte	0x04, 0x36
        /*00c2*/ 	.short	(.L_1051 - .L_1050)
.L_1050:
        /*00c4*/ 	.word	0x00000008
.L_1051:


//--------------------- .nv.info._ZN10layer_norm40ln_parallel_residual_bwd_finalize_kernelINS_22Kernel_traits_finalizeILj2048E6__halfS2_S2_S2_fjLb0ELj1024ELj4ENS_18Kernel_traits_baseILj2048ES2_S2_S2_S2_fjLj1024EEEEELb0EEEvNS_9BwdParamsE --------------------------
	.section	.nv.info._ZN10layer_norm40ln_parallel_residual_bwd_finalize_kernelINS_22Kernel_traits_finalizeILj2048E6__halfS2_S2_S2_fjLb0ELj1024ELj4ENS_18Kernel_traits_baseILj2048ES2_S2_S2_S2_fjLj1024EEEEELb0EEEvNS_9BwdParamsE,"",@"SHT_CUDA_INFO"
	.sectionflags	@""
	.align	4


	//----- nvinfo : EIATTR_CUDA_API_VERSION
	.align		4
        /*0000*/ 	.byte	0x04, 0x37
        /*0002*/ 	.short	(.L_1053 - .L_1052)
.L_1052:
        /*0004*/ 	.word	0x00000082


	//----- nvinfo : EIATTR_KPARAM_INFO
	.align		4
.L_1053:
        /*0008*/ 	.byte	0x04, 0x17
        /*000a*/ 	.short	(.L_1055 - .L_1054)
.L_1054:
        /*000c*/ 	.word	0x00000000
        /*0010*/ 	.short	0x0000
        /*0012*/ 	.short	0x0000
        /*0014*/ 	.byte	0x00, 0xf0, 0xa1, 0x04


	//----- nvinfo : EIATTR_SPARSE_MMA_MASK
	.align		4
.L_1055:
        /*0018*/ 	.byte	0x03, 0x50
        /*001a*/ 	.short	0x0000


	//----- nvinfo : EIATTR_MAXREG_COUNT
	.align		4
        /*001c*/ 	.byte	0x03, 0x1b
        /*001e*/ 	.short	0x0040


	//----- nvinfo : EIATTR_NUM_BARRIERS
	.align		4
        /*0020*/ 	.byte	0x02, 0x4c
        /*0022*/ 	.byte	0x01
	.zero		1


	//----- nvinfo : EIATTR_MERCURY_ISA_VERSION
	.align		4
        /*0024*/ 	.byte	0x03, 0x5f
        /*0026*/ 	.short	0x0101


	//----- nvinfo : EIATTR_COOP_GROUP_MASK_REGIDS
	.align		4
        /*0028*/ 	.byte	0x04, 0x29
        /*002a*/ 	.short	(.L_1057 - .L_1056)


	//   ....[0]....
.L_1056:
        /*002c*/ 	.word	0xffffffff


	//   ....[1]....
        /*0030*/ 	.word	0xffffffff


	//   ....[2]....
        /*0034*/ 	.word	0xffffffff


	//   ....[3]....
        /*0038*/ 	.word	0xffffffff


	//   ....[4]....
        /*003c*/ 	.word	0xffffffff


	//   ....[5]....
        /*0040*/ 	.word	0xffffffff


	//   ....[6]....
        /*0044*/ 	.word	0xffffffff


	//   ....[7]....
        /*0048*/ 	.word	0xffffffff


	//   ....[8]....
        /*004c*/ 	.word	0xffffffff


	//   ....[9]....
        /*0050*/ 	.word	0xffffffff


	//   ....[10]....
        /*0054*/ 	.word	0xffffffff


	//   ....[11]....
        /*0058*/ 	.word	0xffffffff


	//   ....[12]....
        /*005c*/ 	.word	0xffffffff


	//   ....[13]....
        /*0060*/ 	.word	0xffffffff


	//   ....[14]....
        /*0064*/ 	.word	0xffffffff


	//   ....[15]....
        /*0068*/ 	.word	0xffffffff


	//   ....[16]....
        /*006c*/ 	.word	0xffffffff


	//   ....[17]....
        /*0070*/ 	.word	0xffffffff


	//   ....[18]....
        /*0074*/ 	.word	0xffffffff


	//   ....[19]....
        /*0078*/ 	.word	0xffffffff


	//----- nvinfo : EIATTR_COOP_GROUP_INSTR_OFFSETS
	.align		4
.L_1057:
        /*007c*/ 	.byte	0x04, 0x28
        /*007e*/ 	.short	(.L_1059 - .L_1058)


	//   ....[0]....
.L_1058:
        /*0080*/ 	.word	0x000013a0


	//   ....[1]....
        /*0084*/ 	.word	0x000013b0


	//   ....[2]....
        /*0088*/ 	.word	0x000013c0


	//   ....[3]....
        /*008c*/ 	.word	0x000013d0


	//   ....[4]....
        /*0090*/ 	.word	0x00001400


	//   ....[5]....
        /*0094*/ 	.word	0x00001430


	//   ....[6]....
        /*0098*/ 	.word	0x00001440


	//   ....[7]....
        /*009c*/ 	.word	0x00001450


	//   ....[8]....
        /*00a0*/ 	.word	0x00001470


	//   ....[9]....
        /*00a4*/ 	.word	0x000014b0


	//   ....[10]....
        /*00a8*/ 	.word	0x000014e0


	//   ....[11]....
        /*00ac*/ 	.word	0x000014f0


	//   ....[12]....
        /*00b0*/ 	.word	0x00001510


	//   ....[13]....
        /*00b4*/ 	.word	0x00001540


	//   ....[14]....
        /*00b8*/ 	.word	0x00001560


	//   ....[15]....
        /*00bc*/ 	.word	0x00001570


	//   ....[16]....
        /*00c0*/ 	.word	0x000015b0


	//   ....[17]....
        /*00c4*/ 	.word	0x000015e0


	//   ....[18]....
        /*00c8*/ 	.word	0x00001600


	//   ....[19]....
        /*00cc*/ 	.word	0x00001610


	//----- nvinfo : EIATTR_VRC_CTA_INIT_COUNT
	.align		4
.L_1059:
        /*00d0*/ 	.byte	0x02, 0x4a
	.zero		1
	.zero		1


	//----- nvinfo : EIATTR_EXIT_INSTR_OFFSETS
	.align		4
        /*00d4*/ 	.byte	0x04, 0x1c
        /*00d6*/ 	.short	(.L_1061 - .L_1060)


	//   ....[0]....
.L_1060:
        /*00d8*/ 	.word	0x00000060


	//   ....[1]....
        /*00dc*/ 	.word	0x000016c0


	//   ....[2]....
        /*00e0*/ 	.word	0x000016f0


	//   ....[3]....
        /*00e4*/ 	.word	0x00001850


	//----- nvinfo : EIATTR_MAX_THREADS
	.align		4
.L_1061:
        /*00e8*/ 	.byte	0x04, 0x05
        /*00ea*/ 	.short	(.L_1063 - .L_1062)
.L_1062:
        /*00ec*/ 	.word	0x00000400
        /*00f0*/ 	.word	0x00000001
        /*00f4*/ 	.word	0x00000001


	//----- nvinfo : EIATTR_CRS_STACK_SIZE
	.align		4
.L_1063:
        /*00f8*/ 	.byte	0x04, 0x1e
        /*00fa*/ 	.short	(.L_1065 - .L_1064)
.L_1064:
        /*00fc*/ 	.word	0x00000000


	//----- nvinfo : EIATTR_CBANK_PARAM_SIZE
	.align		4
.L_1065:
        /*0100*/ 	.byte	0x03, 0x19
        /*0102*/ 	.short	0x0128


	//----- nvinfo : EIATTR_PARAM_CBANK
	.align		4
        /*0104*/ 	.byte	0x04, 0x0a
        /*0106*/ 	.short	(.L_1067 - .L_1066)
	.align		4
.L_1066:
        /*0108*/ 	.word	index@(.nv.constant0._ZN10layer_norm40ln_parallel_residual_bwd_finalize_kernelINS_22Kernel_traits_finalizeILj2048E6__halfS2_S2_S2_fjLb0ELj1024ELj4ENS_18Kernel_traits_baseILj2048ES2_S2_S2_S2_fjLj1024EEEEELb0EEEvNS_9BwdParamsE)
        /*010c*/ 	.short	0x0380
        /*010e*/ 	.short	0x0128


	//----- nvinfo : EIATTR_SW_WAR
	.align		4
.L_1067:
        /*0110*/ 	.byte	0x04, 0x36
        /*0112*/ 	.short	(.L_1069 - .L_1068)
.L_1068:
        /*0114*/ 	.word	0x00000008
.L_1069:


//--------------------- .nv.info._ZN10layer_norm31ln_parallel_residual_bwd_kernelINS_13Kernel_traitsI6__halfS2_S2_S2_fjLj2048ELj1ELj1ELj4ELj16ENS_18Kernel_traits_baseILj2048ES2_S2_S2_S2_fjLj128EEEEELb1ELb1ELb0EEEvNS_9BwdParamsE --------------------------
	.section	.nv.info._ZN10layer_norm31ln_parallel_residual_bwd_kernelINS_13Kernel_traitsI6__halfS2_S2_S2_fjLj2048ELj1ELj1ELj4ELj16ENS_18Kernel_traits_baseILj2048ES2_S2_S2_S2_fjLj128EEEEELb1ELb1ELb0EEEvNS_9BwdParamsE,"",@"SHT_CUDA_INFO"
	.sectionflags	@""
	.align	4


	//----- nvinfo : EIATTR_CUDA_API_VERSION
	.align		4
        /*0000*/ 	.byte	0x04, 0x37
        /*0002*/ 	.short	(.L_1071 - .L_1070)
.L_1070:
        /*0004*/ 	.word	0x00000082


	//----- nvinfo : EIATTR_KPARAM_INFO
	.align		4
.L_1071:
        /*0008*/ 	.byte	0x04, 0x17
        /*000a*/ 	.short	(.L_1073 - .L_1072)
.L_1072:
        /*000c*/ 	.word	0x00000000
        /*0010*/ 	.short	0x0000
        /*0012*/ 	.short	0x0000
        /*0014*/ 	.byte	0x00, 0xf0, 0xa1, 0x04


	//----- nvinfo : EIATTR_SPARSE_MMA_MASK
	.align		4
.L_1073:
        /*0018*/ 	.byte	0x03, 0x50
        /*001a*/ 	.short	0x0000


	//----- nvinfo : EIATTR_MAXREG_COUNT
	.align		4
        /*001c*/ 	.byte	0x03, 0x1b
        /*001e*/ 	.short	0x00ff


	//----- nvinfo : EIATTR_NUM_BARRIERS
	.align		4
        /*0020*/ 	.byte	0x02, 0x4c
        /*0022*/ 	.byte	0x01
	.zero		1


	//----- nvinfo : EIATTR_MERCURY_ISA_VERSION
	.align		4
        /*0024*/ 	.byte	0x03, 0x5f
        /*0026*/ 	.short	0x0101


	//----- nvinfo : EIATTR_COOP_GROUP_MASK_REGIDS
	.align		4
        /*0028*/ 	.byte	0x04, 0x29
        /*002a*/ 	.short	(.L_1075 - .L_1074)


	//   ....[0]....
.L_1074:
        /*002c*/ 	.word	0xffffffff


	//   ....[1]....
        /*0030*/ 	.word	0xffffffff


	//   ....[2]....
        /*0034*/ 	.word	0xffffffff


	//   ....[3]....
        /*0038*/ 	.word	0xffffffff


	//   ....[4]....
        /*003c*/ 	.word	0xffffffff


	//   ....[5]....
        /*0040*/ 	.word	0xffffffff


	//   ....[6]....
        /*0044*/ 	.word	0xffffffff


	//   ....[7]....
        /*0048*/ 	.word	0xffffffff


	//   ....[8]....
        /*004c*/ 	.word	0xffffffff


	//   ....[9]....
        /*0050*/ 	.word	0xffffffff


	//----- nvinfo : EIATTR_COOP_GROUP_INSTR_OFFSETS
	.align		4
.L_1075:
        /*0054*/ 	.byte	0x04, 0x28
        /*0056*/ 	.short	(.L_1077 - .L_1076)


	//   ....[0]....
.L_1076:
        /*0058*/ 	.word	0x00001240


	//   ....[1]....
        /*005c*/ 	.word	0x00001270


	//   ....[2]....
        /*0060*/ 	.word	0x000012a0


	//   ....[3]....
        /*0064*/ 	.word	0x000012b0


	//   ....[4]....
        /*0068*/ 	.word	0x000012e0


	//   ....[5]....
        /*006c*/ 	.word	0x000012f0


	//   ....[6]....
        /*0070*/ 	.word	0x00001320


	//   ....[7]....
        /*0074*/ 	.word	0x00001330


	//   ....[8]....
        /*0078*/ 	.word	0x00001360


	//   ....[9]....
        /*007c*/ 	.word	0x00001370


	//----- nvinfo : EIATTR_VRC_CTA_INIT_COUNT
	.align		4
.L_1077:
        /*0080*/ 	.byte	0x02, 0x4a
	.zero		1
	.zero		1


	//----- nvinfo : EIATTR_EXIT_INSTR_OFFSETS
	.align		4
        /*0084*/ 	.byte	0x04, 0x1c
        /*0086*/ 	.short	(.L_1079 - .L_1078)


	//   ....[0]....
.L_1078:
        /*0088*/ 	.word	0x00006250


	//   ....[1]....
        /*008c*/ 	.word	0x000062f0


	//----- nvinfo : EIATTR_MAX_THREADS
	.align		4
.L_1079:
        /*0090*/ 	.byte	0x04, 0x05
        /*0092*/ 	.short	(.L_1081 - .L_1080)
.L_1080:
        /*0094*/ 	.word	0x00000080
        /*0098*/ 	.word	0x00000001
        /*009c*/ 	.word	0x00000001


	//----- nvinfo : EIATTR_CRS_STACK_SIZE
	.align		4
.L_1081:
        /*00a0*/ 	.byte	0x04, 0x1e
        /*00a2*/ 	.short	(.L_1083 - .L_1082)
.L_1082:
        /*00a4*/ 	.word	0x00000000


	//----- nvinfo : EIATTR_CBANK_PARAM_SIZE
	.align		4
.L_1083:
        /*00a8*/ 	.byte	0x03, 0x19
        /*00aa*/ 	.short	0x0128


	//----- nvinfo : EIATTR_PARAM_CBANK
	.align		4
        /*00ac*/ 	.byte	0x04, 0x0a
        /*00ae*/ 	.short	(.L_1085 - .L_1084)
	.align		4
.L_1084:
        /*00b0*/ 	.word	index@(.nv.constant0._ZN10layer_norm31ln_parallel_residual_bwd_kernelINS_13Kernel_traitsI6__halfS2_S2_S2_fjLj2048ELj1ELj1ELj4ELj16ENS_18Kernel_traits_baseILj2048ES2_S2_S2_S2_fjLj128EEEEELb1ELb1ELb0EEEvNS_9BwdParamsE)
        /*00b4*/ 	.short	0x0380
        /*00b6*/ 	.short	0x0128


	//----- nvinfo : EIATTR_SW_WAR
	.align		4
.L_1085:
        /*00b8*/ 	.byte	0x04, 0x36
        /*00ba*/ 	.short	(.L_1087 - .L_1086)
.L_1086:
        /*00bc*/ 	.word	0x00000008
.L_1087:


//--------------------- .nv.info._ZN10layer_norm22ln_bwd_finalize_kernelINS_22Kernel_traits_finalizeILj2048E6__halfS2_S2_S2_fjLb0ELj1024ELj4ENS_18Kernel_traits_baseILj2048ES2_S2_S2_S2_fjLj1024EEEEELb0ELb1EEEvNS_9BwdParamsE --------------------------
	.section	.nv.info._ZN10layer_norm22ln_bwd_finalize_kernelINS_22Kernel_traits_finalizeILj2048E6__halfS2_S2_S2_fjLb0ELj1024ELj4ENS_18Kernel_traits_baseILj2048ES2_S2_S2_S2_fjLj1024EEEEELb0ELb1EEEvNS_9BwdParamsE,"",@"SHT_CUDA_INFO"
	.sectionflags	@""
	.align	4


	//----- nvinfo : EIATTR_CUDA_API_VERSION
	.align		4
        /*0000*/ 	.byte	0x04, 0x37
        /*0002*/ 	.short	(.L_1089 - .L_1088)
.L_1088:
        /*0004*/ 	.word	0x00000082


	//----- nvinfo : EIATTR_KPARAM_INFO
	.align		4
.L_1089:
        /*0008*/ 	.byte	0x04, 0x17
        /*000a*/ 	.short	(.L_1091 - .L_1090)
.L_1090:
        /*000c*/ 	.word	0x00000000
        /*0010*/ 	.short	0x0000
        /*0012*/ 	.short	0x0000
        /*0014*/ 	.byte	0x00, 0xf0, 0xa1, 0x04


	//----- nvinfo : EIATTR_SPARSE_MMA_MASK
	.align		4
.L_1091:
        /*0018*/ 	.byte	0x03, 0x50
        /*001a*/ 	.short	0x0000


	//----- nvinfo : EIATTR_MAXREG_COUNT
	.align		4
        /*001c*/ 	.byte	0x03, 0x1b
        /*001e*/ 	.short	0x0040


	//----- nvinfo : EIATTR_NUM_BARRIERS
	.align		4
        /*0020*/ 	.byte	0x02, 0x4c
        /*0022*/ 	.byte	0x01
	.zero		1


	//----- nvinfo : EIATTR_MERCURY_ISA_VERSION
	.align		4
        /*0024*/ 	.byte	0x03, 0x5f
        /*0026*/ 	.short	0x0101


	//----- nvinfo : EIATTR_COOP_GROUP_MASK_REGIDS
	.align		4
        /*0028*/ 	.byte	0x04, 0x29
        /*002a*/ 	.short	(.L_1093 - .L_1092)


	//   ....[0]....
.L_1092:
        /*002c*/ 	.word	0xffffffff


	//   ....[1]....
        /*0030*/ 	.word	0xffffffff


	//   ....[2]....
        /*0034*/ 	.word	0xffffffff


	//   ....[3]....
        /*0038*/ 	.word	0xffffffff


	//   ....[4]....
        /*003c*/ 	.word	0xffffffff


	//   ....[5]....
        /*0040*/ 	.word	0xffffffff


	//   ....[6]....
        /*0044*/ 	.word	0xffffffff


	//   ....[7]....
        /*0048*/ 	.word	0xffffffff


	//   ....[8]....
        /*004c*/ 	.word	0xffffffff


	//   ....[9]....
        /*0050*/ 	.word	0xffffffff


	//----- nvinfo : EIATTR_COOP_GROUP_INSTR_OFFSETS
	.align		4
.L_1093:
        /*0054*/ 	.byte	0x04, 0x28
        /*0056*/ 	.short	(.L_1095 - .L_1094)


	//   ....[0]....
.L_1094:
        /*0058*/ 	.word	0x00001560


	//   ....[1]....
        /*005c*/ 	.word	0x00001570


	//   ....[2]....
        /*0060*/ 	.word	0x000015a0


	//   ....[3]....
        /*0064*/ 	.word	0x000015b0


	//   ....[4]....
        /*0068*/ 	.word	0x000015e0


	//   ....[5]....
        /*006c*/ 	.word	0x000015f0


	//   ....[6]....
        /*0070*/ 	.word	0x00001620


	//   ....[7]....
        /*0074*/ 	.word	0x00001640


	//   ....[8]....
        /*0078*/ 	.word	0x00001670


	//   ....[9]....
        /*007c*/ 	.word	0x00001680


	//----- nvinfo : EIATTR_VRC_CTA_INIT_COUNT
	.align		4
.L_1095:
        /*0080*/ 	.byte	0x02, 0x4a
	.zero		1
	.zero		1


	//----- nvinfo : EIATTR_EXIT_INSTR_OFFSETS
	.align		4
        /*0084*/ 	.byte	0x04, 0x1c
        /*0086*/ 	.short	(.L_1097 - .L_1096)


	//   ....[0]....
.L_1096:
        /*0088*/ 	.word	0x00000060


	//   ....[1]....
        /*008c*/ 	.word	0x000016e0


	//   ....[2]....
        /*0090*/ 	.word	0x000017d0


	//----- nvinfo : EIATTR_MAX_THREADS
	.align		4
.L_1097:
        /*0094*/ 	.byte	0x04, 0x05
        /*0096*/ 	.short	(.L_1099 - .L_1098)
.L_1098:
        /*0098*/ 	.word	0x00000400
        /*009c*/ 	.word	0x00000001
        /*00a0*/ 	.word	0x00000001


	//----- nvinfo : EIATTR_CRS_STACK_SIZE
	.align		4
.L_1099:
        /*00a4*/ 	.byte	0x04, 0x1e
        /*00a6*/ 	.short	(.L_1101 - .L_1100)
.L_1100:
        /*00a8*/ 	.word	0x00000000


	//----- nvinfo : EIATTR_CBANK_PARAM_SIZE
	.align		4
.L_1101:
        /*00ac*/ 	.byte	0x03, 0x19
        /*00ae*/ 	.short	0x0128


	//----- nvinfo : EIATTR_PARAM_CBANK
	.align		4
        /*00b0*/ 	.byte	0x04, 0x0a
        /*00b2*/ 	.short	(.L_1103 - .L_1102)
	.align		4
.L_1102:
        /*00b4*/ 	.word	index@(.nv.constant0._ZN10layer_norm22ln_bwd_finalize_kernelINS_22Kernel_traits_finalizeILj2048E6__halfS2_S2_S2_fjLb0ELj1024ELj4ENS_18Kernel_traits_baseILj2048ES2_S2_S2_S2_fjLj1024EEEEELb0ELb1EEEvNS_9BwdParamsE)
        /*00b8*/ 	.short	0x0380
        /*00ba*/ 	.short	0x0128


	//----- nvinfo : EIATTR_SW_WAR
	.align		4
.L_1103:
        /*00bc*/ 	.byte	0x04, 0x36
        /*00be*/ 	.short	(.L_1105 - .L_1104)
.L_1104:
        /*00c0*/ 	.word	0x00000008
.L_1105:


//--------------------- .nv.info._ZN10layer_norm40ln_parallel_residual_bwd_finalize_kernelINS_22Kernel_traits_finalizeILj2048E6__halfS2_S2_S2_fjLb0ELj1024ELj4ENS_18Kernel_traits_baseILj2048ES2_S2_S2_S2_fjLj1024EEEEELb1EEEvNS_9BwdParamsE --------------------------
	.section	.nv.info._ZN10layer_norm40ln_parallel_residual_bwd_finalize_kernelINS_22Kernel_traits_finalizeILj2048E6__halfS2_S2_S2_fjLb0ELj1024ELj4ENS_18Kernel_traits_baseILj2048ES2_S2_S2_S2_fjLj1024EEEEELb1EEEvNS_9BwdParamsE,"",@"SHT_CUDA_INFO"
	.sectionflags	@""
	.align	4


	//----- nvinfo : EIATTR_CUDA_API_VERSION
	.align		4
        /*0000*/ 	.byte	0x04, 0x37
        /*0002*/ 	.short	(.L_1107 - .L_1106)
.L_1106:
        /*0004*/ 	.word	0x00000082


	//----- nvinfo : EIATTR_KPARAM_INFO
	.align		4
.L_1107:
        /*0008*/ 	.byte	0x04, 0x17
        /*000a*/ 	.short	(.L_1109 - .L_1108)
.L_1108:
        /*000c*/ 	.word	0x00000000
        /*0010*/ 	.short	0x0000
        /*0012*/ 	.short	0x0000
        /*0014*/ 	.byte	0x00, 0xf0, 0xa1, 0x04


	//----- nvinfo : EIATTR_SPARSE_MMA_MASK
	.align		4
.L_1109:
        /*0018*/ 	.byte	0x03, 0x50
        /*001a*/ 	.short	0x0000


	//----- nvinfo : EIATTR_MAXREG_COUNT
	.align		4
        /*001c*/ 	.byte	0x03, 0x1b
        /*001e*/ 	.short	0x0040


	//----- nvinfo : EIATTR_NUM_BARRIERS
	.align		4
        /*0020*/ 	.byte	0x02, 0x4c
        /*0022*/ 	.byte	0x01
	.zero		1


	//----- nvinfo : EIATTR_MERCURY_ISA_VERSION
	.align		4
        /*0024*/ 	.byte	0x03, 0x5f
        /*0026*/ 	.short	0x0101


	//----- nvinfo : EIATTR_COOP_GROUP_MASK_REGIDS
	.align		4
        /*0028*/ 	.byte	0x04, 0x29
        /*002a*/ 	.short	(.L_1111 - .L_1110)


	//   ....[0]....
.L_1110:
        /*002c*/ 	.word	0xffffffff


	//   ....[1]....
        /*0030*/ 	.word	0xffffffff


	//   ....[2]....
        /*0034*/ 	.word	0xffffffff


	//   ....[3]....
        /*0038*/ 	.word	0xffffffff


	//   ....[4]....
        /*003c*/ 	.word	0xffffffff


	//   ....[5]....
        /*0040*/ 	.word	0xffffffff


	//   ....[6]....
        /*0044*/ 	.word	0xffffffff


	//   ....[7]....
        /*0048*/ 	.word	0xffffffff


	//   ....[8]....
        /*004c*/ 	.word	0xffffffff


	//   ....[9]....
        /*0050*/ 	.word	0xffffffff


	//   ....[10]....
        /*0054*/ 	.word	0xffffffff


	//   ....[11]....
        /*0058*/ 	.word	0xffffffff


	//   ....[12]....
        /*005c*/ 	.word	0xffffffff


	//   ....[13]....
        /*0060*/ 	.word	0xffffffff


	//   ....[14]....
        /*0064*/ 	.word	0xffffffff


	//   ....[15]....
        /*0068*/ 	.word	0xffffffff


	//   ....[16]....
        /*006c*/ 	.word	0xffffffff


	//   ....[17]....
        /*0070*/ 	.word	0xffffffff


	//   ....[18]....
        /*0074*/ 	.word	0xffffffff


	//   ....[19]....
        /*0078*/ 	.word	0xffffffff


	//----- nvinfo : EIATTR_COOP_GROUP_INSTR_OFFSETS
	.align		4
.L_1111:
        /*007c*/ 	.byte	0x04, 0x28
        /*007e*/ 	.short	(.L_1113 - .L_1112)


	//   ....[0]....
.L_1112:
        /*0080*/ 	.word	0x000013e0


	//   ....[1]....
        /*0084*/ 	.word	0x000013f0


	//   ....[2]....
        /*0088*/ 	.word	0x00001400


	//   ....[3]....
        /*008c*/ 	.word	0x00001410


	//   ....[4]....
        /*0090*/ 	.word	0x00001450


	//   ....[5]....
        /*0094*/ 	.word	0x00001470


	//   ....[6]....
        /*0098*/ 	.word	0x00001480


	//   ....[7]....
        /*009c*/ 	.word	0x00001490


	//   ....[8]....
        /*00a0*/ 	.word	0x000014d0


	//   ....[9]....
        /*00a4*/ 	.word	0x000014f0


	//   ....[10]....
        /*00a8*/ 	.word	0x00001500


	//   ....[11]....
        /*00ac*/ 	.word	0x00001510


	//   ....[12]....
        /*00b0*/ 	.word	0x00001540


	//   ....[13]....
        /*00b4*/ 	.word	0x00001560


	//   ....[14]....
        /*00b8*/ 	.word	0x00001580


	//   ....[15]....
        /*00bc*/ 	.word	0x00001590


	//   ....[16]....
        /*00c0*/ 	.word	0x000015c0


	//   ....[17]....
        /*00c4*/ 	.word	0x000015e0


	//   ....[18]....
        /*00c8*/ 	.word	0x00001600


	//   ....[19]....
        /*00cc*/ 	.word	0x00001610


	//----- nvinfo : EIATTR_VRC_CTA_INIT_COUNT
	.align		4
.L_1113:
        /*00d0*/ 	.byte	0x02, 0x4a
	.zero		1
	.zero		1


	//----- nvinfo : EIATTR_EXIT_INSTR_OFFSETS
	.align		4
        /*00d4*/ 	.byte	0x04, 0x1c
        /*00d6*/ 	.short	(.L_1115 - .L_1114)


	//   ....[0]....
.L_1114:
        /*00d8*/ 	.word	0x00000060


	//   ....[1]....
        /*00dc*/ 	.word	0x000016b0


	//   ....[2]....
        /*00e0*/ 	.word	0x00001840


	//----- nvinfo : EIATTR_MAX_THREADS
	.align		4
.L_1115:
        /*00e4*/ 	.byte	0x04, 0x05
        /*00e6*/ 	.short	(.L_1117 - .L_1116)
.L_1116:
        /*00e8*/ 	.word	0x00000400
        /*00ec*/ 	.word	0x00000001
        /*00f0*/ 	.word	0x00000001


	//----- nvinfo : EIATTR_CRS_STACK_SIZE
	.align		4
.L_1117:
        /*00f4*/ 	.byte	0x04, 0x1e
        /*00f6*/ 	.short	(.L_1119 - .L_1118)
.L_1118:
        /*00f8*/ 	.word	0x00000000


	//----- nvinfo : EIATTR_CBANK_PARAM_SIZE
	.align		4
.L_1119:
        /*00fc*/ 	.byte	0x03, 0x19
        /*00fe*/ 	.short	0x0128


	//----- nvinfo : EIATTR_PARAM_CBANK
	.align		4
        /*0100*/ 	.byte	0x04, 0x0a
        /*0102*/ 	.short	(.L_1121 - .L_1120)
	.align		4
.L_1120:
        /*0104*/ 	.word	index@(.nv.constant0._ZN10layer_norm40ln_parallel_residual_bwd_finalize_kernelINS_22Kernel_traits_finalizeILj2048E6__halfS2_S2_S2_fjLb0ELj1024ELj4ENS_18Kernel_traits_baseILj2048ES2_S2_S2_S2_fjLj1024EEEEELb1EEEvNS_9BwdParamsE)
        /*0108*/ 	.short	0x0380
        /*010a*/ 	.short	0x0128


	//----- nvinfo : EIATTR_SW_WAR
	.align		4
.L_1121:
        /*010c*/ 	.byte	0x04, 0x36
        /*010e*/ 	.short	(.L_1123 - .L_1122)
.L_1122:
        /*0110*/ 	.word	0x00000008
.L_1123:


//--------------------- .nv.info._ZN10layer_norm31ln_parallel_residual_bwd_kernelINS_13Kernel_traitsI6__halfS2_S2_S2_fjLj2048ELj1ELj1ELj4ELj16ENS_18Kernel_traits_baseILj2048ES2_S2_S2_S2_fjLj128EEEEELb1ELb1ELb1EEEvNS_9BwdParamsE --------------------------
	.section	.nv.info._ZN10layer_norm31ln_parallel_residual_bwd_kernelINS_13Kernel_traitsI6__halfS2_S2_S2_fjLj2048ELj1ELj1ELj4ELj16ENS_18Kernel_traits_baseILj2048ES2_S2_S2_S2_fjLj128EEEEELb1ELb1ELb1EEEvNS_9BwdParamsE,"",@"SHT_CUDA_INFO"
	.sectionflags	@""
	.align	4


	//----- nvinfo : EIATTR_CUDA_API_VERSION
	.align		4
        /*0000*/ 	.byte	0x04, 0x37
        /*0002*/ 	.short	(.L_1125 - .L_1124)
.L_1124:
        /*0004*/ 	.word	0x00000082


	//----- nvinfo : EIATTR_KPARAM_INFO
	.align		4
.L_1125:
        /*0008*/ 	.byte	0x04, 0x17
        /*000a*/ 	.short	(.L_1127 - .L_1126)
.L_1126:
        /*000c*/ 	.word	0x00000000
        /*0010*/ 	.short	0x0000
        /*0012*/ 	.short	0x0000
        /*0014*/ 	.byte	0x00, 0xf0, 0xa1, 0x04


	//----- nvinfo : EIATTR_SPARSE_MMA_MASK
	.align		4
.L_1127:
        /*0018*/ 	.byte	0x03, 0x50
        /*001a*/ 	.short	0x0000


	//----- nvinfo : EIATTR_MAXREG_COUNT
	.align		4
        /*001c*/ 	.byte	0x03, 0x1b
        /*001e*/ 	.short	0x00ff


	//----- nvinfo : EIATTR_NUM_BARRIERS
	.align		4
        /*0020*/ 	.byte	0x02, 0x4c
        /*0022*/ 	.byte	0x01
	.zero		1


	//----- nvinfo : EIATTR_MERCURY_ISA_VERSION
	.align		4
        /*0024*/ 	.byte	0x03, 0x5f
        /*0026*/ 	.short	0x0101


	//----- nvinfo : EIATTR_COOP_GROUP_MASK_REGIDS
	.align		4
        /*0028*/ 	.byte	0x04, 0x29
        /*002a*/ 	.short	(.L_1129 - .L_1128)


	//   ....[0]....
.L_1128:
        /*002c*/ 	.word	0xffffffff


	//   ....[1]....
        /*0030*/ 	.word	0xffffffff


	//   ....[2]....
        /*0034*/ 	.word	0xffffffff


	//   ....[3]....
        /*0038*/ 	.word	0xffffffff


	//   ....[4]....
        /*003c*/ 	.word	0xffffffff


	//   ....[5]....
        /*0040*/ 	.word	0xffffffff


	//   ....[6]....
        /*0044*/ 	.word	0xffffffff


	//   ....[7]....
        /*0048*/ 	.word	0xffffffff


	//   ....[8]....
        /*004c*/ 	.word	0xffffffff


	//   ....[9]....
        /*0050*/ 	.word	0xffffffff


	//----- nvinfo : EIATTR_COOP_GROUP_INSTR_OFFSETS
	.align		4
.L_1129:
        /*0054*/ 	.byte	0x04, 0x28
        /*0056*/ 	.short	(.L_1131 - .L_1130)


	//   ....[0]....
.L_1130:
        /*0058*/ 	.word	0x00000d50


	//   ....[1]....
        /*005c*/ 	.word	0x00000e00


	//   ....[2]....
        /*0060*/ 	.word	0x00000e10


	//   ....[3]....
        /*0064*/ 	.word	0x00000e40


	//   ....[4]....
        /*0068*/ 	.word	0x00000e50


	//   ....[5]....
        /*006c*/ 	.word	0x00000e80


	//   ....[6]....
        /*0070*/ 	.word	0x00000e90


	//   ....[7]....
        /*0074*/ 	.word	0x00000ee0


	//   ....[8]....
        /*0078*/ 	.word	0x00000f00


	//   ....[9]....
        /*007c*/ 	.word	0x00000f40


	//----- nvinfo : EIATTR_VRC_CTA_INIT_COUNT
	.align		4
.L_1131:
        /*0080*/ 	.byte	0x02, 0x4a
	.zero		1
	.zero		1


	//----- nvinfo : EIATTR_EXIT_INSTR_OFFSETS
	.align		4
        /*0084*/ 	.byte	0x04, 0x1c
        /*0086*/ 	.short	(.L_1133 - .L_1132)


	//   ....[0]....
.L_1132:
        /*0088*/ 	.word	0x00006120


	//----- nvinfo : EIATTR_MAX_THREADS
	.align		4
.L_1133:
        /*008c*/ 	.byte	0x04, 0x05
        /*008e*/ 	.short	(.L_1135 - .L_1134)
.L_1134:
        /*0090*/ 	.word	0x00000080
        /*0094*/ 	.word	0x00000001
        /*0098*/ 	.word	0x00000001


	//----- nvinfo : EIATTR_CBANK_PARAM_SIZE
	.align		4
.L_1135:
        /*009c*/ 	.byte	0x03, 0x19
        /*009e*/ 	.short	0x0128


	//----- nvinfo : EIATTR_PARAM_CBANK
	.align		4
        /*00a0*/ 	.byte	0x04, 0x0a
        /*00a2*/ 	.short	(.L_1137 - .L_1136)
	.align		4
.L_1136:
        /*00a4*/ 	.word	index@(.nv.constant0._ZN10layer_norm31ln_parallel_residual_bwd_kernelINS_13Kernel_traitsI6__halfS2_S2_S2_fjLj2048ELj1ELj1ELj4ELj16ENS_18Kernel_traits_baseILj2048ES2_S2_S2_S2_fjLj128EEEEELb1ELb1ELb1EEEvNS_9BwdParamsE)
        /*00a8*/ 	.short	0x0380
        /*00aa*/ 	.short	0x0128


	//----- nvinfo : EIATTR_SW_WAR
	.align		4
.L_1137:
        /*00ac*/ 	.byte	0x04, 0x36
        /*00ae*/ 	.short	(.L_1139 - .L_1138)
.L_1138:
        /*00b0*/ 	.word	0x00000008
.L_1139:


//--------------------- .nv.info._ZN10layer_norm31ln_parallel_residual_bwd_kernelINS_13Kernel_traitsIf13__nv_bfloat16S2_S2_fjLj2048ELj1ELj1ELj4ELj16ENS_18Kernel_traits_baseILj2048EfS2_S2_S2_fjLj128EEEEELb0ELb0ELb0EEEvNS_9BwdParamsE --------------------------
	.section	.nv.info._ZN10layer_norm31ln_parallel_residual_bwd_kernelINS_13Kernel_traitsIf13__nv_bfloat16S2_S2_fjLj2048ELj1ELj1ELj4ELj16ENS_18Kernel_traits_baseILj2048EfS2_S2_S2_fjLj128EEEEELb0ELb0ELb0EEEvNS_9BwdParamsE,"",@"SHT_CUDA_INFO"
	.sectionflags	@""
	.align	4


	//----- nvinfo : EIATTR_CUDA_API_VERSION
	.align		4
        /*0000*/ 	.byte	0x04, 0x37
        /*0002*/ 	.short	(.L_1141 - .L_1140)
.L_1140:
        /*0004*/ 	.word	0x00000082


	//----- nvinfo : EIATTR_KPARAM_INFO
	.align		4
.L_1141:
        /*0008*/ 	.byte	0x04, 0x17
        /*000a*/ 	.short	(.L_1143 - .L_1142)
.L_1142:
        /*000c*/ 	.word	0x00000000
        /*0010*/ 	.short	0x0000
        /*0012*/ 	.short	0x0000
        /*0014*/ 	.byte	0x00, 0xf0, 0xa1, 0x04


	//----- nvinfo : EIATTR_SPARSE_MMA_MASK
	.align		4
.L_1143:
        /*0018*/ 	.byte	0x03, 0x50
        /*001a*/ 	.short	0x0000


	//----- nvinfo : EIATTR_MAXREG_COUNT
	.align		4
        /*001c*/ 	.byte	0x03, 0x1b
        /*001e*/ 	.short	0x00ff


	//----- nvinfo : EIATTR_NUM_BARRIERS
	.align		4
        /*0020*/ 	.byte	0x02, 0x4c
        /*0022*/ 	.byte	0x01
	.zero		1


	//----- nvinfo : EIATTR_MERCURY_ISA_VERSION
	.align		4
        /*0024*/ 	.byte	0x03, 0x5f
        /*0026*/ 	.short	0x0101


	//----- nvinfo : EIATTR_COOP_GROUP_MASK_REGIDS
	.align		4
        /*0028*/ 	.byte	0x04, 0x29
        /*002a*/ 	.short	(.L_1145 - .L_1144)


	//   ....[0]....
.L_1144:
        /*002c*/ 	.word	0xffffffff


	//   ....[1]....
        /*0030*/ 	.word	0xffffffff


	//   ....[2]....
        /*0034*/ 	.word	0xffffffff


	//   ....[3]....
        /*0038*/ 	.word	0xffffffff


	//   ....[4]....
        /*003c*/ 	.word	0xffffffff


	//   ....[5]....
        /*0040*/ 	.word	0xffffffff


	//   ....[6]....
        /*0044*/ 	.word	0xffffffff


	//   ....[7]....
        /*0048*/ 	.word	0xffffffff


	//   ....[8]....
        /*004c*/ 	.word	0xffffffff


	//   ....[9]....
        /*0050*/ 	.word	0xffffffff


	//----- nvinfo : EIATTR_COOP_GROUP_INSTR_OFFSETS
	.align		4
.L_1145:
        /*0054*/ 	.byte	0x04, 0x28
        /*0056*/ 	.short	(.L_1147 - .L_1146)


	//   ....[0]....
.L_1146:
        /*0058*/ 	.word	0x000018a0


	//   ....[1]....
        /*005c*/ 	.word	0x000018c0


	//   ....[2]....
        /*0060*/ 	.word	0x00001900


	//   ....[3]....
        /*0064*/ 	.word	0x00001910


	//   ....[4]....
        /*0068*/ 	.word	0x00001950


	//   ....[5]....
        /*006c*/ 	.word	0x00001960


	//   ....[6]....
        /*0070*/ 	.word	0x00001990


	//   ....[7]....
        /*0074*/ 	.word	0x000019a0


	//   ....[8]....
        /*0078*/ 	.word	0x000019d0


	//   ....[9]....
        /*007c*/ 	.word	0x000019e0


	//----- nvinfo : EIATTR_VRC_CTA_INIT_COUNT
	.align		4
.L_1147:
        /*0080*/ 	.byte	0x02, 0x4a
	.zero		1
	.zero		1


	//----- nvinfo : EIATTR_EXIT_INSTR_OFFSETS
	.align		4
        /*0084*/ 	.byte	0x04, 0x1c
        /*0086*/ 	.short	(.L_1149 - .L_1148)


	//   ....[0]....
.L_1148:
        /*0088*/ 	.word	0x00004a60


	//   ....[1]....
        /*008c*/ 	.word	0x00004b70


	//----- nvinfo : EIATTR_MAX_THREADS
	.align		4
.L_1149:
        /*0090*/ 	.byte	0x04, 0x05
        /*0092*/ 	.short	(.L_1151 - .L_1150)
.L_1150:
        /*0094*/ 	.word	0x00000080
        /*0098*/ 	.word	0x00000001
        /*009c*/ 	.word	0x00000001


	//----- nvinfo : EIATTR_CRS_STACK_SIZE
	.align		4
.L_1151:
        /*00a0*/ 	.byte	0x04, 0x1e
        /*00a2*/ 	.short	(.L_1153 - .L_1152)
.L_1152:
        /*00a4*/ 	.word	0x00000000


	//----- nvinfo : EIATTR_CBANK_PARAM_SIZE
	.align		4
.L_1153:
        /*00a8*/ 	.byte	0x03, 0x19
        /*00aa*/ 	.short	0x0128


	//----- nvinfo : EIATTR_PARAM_CBANK
	.align		4
        /*00ac*/ 	.byte	0x04, 0x0a
        /*00ae*/ 	.short	(.L_1155 - .L_1154)
	.align		4
.L_1154:
        /*00b0*/ 	.word	index@(.nv.constant0._ZN10layer_norm31ln_parallel_residual_bwd_kernelINS_13Kernel_traitsIf13__nv_bfloat16S2_S2_fjLj2048ELj1ELj1ELj4ELj16ENS_18Kernel_traits_baseILj2048EfS2_S2_S2_fjLj128EEEEELb0ELb0ELb0EEEvNS_9BwdParamsE)
        /*00b4*/ 	.short	0x0380
        /*00b6*/ 	.short	0x0128


	//----- nvinfo : EIATTR_SW_WAR
	.align		4
.L_1155:
        /*00b8*/ 	.byte	0x04, 0x36
        /*00ba*/ 	.short	(.L_1157 - .L_1156)
.L_1156:
        /*00bc*/ 	.word	0x00000008
.L_1157:


//--------------------- .nv.info._ZN10layer_norm31ln_parallel_residual_bwd_kernelINS_13Kernel_traitsIf13__nv_bfloat16S2_S2_fjLj2048ELj1ELj1ELj4ELj16ENS_18Kernel_traits_baseILj2048EfS2_S2_S2_fjLj128EEEEELb0ELb0ELb1EEEvNS_9BwdParamsE --------------------------
	.section	.nv.info._ZN10layer_norm31ln_parallel_residual_bwd_kernelINS_13Kernel_traitsIf13__nv_bfloat16S2_S2_fjLj2048ELj1ELj1ELj4ELj16ENS_18Kernel_traits_baseILj2048EfS2_S2_S2_fjLj128EEEEELb0ELb0ELb1EEEvNS_9BwdParamsE,"",@"SHT_CUDA_INFO"
	.sectionflags	@""
	.align	4


	//----- nvinfo : EIATTR_CUDA_API_VERSION
	.align		4
        /*0000*/ 	.byte	0x04, 0x37
        /*0002*/ 	.short	(.L_1159 - .L_1158)
.L_1158:
        /*0004*/ 	.word	0x00000082


	//----- nvinfo : EIATTR_KPARAM_INFO
	.align		4
.L_1159:
        /*0008*/ 	.byte	0x04, 0x17
        /*000a*/ 	.short	(.L_1161 - .L_1160)
.L_1160:
        /*000c*/ 	.word	0x00000000
        /*0010*/ 	.short	0x0000
        /*0012*/ 	.short	0x0000
        /*0014*/ 	.byte	0x00, 0xf0, 0xa1, 0x04


	//----- nvinfo : EIATTR_SPARSE_MMA_MASK
	.align		4
.L_1161:
        /*0018*/ 	.byte	0x03, 0x50
        /*001a*/ 	.short	0x0000


	//----- nvinfo : EIATTR_MAXREG_COUNT
	.align		4
        /*001c*/ 	.byte	0x03, 0x1b
        /*001e*/ 	.short	0x00ff


	//----- nvinfo : EIATTR_NUM_BARRIERS
	.align		4
        /*0020*/ 	.byte	0x02, 0x4c
        /*0022*/ 	.byte	0x01
	.zero		1


	//----- nvinfo : EIATTR_MERCURY_ISA_VERSION
	.align		4
        /*0024*/ 	.byte	0x03, 0x5f
        /*0026*/ 	.short	0x0101


	//----- nvinfo : EIATTR_COOP_GROUP_MASK_REGIDS
	.align		4
        /*0028*/ 	.byte	0x04, 0x29
        /*002a*/ 	.short	(.L_1163 - .L_1162)


	//   ....[0]....
.L_1162:
        /*002c*/ 	.word	0xffffffff


	//   ....[1]....
        /*0030*/ 	.word	0xffffffff


	//   ....[2]....
        /*0034*/ 	.word	0xffffffff


	//   ....[3]....
        /*0038*/ 	.word	0xffffffff


	//   ....[4]....
        /*003c*/ 	.word	0xffffffff


	//   ....[5]....
        /*0040*/ 	.word	0xffffffff


	//   ....[6]....
        /*0044*/ 	.word	0xffffffff


	//   ....[7]....
        /*0048*/ 	.word	0xffffffff


	//   ....[8]....
        /*004c*/ 	.word	0xffffffff


	//   ....[9]....
        /*0050*/ 	.word	0xffffffff


	//----- nvinfo : EIATTR_COOP_GROUP_INSTR_OFFSETS
	.align		4
.L_1163:
        /*0054*/ 	.byte	0x04, 0x28
        /*0056*/ 	.short	(.L_1165 - .L_1164)


	//   ....[0]....
.L_1164:
        /*0058*/ 	.word	0x00001560


	//   ....[1]....
        /*005c*/ 	.word	0x00001580


	//   ....[2]....
        /*0060*/ 	.word	0x000015a0


	//   ....[3]....
        /*0064*/ 	.word	0x000015c0


	//   ....[4]....
        /*0068*/ 	.word	0x000015e0


	//   ....[5]....
        /*006c*/ 	.word	0x00001600


	//   ....[6]....
        /*0070*/ 	.word	0x00001630


	//   ....[7]....
        /*0074*/ 	.word	0x00001640


	//   ....[8]....
        /*0078*/ 	.word	0x00001680


	//   ....[9]....
        /*007c*/ 	.word	0x00001690


	//----- nvinfo : EIATTR_VRC_CTA_INIT_COUNT
	.align		4
.L_1165:
        /*0080*/ 	.byte	0x02, 0x4a
	.zero		1
	.zero		1


	//----- nvinfo : EIATTR_EXIT_INSTR_OFFSETS
	.align		4
        /*0084*/ 	.byte	0x04, 0x1c
        /*0086*/ 	.short	(.L_1167 - .L_1166)


	//   ....[0]....
.L_1166:
        /*0088*/ 	.word	0x00004ae0


	//----- nvinfo : EIATTR_MAX_THREADS
	.align		4
.L_1167:
        /*008c*/ 	.byte	0x04, 0x05
        /*008e*/ 	.short	(.L_1169 - .L_1168)
.L_1168:
        /*0090*/ 	.word	0x00000080
        /*0094*/ 	.word	0x00000001
        /*0098*/ 	.word	0x00000001


	//----- nvinfo : EIATTR_CRS_STACK_SIZE
	.align		4
.L_1169:
        /*009c*/ 	.byte	0x04, 0x1e
        /*009e*/ 	.short	(.L_1171 - .L_1170)
.L_1170:
        /*00a0*/ 	.word	0x00000000


	//----- nvinfo : EIATTR_CBANK_PARAM_SIZE
	.align		4
.L_1171:
        /*00a4*/ 	.byte	0x03, 0x19
        /*00a6*/ 	.short	0x0128


	//----- nvinfo : EIATTR_PARAM_CBANK
	.align		4
        /*00a8*/ 	.byte	0x04, 0x0a
        /*00aa*/ 	.short	(.L_1173 - .L_1172)
	.align		4
.L_1172:
        /*00ac*/ 	.word	index@(.nv.constant0._ZN10layer_norm31ln_parallel_residual_bwd_kernelINS_13Kernel_traitsIf13__nv_bfloat16S2_S2_fjLj2048ELj1ELj1ELj4ELj16ENS_18Kernel_traits_baseILj2048EfS2_S2_S2_fjLj128EEEEELb0ELb0ELb1EEEvNS_9BwdParamsE)
        /*00b0*/ 	.short	0x0380
        /*00b2*/ 	.short	0x0128


	//----- nvinfo : EIATTR_SW_WAR
	.align		4
.L_1173:
        /*00b4*/ 	.byte	0x04, 0x36
        /*00b6*/ 	.short	(.L_1175 - .L_1174)
.L_1174:
        /*00b8*/ 	.word	0x00000008
.L_1175:


//--------------------- .nv.info._ZN10layer_norm31ln_parallel_residual_bwd_kernelINS_13Kernel_traitsIf13__nv_bfloat16S2_S2_fjLj2048ELj1ELj1ELj4ELj16ENS_18Kernel_traits_baseILj2048EfS2_S2_S2_fjLj128EEEEELb0ELb1ELb0EEEvNS_9BwdParamsE --------------------------
	.section	.nv.info._ZN10layer_norm31ln_parallel_residual_bwd_kernelINS_13Kernel_traitsIf13__nv_bfloat16S2_S2_fjLj2048ELj1ELj1ELj4ELj16ENS_18Kernel_traits_baseILj2048EfS2_S2_S2_fjLj128EEEEELb0ELb1ELb0EEEvNS_9BwdParamsE,"",@"SHT_CUDA_INFO"
	.sectionflags	@""
	.align	4


	//----- nvinfo : EIATTR_CUDA_API_VERSION
	.align		4
        /*0000*/ 	.byte	0x04, 0x37
        /*0002*/ 	.short	(.L_1177 - .L_1176)
.L_1176:
        /*0004*/ 	.word	0x00000082


	//----- nvinfo : EIATTR_KPARAM_INFO
	.align		4
.L_1177:
        /*0008*/ 	.byte	0x04, 0x17
        /*000a*/ 	.short	(.L_1179 - .L_1178)
.L_1178:
        /*000c*/ 	.word	0x00000000
        /*0010*/ 	.short	0x0000
        /*0012*/ 	.short	0x0000
        /*0014*/ 	.byte	0x00, 0xf0, 0xa1, 0x04


	//----- nvinfo : EIATTR_SPARSE_MMA_MASK
	.align		4
.L_1179:
        /*0018*/ 	.byte	0x03, 0x50
        /*001a*/ 	.short	0x0000


	//----- nvinfo : EIATTR_MAXREG_COUNT
	.align		4
        /*001c*/ 	.byte	0x03, 0x1b
        /*001e*/ 	.short	0x00ff


	//----- nvinfo : EIATTR_NUM_BARRIERS
	.align		4
        /*0020*/ 	.byte	0x02, 0x4c
        /*0022*/ 	.byte	0x01
	.zero		1


	//----- nvinfo : EIATTR_MERCURY_ISA_VERSION
	.align		4
        /*0024*/ 	.byte	0x03, 0x5f
        /*0026*/ 	.short	0x0101


	//----- nvinfo : EIATTR_COOP_GROUP_MASK_REGIDS
	.align		4
        /*0028*/ 	.byte	0x04, 0x29
        /*002a*/ 	.short	(.L_1181 - .L_1180)


	//   ....[0]....
.L_1180:
        /*002c*/ 	.word	0xffffffff


	//   ....[1]....
        /*0030*/ 	.word	0xffffffff


	//   ....[2]....
        /*0034*/ 	.word	0xffffffff


	//   ....[3]....
        /*0038*/ 	.word	0xffffffff


	//   ....[4]....
        /*003c*/ 	.word	0xffffffff


	//   ....[5]....
        /*0040*/ 	.word	0xffffffff


	//   ....[6]....
        /*0044*/ 	.word	0xffffffff


	//   ....[7]....
        /*0048*/ 	.word	0xffffffff


	//   ....[8]....
        /*004c*/ 	.word	0xffffffff


	//   ....[9]....
        /*0050*/ 	.word	0xffffffff


	//----- nvinfo : EIATTR_COOP_GROUP_INSTR_OFFSETS
	.align		4
.L_1181:
        /*0054*/ 	.byte	0x04, 0x28
        /*0056*/ 	.short	(.L_1183 - .L_1182)


	//   ....[0]....
.L_1182:
        /*0058*/ 	.word	0x00001160


	//   ....[1]....
        /*005c*/ 	.word	0x000011a0


	//   ....[2]....
        /*0060*/ 	.word	0x00001230


	//   ....[3]....
        /*0064*/ 	.word	0x00001240


	//   ....[4]....
        /*0068*/ 	.word	0x00001280


	//   ....[5]....
        /*006c*/ 	.word	0x000012a0


	//   ....[6]....
        /*0070*/ 	.word	0x00001320


	//   ....[7]....
        /*0074*/ 	.word	0x00001330


	//   ....[8]....
        /*0078*/ 	.word	0x00001380


	//   ....[9]....
        /*007c*/ 	.word	0x00001390


	//----- nvinfo : EIATTR_VRC_CTA_INIT_COUNT
	.align		4
.L_1183:
        /*0080*/ 	.byte	0x02, 0x4a
	.zero		1
	.zero		1


	//----- nvinfo : EIATTR_EXIT_INSTR_OFFSETS
	.align		4
        /*0084*/ 	.byte	0x04, 0x1c
        /*0086*/ 	.short	(.L_1185 - .L_1184)


	//   ....[0]....
.L_1184:
        /*0088*/ 	.word	0x000041f0


	//   ....[1]....
        /*008c*/ 	.word	0x00004290


	//----- nvinfo : EIATTR_MAX_THREADS
	.align		4
.L_1185:
        /*0090*/ 	.byte	0x04, 0x05
        /*0092*/ 	.short	(.L_1187 - .L_1186)
.L_1186:
        /*0094*/ 	.word	0x00000080
        /*0098*/ 	.word	0x00000001
        /*009c*/ 	.word	0x00000001


	//----- nvinfo : EIATTR_CRS_STACK_SIZE
	.align		4
.L_1187:
        /*00a0*/ 	.byte	0x04, 0x1e
        /*00a2*/ 	.short	(.L_1189 - .L_1188)
.L_1188:
        /*00a4*/ 	.word	0x00000000


	//----- nvinfo : EIATTR_CBANK_PARAM_SIZE
	.align		4
.L_1189:
        /*00a8*/ 	.byte	0x03, 0x19
        /*00aa*/ 	.short	0x0128


	//----- nvinfo : EIATTR_PARAM_CBANK
	.align		4
        /*00ac*/ 	.byte	0x04, 0x0a
        /*00ae*/ 	.short	(.L_1191 - .L_1190)
	.align		4
.L_1190:
        /*00b0*/ 	.word	index@(.nv.constant0._ZN10layer_norm31ln_parallel_residual_bwd_kernelINS_13Kernel_traitsIf13__nv_bfloat16S2_S2_fjLj2048ELj1ELj1ELj4ELj16ENS_18Kernel_traits_baseILj2048EfS2_S2_S2_fjLj128EEEEELb0ELb1ELb0EEEvNS_9BwdParamsE)
        /*00b4*/ 	.short	0x0380
        /*00b6*/ 	.short	0x0128


	//----- nvinfo : EIATTR_SW_WAR
	.align		4
.L_1191:
        /*00b8*/ 	.byte	0x04, 0x36
        /*00ba*/ 	.short	(.L_1193 - .L_1192)
.L_1192:
        /*00bc*/ 	.word	0x00000008
.L_1193:


//--------------------- .nv.info._ZN10layer_norm31ln_parallel_residual_bwd_kernelINS_13Kernel_traitsIf13__nv_bfloat16S2_S2_fjLj2048ELj1ELj1ELj4ELj16ENS_18Kernel_traits_baseILj2048EfS2_S2_S2_fjLj128EEEEELb0ELb1ELb1EEEvNS_9BwdParamsE --------------------------
	.section	.nv.info._ZN10layer_norm31ln_parallel_residual_bwd_kernelINS_13Kernel_traitsIf13__nv_bfloat16S2_S2_fjLj2048ELj1ELj1ELj4ELj16ENS_18Kernel_traits_baseILj2048EfS2_S2_S2_fjLj128EEEEELb0ELb1ELb1EEEvNS_9BwdParamsE,"",@"SHT_CUDA_INFO"
	.sectionflags	@""
	.align	4


	//----- nvinfo : EIATTR_CUDA_API_VERSION
	.align		4
        /*0000*/ 	.byte	0x04, 0x37
        /*0002*/ 	.short	(.L_1195 - .L_1194)
.L_1194:
        /*0004*/ 	.word	0x00000082


	//----- nvinfo : EIATTR_KPARAM_INFO
	.align		4
.L_1195:
        /*0008*/ 	.byte	0x04, 0x17
        /*000a*/ 	.short	(.L_1197 - .L_1196)
.L_1196:
        /*000c*/ 	.word	0x00000000
        /*0010*/ 	.short	0x0000
        /*0012*/ 	.short	0x0000
        /*0014*/ 	.byte	0x00, 0xf0, 0xa1, 0x04


	//----- nvinfo : EIATTR_SPARSE_MMA_MASK
	.align		4
.L_1197:
        /*0018*/ 	.byte	0x03, 0x50
        /*001a*/ 	.short	0x0000


	//----- nvinfo : EIATTR_MAXREG_COUNT
	.align		4
        /*001c*/ 	.byte	0x03, 0x1b
        /*001e*/ 	.short	0x00ff


	//----- nvinfo : EIATTR_NUM_BARRIERS
	.align		4
        /*0020*/ 	.byte	0x02, 0x4c
        /*0022*/ 	.byte	0x01
	.zero		1


	//----- nvinfo : EIATTR_MERCURY_ISA_VERSION
	.align		4
        /*0024*/ 	.byte	0x03, 0x5f
        /*0026*/ 	.short	0x0101


	//----- nvinfo : EIATTR_COOP_GROUP_MASK_REGIDS
	.align		4
        /*0028*/ 	.byte	0x04, 0x29
        /*002a*/ 	.short	(.L_1199 - .L_1198)


	//   ....[0]....
.L_1198:
        /*002c*/ 	.word	0xffffffff


	//   ....[1]....
        /*0030*/ 	.word	0xffffffff


	//   ....[2]....
        /*0034*/ 	.word	0xffffffff


	//   ....[3]....
        /*0038*/ 	.word	0xffffffff


	//   ....[4]....
        /*003c*/ 	.word	0xffffffff


	//   ....[5]....
        /*0040*/ 	.word	0xffffffff


	//   ....[6]....
        /*0044*/ 	.word	0xffffffff


	//   ....[7]....
        /*0048*/ 	.word	0xffffffff


	//   ....[8]....
        /*004c*/ 	.word	0xffffffff


	//   ....[9]....
        /*0050*/ 	.word	0xffffffff


	//----- nvinfo : EIATTR_COOP_GROUP_INSTR_OFFSETS
	.align		4
.L_1199:
        /*0054*/ 	.byte	0x04, 0x28
        /*0056*/ 	.short	(.L_1201 - .L_1200)


	//   ....[0]....
.L_1200:
        /*0058*/ 	.word	0x00000cc0


	//   ....[1]....
        /*005c*/ 	.word	0x00000d60


	//   ....[2]....
        /*0060*/ 	.word	0x00000d80


	//   ....[3]....
        /*0064*/ 	.word	0x00000db0


	//   ....[4]....
        /*0068*/ 	.word	0x00000dc0


	//   ....[5]....
        /*006c*/ 	.word	0x00000de0


	//   ....[6]....
        /*0070*/ 	.word	0x00000e20


	//   ....[7]....
        /*0074*/ 	.word	0x00000e40


	//   ....[8]....
        /*0078*/ 	.word	0x00000e70


	//   ....[9]....
        /*007c*/ 	.word	0x00000ea0


	//----- nvinfo : EIATTR_VRC_CTA_INIT_COUNT
	.align		4
.L_1201:
        /*0080*/ 	.byte	0x02, 0x4a
	.zero		1
	.zero		1


	//----- nvinfo : EIATTR_EXIT_INSTR_OFFSETS
	.align		4
        /*0084*/ 	.byte	0x04, 0x1c
        /*0086*/ 	.short	(.L_1203 - .L_1202)


	//   ....[0]....
.L_1202:
        /*0088*/ 	.word	0x00003ff0


	//----- nvinfo : EIATTR_MAX_THREADS
	.align		4
.L_1203:
        /*008c*/ 	.byte	0x04, 0x05
        /*008e*/ 	.short	(.L_1205 - .L_1204)
.L_1204:
        /*0090*/ 	.word	0x00000080
        /*0094*/ 	.word	0x00000001
        /*0098*/ 	.word	0x00000001


	//----- nvinfo : EIATTR_CBANK_PARAM_SIZE
	.align		4
.L_1205:
        /*009c*/ 	.byte	0x03, 0x19
        /*009e*/ 	.short	0x0128


	//----- nvinfo : EIATTR_PARAM_CBANK
	.align		4
        /*00a0*/ 	.byte	0x04, 0x0a
        /*00a2*/ 	.short	(.L_1207 - .L_1206)
	.align		4
.L_1206:
        /*00a4*/ 	.word	index@(.nv.constant0._ZN10layer_norm31ln_parallel_residual_bwd_kernelINS_13Kernel_traitsIf13__nv_bfloat16S2_S2_fjLj2048ELj1ELj1ELj4ELj16ENS_18Kernel_traits_baseILj2048EfS2_S2_S2_fjLj128EEEEELb0ELb1ELb1EEEvNS_9BwdParamsE)
        /*00a8*/ 	.short	0x0380
        /*00aa*/ 	.short	0x0128


	//----- nvinfo : EIATTR_SW_WAR
	.align		4
.L_1207:
        /*00ac*/ 	.byte	0x04, 0x36
        /*00ae*/ 	.short	(.L_1209 - .L_1208)
.L_1208:
        /*00b0*/ 	.word	0x00000008
.L_1209:


//--------------------- .nv.info._ZN10layer_norm31ln_parallel_residual_bwd_kernelINS_13Kernel_traitsIf13__nv_bfloat16S2_S2_fjLj2048ELj1ELj1ELj4ELj16ENS_18Kernel_traits_baseILj2048EfS2_S2_S2_fjLj128EEEEELb1ELb0ELb0EEEvNS_9BwdParamsE --------------------------
	.section	.nv.info._ZN10layer_norm31ln_parallel_residual_bwd_kernelINS_13Kernel_traitsIf13__nv_bfloat16S2_S2_fjLj2048ELj1ELj1ELj4ELj16ENS_18Kernel_traits_baseILj2048EfS2_S2_S2_fjLj128EEEEELb1ELb0ELb0EEEvNS_9BwdParamsE,"",@"SHT_CUDA_INFO"
	.sectionflags	@""
	.align	4


	//----- nvinfo : EIATTR_CUDA_API_VERSION
	.align		4
        /*0000*/ 	.byte	0x04, 0x37
        /*0002*/ 	.short	(.L_1211 - .L_1210)
.L_1210:
        /*0004*/ 	.word	0x00000082


	//----- nvinfo : EIATTR_KPARAM_INFO
	.align		4
.L_1211:
        /*0008*/ 	.byte	0x04, 0x17
        /*000a*/ 	.short	(.L_1213 - .L_1212)
.L_1212:
        /*000c*/ 	.word	0x00000000
        /*0010*/ 	.short	0x0000
        /*0012*/ 	.short	0x0000
        /*0014*/ 	.byte	0x00, 0xf0, 0xa1, 0x04


	//----- nvinfo : EIATTR_SPARSE_MMA_MASK
	.align		4
.L_1213:
        /*0018*/ 	.byte	0x03, 0x50
        /*001a*/ 	.short	0x0000


	//----- nvinfo : EIATTR_MAXREG_COUNT
	.align		4
        /*001c*/ 	.byte	0x03, 0x1b
        /*001e*/ 	.short	0x00ff


	//----- nvinfo : EIATTR_NUM_BARRIERS
	.align		4
        /*0020*/ 	.byte	0x02, 0x4c
        /*0022*/ 	.byte	0x01
	.zero		1


	//----- nvinfo : EIATTR_MERCURY_ISA_VERSION
	.align		4
        /*0024*/ 	.byte	0x03, 0x5f
        /*0026*/ 	.short	0x0101


	//----- nvinfo : EIATTR_COOP_GROUP_MASK_REGIDS
	.align		4
        /*0028*/ 	.byte	0x04, 0x29
        /*002a*/ 	.short	(.L_1215 - .L_1214)


	//   ....[0]....
.L_1214:
        /*002c*/ 	.word	0xffffffff


	//   ....[1]....
        /*0030*/ 	.word	0xffffffff


	//   ....[2]....
        /*0034*/ 	.word	0xffffffff


	//   ....[3]....
        /*0038*/ 	.word	0xffffffff


	//   ....[4]....
        /*003c*/ 	.word	0xffffffff


	//   ....[5]....
        /*0040*/ 	.word	0xffffffff


	//   ....[6]....
        /*0044*/ 	.word	0xffffffff


	//   ....[7]....
        /*0048*/ 	.word	0xffffffff


	//   ....[8]....
        /*004c*/ 	.word	0xffffffff


	//   ....[9]....
        /*0050*/ 	.word	0xffffffff


	//----- nvinfo : EIATTR_COOP_GROUP_INSTR_OFFSETS
	.align		4
.L_1215:
        /*0054*/ 	.byte	0x04, 0x28
        /*0056*/ 	.short	(.L_1217 - .L_1216)


	//   ....[0]....
.L_1216:
        /*0058*/ 	.word	0x00001970


	//   ....[1]....
        /*005c*/ 	.word	0x000019b0


	//   ....[2]....
        /*0060*/ 	.word	0x00001a30


	//   ....[3]....
        /*0064*/ 	.word	0x00001a40


	//   ....[4]....
        /*0068*/ 	.word	0x00001a80


	//   ....[5]....
        /*006c*/ 	.word	0x00001a90


	//   ....[6]....
        /*0070*/ 	.word	0x00001ad0


	//   ....[7]....
        /*0074*/ 	.word	0x00001af0


	//   ....[8]....
        /*0078*/ 	.word	0x00001bc0


	//   ....[9]....
        /*007c*/ 	.word	0x00001bd0


	//----- nvinfo : EIATTR_VRC_CTA_INIT_COUNT
	.align		4
.L_1217:
        /*0080*/ 	.byte	0x02, 0x4a
	.zero		1
	.zero		1


	//----- nvinfo : EIATTR_EXIT_INSTR_OFFSETS
	.align		4
        /*0084*/ 	.byte	0x04, 0x1c
        /*0086*/ 	.short	(.L_1219 - .L_1218)


	//   ....[0]....
.L_1218:
        /*0088*/ 	.word	0x00006a30


	//   ....[1]....
        /*008c*/ 	.word	0x00006b40


	//----- nvinfo : EIATTR_MAX_THREADS
	.align		4
.L_1219:
        /*0090*/ 	.byte	0x04, 0x05
        /*0092*/ 	.short	(.L_1221 - .L_1220)
.L_1220:
        /*0094*/ 	.word	0x00000080
        /*0098*/ 	.word	0x00000001
        /*009c*/ 	.word	0x00000001


	//----- nvinfo : EIATTR_CRS_STACK_SIZE
	.align		4
.L_1221:
        /*00a0*/ 	.byte	0x04, 0x1e
        /*00a2*/ 	.short	(.L_1223 - .L_1222)
.L_1222:
        /*00a4*/ 	.word	0x00000000


	//----- nvinfo : EIATTR_CBANK_PARAM_SIZE
	.align		4
.L_1223:
        /*00a8*/ 	.byte	0x03, 0x19
        /*00aa*/ 	.short	0x0128


	//----- nvinfo : EIATTR_PARAM_CBANK
	.align		4
        /*00ac*/ 	.byte	0x04, 0x0a
        /*00ae*/ 	.short	(.L_1225 - .L_1224)
	.align		4
.L_1224:
        /*00b0*/ 	.word	index@(.nv.constant0._ZN10layer_norm31ln_parallel_residual_bwd_kernelINS_13Kernel_traitsIf13__nv_bfloat16S2_S2_fjLj2048ELj1ELj1ELj4ELj16ENS_18Kernel_traits_baseILj2048EfS2_S2_S2_fjLj128EEEEELb1ELb0ELb0EEEvNS_9BwdParamsE)
        /*00b4*/ 	.short	0x0380
        /*00b6*/ 	.short	0x0128


	//----- nvinfo : EIATTR_SW_WAR
	.align		4
.L_1225:
        /*00b8*/ 	.byte	0x04, 0x36
        /*00ba*/ 	.short	(.L_1227 - .L_1226)
.L_1226:
        /*00bc*/ 	.word	0x00000008
.L_1227:


//--------------------- .nv.info._ZN10layer_norm31ln_parallel_residual_bwd_kernelINS_13Kernel_traitsIf13__nv_bfloat16S2_S2_fjLj2048ELj1ELj1ELj4ELj16ENS_18Kernel_traits_baseILj2048EfS2_S2_S2_fjLj128EEEEELb1ELb0ELb1EEEvNS_9BwdParamsE --------------------------
	.section	.nv.info._ZN10layer_norm31ln_parallel_residual_bwd_kernelINS_13Kernel_traitsIf13__nv_bfloat16S2_S2_fjLj2048ELj1ELj1ELj4ELj16ENS_18Kernel_traits_baseILj2048EfS2_S2_S2_fjLj128EEEEELb1ELb0ELb1EEEvNS_9BwdParamsE,"",@"SHT_CUDA_INFO"
	.sectionflags	@""
	.align	4


	//----- nvinfo : EIATTR_CUDA_API_VERSION
	.align		4
        /*0000*/ 	.byte	0x04, 0x37
        /*0002*/ 	.short	(.L_1229 - .L_1228)
.L_1228:
        /*0004*/ 	.word	0x00000082


	//----- nvinfo : EIATTR_KPARAM_INFO
	.align		4
.L_1229:
        /*0008*/ 	.byte	0x04, 0x17
        /*000a*/ 	.short	(.L_1231 - .L_1230)
.L_1230:
        /*000c*/ 	.word	0x00000000
        /*0010*/ 	.short	0x0000
        /*0012*/ 	.short	0x0000
        /*0014*/ 	.byte	0x00, 0xf0, 0xa1, 0x04


	//----- nvinfo : EIATTR_SPARSE_MMA_MASK
	.align		4
.L_1231:
        /*0018*/ 	.byte	0x03, 0x50
        /*001a*/ 	.short	0x0000


	//----- nvinfo : EIATTR_MAXREG_COUNT
	.align		4
        /*001c*/ 	.byte	0x03, 0x1b
        /*001e*/ 	.short	0x00ff


	//----- nvinfo : EIATTR_NUM_BARRIERS
	.align		4
        /*0020*/ 	.byte	0x02, 0x4c
        /*0022*/ 	.byte	0x01
	.zero		1


	//----- nvinfo : EIATTR_MERCURY_ISA_VERSION
	.align		4
        /*0024*/ 	.byte	0x03, 0x5f
        /*0026*/ 	.short	0x0101


	//----- nvinfo : EIATTR_COOP_GROUP_MASK_REGIDS
	.align		4
        /*0028*/ 	.byte	0x04, 0x29
        /*002a*/ 	.short	(.L_1233 - .L_1232)


	//   ....[0]....
.L_1232:
        /*002c*/ 	.word	0xffffffff


	//   ....[1]....
        /*0030*/ 	.word	0xffffffff


	//   ....[2]....
        /*0034*/ 	.word	0xffffffff


	//   ....[3]....
        /*0038*/ 	.word	0xffffffff


	//   ....[4]....
        /*003c*/ 	.word	0xffffffff


	//   ....[5]....
        /*0040*/ 	.word	0xffffffff


	//   ....[6]....
        /*0044*/ 	.word	0xffffffff


	//   ....[7]....
        /*0048*/ 	.word	0xffffffff


	//   ....[8]....
        /*004c*/ 	.word	0xffffffff


	//   ....[9]....
        /*0050*/ 	.word	0xffffffff


	//----- nvinfo : EIATTR_COOP_GROUP_INSTR_OFFSETS
	.align		4
.L_1233:
        /*0054*/ 	.byte	0x04, 0x28
        /*0056*/ 	.short	(.L_1235 - .L_1234)


	//   ....[0]....
.L_1234:
        /*0058*/ 	.word	0x000013d0


	//   ....[1]....
        /*005c*/ 	.word	0x000013e0


	//   ....[2]....
        /*0060*/ 	.word	0x00001410


	//   ....[3]....
        /*0064*/ 	.word	0x00001420


	//   ....[4]....
        /*0068*/ 	.word	0x00001450


	//   ....[5]....
        /*006c*/ 	.word	0x00001460


	//   ....[6]....
        /*0070*/ 	.word	0x00001490


	//   ....[7]....
        /*0074*/ 	.word	0x000014a0


	//   ....[8]....
        /*0078*/ 	.word	0x000014f0


	//   ....[9]....
        /*007c*/ 	.word	0x00001500


	//----- nvinfo : EIATTR_VRC_CTA_INIT_COUNT
	.align		4
.L_1235:
        /*0080*/ 	.byte	0x02, 0x4a
	.zero		1
	.zero		1


	//----- nvinfo : EIATTR_EXIT_INSTR_OFFSETS
	.align		4
        /*0084*/ 	.byte	0x04, 0x1c
        /*0086*/ 	.short	(.L_1237 - .L_1236)


	//   ....[0]....
.L_1236:
        /*0088*/ 	.word	0x00006960


	//----- nvinfo : EIATTR_MAX_THREADS
	.align		4
.L_1237:
        /*008c*/ 	.byte	0x04, 0x05
        /*008e*/ 	.short	(.L_1239 - .L_1238)
.L_1238:
        /*0090*/ 	.word	0x00000080
        /*0094*/ 	.word	0x00000001
        /*0098*/ 	.word	0x00000001


	//----- nvinfo : EIATTR_CBANK_PARAM_SIZE
	.align		4
.L_1239:
        /*009c*/ 	.byte	0x03, 0x19
        /*009e*/ 	.short	0x0128


	//----- nvinfo : EIATTR_PARAM_CBANK
	.align		4
        /*00a0*/ 	.byte	0x04, 0x0a
        /*00a2*/ 	.short	(.L_1241 - .L_1240)
	.align		4
.L_1240:
        /*00a4*/ 	.word	index@(.nv.constant0._ZN10layer_norm31ln_parallel_residual_bwd_kernelINS_13Kernel_traitsIf13__nv_bfloat16S2_S2_fjLj2048ELj1ELj1ELj4ELj16ENS_18Kernel_traits_baseILj2048EfS2_S2_S2_fjLj128EEEEELb1ELb0ELb1EEEvNS_9BwdParamsE)
        /*00a8*/ 	.short	0x0380
        /*00aa*/ 	.short	0x0128


	//----- nvinfo : EIATTR_SW_WAR
	.align		4
.L_1241:
        /*00ac*/ 	.byte	0x04, 0x36
        /*00ae*/ 	.short	(.L_1243 - .L_1242)
.L_1242:
        /*00b0*/ 	.word	0x00000008
.L_1243:


//--------------------- .nv.info._ZN10layer_norm22ln_bwd_finalize_kernelINS_22Kernel_traits_finalizeILj2048Ef13__nv_bfloat16S2_S2_fjLb0ELj1024ELj4ENS_18Kernel_traits_baseILj2048EfS2_S2_S2_fjLj1024EEEEELb0ELb0EEEvNS_9BwdParamsE --------------------------
	.section	.nv.info._ZN10layer_norm22ln_bwd_finalize_kernelINS_22Kernel_traits_finalizeILj2048Ef13__nv_bfloat16S2_S2_fjLb0ELj1024ELj4ENS_18Kernel_traits_baseILj2048EfS2_S2_S2_fjLj1024EEEEELb0ELb0EEEvNS_9BwdParamsE,"",@"SHT_CUDA_INFO"
	.sectionflags	@""
	.align	4


	//----- nvinfo : EIATTR_CUDA_API_VERSION
	.align		4
        /*0000*/ 	.byte	0x04, 0x37
        /*0002*/ 	.short	(.L_1245 - .L_1244)
.L_1244:
        /*0004*/ 	.word	0x00000082


	//----- nvinfo : EIATTR_KPARAM_INFO
	.align		4
.L_1245:
        /*0008*/ 	.byte	0x04, 0x17
        /*000a*/ 	.short	(.L_1247 - .L_1246)
.L_1246:
        /*000c*/ 	.word	0x00000000
        /*0010*/ 	.short	0x0000
        /*0012*/ 	.short	0x0000
        /*0014*/ 	.byte	0x00, 0xf0, 0xa1, 0x04


	//----- nvinfo : EIATTR_SPARSE_MMA_MASK
	.align		4
.L_1247:
        /*0018*/ 	.byte	0x03, 0x50
        /*001a*/ 	.short	0x0000


	//----- nvinfo : EIATTR_MAXREG_COUNT
	.align		4
        /*001c*/ 	.byte	0x03, 0x1b
        /*001e*/ 	.short	0x0040


	//----- nvinfo : EIATTR_NUM_BARRIERS
	.align		4
        /*0020*/ 	.byte	0x02, 0x4c
        /*0022*/ 	.byte	0x01
	.zero		1


	//----- nvinfo : EIATTR_MERCURY_ISA_VERSION
	.align		4
        /*0024*/ 	.byte	0x03, 0x5f
        /*0026*/ 	.short	0x0101


	//----- nvinfo : EIATTR_COOP_GROUP_MASK_REGIDS
	.align		4
        /*0028*/ 	.byte	0x04, 0x29
        /*002a*/ 	.short	(.L_1249 - .L_1248)


	//   ....[0]....
.L_1248:
        /*002c*/ 	.word	0xffffffff


	//   ....[1]....
        /*0030*/ 	.word	0xffffffff


	//   ....[2]....
        /*0034*/ 	.word	0xffffffff


	//   ....[3]....
        /*0038*/ 	.word	0xffffffff


	//   ....[4]....
        /*003c*/ 	.word	0xffffffff


	//   ....[5]....
        /*0040*/ 	.word	0xffffffff


	//   ....[6]....
        /*0044*/ 	.word	0xffffffff


	//   ....[7]....
        /*0048*/ 	.word	0xffffffff


	//   ....[8]....
        /*004c*/ 	.word	0xffffffff


	//   ....[9]....
        /*0050*/ 	.word	0xffffffff


	//----- nvinfo : EIATTR_COOP_GROUP_INSTR_OFFSETS
	.align		4
.L_1249:
        /*0054*/ 	.byte	0x04, 0x28
        /*0056*/ 	.short	(.L_1251 - .L_1250)


	//   ....[0]....
.L_1250:
        /*0058*/ 	.word	0x00001550


	//   ....[1]....
        /*005c*/ 	.word	0x00001560


	//   ....[2]....
        /*0060*/ 	.word	0x00001590


	//   ....[3]....
        /*0064*/ 	.word	0x000015a0


	//   ....[4]....
        /*0068*/ 	.word	0x000015d0


	//   ....[5]....
        /*006c*/ 	.word	0x000015e0


	//   ....[6]....
        /*0070*/ 	.word	0x00001610


	//   ....[7]....
        /*0074*/ 	.word	0x00001630


	//   ....[8]....
        /*0078*/ 	.word	0x00001680


	//   ....[9]....
        /*007c*/ 	.word	0x00001690


	//----- nvinfo : EIATTR_VRC_CTA_INIT_COUNT
	.align		4
.L_1251:
        /*0080*/ 	.byte	0x02, 0x4a
	.zero		1
	.zero		1


	//----- nvinfo : EIATTR_EXIT_INSTR_OFFSETS
	.align		4
        /*0084*/ 	.byte	0x04, 0x1c
        /*0086*/ 	.short	(.L_1253 - .L_1252)


	//   ....[0]....
.L_1252:
        /*0088*/ 	.word	0x00000060


	//   ....[1]....
        /*008c*/ 	.word	0x000016f0


	//   ....[2]....
        /*0090*/ 	.word	0x00001720


	//   ....[3]....
        /*0094*/ 	.word	0x000017c0


	//----- nvinfo : EIATTR_MAX_THREADS
	.align		4
.L_1253:
        /*0098*/ 	.byte	0x04, 0x05
        /*009a*/ 	.short	(.L_1255 - .L_1254)
.L_1254:
        /*009c*/ 	.word	0x00000400
        /*00a0*/ 	.word	0x00000001
        /*00a4*/ 	.word	0x00000001


	//----- nvinfo : EIATTR_CRS_STACK_SIZE
	.align		4
.L_1255:
        /*00a8*/ 	.byte	0x04, 0x1e
        /*00aa*/ 	.short	(.L_1257 - .L_1256)
.L_1256:
        /*00ac*/ 	.word	0x00000000


	//----- nvinfo : EIATTR_CBANK_PARAM_SIZE
	.align		4
.L_1257:
        /*00b0*/ 	.byte	0x03, 0x19
        /*00b2*/ 	.short	0x0128


	//----- nvinfo : EIATTR_PARAM_CBANK
	.align		4
        /*00b4*/ 	.byte	0x04, 0x0a
        /*00b6*/ 	.short	(.L_1259 - .L_1258)
	.align		4
.L_1258:
        /*00b8*/ 	.word	index@(.nv.constant0._ZN10layer_norm22ln_bwd_finalize_kernelINS_22Kernel_traits_finalizeILj2048Ef13__nv_bfloat16S2_S2_fjLb0ELj1024ELj4ENS_18Kernel_traits_baseILj2048EfS2_S2_S2_fjLj1024EEEEELb0ELb0EEEvNS_9BwdParamsE)
        /*00bc*/ 	.short	0x0380
        /*00be*/ 	.short	0x0128


	//----- nvinfo : EIATTR_SW_WAR
	.align		4
.L_1259:
        /*00c0*/ 	.byte	0x04, 0x36
        /*00c2*/ 	.short	(.L_1261 - .L_1260)
.L_1260:
        /*00c4*/ 	.word	0x00000008
.L_1261:


//--------------------- .nv.info._ZN10layer_norm40ln_parallel_residual_bwd_finalize_kernelINS_22Kernel_traits_finalizeILj2048Ef13__nv_bfloat16S2_S2_fjLb0ELj1024ELj4ENS_18Kernel_traits_baseILj2048EfS2_S2_S2_fjLj1024EEEEELb0EEEvNS_9BwdParamsE --------------------------
	.section	.nv.info._ZN10layer_norm40ln_parallel_residual_bwd_finalize_kernelINS_22Kernel_traits_finalizeILj2048Ef13__nv_bfloat16S2_S2_fjLb0ELj1024ELj4ENS_18Kernel_traits_baseILj2048EfS2_S2_S2_fjLj1024EEEEELb0EEEvNS_9BwdParamsE,"",@"SHT_CUDA_INFO"
	.sectionflags	@""
	.align	4


	//----- nvinfo : EIATTR_CUDA_API_VERSION
	.align		4
        /*0000*/ 	.byte	0x04, 0x37
        /*0002*/ 	.short	(.L_1263 - .L_1262)
.L_1262:
        /*0004*/ 	.word	0x00000082


	//----- nvinfo : EIATTR_KPARAM_INFO
	.align		4
.L_1263:
        /*0008*/ 	.byte	0x04, 0x17
        /*000a*/ 	.short	(.L_1265 - .L_1264)
.L_1264:
        /*000c*/ 	.word	0x00000000
        /*0010*/ 	.short	0x0000
        /*0012*/ 	.short	0x0000
        /*0014*/ 	.byte	0x00, 0xf0, 0xa1, 0x04


	//----- nvinfo : EIATTR_SPARSE_MMA_MASK
	.align		4
.L_1265:
        /*0018*/ 	.byte	0x03, 0x50
        /*001a*/ 	.short	0x0000


	//----- nvinfo : EIATTR_MAXREG_COUNT
	.align		4
        /*001c*/ 	.byte	0x03, 0x1b
        /*001e*/ 	.short	0x0040


	//----- nvinfo : EIATTR_NUM_BARRIERS
	.align		4
        /*0020*/ 	.byte	0x02, 0x4c
        /*0022*/ 	.byte	0x01
	.zero		1


	//----- nvinfo : EIATTR_MERCURY_ISA_VERSION
	.align		4
        /*0024*/ 	.byte	0x03, 0x5f
        /*0026*/ 	.short	0x0101


	//----- nvinfo : EIATTR_COOP_GROUP_MASK_REGIDS
	.align		4
        /*0028*/ 	.byte	0x04, 0x29
        /*002a*/ 	.short	(.L_1267 - .L_1266)


	//   ....[0]....
.L_1266:
        /*002c*/ 	.word	0xffffffff


	//   ....[1]....
        /*0030*/ 	.word	0xffffffff


	//   ....[2]....
        /*0034*/ 	.word	0xffffffff


	//   ....[3]....
        /*0038*/ 	.word	0xffffffff


	//   ....[4]....
        /*003c*/ 	.word	0xffffffff


	//   ....[5]....
        /*0040*/ 	.word	0xffffffff


	//   ....[6]....
        /*0044*/ 	.word	0xffffffff


	//   ....[7]....
        /*0048*/ 	.word	0xffffffff


	//   ....[8]....
        /*004c*/ 	.word	0xffffffff


	//   ....[9]....
        /*0050*/ 	.word	0xffffffff


	//   ....[10]....
        /*0054*/ 	.word	0xffffffff


	//   ....[11]....
        /*0058*/ 	.word	0xffffffff


	//   ....[12]....
        /*005c*/ 	.word	0xffffffff


	//   ....[13]....
        /*0060*/ 	.word	0xffffffff


	//   ....[14]....
        /*0064*/ 	.word	0xffffffff


	//   ....[15]....
        /*0068*/ 	.word	0xffffffff


	//   ....[16]....
        /*006c*/ 	.word	0xffffffff


	//   ....[17]....
        /*0070*/ 	.word	0xffffffff


	//   ....[18]....
        /*0074*/ 	.word	0xffffffff


	//   ....[19]....
        /*0078*/ 	.word	0xffffffff


	//----- nvinfo : EIATTR_COOP_GROUP_INSTR_OFFSETS
	.align		4
.L_1267:
        /*007c*/ 	.byte	0x04, 0x28
        /*007e*/ 	.short	(.L_1269 - .L_1268)


	//   ....[0]....
.L_1268:
        /*0080*/ 	.word	0x000013a0


	//   ....[1]....
        /*0084*/ 	.word	0x000013b0


	//   ....[2]....
        /*0088*/ 	.word	0x000013c0


	//   ....[3]....
        /*008c*/ 	.word	0x000013d0


	//   ....[4]....
        /*0090*/ 	.word	0x00001410


	//   ....[5]....
        /*0094*/ 	.word	0x00001430


	//   ....[6]....
        /*0098*/ 	.word	0x00001440


	//   ....[7]....
        /*009c*/ 	.word	0x00001450


	//   ....[8]....
        /*00a0*/ 	.word	0x00001480


	//   ....[9]....
        /*00a4*/ 	.word	0x000014b0


	//   ....[10]....
        /*00a8*/ 	.word	0x000014e0


	//   ....[11]....
        /*00ac*/ 	.word	0x000014f0


	//   ....[12]....
        /*00b0*/ 	.word	0x00001520


	//   ....[13]....
        /*00b4*/ 	.word	0x00001540


	//   ....[14]....
        /*00b8*/ 	.word	0x00001560


	//   ....[15]....
        /*00bc*/ 	.word	0x00001570


	//   ....[16]....
        /*00c0*/ 	.word	0x000015b0


	//   ....[17]....
        /*00c4*/ 	.word	0x000015e0


	//   ....[18]....
        /*00c8*/ 	.word	0x00001600


	//   ....[19]....
        /*00cc*/ 	.word	0x00001610


	//----- nvinfo : EIATTR_VRC_CTA_INIT_COUNT
	.align		4
.L_1269:
        /*00d0*/ 	.byte	0x02, 0x4a
	.zero		1
	.zero		1


	//----- nvinfo : EIATTR_EXIT_INSTR_OFFSETS
	.align		4
        /*00d4*/ 	.byte	0x04, 0x1c
        /*00d6*/ 	.short	(.L_1271 - .L_1270)


	//   ....[0]....
.L_1270:
        /*00d8*/ 	.word	0x00000060


	//   ....[1]....
        /*00dc*/ 	.word	0x000016c0


	//   ....[2]....
        /*00e0*/ 	.word	0x000016f0


	//   ....[3]....
        /*00e4*/ 	.word	0x00001810


	//----- nvinfo : EIATTR_MAX_THREADS
	.align		4
.L_1271:
        /*00e8*/ 	.byte	0x04, 0x05
        /*00ea*/ 	.short	(.L_1273 - .L_1272)
.L_1272:
        /*00ec*/ 	.word	0x00000400
        /*00f0*/ 	.word	0x00000001
        /*00f4*/ 	.word	0x00000001


	//----- nvinfo : EIATTR_CRS_STACK_SIZE
	.align		4
.L_1273:
        /*00f8*/ 	.byte	0x04, 0x1e
        /*00fa*/ 	.short	(.L_1275 - .L_1274)
.L_1274:
        /*00fc*/ 	.word	0x00000000


	//----- nvinfo : EIATTR_CBANK_PARAM_SIZE
	.align		4
.L_1275:
        /*0100*/ 	.byte	0x03, 0x19
        /*0102*/ 	.short	0x0128


	//----- nvinfo : EIATTR_PARAM_CBANK
	.align		4
        /*0104*/ 	.byte	0x04, 0x0a
        /*0106*/ 	.short	(.L_1277 - .L_1276)
	.align		4
.L_1276:
        /*0108*/ 	.word	index@(.nv.constant0._ZN10layer_norm40ln_parallel_residual_bwd_finalize_kernelINS_22Kernel_traits_finalizeILj2048Ef13__nv_bfloat16S2_S2_fjLb0ELj1024ELj4ENS_18Kernel_traits_baseILj2048EfS2_S2_S2_fjLj1024EEEEELb0EEEvNS_9BwdParamsE)
        /*010c*/ 	.short	0x0380
        /*010e*/ 	.short	0x0128


	//----- nvinfo : EIATTR_SW_WAR
	.align		4
.L_1277:
        /*0110*/ 	.byte	0x04, 0x36
        /*0112*/ 	.short	(.L_1279 - .L_1278)
.L_1278:
        /*0114*/ 	.word	0x00000008
.L_1279:


//--------------------- .nv.info._ZN10layer_norm31ln_parallel_residual_bwd_kernelINS_13Kernel_traitsIf13__nv_bfloat16S2_S2_fjLj2048ELj1ELj1ELj4ELj16ENS_18Kernel_traits_baseILj2048EfS2_S2_S2_fjLj128EEEEELb1ELb1ELb0EEEvNS_9BwdParamsE --------------------------
	.section	.nv.info._ZN10layer_norm31ln_parallel_residual_bwd_kernelINS_13Kernel_traitsIf13__nv_bfloat16S2_S2_fjLj2048ELj1ELj1ELj4ELj16ENS_18Kernel_traits_baseILj2048EfS2_S2_S2_fjLj128EEEEELb1ELb1ELb0EEEvNS_9BwdParamsE,"",@"SHT_CUDA_INFO"
	.sectionflags	@""
	.align	4


	//----- nvinfo : EIATTR_CUDA_API_VERSION
	.align		4
        /*0000*/ 	.byte	0x04, 0x37
        /*0002*/ 	.short	(.L_1281 - .L_1280)
.L_1280:
        /*0004*/ 	.word	0x00000082


	//----- nvinfo : EIATTR_KPARAM_INFO
	.align		4
.L_1281:
        /*0008*/ 	.byte	0x04, 0x17
        /*000a*/ 	.short	(.L_1283 - .L_1282)
.L_1282:
        /*000c*/ 	.word	0x00000000
        /*0010*/ 	.short	0x0000
        /*0012*/ 	.short	0x0000
        /*0014*/ 	.byte	0x00, 0xf0, 0xa1, 0x04


	//----- nvinfo : EIATTR_SPARSE_MMA_MASK
	.align		4
.L_1283:
        /*0018*/ 	.byte	0x03, 0x50
        /*001a*/ 	.short	0x0000


	//----- nvinfo : EIATTR_MAXREG_COUNT
	.align		4
        /*001c*/ 	.byte	0x03, 0x1b
        /*001e*/ 	.short	0x00ff


	//----- nvinfo : EIATTR_NUM_BARRIERS
	.align		4
        /*0020*/ 	.byte	0x02, 0x4c
        /*0022*/ 	.byte	0x01
	.zero		1


	//----- nvinfo : EIATTR_MERCURY_ISA_VERSION
	.align		4
        /*0024*/ 	.byte	0x03, 0x5f
        /*0026*/ 	.short	0x0101


	//----- nvinfo : EIATTR_COOP_GROUP_MASK_REGIDS
	.align		4
        /*0028*/ 	.byte	0x04, 0x29
        /*002a*/ 	.short	(.L_1285 - .L_1284)


	//   ....[0]....
.L_1284:
        /*002c*/ 	.word	0xffffffff


	//   ....[1]....
        /*0030*/ 	.word	0xffffffff


	//   ....[2]....
        /*0034*/ 	.word	0xffffffff


	//   ....[3]....
        /*0038*/ 	.word	0xffffffff


	//   ....[4]....
        /*003c*/ 	.word	0xffffffff


	//   ....[5]....
        /*0040*/ 	.word	0xffffffff


	//   ....[6]....
        /*0044*/ 	.word	0xffffffff


	//   ....[7]....
        /*0048*/ 	.word	0xffffffff


	//   ....[8]....
        /*004c*/ 	.word	0xffffffff


	//   ....[9]....
        /*0050*/ 	.word	0xffffffff


	//----- nvinfo : EIATTR_COOP_GROUP_INSTR_OFFSETS
	.align		4
.L_1285:
        /*0054*/ 	.byte	0x04, 0x28
        /*0056*/ 	.short	(.L_1287 - .L_1286)


	//   ....[0]....
.L_1286:
        /*0058*/ 	.word	0x00001260


	//   ....[1]....
        /*005c*/ 	.word	0x00001290


	//   ....[2]....
        /*0060*/ 	.word	0x000012c0


	//   ....[3]....
        /*0064*/ 	.word	0x000012d0


	//   ....[4]....
        /*0068*/ 	.word	0x00001300


	//   ....[5]....
        /*006c*/ 	.word	0x00001310


	//   ....[6]....
        /*0070*/ 	.word	0x00001340


	//   ....[7]....
        /*0074*/ 	.word	0x00001350


	//   ....[8]....
        /*0078*/ 	.word	0x00001380


	//   ....[9]....
        /*007c*/ 	.word	0x00001390


	//----- nvinfo : EIATTR_VRC_CTA_INIT_COUNT
	.align		4
.L_1287:
        /*0080*/ 	.byte	0x02, 0x4a
	.zero		1
	.zero		1


	//----- nvinfo : EIATTR_EXIT_INSTR_OFFSETS
	.align		4
        /*0084*/ 	.byte	0x04, 0x1c
        /*0086*/ 	.short	(.L_1289 - .L_1288)


	//   ....[0]....
.L_1288:
        /*0088*/ 	.word	0x00006470


	//   ....[1]....
        /*008c*/ 	.word	0x00006510


	//----- nvinfo : EIATTR_MAX_THREADS
	.align		4
.L_1289:
        /*0090*/ 	.byte	0x04, 0x05
        /*0092*/ 	.short	(.L_1291 - .L_1290)
.L_1290:
        /*0094*/ 	.word	0x00000080
        /*0098*/ 	.word	0x00000001
        /*009c*/ 	.word	0x00000001


	//----- nvinfo : EIATTR_CRS_STACK_SIZE
	.align		4
.L_1291:
        /*00a0*/ 	.byte	0x04, 0x1e
        /*00a2*/ 	.short	(.L_1293 - .L_1292)
.L_1292:
        /*00a4*/ 	.word	0x00000000


	//----- nvinfo : EIATTR_CBANK_PARAM_SIZE
	.align		4
.L_1293:
        /*00a8*/ 	.byte	0x03, 0x19
        /*00aa*/ 	.short	0x0128


	//----- nvinfo : EIATTR_PARAM_CBANK
	.align		4
        /*00ac*/ 	.byte	0x04, 0x0a
        /*00ae*/ 	.short	(.L_1295 - .L_1294)
	.align		4
.L_1294:
        /*00b0*/ 	.word	index@(.nv.constant0._ZN10layer_norm31ln_parallel_residual_bwd_kernelINS_13Kernel_traitsIf13__nv_bfloat16S2_S2_fjLj2048ELj1ELj1ELj4ELj16ENS_18Kernel_traits_baseILj2048EfS2_S2_S2_fjLj128EEEEELb1ELb1ELb0EEEvNS_9BwdParamsE)
        /*00b4*/ 	.short	0x0380
        /*00b6*/ 	.short	0x0128


	//----- nvinfo : EIATTR_SW_WAR
	.align		4
.L_1295:
        /*00b8*/ 	.byte	0x04, 0x36
        /*00ba*/ 	.short	(.L_1297 - .L_1296)
.L_1296:
        /*00bc*/ 	.word	0x00000008
.L_1297:


//--------------------- .nv.info._ZN10layer_norm22ln_bwd_finalize_kernelINS_22Kernel_traits_finalizeILj2048Ef13__nv_bfloat16S2_S2_fjLb0ELj1024ELj4ENS_18Kernel_traits_baseILj2048EfS2_S2_S2_fjLj1024EEEEELb0ELb1EEEvNS_9BwdParamsE --------------------------
	.section	.nv.info._ZN10layer_norm22ln_bwd_finalize_kernelINS_22Kernel_traits_finalizeILj2048Ef13__nv_bfloat16S2_S2_fjLb0ELj1024ELj4ENS_18Kernel_traits_baseILj2048EfS2_S2_S2_fjLj1024EEEEELb0ELb1EEEvNS_9BwdParamsE,"",@"SHT_CUDA_INFO"
	.sectionflags	@""
	.align	4


	//----- nvinfo : EIATTR_CUDA_API_VERSION
	.align		4
        /*0000*/ 	.byte	0x04, 0x37
        /*0002*/ 	.short	(.L_1299 - .L_1298)
.L_1298:
        /*0004*/ 	.word	0x00000082


	//----- nvinfo : EIATTR_KPARAM_INFO
	.align		4
.L_1299:
        /*0008*/ 	.byte	0x04, 0x17
        /*000a*/ 	.short	(.L_1301 - .L_1300)
.L_1300:
        /*000c*/ 	.word	0x00000000
        /*0010*/ 	.short	0x0000
        /*0012*/ 	.short	0x0000
        /*0014*/ 	.byte	0x00, 0xf0, 0xa1, 0x04


	//----- nvinfo : EIATTR_SPARSE_MMA_MASK
	.align		4
.L_1301:
        /*0018*/ 	.byte	0x03, 0x50
        /*001a*/ 	.short	0x0000


	//----- nvinfo : EIATTR_MAXREG_COUNT
	.align		4
        /*001c*/ 	.byte	0x03, 0x1b
        /*001e*/ 	.short	0x0040


	//----- nvinfo : EIATTR_NUM_BARRIERS
	.align		4
        /*0020*/ 	.byte	0x02, 0x4c
        /*0022*/ 	.byte	0x01
	.zero		1


	//----- nvinfo : EIATTR_MERCURY_ISA_VERSION
	.align		4
        /*0024*/ 	.byte	0x03, 0x5f
        /*0026*/ 	.short	0x0101


	//----- nvinfo : EIATTR_COOP_GROUP_MASK_REGIDS
	.align		4
        /*0028*/ 	.byte	0x04, 0x29
        /*002a*/ 	.short	(.L_1303 - .L_1302)


	//   ....[0]....
.L_1302:
        /*002c*/ 	.word	0xffffffff


	//   ....[1]....
        /*0030*/ 	.word	0xffffffff


	//   ....[2]....
        /*0034*/ 	.word	0xffffffff


	//   ....[3]....
        /*0038*/ 	.word	0xffffffff


	//   ....[4]....
        /*003c*/ 	.word	0xffffffff


	//   ....[5]....
        /*0040*/ 	.word	0xffffffff


	//   ....[6]....
        /*0044*/ 	.word	0xffffffff


	//   ....[7]....
        /*0048*/ 	.word	0xffffffff


	//   ....[8]....
        /*004c*/ 	.word	0xffffffff


	//   ....[9]....
        /*0050*/ 	.word	0xffffffff


	//----- nvinfo : EIATTR_COOP_GROUP_INSTR_OFFSETS
	.align		4
.L_1303:
        /*0054*/ 	.byte	0x04, 0x28
        /*0056*/ 	.short	(.L_1305 - .L_1304)


	//   ....[0]....
.L_1304:
        /*0058*/ 	.word	0x00001560


	//   ....[1]....
        /*005c*/ 	.word	0x00001570


	//   ....[2]....
        /*0060*/ 	.word	0x000015a0


	//   ....[3]....
        /*0064*/ 	.word	0x000015b0


	//   ....[4]....
        /*0068*/ 	.word	0x000015e0


	//   ....[5]....
        /*006c*/ 	.word	0x000015f0


	//   ....[6]....
        /*0070*/ 	.word	0x00001620


	//   ....[7]....
        /*0074*/ 	.word	0x00001640


	//   ....[8]....
        /*0078*/ 	.word	0x00001670


	//   ....[9]....
        /*007c*/ 	.word	0x00001680


	//----- nvinfo : EIATTR_VRC_CTA_INIT_COUNT
	.align		4
.L_1305:
        /*0080*/ 	.byte	0x02, 0x4a
	.zero		1
	.zero		1


	//----- nvinfo : EIATTR_EXIT_INSTR_OFFSETS
	.align		4
        /*0084*/ 	.byte	0x04, 0x1c
        /*0086*/ 	.short	(.L_1307 - .L_1306)


	//   ....[0]....
.L_1306:
        /*0088*/ 	.word	0x00000060


	//   ....[1]....
        /*008c*/ 	.word	0x000016e0


	//   ....[2]....
        /*0090*/ 	.word	0x000017b0


	//----- nvinfo : EIATTR_MAX_THREADS
	.align		4
.L_1307:
        /*0094*/ 	.byte	0x04, 0x05
        /*0096*/ 	.short	(.L_1309 - .L_1308)
.L_1308:
        /*0098*/ 	.word	0x00000400
        /*009c*/ 	.word	0x00000001
        /*00a0*/ 	.word	0x00000001


	//----- nvinfo : EIATTR_CRS_STACK_SIZE
	.align		4
.L_1309:
        /*00a4*/ 	.byte	0x04, 0x1e
        /*00a6*/ 	.short	(.L_1311 - .L_1310)
.L_1310:
        /*00a8*/ 	.word	0x00000000


	//----- nvinfo : EIATTR_CBANK_PARAM_SIZE
	.align		4
.L_1311:
        /*00ac*/ 	.byte	0x03, 0x19
        /*00ae*/ 	.short	0x0128


	//----- nvinfo : EIATTR_PARAM_CBANK
	.align		4
        /*00b0*/ 	.byte	0x04, 0x0a
        /*00b2*/ 	.short	(.L_1313 - .L_1312)
	.align		4
.L_1312:
        /*00b4*/ 	.word	index@(.nv.constant0._ZN10layer_norm22ln_bwd_finalize_kernelINS_22Kernel_traits_finalizeILj2048Ef13__nv_bfloat16S2_S2_fjLb0ELj1024ELj4ENS_18Kernel_traits_baseILj2048EfS2_S2_S2_fjLj1024EEEEELb0ELb1EEEvNS_9BwdParamsE)
        /*00b8*/ 	.short	0x0380
        /*00ba*/ 	.short	0x0128


	//----- nvinfo : EIATTR_SW_WAR
	.align		4
.L_1313:
        /*00bc*/ 	.byte	0x04, 0x36
        /*00be*/ 	.short	(.L_1315 - .L_1314)
.L_1314:
        /*00c0*/ 	.word	0x00000008
.L_1315:


//--------------------- .nv.info._ZN10layer_norm40ln_parallel_residual_bwd_finalize_kernelINS_22Kernel_traits_finalizeILj2048Ef13__nv_bfloat16S2_S2_fjLb0ELj1024ELj4ENS_18Kernel_traits_baseILj2048EfS2_S2_S2_fjLj1024EEEEELb1EEEvNS_9BwdParamsE --------------------------
	.section	.nv.info._ZN10layer_norm40ln_parallel_residual_bwd_finalize_kernelINS_22Kernel_traits_finalizeILj2048Ef13__nv_bfloat16S2_S2_fjLb0ELj1024ELj4ENS_18Kernel_traits_baseILj2048EfS2_S2_S2_fjLj1024EEEEELb1EEEvNS_9BwdParamsE,"",@"SHT_CUDA_INFO"
	.sectionflags	@""
	.align	4


	//----- nvinfo : EIATTR_CUDA_API_VERSION
	.align		4
        /*0000*/ 	.byte	0x04, 0x37
        /*0002*/ 	.short	(.L_1317 - .L_1316)
.L_1316:
        /*0004*/ 	.word	0x00000082


	//----- nvinfo : EIATTR_KPARAM_INFO
	.align		4
.L_1317:
        /*0008*/ 	.byte	0x04, 0x17
        /*000a*/ 	.short	(.L_1319 - .L_1318)
.L_1318:
        /*000c*/ 	.word	0x00000000
        /*0010*/ 	.short	0x0000
        /*0012*/ 	.short	0x0000
        /*0014*/ 	.byte	0x00, 0xf0, 0xa1, 0x04


	//----- nvinfo : EIATTR_SPARSE_MMA_MASK
	.align		4
.L_1319:
        /*0018*/ 	.byte	0x03, 0x50
        /*001a*/ 	.short	0x0000


	//----- nvinfo : EIATTR_MAXREG_COUNT
	.align		4
        /*001c*/ 	.byte	0x03, 0x1b
        /*001e*/ 	.short	0x0040


	//----- nvinfo : EIATTR_NUM_BARRIERS
	.align		4
        /*0020*/ 	.byte	0x02, 0x4c
        /*0022*/ 	.byte	0x01
	.zero		1


	//----- nvinfo : EIATTR_MERCURY_ISA_VERSION
	.align		4
        /*0024*/ 	.byte	0x03, 0x5f
        /*0026*/ 	.short	0x0101


	//----- nvinfo : EIATTR_COOP_GROUP_MASK_REGIDS
	.align		4
        /*0028*/ 	.byte	0x04, 0x29
        /*002a*/ 	.short	(.L_1321 - .L_1320)


	//   ....[0]....
.L_1320:
        /*002c*/ 	.word	0xffffffff


	//   ....[1]....
        /*0030*/ 	.word	0xffffffff


	//   ....[2]....
        /*0034*/ 	.word	0xffffffff


	//   ....[3]....
        /*0038*/ 	.word	0xffffffff


	//   ....[4]....
        /*003c*/ 	.word	0xffffffff


	//   ....[5]....
        /*0040*/ 	.word	0xffffffff


	//   ....[6]....
        /*0044*/ 	.word	0xffffffff


	//   ....[7]....
        /*0048*/ 	.word	0xffffffff


	//   ....[8]....
        /*004c*/ 	.word	0xffffffff


	//   ....[9]....
        /*0050*/ 	.word	0xffffffff


	//   ....[10]....
        /*0054*/ 	.word	0xffffffff


	//   ....[11]....
        /*0058*/ 	.word	0xffffffff


	//   ....[12]....
        /*005c*/ 	.word	0xffffffff


	//   ....[13]....
        /*0060*/ 	.word	0xffffffff


	//   ....[14]....
        /*0064*/ 	.word	0xffffffff


	//   ....[15]....
        /*0068*/ 	.word	0xffffffff


	//   ....[16]....
        /*006c*/ 	.word	0xffffffff


	//   ....[17]....
        /*0070*/ 	.word	0xffffffff


	//   ....[18]....
        /*0074*/ 	.word	0xffffffff


	//   ....[19]....
        /*0078*/ 	.word	0xffffffff


	//----- nvinfo : EIATTR_COOP_GROUP_INSTR_OFFSETS
	.align		4
.L_1321:
        /*007c*/ 	.byte	0x04, 0x28
        /*007e*/ 	.short	(.L_1323 - .L_1322)


	//   ....[0]....
.L_1322:
        /*0080*/ 	.word	0x000013e0


	//   ....[1]....
        /*0084*/ 	.word	0x000013f0


	//   ....[2]....
        /*0088*/ 	.word	0x00001400


	//   ....[3]....
        /*008c*/ 	.word	0x00001410


	//   ....[4]....
        /*0090*/ 	.word	0x00001450


	//   ....[5]....
        /*0094*/ 	.word	0x00001470


	//   ....[6]....
        /*0098*/ 	.word	0x00001480


	//   ....[7]....
        /*009c*/ 	.word	0x00001490


	//   ....[8]....
        /*00a0*/ 	.word	0x000014d0


	//   ....[9]....
        /*00a4*/ 	.word	0x000014f0


	//   ....[10]....
        /*00a8*/ 	.word	0x00001500


	//   ....[11]....
        /*00ac*/ 	.word	0x00001510


	//   ....[12]....
        /*00b0*/ 	.word	0x00001540


	//   ....[13]....
        /*00b4*/ 	.word	0x00001560


	//   ....[14]....
        /*00b8*/ 	.word	0x00001580


	//   ....[15]....
        /*00bc*/ 	.word	0x00001590


	//   ....[16]....
        /*00c0*/ 	.word	0x000015c0


	//   ....[17]....
        /*00c4*/ 	.word	0x000015e0


	//   ....[18]....
        /*00c8*/ 	.word	0x00001600


	//   ....[19]....
        /*00cc*/ 	.word	0x00001610


	//----- nvinfo : EIATTR_VRC_CTA_INIT_COUNT
	.align		4
.L_1323:
        /*00d0*/ 	.byte	0x02, 0x4a
	.zero		1
	.zero		1


	//----- nvinfo : EIATTR_EXIT_INSTR_OFFSETS
	.align		4
        /*00d4*/ 	.byte	0x04, 0x1c
        /*00d6*/ 	.short	(.L_1325 - .L_1324)


	//   ....[0]....
.L_1324:
        /*00d8*/ 	.word	0x00000060


	//   ....[1]....
        /*00dc*/ 	.word	0x000016b0


	//   ....[2]....
        /*00e0*/ 	.word	0x00001800


	//----- nvinfo : EIATTR_MAX_THREADS
	.align		4
.L_1325:
        /*00e4*/ 	.byte	0x04, 0x05
        /*00e6*/ 	.short	(.L_1327 - .L_1326)
.L_1326:
        /*00e8*/ 	.word	0x00000400
        /*00ec*/ 	.word	0x00000001
        /*00f0*/ 	.word	0x00000001


	//----- nvinfo : EIATTR_CRS_STACK_SIZE
	.align		4
.L_1327:
        /*00f4*/ 	.byte	0x04, 0x1e
        /*00f6*/ 	.short	(.L_1329 - .L_1328)
.L_1328:
        /*00f8*/ 	.word	0x00000000


	//----- nvinfo : EIATTR_CBANK_PARAM_SIZE
	.align		4
.L_1329:
        /*00fc*/ 	.byte	0x03, 0x19
        /*00fe*/ 	.short	0x0128


	//----- nvinfo : EIATTR_PARAM_CBANK
	.align		4
        /*0100*/ 	.byte	0x04, 0x0a
        /*0102*/ 	.short	(.L_1331 - .L_1330)
	.align		4
.L_1330:
        /*0104*/ 	.word	index@(.nv.constant0._ZN10layer_norm40ln_parallel_residual_bwd_finalize_kernelINS_22Kernel_traits_finalizeILj2048Ef13__nv_bfloat16S2_S2_fjLb0ELj1024ELj4ENS_18Kernel_traits_baseILj2048EfS2_S2_S2_fjLj1024EEEEELb1EEEvNS_9BwdParamsE)
        /*0108*/ 	.short	0x0380
        /*010a*/ 	.short	0x0128


	//----- nvinfo : EIATTR_SW_WAR
	.align		4
.L_1331:
        /*010c*/ 	.byte	0x04, 0x36
        /*010e*/ 	.short	(.L_1333 - .L_1332)
.L_1332:
        /*0110*/ 	.word	0x00000008
.L_1333:


//--------------------- .nv.info._ZN10layer_norm31ln_parallel_residual_bwd_kernelINS_13Kernel_traitsIf13__nv_bfloat16S2_S2_fjLj2048ELj1ELj1ELj4ELj16ENS_18Kernel_traits_baseILj2048EfS2_S2_S2_fjLj128EEEEELb1ELb1ELb1EEEvNS_9BwdParamsE --------------------------
	.section	.nv.info._ZN10layer_norm31ln_parallel_residual_bwd_kernelINS_13Kernel_traitsIf13__nv_bfloat16S2_S2_fjLj2048ELj1ELj1ELj4ELj16ENS_18Kernel_traits_baseILj2048EfS2_S2_S2_fjLj128EEEEELb1ELb1ELb1EEEvNS_9BwdParamsE,"",@"SHT_CUDA_INFO"
	.sectionflags	@""
	.align	4


	//----- nvinfo : EIATTR_CUDA_API_VERSION
	.align		4
        /*0000*/ 	.byte	0x04, 0x37
        /*0002*/ 	.short	(.L_1335 - .L_1334)
.L_1334:
        /*0004*/ 	.word	0x00000082


	//----- nvinfo : EIATTR_KPARAM_INFO
	.align		4
.L_1335:
        /*0008*/ 	.byte	0x04, 0x17
        /*000a*/ 	.short	(.L_1337 - .L_1336)
.L_1336:
        /*000c*/ 	.word	0x00000000
        /*0010*/ 	.short	0x0000
        /*0012*/ 	.short	0x0000
        /*0014*/ 	.byte	0x00, 0xf0, 0xa1, 0x04


	//----- nvinfo : EIATTR_SPARSE_MMA_MASK
	.align		4
.L_1337:
        /*0018*/ 	.byte	0x03, 0x50
        /*001a*/ 	.short	0x0000


	//----- nvinfo : EIATTR_MAXREG_COUNT
	.align		4
        /*001c*/ 	.byte	0x03, 0x1b
        /*001e*/ 	.short	0x00ff


	//----- nvinfo : EIATTR_NUM_BARRIERS
	.align		4
        /*0020*/ 	.byte	0x02, 0x4c
        /*0022*/ 	.byte	0x01
	.zero		1


	//----- nvinfo : EIATTR_MERCURY_ISA_VERSION
	.align		4
        /*0024*/ 	.byte	0x03, 0x5f
        /*0026*/ 	.short	0x0101


	//----- nvinfo : EIATTR_COOP_GROUP_MASK_REGIDS
	.align		4
        /*0028*/ 	.byte	0x04, 0x29
        /*002a*/ 	.short	(.L_1339 - .L_1338)


	//   ....[0]....
.L_1338:
        /*002c*/ 	.word	0xffffffff


	//   ....[1]....
        /*0030*/ 	.word	0xffffffff


	//   ....[2]....
        /*0034*/ 	.word	0xffffffff


	//   ....[3]....
        /*0038*/ 	.word	0xffffffff


	//   ....[4]....
        /*003c*/ 	.word	0xffffffff


	//   ....[5]....
        /*0040*/ 	.word	0xffffffff


	//   ....[6]....
        /*0044*/ 	.word	0xffffffff


	//   ....[7]....
        /*0048*/ 	.word	0xffffffff


	//   ....[8]....
        /*004c*/ 	.word	0xffffffff


	//   ....[9]....
        /*0050*/ 	.word	0xffffffff


	//----- nvinfo : EIATTR_COOP_GROUP_INSTR_OFFSETS
	.align		4
.L_1339:
        /*0054*/ 	.byte	0x04, 0x28
        /*0056*/ 	.short	(.L_1341 - .L_1340)


	//   ....[0]....
.L_1340:
        /*0058*/ 	.word	0x00000d70


	//   ....[1]....
        /*005c*/ 	.word	0x00000e30


	//   ....[2]....
        /*0060*/ 	.word	0x00000e40


	//   ....[3]....
        /*0064*/ 	.word	0x00000e60


	//   ....[4]....
        /*0068*/ 	.word	0x00000e80


	//   ....[5]....
        /*006c*/ 	.word	0x00000ea0


	//   ....[6]....
        /*0070*/ 	.word	0x00000ec0


	//   ....[7]....
        /*0074*/ 	.word	0x00000ee0


	//   ....[8]....
        /*0078*/ 	.word	0x00000f10


	//   ....[9]....
        /*007c*/ 	.word	0x00000f60


	//----- nvinfo : EIATTR_VRC_CTA_INIT_COUNT
	.align		4
.L_1341:
        /*0080*/ 	.byte	0x02, 0x4a
	.zero		1
	.zero		1


	//----- nvinfo : EIATTR_EXIT_INSTR_OFFSETS
	.align		4
        /*0084*/ 	.byte	0x04, 0x1c
        /*0086*/ 	.short	(.L_1343 - .L_1342)


	//   ....[0]....
.L_1342:
        /*0088*/ 	.word	0x00006370


	//----- nvinfo : EIATTR_MAX_THREADS
	.align		4
.L_1343:
        /*008c*/ 	.byte	0x04, 0x05
        /*008e*/ 	.short	(.L_1345 - .L_1344)
.L_1344:
        /*0090*/ 	.word	0x00000080
        /*0094*/ 	.word	0x00000001
        /*0098*/ 	.word	0x00000001


	//----- nvinfo : EIATTR_CBANK_PARAM_SIZE
	.align		4
.L_1345:
        /*009c*/ 	.byte	0x03, 0x19
        /*009e*/ 	.short	0x0128


	//----- nvinfo : EIATTR_PARAM_CBANK
	.align		4
        /*00a0*/ 	.byte	0x04, 0x0a
        /*00a2*/ 	.short	(.L_1347 - .L_1346)
	.align		4
.L_1346:
        /*00a4*/ 	.word	index@(.nv.constant0._ZN10layer_norm31ln_parallel_residual_bwd_kernelINS_13Kernel_traitsIf13__nv_bfloat16S2_S2_fjLj2048ELj1ELj1ELj4ELj16ENS_18Kernel_traits_baseILj2048EfS2_S2_S2_fjLj128EEEEELb1ELb1ELb1EEEvNS_9BwdParamsE)
        /*00a8*/ 	.short	0x0380
        /*00aa*/ 	.short	0x0128


	//----- nvinfo : EIATTR_SW_WAR
	.align		4
.L_1347:
        /*00ac*/ 	.byte	0x04, 0x36
        /*00ae*/ 	.short	(.L_1349 - .L_1348)
.L_1348:
        /*00b0*/ 	.word	0x00000008
.L_1349:


//--------------------- .nv.info._ZN10layer_norm31ln_parallel_residual_bwd_kernelINS_13Kernel_traitsI13__nv_bfloat16S2_fS2_fjLj2048ELj1ELj1ELj4ELj16ENS_18Kernel_traits_baseILj2048ES2_S2_fS2_fjLj128EEEEELb0ELb0ELb0EEEvNS_9BwdParamsE --------------------------
	.section	.nv.info._ZN10layer_norm31ln_parallel_residual_bwd_kernelINS_13Kernel_traitsI13__nv_bfloat16S2_fS2_fjLj2048ELj1ELj1ELj4ELj16ENS_18Kernel_traits_baseILj2048ES2_S2_fS2_fjLj128EEEEELb0ELb0ELb0EEEvNS_9BwdParamsE,"",@"SHT_CUDA_INFO"
	.sectionflags	@""
	.align	4


	//----- nvinfo : EIATTR_CUDA_API_VERSION
	.align		4
        /*0000*/ 	.byte	0x04, 0x37
        /*0002*/ 	.short	(.L_1351 - .L_1350)
.L_1350:
        /*0004*/ 	.word	0x00000082


	//----- nvinfo : EIATTR_KPARAM_INFO
	.align		4
.L_1351:
        /*0008*/ 	.byte	0x04, 0x17
        /*000a*/ 	.short	(.L_1353 - .L_1352)
.L_1352:
        /*000c*/ 	.word	0x00000000
        /*0010*/ 	.short	0x0000
        /*0012*/ 	.short	0x0000
        /*0014*/ 	.byte	0x00, 0xf0, 0xa1, 0x04


	//----- nvinfo : EIATTR_SPARSE_MMA_MASK
	.align		4
.L_1353:
        /*0018*/ 	.byte	0x03, 0x50
        /*001a*/ 	.short	0x0000


	//----- nvinfo : EIATTR_MAXREG_COUNT
	.align		4
        /*001c*/ 	.byte	0x03, 0x1b
        /*001e*/ 	.short	0x00ff


	//----- nvinfo : EIATTR_NUM_BARRIERS
	.align		4
        /*0020*/ 	.byte	0x02, 0x4c
        /*0022*/ 	.byte	0x01
	.zero		1


	//----- nvinfo : EIATTR_MERCURY_ISA_VERSION
	.align		4
        /*0024*/ 	.byte	0x03, 0x5f
        /*0026*/ 	.short	0x0101


	//----- nvinfo : EIATTR_COOP_GROUP_MASK_REGIDS
	.align		4
        /*0028*/ 	.byte	0x04, 0x29
        /*002a*/ 	.short	(.L_1355 - .L_1354)


	//   ....[0]....
.L_1354:
        /*002c*/ 	.word	0xffffffff


	//   ....[1]....
        /*0030*/ 	.word	0xffffffff


	//   ....[2]....
        /*0034*/ 	.word	0xffffffff


	//   ....[3]....
        /*0038*/ 	.word	0xffffffff


	//   ....[4]....
        /*003c*/ 	.word	0xffffffff


	//   ....[5]....
        /*0040*/ 	.word	0xffffffff


	//   ....[6]....
        /*0044*/ 	.word	0xffffffff


	//   ....[7]....
        /*0048*/ 	.word	0xffffffff


	//   ....[8]....
        /*004c*/ 	.word	0xffffffff


	//   ....[9]....
        /*0050*/ 	.word	0xffffffff


	//----- nvinfo : EIATTR_COOP_GROUP_INSTR_OFFSETS
	.align		4
.L_1355:
        /*0054*/ 	.byte	0x04, 0x28
        /*0056*/ 	.short	(.L_1357 - .L_1356)


	//   ....[0]....
.L_1356:
        /*0058*/ 	.word	0x00001a20


	//   ....[1]....
        /*005c*/ 	.word	0x00001a40


	//   ....[2]....
        /*0060*/ 	.word	0x00001a80


	//   ....[3]....
        /*0064*/ 	.word	0x00001a90


	//   ....[4]....
        /*0068*/ 	.word	0x00001ad0


	//   ....[5]....
        /*006c*/ 	.word	0x00001ae0


	//   ....[6]....
        /*0070*/ 	.word	0x00001b10


	//   ....[7]....
        /*0074*/ 	.word	0x00001b20


	//   ....[8]....
        /*0078*/ 	.word	0x00001b50


	//   ....[9]....
        /*007c*/ 	.word	0x00001b60


	//----- nvinfo : EIATTR_VRC_CTA_INIT_COUNT
	.align		4
.L_1357:
        /*0080*/ 	.byte	0x02, 0x4a
	.zero		1
	.zero		1


	//----- nvinfo : EIATTR_EXIT_INSTR_OFFSETS
	.align		4
        /*0084*/ 	.byte	0x04, 0x1c
        /*0086*/ 	.short	(.L_1359 - .L_1358)


	//   ....[0]....
.L_1358:
        /*0088*/ 	.word	0x00004400


	//   ....[1]....
        /*008c*/ 	.word	0x00004510


	//----- nvinfo : EIATTR_MAX_THREADS
	.align		4
.L_1359:
        /*0090*/ 	.byte	0x04, 0x05
        /*0092*/ 	.short	(.L_1361 - .L_1360)
.L_1360:
        /*0094*/ 	.word	0x00000080
        /*0098*/ 	.word	0x00000001
        /*009c*/ 	.word	0x00000001


	//----- nvinfo : EIATTR_CRS_STACK_SIZE
	.align		4
.L_1361:
        /*00a0*/ 	.byte	0x04, 0x1e
        /*00a2*/ 	.short	(.L_1363 - .L_1362)
.L_1362:
        /*00a4*/ 	.word	0x00000000


	//----- nvinfo : EIATTR_CBANK_PARAM_SIZE
	.align		4
.L_1363:
        /*00a8*/ 	.byte	0x03, 0x19
        /*00aa*/ 	.short	0x0128


	//----- nvinfo : EIATTR_PARAM_CBANK
	.align		4
        /*00ac*/ 	.byte	0x04, 0x0a
        /*00ae*/ 	.short	(.L_1365 - .L_1364)
	.align		4
.L_1364:
        /*00b0*/ 	.word	index@(.nv.constant0._ZN10layer_norm31ln_parallel_residual_bwd_kernelINS_13Kernel_traitsI13__nv_bfloat16S2_fS2_fjLj2048ELj1ELj1ELj4ELj16ENS_18Kernel_traits_baseILj2048ES2_S2_fS2_fjLj128EEEEELb0ELb0ELb0EEEvNS_9BwdParamsE)
        /*00b4*/ 	.short	0x0380
        /*00b6*/ 	.short	0x0128


	//----- nvinfo : EIATTR_SW_WAR
	.align		4
.L_1365:
        /*00b8*/ 	.byte	0x04, 0x36
        /*00ba*/ 	.short	(.L_1367 - .L_1366)
.L_1366:
        /*00bc*/ 	.word	0x00000008
.L_1367:


//--------------------- .nv.info._ZN10layer_norm31ln_parallel_residual_bwd_kernelINS_13Kernel_traitsI13__nv_bfloat16S2_fS2_fjLj2048ELj1ELj1ELj4ELj16ENS_18Kernel_traits_baseILj2048ES2_S2_fS2_fjLj128EEEEELb0ELb0ELb1EEEvNS_9BwdParamsE --------------------------
	.section	.nv.info._ZN10layer_norm31ln_parallel_residual_bwd_kernelINS_13Kernel_traitsI13__nv_bfloat16S2_fS2_fjLj2048ELj1ELj1ELj4ELj16ENS_18Kernel_traits_baseILj2048ES2_S2_fS2_fjLj128EEEEELb0ELb0ELb1EEEvNS_9BwdParamsE,"",@"SHT_CUDA_INFO"
	.sectionflags	@""
	.align	4


	//----- nvinfo : EIATTR_CUDA_API_VERSION
	.align		4
        /*0000*/ 	.byte	0x04, 0x37
        /*0002*/ 	.short	(.L_1369 - .L_1368)
.L_1368:
        /*0004*/ 	.word	0x00000082


	//----- nvinfo : EIATTR_KPARAM_INFO
	.align		4
.L_1369:
        /*0008*/ 	.byte	0x04, 0x17
        /*000a*/ 	.short	(.L_1371 - .L_1370)
.L_1370:
        /*000c*/ 	.word	0x00000000
        /*0010*/ 	.short	0x0000
        /*0012*/ 	.short	0x0000
        /*0014*/ 	.byte	0x00, 0xf0, 0xa1, 0x04


	//----- nvinfo : EIATTR_SPARSE_MMA_MASK
	.align		4
.L_1371:
        /*0018*/ 	.byte	0x03, 0x50
        /*001a*/ 	.short	0x0000


	//----- nvinfo : EIATTR_MAXREG_COUNT
	.align		4
        /*001c*/ 	.byte	0x03, 0x1b
        /*001e*/ 	.short	0x00ff


	//----- nvinfo : EIATTR_NUM_BARRIERS
	.align		4
        /*0020*/ 	.byte	0x02, 0x4c
        /*0022*/ 	.byte	0x01
	.zero		1


	//----- nvinfo : EIATTR_MERCURY_ISA_VERSION
	.align		4
        /*0024*/ 	.byte	0x03, 0x5f
        /*0026*/ 	.short	0x0101


	//----- nvinfo : EIATTR_COOP_GROUP_MASK_REGIDS
	.align		4
        /*0028*/ 	.byte	0x04, 0x29
        /*002a*/ 	.short	(.L_1373 - .L_1372)


	//   ....[0]....
.L_1372:
        /*002c*/ 	.word	0xffffffff


	//   ....[1]....
        /*0030*/ 	.word	0xffffffff


	//   ....[2]....
        /*0034*/ 	.word	0xffffffff


	//   ....[3]....
        /*0038*/ 	.word	0xffffffff


	//   ....[4]....
        /*003c*/ 	.word	0xffffffff


	//   ....[5]....
        /*0040*/ 	.word	0xffffffff


	//   ....[6]....
        /*0044*/ 	.word	0xffffffff


	//   ....[7]....
        /*0048*/ 	.word	0xffffffff


	//   ....[8]....
        /*004c*/ 	.word	0xffffffff


	//   ....[9]....
        /*0050*/ 	.word	0xffffffff


	//----- nvinfo : EIATTR_COOP_GROUP_INSTR_OFFSETS
	.align		4
.L_1373:
        /*0054*/ 	.byte	0x04, 0x28
        /*0056*/ 	.short	(.L_1375 - .L_1374)


	//   ....[0]....
.L_1374:
        /*0058*/ 	.word	0x000017b0


	//   ....[1]....
        /*005c*/ 	.word	0x00001870


	//   ....[2]....
        /*0060*/ 	.word	0x00001880


	//   ....[3]....
        /*0064*/ 	.word	0x000018a0


	//   ....[4]....
        /*0068*/ 	.word	0x000018d0


	//   ....[5]....
        /*006c*/ 	.word	0x000018f0


	//   ....[6]....
        /*0070*/ 	.word	0x00001910


	//   ....[7]....
        /*0074*/ 	.word	0x00001920


	//   ....[8]....
        /*0078*/ 	.word	0x00001960


	//   ....[9]....
        /*007c*/ 	.word	0x00001970


	//----- nvinfo : EIATTR_VRC_CTA_INIT_COUNT
	.align		4
.L_1375:
        /*0080*/ 	.byte	0x02, 0x4a
	.zero		1
	.zero		1


	//----- nvinfo : EIATTR_EXIT_INSTR_OFFSETS
	.align		4
        /*0084*/ 	.byte	0x04, 0x1c
        /*0086*/ 	.short	(.L_1377 - .L_1376)


	//   ....[0]....
.L_1376:
        /*0088*/ 	.word	0x00004480


	//----- nvinfo : EIATTR_MAX_THREADS
	.align		4
.L_1377:
        /*008c*/ 	.byte	0x04, 0x05
        /*008e*/ 	.short	(.L_1379 - .L_1378)
.L_1378:
        /*0090*/ 	.word	0x00000080
        /*0094*/ 	.word	0x00000001
        /*0098*/ 	.word	0x00000001


	//----- nvinfo : EIATTR_CRS_STACK_SIZE
	.align		4
.L_1379:
        /*009c*/ 	.byte	0x04, 0x1e
        /*009e*/ 	.short	(.L_1381 - .L_1380)
.L_1380:
        /*00a0*/ 	.word	0x00000000


	//----- nvinfo : EIATTR_CBANK_PARAM_SIZE
	.align		4
.L_1381:
        /*00a4*/ 	.byte	0x03, 0x19
        /*00a6*/ 	.short	0x0128


	//----- nvinfo : EIATTR_PARAM_CBANK
	.align		4
        /*00a8*/ 	.byte	0x04, 0x0a
        /*00aa*/ 	.short	(.L_1383 - .L_1382)
	.align		4
.L_1382:
        /*00ac*/ 	.word	index@(.nv.constant0._ZN10layer_norm31ln_parallel_residual_bwd_kernelINS_13Kernel_traitsI13__nv_bfloat16S2_fS2_fjLj2048ELj1ELj1ELj4ELj16ENS_18Kernel_traits_baseILj2048ES2_S2_fS2_fjLj128EEEEELb0ELb0ELb1EEEvNS_9BwdParamsE)
        /*00b0*/ 	.short	0x0380
        /*00b2*/ 	.short	0x0128


	//----- nvinfo : EIATTR_SW_WAR
	.align		4
.L_1383:
        /*00b4*/ 	.byte	0x04, 0x36
        /*00b6*/ 	.short	(.L_1385 - .L_1384)
.L_1384:
        /*00b8*/ 	.word	0x00000008
.L_1385:


//--------------------- .nv.info._ZN10layer_norm31ln_parallel_residual_bwd_kernelINS_13Kernel_traitsI13__nv_bfloat16S2_fS2_fjLj2048ELj1ELj1ELj4ELj16ENS_18Kernel_traits_baseILj2048ES2_S2_fS2_fjLj128EEEEELb0ELb1ELb0EEEvNS_9BwdParamsE --------------------------
	.section	.nv.info._ZN10layer_norm31ln_parallel_residual_bwd_kernelINS_13Kernel_traitsI13__nv_bfloat16S2_fS2_fjLj2048ELj1ELj1ELj4ELj16ENS_18Kernel_traits_baseILj2048ES2_S2_fS2_fjLj128EEEEELb0ELb1ELb0EEEvNS_9BwdParamsE,"",@"SHT_CUDA_INFO"
	.sectionflags	@""
	.align	4


	//----- nvinfo : EIATTR_CUDA_API_VERSION
	.align		4
        /*0000*/ 	.byte	0x04, 0x37
        /*0002*/ 	.short	(.L_1387 - .L_1386)
.L_1386:
        /*0004*/ 	.word	0x00000082


	//----- nvinfo : EIATTR_KPARAM_INFO
	.align		4
.L_1387:
        /*0008*/ 	.byte	0x04, 0x17
        /*000a*/ 	.short	(.L_1389 - .L_1388)
.L_1388:
        /*000c*/ 	.word	0x00000000
        /*0010*/ 	.short	0x0000
        /*0012*/ 	.short	0x0000
        /*0014*/ 	.byte	0x00, 0xf0, 0xa1, 0x04


	//----- nvinfo : EIATTR_SPARSE_MMA_MASK
	.align		4
.L_1389:
        /*0018*/ 	.byte	0x03, 0x50
        /*001a*/ 	.short	0x0000


	//----- nvinfo : EIATTR_MAXREG_COUNT
	.align		4
        /*001c*/ 	.byte	0x03, 0x1b
        /*001e*/ 	.short	0x00ff


	//----- nvinfo : EIATTR_NUM_BARRIERS
	.align		4
        /*0020*/ 	.byte	0x02, 0x4c
        /*0022*/ 	.byte	0x01
	.zero		1


	//----- nvinfo : EIATTR_MERCURY_ISA_VERSION
	.align		4
        /*0024*/ 	.byte	0x03, 0x5f
        /*0026*/ 	.short	0x0101


	//----- nvinfo : EIATTR_COOP_GROUP_MASK_REGIDS
	.align		4
        /*0028*/ 	.byte	0x04, 0x29
        /*002a*/ 	.short	(.L_1391 - .L_1390)


	//   ....[0]....
.L_1390:
        /*002c*/ 	.word	0xffffffff


	//   ....[1]....
        /*0030*/ 	.word	0xffffffff


	//   ....[2]....
        /*0034*/ 	.word	0xffffffff


	//   ....[3]....
        /*0038*/ 	.word	0xffffffff


	//   ....[4]....
        /*003c*/ 	.word	0xffffffff


	//   ....[5]....
        /*0040*/ 	.word	0xffffffff


	//   ....[6]....
        /*0044*/ 	.word	0xffffffff


	//   ....[7]....
        /*0048*/ 	.word	0xffffffff


	//   ....[8]....
        /*004c*/ 	.word	0xffffffff


	//   ....[9]....
        /*0050*/ 	.word	0xffffffff


	//----- nvinfo : EIATTR_COOP_GROUP_INSTR_OFFSETS
	.align		4
.L_1391:
        /*0054*/ 	.byte	0x04, 0x28
        /*0056*/ 	.short	(.L_1393 - .L_1392)


	//   ....[0]....
.L_1392:
        /*0058*/ 	.word	0x00001160


	//   ....[1]....
        /*005c*/ 	.word	0x00001180


	//   ....[2]....
        /*0060*/ 	.word	0x000011c0


	//   ....[3]....
        /*0064*/ 	.word	0x000011d0


	//   ....[4]....
        /*0068*/ 	.word	0x00001210


	//   ....[5]....
        /*006c*/ 	.word	0x00001220


	//   ....[6]....
        /*0070*/ 	.word	0x00001250


	//   ....[7]....
        /*0074*/ 	.word	0x00001260


	//   ....[8]....
        /*0078*/ 	.word	0x00001290


	//   ....[9]....
        /*007c*/ 	.word	0x000012a0


	//----- nvinfo : EIATTR_VRC_CTA_INIT_COUNT
	.align		4
.L_1393:
        /*0080*/ 	.byte	0x02, 0x4a
	.zero		1
	.zero		1


	//----- nvinfo : EIATTR_EXIT_INSTR_OFFSETS
	.align		4
        /*0084*/ 	.byte	0x04, 0x1c
        /*0086*/ 	.short	(.L_1395 - .L_1394)


	//   ....[0]....
.L_1394:
        /*0088*/ 	.word	0x00003a80


	//   ....[1]....
        /*008c*/ 	.word	0x00003b20


	//----- nvinfo : EIATTR_MAX_THREADS
	.align		4
.L_1395:
        /*0090*/ 	.byte	0x04, 0x05
        /*0092*/ 	.short	(.L_1397 - .L_1396)
.L_1396:
        /*0094*/ 	.word	0x00000080
        /*0098*/ 	.word	0x00000001
        /*009c*/ 	.word	0x00000001


	//----- nvinfo : EIATTR_CRS_STACK_SIZE
	.align		4
.L_1397:
        /*00a0*/ 	.byte	0x04, 0x1e
        /*00a2*/ 	.short	(.L_1399 - .L_1398)
.L_1398:
        /*00a4*/ 	.word	0x00000000


	//----- nvinfo : EIATTR_CBANK_PARAM_SIZE
	.align		4
.L_1399:
        /*00a8*/ 	.byte	0x03, 0x19
        /*00aa*/ 	.short	0x0128


	//----- nvinfo : EIATTR_PARAM_CBANK
	.align		4
        /*00ac*/ 	.byte	0x04, 0x0a
        /*00ae*/ 	.short	(.L_1401 - .L_1400)
	.align		4
.L_1400:
        /*00b0*/ 	.word	index@(.nv.constant0._ZN10layer_norm31ln_parallel_residual_bwd_kernelINS_13Kernel_traitsI13__nv_bfloat16S2_fS2_fjLj2048ELj1ELj1ELj4ELj16ENS_18Kernel_traits_baseILj2048ES2_S2_fS2_fjLj128EEEEELb0ELb1ELb0EEEvNS_9BwdParamsE)
        /*00b4*/ 	.short	0x0380
        /*00b6*/ 	.short	0x0128


	//----- nvinfo : EIATTR_SW_WAR
	.align		4
.L_1401:
        /*00b8*/ 	.byte	0x04, 0x36
        /*00ba*/ 	.short	(.L_1403 - .L_1402)
.L_1402:
        /*00bc*/ 	.word	0x00000008
.L_1403:


//--------------------- .nv.info._ZN10layer_norm31ln_parallel_residual_bwd_kernelINS_13Kernel_traitsI13__nv_bfloat16S2_fS2_fjLj2048ELj1ELj1ELj4ELj16ENS_18Kernel_traits_baseILj2048ES2_S2_fS2_fjLj128EEEEELb0ELb1ELb1EEEvNS_9BwdParamsE --------------------------
	.section	.nv.info._ZN10layer_norm31ln_parallel_residual_bwd_kernelINS_13Kernel_traitsI13__nv_bfloat16S2_fS2_fjLj2048ELj1ELj1ELj4ELj16ENS_18Kernel_traits_baseILj2048ES2_S2_fS2_fjLj128EEEEELb0ELb1ELb1EEEvNS_9BwdParamsE,"",@"SHT_CUDA_INFO"
	.sectionflags	@""
	.align	4


	//----- nvinfo : EIATTR_CUDA_API_VERSION
	.align		4
        /*0000*/ 	.byte	0x04, 0x37
        /*0002*/ 	.short	(.L_1405 - .L_1404)
.L_1404:
        /*0004*/ 	.word	0x00000082


	//----- nvinfo : EIATTR_KPARAM_INFO
	.align		4
.L_1405:
        /*0008*/ 	.byte	0x04, 0x17
        /*000a*/ 	.short	(.L_1407 - .L_1406)
.L_1406:
        /*000c*/ 	.word	0x00000000
        /*0010*/ 	.short	0x0000
        /*0012*/ 	.short	0x0000
        /*0014*/ 	.byte	0x00, 0xf0, 0xa1, 0x04


	//----- nvinfo : EIATTR_SPARSE_MMA_MASK
	.align		4
.L_1407:
        /*0018*/ 	.byte	0x03, 0x50
        /*001a*/ 	.short	0x0000


	//----- nvinfo : EIATTR_MAXREG_COUNT
	.align		4
        /*001c*/ 	.byte	0x03, 0x1b
        /*001e*/ 	.short	0x00ff


	//----- nvinfo : EIATTR_NUM_BARRIERS
	.align		4
        /*0020*/ 	.byte	0x02, 0x4c
        /*0022*/ 	.byte	0x01
	.zero		1


	//----- nvinfo : EIATTR_MERCURY_ISA_VERSION
	.align		4
        /*0024*/ 	.byte	0x03, 0x5f
        /*0026*/ 	.short	0x0101


	//----- nvinfo : EIATTR_COOP_GROUP_MASK_REGIDS
	.align		4
        /*0028*/ 	.byte	0x04, 0x29
        /*002a*/ 	.short	(.L_1409 - .L_1408)


	//   ....[0]....
.L_1408:
        /*002c*/ 	.word	0xffffffff


	//   ....[1]....
        /*0030*/ 	.word	0xffffffff


	//   ....[2]....
        /*0034*/ 	.word	0xffffffff


	//   ....[3]....
        /*0038*/ 	.word	0xffffffff


	//   ....[4]....
        /*003c*/ 	.word	0xffffffff


	//   ....[5]....
        /*0040*/ 	.word	0xffffffff


	//   ....[6]....
        /*0044*/ 	.word	0xffffffff


	//   ....[7]....
        /*0048*/ 	.word	0xffffffff


	//   ....[8]....
        /*004c*/ 	.word	0xffffffff


	//   ....[9]....
        /*0050*/ 	.word	0xffffffff


	//----- nvinfo : EIATTR_COOP_GROUP_INSTR_OFFSETS
	.align		4
.L_1409:
        /*0054*/ 	.byte	0x04, 0x28
        /*0056*/ 	.short	(.L_1411 - .L_1410)


	//   ....[0]....
.L_1410:
        /*0058*/ 	.word	0x00000ef0


	//   ....[1]....
        /*005c*/ 	.word	0x00000fb0


	//   ....[2]....
        /*0060*/ 	.word	0x00000fc0


	//   ....[3]....
        /*0064*/ 	.word	0x00000ff0


	//   ....[4]....
        /*0068*/ 	.word	0x00001000


	//   ....[5]....
        /*006c*/ 	.word	0x00001030


	//   ....[6]....
        /*0070*/ 	.word	0x00001040


	//   ....[7]....
        /*0074*/ 	.word	0x00001070


	//   ....[8]....
        /*0078*/ 	.word	0x000010a0


	//   ....[9]....
        /*007c*/ 	.word	0x000010b0


	//----- nvinfo : EIATTR_VRC_CTA_INIT_COUNT
	.align		4
.L_1411:
        /*0080*/ 	.byte	0x02, 0x4a
	.zero		1
	.zero		1


	//----- nvinfo : EIATTR_EXIT_INSTR_OFFSETS
	.align		4
        /*0084*/ 	.byte	0x04, 0x1c
        /*0086*/ 	.short	(.L_1413 - .L_1412)


	//   ....[0]....
.L_1412:
        /*0088*/ 	.word	0x000038d0


	//----- nvinfo : EIATTR_MAX_THREADS
	.align		4
.L_1413:
        /*008c*/ 	.byte	0x04, 0x05
        /*008e*/ 	.short	(.L_1415 - .L_1414)
.L_1414:
        /*0090*/ 	.word	0x00000080
        /*0094*/ 	.word	0x00000001
        /*0098*/ 	.word	0x00000001


	//----- nvinfo : EIATTR_CRS_STACK_SIZE
	.align		4
.L_1415:
        /*009c*/ 	.byte	0x04, 0x1e
        /*009e*/ 	.short	(.L_1417 - .L_1416)
.L_1416:
        /*00a0*/ 	.word	0x00000000


	//----- nvinfo : EIATTR_CBANK_PARAM_SIZE
	.align		4
.L_1417:
        /*00a4*/ 	.byte	0x03, 0x19
        /*00a6*/ 	.short	0x0128


	//----- nvinfo : EIATTR_PARAM_CBANK
	.align		4
        /*00a8*/ 	.byte	0x04, 0x0a
        /*00aa*/ 	.short	(.L_1419 - .L_1418)
	.align		4
.L_1418:
        /*00ac*/ 	.word	index@(.nv.constant0._ZN10layer_norm31ln_parallel_residual_bwd_kernelINS_13Kernel_traitsI13__nv_bfloat16S2_fS2_fjLj2048ELj1ELj1ELj4ELj16ENS_18Kernel_traits_baseILj2048ES2_S2_fS2_fjLj128EEEEELb0ELb1ELb1EEEvNS_9BwdParamsE)
        /*00b0*/ 	.short	0x0380
        /*00b2*/ 	.short	0x0128


	//----- nvinfo : EIATTR_SW_WAR
	.align		4
.L_1419:
        /*00b4*/ 	.byte	0x04, 0x36
        /*00b6*/ 	.short	(.L_1421 - .L_1420)
.L_1420:
        /*00b8*/ 	.word	0x00000008
.L_1421:


//--------------------- .nv.info._ZN10layer_norm31ln_parallel_residual_bwd_kernelINS_13Kernel_traitsI13__nv_bfloat16S2_fS2_fjLj2048ELj1ELj1ELj4ELj16ENS_18Kernel_traits_baseILj2048ES2_S2_fS2_fjLj128EEEEELb1ELb0ELb0EEEvNS_9BwdParamsE --------------------------
	.section	.nv.info._ZN10layer_norm31ln_parallel_residual_bwd_kernelINS_13Kernel_traitsI13__nv_bfloat16S2_fS2_fjLj2048ELj1ELj1ELj4ELj16ENS_18Kernel_traits_baseILj2048ES2_S2_fS2_fjLj128EEEEELb1ELb0ELb0EEEvNS_9BwdParamsE,"",@"SHT_CUDA_INFO"
	.sectionflags	@""
	.align	4


	//----- nvinfo : EIATTR_CUDA_API_VERSION
	.align		4
        /*0000*/ 	.byte	0x04, 0x37
        /*0002*/ 	.short	(.L_1423 - .L_1422)
.L_1422:
        /*0004*/ 	.word	0x00000082


	//----- nvinfo : EIATTR_KPARAM_INFO
	.align		4
.L_1423:
        /*0008*/ 	.byte	0x04, 0x17
        /*000a*/ 	.short	(.L_1425 - .L_1424)
.L_1424:
        /*000c*/ 	.word	0x00000000
        /*0010*/ 	.short	0x0000
        /*0012*/ 	.short	0x0000
        /*0014*/ 	.byte	0x00, 0xf0, 0xa1, 0x04


	//----- nvinfo : EIATTR_SPARSE_MMA_MASK
	.align		4
.L_1425:
        /*0018*/ 	.byte	0x03, 0x50
        /*001a*/ 	.short	0x0000


	//----- nvinfo : EIATTR_MAXREG_COUNT
	.align		4
        /*001c*/ 	.byte	0x03, 0x1b
        /*001e*/ 	.short	0x00ff


	//----- nvinfo : EIATTR_NUM_BARRIERS
	.align		4
        /*0020*/ 	.byte	0x02, 0x4c
        /*0022*/ 	.byte	0x01
	.zero		1


	//----- nvinfo : EIATTR_MERCURY_ISA_VERSION
	.align		4
        /*0024*/ 	.byte	0x03, 0x5f
        /*0026*/ 	.short	0x0101


	//----- nvinfo : EIATTR_COOP_GROUP_MASK_REGIDS
	.align		4
        /*0028*/ 	.byte	0x04, 0x29
        /*002a*/ 	.short	(.L_1427 - .L_1426)


	//   ....[0]....
.L_1426:
        /*002c*/ 	.word	0xffffffff


	//   ....[1]....
        /*0030*/ 	.word	0xffffffff


	//   ....[2]....
        /*0034*/ 	.word	0xffffffff


	//   ....[3]....
        /*0038*/ 	.word	0xffffffff


	//   ....[4]....
        /*003c*/ 	.word	0xffffffff


	//   ....[5]....
        /*0040*/ 	.word	0xffffffff


	//   ....[6]....
        /*0044*/ 	.word	0xffffffff


	//   ....[7]....
        /*0048*/ 	.word	0xffffffff


	//   ....[8]....
        /*004c*/ 	.word	0xffffffff


	//   ....[9]....
        /*0050*/ 	.word	0xffffffff


	//----- nvinfo : EIATTR_COOP_GROUP_INSTR_OFFSETS
	.align		4
.L_1427:
        /*0054*/ 	.byte	0x04, 0x28
        /*0056*/ 	.short	(.L_1429 - .L_1428)


	//   ....[0]....
.L_1428:
        /*0058*/ 	.word	0x00001ae0


	//   ....[1]....
        /*005c*/ 	.word	0x00001b00


	//   ....[2]....
        /*0060*/ 	.word	0x00001b40


	//   ....[3]....
        /*0064*/ 	.word	0x00001b50


	//   ....[4]....
        /*0068*/ 	.word	0x00001b90


	//   ....[5]....
        /*006c*/ 	.word	0x00001ba0


	//   ....[6]....
        /*0070*/ 	.word	0x00001bd0


	//   ....[7]....
        /*0074*/ 	.word	0x00001be0


	//   ....[8]....
        /*0078*/ 	.word	0x00001c10


	//   ....[9]....
        /*007c*/ 	.word	0x00001c20


	//----- nvinfo : EIATTR_VRC_CTA_INIT_COUNT
	.align		4
.L_1429:
        /*0080*/ 	.byte	0x02, 0x4a
	.zero		1
	.zero		1


	//----- nvinfo : EIATTR_EXIT_INSTR_OFFSETS
	.align		4
        /*0084*/ 	.byte	0x04, 0x1c
        /*0086*/ 	.short	(.L_1431 - .L_1430)


	//   ....[0]....
.L_1430:
        /*0088*/ 	.word	0x000065e0


	//   ....[1]....
        /*008c*/ 	.word	0x000066f0


	//----- nvinfo : EIATTR_MAX_THREADS
	.align		4
.L_1431:
        /*0090*/ 	.byte	0x04, 0x05
        /*0092*/ 	.short	(.L_1433 - .L_1432)
.L_1432:
        /*0094*/ 	.word	0x00000080
        /*0098*/ 	.word	0x00000001
        /*009c*/ 	.word	0x00000001


	//----- nvinfo : EIATTR_CRS_STACK_SIZE
	.align		4
.L_1433:
        /*00a0*/ 	.byte	0x04, 0x1e
        /*00a2*/ 	.short	(.L_1435 - .L_1434)
.L_1434:
        /*00a4*/ 	.word	0x00000000


	//----- nvinfo : EIATTR_CBANK_PARAM_SIZE
	.align		4
.L_1435:
        /*00a8*/ 	.byte	0x03, 0x19
        /*00aa*/ 	.short	0x0128


	//----- nvinfo : EIATTR_PARAM_CBANK
	.align		4
        /*00ac*/ 	.byte	0x04, 0x0a
        /*00ae*/ 	.short	(.L_1437 - .L_1436)
	.align		4
.L_1436:
        /*00b0*/ 	.word	index@(.nv.constant0._ZN10layer_norm31ln_parallel_residual_bwd_kernelINS_13Kernel_traitsI13__nv_bfloat16S2_fS2_fjLj2048ELj1ELj1ELj4ELj16ENS_18Kernel_traits_baseILj2048ES2_S2_fS2_fjLj128EEEEELb1ELb0ELb0EEEvNS_9BwdParamsE)
        /*00b4*/ 	.short	0x0380
        /*00b6*/ 	.short	0x0128


	//----- nvinfo : EIATTR_SW_WAR
	.align		4
.L_1437:
        /*00b8*/ 	.byte	0x04, 0x36
        /*00ba*/ 	.short	(.L_1439 - .L_1438)
.L_1438:
        /*00bc*/ 	.word	0x00000008
.L_1439:


//--------------------- .nv.info._ZN10layer_norm31ln_parallel_residual_bwd_kernelINS_13Kernel_traitsI13__nv_bfloat16S2_fS2_fjLj2048ELj1ELj1ELj4ELj16ENS_18Kernel_traits_baseILj2048ES2_S2_fS2_fjLj128EEEEELb1ELb0ELb1EEEvNS_9BwdParamsE --------------------------
	.section	.nv.info._ZN10layer_norm31ln_parallel_residual_bwd_kernelINS_13Kernel_traitsI13__nv_bfloat16S2_fS2_fjLj2048ELj1ELj1ELj4ELj16ENS_18Kernel_traits_baseILj2048ES2_S2_fS2_fjLj128EEEEELb1ELb0ELb1EEEvNS_9BwdParamsE,"",@"SHT_CUDA_INFO"
	.sectionflags	@""
	.align	4


	//----- nvinfo : EIATTR_CUDA_API_VERSION
	.align		4
        /*0000*/ 	.byte	0x04, 0x37
        /*0002*/ 	.short	(.L_1441 - .L_1440)
.L_1440:
        /*0004*/ 	.word	0x00000082


	//----- nvinfo : EIATTR_KPARAM_INFO
	.align		4
.L_1441:
        /*0008*/ 	.byte	0x04, 0x17
        /*000a*/ 	.short	(.L_1443 - .L_1442)
.L_1442:
        /*000c*/ 	.word	0x00000000
        /*0010*/ 	.short	0x0000
        /*0012*/ 	.short	0x0000
        /*0014*/ 	.byte	0x00, 0xf0, 0xa1, 0x04


	//----- nvinfo : EIATTR_SPARSE_MMA_MASK
	.align		4
.L_1443:
        /*0018*/ 	.byte	0x03, 0x50
        /*001a*/ 	.short	0x0000


	//----- nvinfo : EIATTR_MAXREG_COUNT
	.align		4
        /*001c*/ 	.byte	0x03, 0x1b
        /*001e*/ 	.short	0x00ff


	//----- nvinfo : EIATTR_NUM_BARRIERS
	.align		4
        /*0020*/ 	.byte	0x02, 0x4c
        /*0022*/ 	.byte	0x01
	.zero		1


	//----- nvinfo : EIATTR_MERCURY_ISA_VERSION
	.align		4
        /*0024*/ 	.byte	0x03, 0x5f
        /*0026*/ 	.short	0x0101


	//----- nvinfo : EIATTR_COOP_GROUP_MASK_REGIDS
	.align		4
        /*0028*/ 	.byte	0x04, 0x29
        /*002a*/ 	.short	(.L_1445 - .L_1444)


	//   ....[0]....
.L_1444:
        /*002c*/ 	.word	0xffffffff


	//   ....[1]....
        /*0030*/ 	.word	0xffffffff


	//   ....[2]....
        /*0034*/ 	.word	0xffffffff


	//   ....[3]....
        /*0038*/ 	.word	0xffffffff


	//   ....[4]....
        /*003c*/ 	.word	0xffffffff


	//   ....[5]....
        /*0040*/ 	.word	0xffffffff


	//   ....[6]....
        /*0044*/ 	.word	0xffffffff


	//   ....[7]....
        /*0048*/ 	.word	0xffffffff


	//   ....[8]....
        /*004c*/ 	.word	0xffffffff


	//   ....[9]....
        /*0050*/ 	.word	0xffffffff


	//----- nvinfo : EIATTR_COOP_GROUP_INSTR_OFFSETS
	.align		4
.L_1445:
        /*0054*/ 	.byte	0x04, 0x28
        /*0056*/ 	.short	(.L_1447 - .L_1446)


	//   ....[0]....
.L_1446:
        /*0058*/ 	.word	0x000014e0


	//   ....[1]....
        /*005c*/ 	.word	0x000014f0


	//   ....[2]....
        /*0060*/ 	.word	0x00001520


	//   ....[3]....
        /*0064*/ 	.word	0x00001530


	//   ....[4]....
        /*0068*/ 	.word	0x00001560


	//   ....[5]....
        /*006c*/ 	.word	0x00001570


	//   ....[6]....
        /*0070*/ 	.word	0x000015b0


	//   ....[7]....
        /*0074*/ 	.word	0x000015c0


	//   ....[8]....
        /*0078*/ 	.word	0x000015f0


	//   ....[9]....
        /*007c*/ 	.word	0x00001600


	//----- nvinfo : EIATTR_VRC_CTA_INIT_COUNT
	.align		4
.L_1447:
        /*0080*/ 	.byte	0x02, 0x4a
	.zero		1
	.zero		1


	//----- nvinfo : EIATTR_EXIT_INSTR_OFFSETS
	.align		4
        /*0084*/ 	.byte	0x04, 0x1c
        /*0086*/ 	.short	(.L_1449 - .L_1448)


	//   ....[0]....
.L_1448:
        /*0088*/ 	.word	0x00006620


	//----- nvinfo : EIATTR_MAX_THREADS
	.align		4
.L_1449:
        /*008c*/ 	.byte	0x04, 0x05
        /*008e*/ 	.short	(.L_1451 - .L_1450)
.L_1450:
        /*0090*/ 	.word	0x00000080
        /*0094*/ 	.word	0x00000001
        /*0098*/ 	.word	0x00000001


	//----- nvinfo : EIATTR_CRS_STACK_SIZE
	.align		4
.L_1451:
        /*009c*/ 	.byte	0x04, 0x1e
        /*009e*/ 	.short	(.L_1453 - .L_1452)
.L_1452:
        /*00a0*/ 	.word	0x00000000


	//----- nvinfo : EIATTR_CBANK_PARAM_SIZE
	.align		4
.L_1453:
        /*00a4*/ 	.byte	0x03, 0x19
        /*00a6*/ 	.short	0x0128


	//----- nvinfo : EIATTR_PARAM_CBANK
	.align		4
        /*00a8*/ 	.byte	0x04, 0x0a
        /*00aa*/ 	.short	(.L_1455 - .L_1454)
	.align		4
.L_1454:
        /*00ac*/ 	.word	index@(.nv.constant0._ZN10layer_norm31ln_parallel_residual_bwd_kernelINS_13Kernel_traitsI13__nv_bfloat16S2_fS2_fjLj2048ELj1ELj1ELj4ELj16ENS_18Kernel_traits_baseILj2048ES2_S2_fS2_fjLj128EEEEELb1ELb0ELb1EEEvNS_9BwdParamsE)
        /*00b0*/ 	.short	0x0380
        /*00b2*/ 	.short	0x0128


	//----- nvinfo : EIATTR_SW_WAR
	.align		4
.L_1455:
        /*00b4*/ 	.byte	0x04, 0x36
        /*00b6*/ 	.short	(.L_1457 - .L_1456)
.L_1456:
        /*00b8*/ 	.word	0x00000008
.L_1457:


//--------------------- .nv.info._ZN10layer_norm22ln_bwd_finalize_kernelINS_22Kernel_traits_finalizeILj2048E13__nv_bfloat16S2_fS2_fjLb0ELj1024ELj4ENS_18Kernel_traits_baseILj2048ES2_S2_fS2_fjLj1024EEEEELb0ELb0EEEvNS_9BwdParamsE --------------------------
	.section	.nv.info._ZN10layer_norm22ln_bwd_finalize_kernelINS_22Kernel_traits_finalizeILj2048E13__nv_bfloat16S2_fS2_fjLb0ELj1024ELj4ENS_18Kernel_traits_baseILj2048ES2_S2_fS2_fjLj1024EEEEELb0ELb0EEEvNS_9BwdParamsE,"",@"SHT_CUDA_INFO"
	.sectionflags	@""
	.align	4


	//----- nvinfo : EIATTR_CUDA_API_VERSION
	.align		4
        /*0000*/ 	.byte	0x04, 0x37
        /*0002*/ 	.short	(.L_1459 - .L_1458)
.L_1458:
        /*0004*/ 	.word	0x00000082


	//----- nvinfo : EIATTR_KPARAM_INFO
	.align		4
.L_1459:
        /*0008*/ 	.byte	0x04, 0x17
        /*000a*/ 	.short	(.L_1461 - .L_1460)
.L_1460:
        /*000c*/ 	.word	0x00000000
        /*0010*/ 	.short	0x0000
        /*0012*/ 	.short	0x0000
        /*0014*/ 	.byte	0x00, 0xf0, 0xa1, 0x04


	//----- nvinfo : EIATTR_SPARSE_MMA_MASK
	.align		4
.L_1461:
        /*0018*/ 	.byte	0x03, 0x50
        /*001a*/ 	.short	0x0000


	//----- nvinfo : EIATTR_MAXREG_COUNT
	.align		4
        /*001c*/ 	.byte	0x03, 0x1b
        /*001e*/ 	.short	0x0040


	//----- nvinfo : EIATTR_NUM_BARRIERS
	.align		4
        /*0020*/ 	.byte	0x02, 0x4c
        /*0022*/ 	.byte	0x01
	.zero		1


	//----- nvinfo : EIATTR_MERCURY_ISA_VERSION
	.align		4
        /*0024*/ 	.byte	0x03, 0x5f
        /*0026*/ 	.short	0x0101


	//----- nvinfo : EIATTR_COOP_GROUP_MASK_REGIDS
	.align		4
        /*0028*/ 	.byte	0x04, 0x29
        /*002a*/ 	.short	(.L_1463 - .L_1462)


	//   ....[0]....
.L_1462:
        /*002c*/ 	.word	0xffffffff


	//   ....[1]....
        /*0030*/ 	.word	0xffffffff


	//   ....[2]....
        /*0034*/ 	.word	0xffffffff


	//   ....[3]....
        /*0038*/ 	.word	0xffffffff


	//   ....[4]....
        /*003c*/ 	.word	0xffffffff


	//   ....[5]....
        /*0040*/ 	.word	0xffffffff


	//   ....[6]....
        /*0044*/ 	.word	0xffffffff


	//   ....[7]....
        /*0048*/ 	.word	0xffffffff


	//   ....[8]....
        /*004c*/ 	.word	0xffffffff


	//   ....[9]....
        /*0050*/ 	.word	0xffffffff


	//----- nvinfo : EIATTR_COOP_GROUP_INSTR_OFFSETS
	.align		4
.L_1463:
        /*0054*/ 	.byte	0x04, 0x28
        /*0056*/ 	.short	(.L_1465 - .L_1464)


	//   ....[0]....
.L_1464:
        /*0058*/ 	.word	0x00001540


	//   ....[1]....
        /*005c*/ 	.word	0x00001550


	//   ....[2]....
        /*0060*/ 	.word	0x00001580


	//   ....[3]....
        /*0064*/ 	.word	0x00001590


	//   ....[4]....
        /*0068*/ 	.word	0x000015c0


	//   ....[5]....
        /*006c*/ 	.word	0x000015d0


	//   ....[6]....
        /*0070*/ 	.word	0x00001610


	//   ....[7]....
        /*0074*/ 	.word	0x00001630


	//   ....[8]....
        /*0078*/ 	.word	0x00001680


	//   ....[9]....
        /*007c*/ 	.word	0x00001690


	//----- nvinfo : EIATTR_VRC_CTA_INIT_COUNT
	.align		4
.L_1465:
        /*0080*/ 	.byte	0x02, 0x4a
	.zero		1
	.zero		1


	//----- nvinfo : EIATTR_EXIT_INSTR_OFFSETS
	.align		4
        /*0084*/ 	.byte	0x04, 0x1c
        /*0086*/ 	.short	(.L_1467 - .L_1466)


	//   ....[0]....
.L_1466:
        /*0088*/ 	.word	0x00000060


	//   ....[1]....
        /*008c*/ 	.word	0x000016f0


	//   ....[2]....
        /*0090*/ 	.word	0x00001720


	//   ....[3]....
        /*0094*/ 	.word	0x000017e0


	//----- nvinfo : EIATTR_MAX_THREADS
	.align		4
.L_1467:
        /*0098*/ 	.byte	0x04, 0x05
        /*009a*/ 	.short	(.L_1469 - .L_1468)
.L_1468:
        /*009c*/ 	.word	0x00000400
        /*00a0*/ 	.word	0x00000001
        /*00a4*/ 	.word	0x00000001


	//----- nvinfo : EIATTR_CRS_STACK_SIZE
	.align		4
.L_1469:
        /*00a8*/ 	.byte	0x04, 0x1e
        /*00aa*/ 	.short	(.L_1471 - .L_1470)
.L_1470:
        /*00ac*/ 	.word	0x00000000


	//----- nvinfo : EIATTR_CBANK_PARAM_SIZE
	.align		4
.L_1471:
        /*00b0*/ 	.byte	0x03, 0x19
        /*00b2*/ 	.short	0x0128


	//----- nvinfo : EIATTR_PARAM_CBANK
	.align		4
        /*00b4*/ 	.byte	0x04, 0x0a
        /*00b6*/ 	.short	(.L_1473 - .L_1472)
	.align		4
.L_1472:
        /*00b8*/ 	.word	index@(.nv.constant0._ZN10layer_norm22ln_bwd_finalize_kernelINS_22Kernel_traits_finalizeILj2048E13__nv_bfloat16S2_fS2_fjLb0ELj1024ELj4ENS_18Kernel_traits_baseILj2048ES2_S2_fS2_fjLj1024EEEEELb0ELb0EEEvNS_9BwdParamsE)
        /*00bc*/ 	.short	0x0380
        /*00be*/ 	.short	0x0128


	//----- nvinfo : EIATTR_SW_WAR
	.align		4
.L_1473:
        /*00c0*/ 	.byte	0x04, 0x36
        /*00c2*/ 	.short	(.L_1475 - .L_1474)
.L_1474:
        /*00c4*/ 	.word	0x00000008
.L_1475:


//--------------------- .nv.info._ZN10layer_norm40ln_parallel_residual_bwd_finalize_kernelINS_22Kernel_traits_finalizeILj2048E13__nv_bfloat16S2_fS2_fjLb0ELj1024ELj4ENS_18Kernel_traits_baseILj2048ES2_S2_fS2_fjLj1024EEEEELb0EEEvNS_9BwdParamsE --------------------------
	.section	.nv.info._ZN10layer_norm40ln_parallel_residual_bwd_finalize_kernelINS_22Kernel_traits_finalizeILj2048E13__nv_bfloat16S2_fS2_fjLb0ELj1024ELj4ENS_18Kernel_traits_baseILj2048ES2_S2_fS2_fjLj1024EEEEELb0EEEvNS_9BwdParamsE,"",@"SHT_CUDA_INFO"
	.sectionflags	@""
	.align	4


	//----- nvinfo : EIATTR_CUDA_API_VERSION
	.align		4
        /*0000*/ 	.byte	0x04, 0x37
        /*0002*/ 	.short	(.L_1477 - .L_1476)
.L_1476:
        /*0004*/ 	.word	0x00000082


	//----- nvinfo : EIATTR_KPARAM_INFO
	.align		4
.L_1477:
        /*0008*/ 	.byte	0x04, 0x17
        /*000a*/ 	.short	(.L_1479 - .L_1478)
.L_1478:
        /*000c*/ 	.word	0x00000000
        /*0010*/ 	.short	0x0000
        /*0012*/ 	.short	0x0000
        /*0014*/ 	.byte	0x00, 0xf0, 0xa1, 0x04


	//----- nvinfo : EIATTR_SPARSE_MMA_MASK
	.align		4
.L_1479:
        /*0018*/ 	.byte	0x03, 0x50
        /*001a*/ 	.short	0x0000


	//----- nvinfo : EIATTR_MAXREG_COUNT
	.align		4
        /*001c*/ 	.byte	0x03, 0x1b
        /*001e*/ 	.short	0x0040


	//----- nvinfo : EIATTR_NUM_BARRIERS
	.align		4
        /*0020*/ 	.byte	0x02, 0x4c
        /*0022*/ 	.byte	0x01
	.zero		1


	//----- nvinfo : EIATTR_MERCURY_ISA_VERSION
	.align		4
        /*0024*/ 	.byte	0x03, 0x5f
        /*0026*/ 	.short	0x0101


	//----- nvinfo : EIATTR_COOP_GROUP_MASK_REGIDS
	.align		4
        /*0028*/ 	.byte	0x04, 0x29
        /*002a*/ 	.short	(.L_1481 - .L_1480)


	//   ....[0]....
.L_1480:
        /*002c*/ 	.word	0xffffffff


	//   ....[1]....
        /*0030*/ 	.word	0xffffffff


	//   ....[2]....
        /*0034*/ 	.word	0xffffffff


	//   ....[3]....
        /*0038*/ 	.word	0xffffffff


	//   ....[4]....
        /*003c*/ 	.word	0xffffffff


	//   ....[5]....
        /*0040*/ 	.word	0xffffffff


	//   ....[6]....
        /*0044*/ 	.word	0xffffffff


	//   ....[7]....
        /*0048*/ 	.word	0xffffffff


	//   ....[8]....
        /*004c*/ 	.word	0xffffffff


	//   ....[9]....
        /*0050*/ 	.word	0xffffffff


	//   ....[10]....
        /*0054*/ 	.word	0xffffffff


	//   ....[11]....
        /*0058*/ 	.word	0xffffffff


	//   ....[12]....
        /*005c*/ 	.word	0xffffffff


	//   ....[13]....
        /*0060*/ 	.word	0xffffffff


	//   ....[14]....
        /*0064*/ 	.word	0xffffffff


	//   ....[15]....
        /*0068*/ 	.word	0xffffffff


	//   ....[16]....
        /*006c*/ 	.word	0xffffffff


	//   ....[17]....
        /*0070*/ 	.word	0xffffffff


	//   ....[18]....
        /*0074*/ 	.word	0xffffffff


	//   ....[19]....
        /*0078*/ 	.word	0xffffffff


	//----- nvinfo : EIATTR_COOP_GROUP_INSTR_OFFSETS
	.align		4
.L_1481:
        /*007c*/ 	.byte	0x04, 0x28
        /*007e*/ 	.short	(.L_1483 - .L_1482)


	//   ....[0]....
.L_1482:
        /*0080*/ 	.word	0x000013a0


	//   ....[1]....
        /*0084*/ 	.word	0x000013b0


	//   ....[2]....
        /*0088*/ 	.word	0x000013c0


	//   ....[3]....
        /*008c*/ 	.word	0x000013d0


	//   ....[4]....
        /*0090*/ 	.word	0x00001400


	//   ....[5]....
        /*0094*/ 	.word	0x00001430


	//   ....[6]....
        /*0098*/ 	.word	0x00001440


	//   ....[7]....
        /*009c*/ 	.word	0x00001450


	//   ....[8]....
        /*00a0*/ 	.word	0x00001470


	//   ....[9]....
        /*00a4*/ 	.word	0x000014b0


	//   ....[10]....
        /*00a8*/ 	.word	0x000014e0


	//   ....[11]....
        /*00ac*/ 	.word	0x000014f0


	//   ....[12]....
        /*00b0*/ 	.word	0x00001510


	//   ....[13]....
        /*00b4*/ 	.word	0x00001540


	//   ....[14]....
        /*00b8*/ 	.word	0x00001560


	//   ....[15]....
        /*00bc*/ 	.word	0x00001570


	//   ....[16]....
        /*00c0*/ 	.word	0x000015b0


	//   ....[17]....
        /*00c4*/ 	.word	0x000015e0


	//   ....[18]....
        /*00c8*/ 	.word	0x00001600


	//   ....[19]....
        /*00cc*/ 	.word	0x00001610


	//----- nvinfo : EIATTR_VRC_CTA_INIT_COUNT
	.align		4
.L_1483:
        /*00d0*/ 	.byte	0x02, 0x4a
	.zero		1
	.zero		1


	//----- nvinfo : EIATTR_EXIT_INSTR_OFFSETS
	.align		4
        /*00d4*/ 	.byte	0x04, 0x1c
        /*00d6*/ 	.short	(.L_1485 - .L_1484)


	//   ....[0]....
.L_1484:
        /*00d8*/ 	.word	0x00000060


	//   ....[1]....
        /*00dc*/ 	.word	0x000016c0


	//   ....[2]....
        /*00e0*/ 	.word	0x000016f0


	//   ....[3]....
        /*00e4*/ 	.word	0x00001850


	//----- nvinfo : EIATTR_MAX_THREADS
	.align		4
.L_1485:
        /*00e8*/ 	.byte	0x04, 0x05
        /*00ea*/ 	.short	(.L_1487 - .L_1486)
.L_1486:
        /*00ec*/ 	.word	0x00000400
        /*00f0*/ 	.word	0x00000001
        /*00f4*/ 	.word	0x00000001


	//----- nvinfo : EIATTR_CRS_STACK_SIZE
	.align		4
.L_1487:
        /*00f8*/ 	.byte	0x04, 0x1e
        /*00fa*/ 	.short	(.L_1489 - .L_1488)
.L_1488:
        /*00fc*/ 	.word	0x00000000


	//----- nvinfo : EIATTR_CBANK_PARAM_SIZE
	.align		4
.L_1489:
        /*0100*/ 	.byte	0x03, 0x19
        /*0102*/ 	.short	0x0128


	//----- nvinfo : EIATTR_PARAM_CBANK
	.align		4
        /*0104*/ 	.byte	0x04, 0x0a
        /*0106*/ 	.short	(.L_1491 - .L_1490)
	.align		4
.L_1490:
        /*0108*/ 	.word	index@(.nv.constant0._ZN10layer_norm40ln_parallel_residual_bwd_finalize_kernelINS_22Kernel_traits_finalizeILj2048E13__nv_bfloat16S2_fS2_fjLb0ELj1024ELj4ENS_18Kernel_traits_baseILj2048ES2_S2_fS2_fjLj1024EEEEELb0EEEvNS_9BwdParamsE)
        /*010c*/ 	.short	0x0380
        /*010e*/ 	.short	0x0128


	//----- nvinfo : EIATTR_SW_WAR
	.align		4
.L_1491:
        /*0110*/ 	.byte	0x04, 0x36
        /*0112*/ 	.short	(.L_1493 - .L_1492)
.L_1492:
        /*0114*/ 	.word	0x00000008
.L_1493:


//--------------------- .nv.info._ZN10layer_norm31ln_parallel_residual_bwd_kernelINS_13Kernel_traitsI13__nv_bfloat16S2_fS2_fjLj2048ELj1ELj1ELj4ELj16ENS_18Kernel_traits_baseILj2048ES2_S2_fS2_fjLj128EEEEELb1ELb1ELb0EEEvNS_9BwdParamsE --------------------------
	.section	.nv.info._ZN10layer_norm31ln_parallel_residual_bwd_kernelINS_13Kernel_traitsI13__nv_bfloat16S2_fS2_fjLj2048ELj1ELj1ELj4ELj16ENS_18Kernel_traits_baseILj2048ES2_S2_fS2_fjLj128EEEEELb1ELb1ELb0EEEvNS_9BwdParamsE,"",@"SHT_CUDA_INFO"
	.sectionflags	@""
	.align	4


	//----- nvinfo : EIATTR_CUDA_API_VERSION
	.align		4
        /*0000*/ 	.byte	0x04, 0x37
        /*0002*/ 	.short	(.L_1495 - .L_1494)
.L_1494:
        /*0004*/ 	.word	0x00000082


	//----- nvinfo : EIATTR_KPARAM_INFO
	.align		4
.L_1495:
        /*0008*/ 	.byte	0x04, 0x17
        /*000a*/ 	.short	(.L_1497 - .L_1496)
.L_1496:
        /*000c*/ 	.word	0x00000000
        /*0010*/ 	.short	0x0000
        /*0012*/ 	.short	0x0000
        /*0014*/ 	.byte	0x00, 0xf0, 0xa1, 0x04


	//----- nvinfo : EIATTR_SPARSE_MMA_MASK
	.align		4
.L_1497:
        /*0018*/ 	.byte	0x03, 0x50
        /*001a*/ 	.short	0x0000


	//----- nvinfo : EIATTR_MAXREG_COUNT
	.align		4
        /*001c*/ 	.byte	0x03, 0x1b
        /*001e*/ 	.short	0x00ff


	//----- nvinfo : EIATTR_NUM_BARRIERS
	.align		4
        /*0020*/ 	.byte	0x02, 0x4c
        /*0022*/ 	.byte	0x01
	.zero		1


	//----- nvinfo : EIATTR_MERCURY_ISA_VERSION
	.align		4
        /*0024*/ 	.byte	0x03, 0x5f
        /*0026*/ 	.short	0x0101


	//----- nvinfo : EIATTR_COOP_GROUP_MASK_REGIDS
	.align		4
        /*0028*/ 	.byte	0x04, 0x29
        /*002a*/ 	.short	(.L_1499 - .L_1498)


	//   ....[0]....
.L_1498:
        /*002c*/ 	.word	0xffffffff


	//   ....[1]....
        /*0030*/ 	.word	0xffffffff


	//   ....[2]....
        /*0034*/ 	.word	0xffffffff


	//   ....[3]....
        /*0038*/ 	.word	0xffffffff


	//   ....[4]....
        /*003c*/ 	.word	0xffffffff


	//   ....[5]....
        /*0040*/ 	.word	0xffffffff


	//   ....[6]....
        /*0044*/ 	.word	0xffffffff


	//   ....[7]....
        /*0048*/ 	.word	0xffffffff


	//   ....[8]....
        /*004c*/ 	.word	0xffffffff


	//   ....[9]....
        /*0050*/ 	.word	0xffffffff


	//----- nvinfo : EIATTR_COOP_GROUP_INSTR_OFFSETS
	.align		4
.L_1499:
        /*0054*/ 	.byte	0x04, 0x28
        /*0056*/ 	.short	(.L_1501 - .L_1500)


	//   ....[0]....
.L_1500:
        /*0058*/ 	.word	0x00001220


	//   ....[1]....
        /*005c*/ 	.word	0x00001240


	//   ....[2]....
        /*0060*/ 	.word	0x00001270


	//   ....[3]....
        /*0064*/ 	.word	0x00001280


	//   ....[4]....
        /*0068*/ 	.word	0x000012c0


	//   ....[5]....
        /*006c*/ 	.word	0x000012d0


	//   ....[6]....
        /*0070*/ 	.word	0x00001310


	//   ....[7]....
        /*0074*/ 	.word	0x00001320


	//   ....[8]....
        /*0078*/ 	.word	0x00001350


	//   ....[9]....
        /*007c*/ 	.word	0x00001360


	//----- nvinfo : EIATTR_VRC_CTA_INIT_COUNT
	.align		4
.L_1501:
        /*0080*/ 	.byte	0x02, 0x4a
	.zero		1
	.zero		1


	//----- nvinfo : EIATTR_EXIT_INSTR_OFFSETS
	.align		4
        /*0084*/ 	.byte	0x04, 0x1c
        /*0086*/ 	.short	(.L_1503 - .L_1502)


	//   ....[0]....
.L_1502:
        /*0088*/ 	.word	0x00005c60


	//   ....[1]....
        /*008c*/ 	.word	0x00005d00


	//----- nvinfo : EIATTR_MAX_THREADS
	.align		4
.L_1503:
        /*0090*/ 	.byte	0x04, 0x05
        /*0092*/ 	.short	(.L_1505 - .L_1504)
.L_1504:
        /*0094*/ 	.word	0x00000080
        /*0098*/ 	.word	0x00000001
        /*009c*/ 	.word	0x00000001


	//----- nvinfo : EIATTR_CRS_STACK_SIZE
	.align		4
.L_1505:
        /*00a0*/ 	.byte	0x04, 0x1e
        /*00a2*/ 	.short	(.L_1507 - .L_1506)
.L_1506:
        /*00a4*/ 	.word	0x00000000


	//----- nvinfo : EIATTR_CBANK_PARAM_SIZE
	.align		4
.L_1507:
        /*00a8*/ 	.byte	0x03, 0x19
        /*00aa*/ 	.short	0x0128


	//----- nvinfo : EIATTR_PARAM_CBANK
	.align		4
        /*00ac*/ 	.byte	0x04, 0x0a
        /*00ae*/ 	.short	(.L_1509 - .L_1508)
	.align		4
.L_1508:
        /*00b0*/ 	.word	index@(.nv.constant0._ZN10layer_norm31ln_parallel_residual_bwd_kernelINS_13Kernel_traitsI13__nv_bfloat16S2_fS2_fjLj2048ELj1ELj1ELj4ELj16ENS_18Kernel_traits_baseILj2048ES2_S2_fS2_fjLj128EEEEELb1ELb1ELb0EEEvNS_9BwdParamsE)
        /*00b4*/ 	.short	0x0380
        /*00b6*/ 	.short	0x0128


	//----- nvinfo : EIATTR_SW_WAR
	.align		4
.L_1509:
        /*00b8*/ 	.byte	0x04, 0x36
        /*00ba*/ 	.short	(.L_1511 - .L_1510)
.L_1510:
        /*00bc*/ 	.word	0x00000008
.L_1511:


//--------------------- .nv.info._ZN10layer_norm22ln_bwd_finalize_kernelINS_22Kernel_traits_finalizeILj2048E13__nv_bfloat16S2_fS2_fjLb0ELj1024ELj4ENS_18Kernel_traits_baseILj2048ES2_S2_fS2_fjLj1024EEEEELb0ELb1EEEvNS_9BwdParamsE --------------------------
	.section	.nv.info._ZN10layer_norm22ln_bwd_finalize_kernelINS_22Kernel_traits_finalizeILj2048E13__nv_bfloat16S2_fS2_fjLb0ELj1024ELj4ENS_18Kernel_traits_baseILj2048ES2_S2_fS2_fjLj1024EEEEELb0ELb1EEEvNS_9BwdParamsE,"",@"SHT_CUDA_INFO"
	.sectionflags	@""
	.align	4


	//----- nvinfo : EIATTR_CUDA_API_VERSION
	.align		4
        /*0000*/ 	.byte	0x04, 0x37
        /*0002*/ 	.short	(.L_1513 - .L_1512)
.L_1512:
        /*0004*/ 	.word	0x00000082


	//----- nvinfo : EIATTR_KPARAM_INFO
	.align		4
.L_1513:
        /*0008*/ 	.byte	0x04, 0x17
        /*000a*/ 	.short	(.L_1515 - .L_1514)
.L_1514:
        /*000c*/ 	.word	0x00000000
        /*0010*/ 	.short	0x0000
        /*0012*/ 	.short	0x0000
        /*0014*/ 	.byte	0x00, 0xf0, 0xa1, 0x04


	//----- nvinfo : EIATTR_SPARSE_MMA_MASK
	.align		4
.L_1515:
        /*0018*/ 	.byte	0x03, 0x50
        /*001a*/ 	.short	0x0000


	//----- nvinfo : EIATTR_MAXREG_COUNT
	.align		4
        /*001c*/ 	.byte	0x03, 0x1b
        /*001e*/ 	.short	0x0040


	//----- nvinfo : EIATTR_NUM_BARRIERS
	.align		4
        /*0020*/ 	.byte	0x02, 0x4c
        /*0022*/ 	.byte	0x01
	.zero		1


	//----- nvinfo : EIATTR_MERCURY_ISA_VERSION
	.align		4
        /*0024*/ 	.byte	0x03, 0x5f
        /*0026*/ 	.short	0x0101


	//----- nvinfo : EIATTR_COOP_GROUP_MASK_REGIDS
	.align		4
        /*0028*/ 	.byte	0x04, 0x29
        /*002a*/ 	.short	(.L_1517 - .L_1516)


	//   ....[0]....
.L_1516:
        /*002c*/ 	.word	0xffffffff


	//   ....[1]....
        /*0030*/ 	.word	0xffffffff


	//   ....[2]....
        /*0034*/ 	.word	0xffffffff


	//   ....[3]....
        /*0038*/ 	.word	0xffffffff


	//   ....[4]....
        /*003c*/ 	.word	0xffffffff


	//   ....[5]....
        /*0040*/ 	.word	0xffffffff


	//   ....[6]....
        /*0044*/ 	.word	0xffffffff


	//   ....[7]....
        /*0048*/ 	.word	0xffffffff


	//   ....[8]....
        /*004c*/ 	.word	0xffffffff


	//   ....[9]....
        /*0050*/ 	.word	0xffffffff


	//----- nvinfo : EIATTR_COOP_GROUP_INSTR_OFFSETS
	.align		4
.L_1517:
        /*0054*/ 	.byte	0x04, 0x28
        /*0056*/ 	.short	(.L_1519 - .L_1518)


	//   ....[0]....
.L_1518:
        /*0058*/ 	.word	0x00001560


	//   ....[1]....
        /*005c*/ 	.word	0x00001570


	//   ....[2]....
        /*0060*/ 	.word	0x000015a0


	//   ....[3]....
        /*0064*/ 	.word	0x000015b0


	//   ....[4]....
        /*0068*/ 	.word	0x000015e0


	//   ....[5]....
        /*006c*/ 	.word	0x000015f0


	//   ....[6]....
        /*0070*/ 	.word	0x00001620


	//   ....[7]....
        /*0074*/ 	.word	0x00001640


	//   ....[8]....
        /*0078*/ 	.word	0x00001670


	//   ....[9]....
        /*007c*/ 	.word	0x00001680


	//----- nvinfo : EIATTR_VRC_CTA_INIT_COUNT
	.align		4
.L_1519:
        /*0080*/ 	.byte	0x02, 0x4a
	.zero		1
	.zero		1


	//----- nvinfo : EIATTR_EXIT_INSTR_OFFSETS
	.align		4
        /*0084*/ 	.byte	0x04, 0x1c
        /*0086*/ 	.short	(.L_1521 - .L_1520)


	//   ....[0]....
.L_1520:
        /*0088*/ 	.word	0x00000060


	//   ....[1]....
        /*008c*/ 	.word	0x000016e0


	//   ....[2]....
        /*0090*/ 	.word	0x000017d0


	//----- nvinfo : EIATTR_MAX_THREADS
	.align		4
.L_1521:
        /*0094*/ 	.byte	0x04, 0x05
        /*0096*/ 	.short	(.L_1523 - .L_1522)
.L_1522:
        /*0098*/ 	.word	0x00000400
        /*009c*/ 	.word	0x00000001
        /*00a0*/ 	.word	0x00000001


	//----- nvinfo : EIATTR_CRS_STACK_SIZE
	.align		4
.L_1523:
        /*00a4*/ 	.byte	0x04, 0x1e
        /*00a6*/ 	.short	(.L_1525 - .L_1524)
.L_1524:
        /*00a8*/ 	.word	0x00000000


	//----- nvinfo : EIATTR_CBANK_PARAM_SIZE
	.align		4
.L_1525:
        /*00ac*/ 	.byte	0x03, 0x19
        /*00ae*/ 	.short	0x0128


	//----- nvinfo : EIATTR_PARAM_CBANK
	.align		4
        /*00b0*/ 	.byte	0x04, 0x0a
        /*00b2*/ 	.short	(.L_1527 - .L_1526)
	.align		4
.L_1526:
        /*00b4*/ 	.word	index@(.nv.constant0._ZN10layer_norm22ln_bwd_finalize_kernelINS_22Kernel_traits_finalizeILj2048E13__nv_bfloat16S2_fS2_fjLb0ELj1024ELj4ENS_18Kernel_traits_baseILj2048ES2_S2_fS2_fjLj1024EEEEELb0ELb1EEEvNS_9BwdParamsE)
        /*00b8*/ 	.short	0x0380
        /*00ba*/ 	.short	0x0128


	//----- nvinfo : EIATTR_SW_WAR
	.align		4
.L_1527:
        /*00bc*/ 	.byte	0x04, 0x36
        /*00be*/ 	.short	(.L_1529 - .L_1528)
.L_1528:
        /*00c0*/ 	.word	0x00000008
.L_1529:


//--------------------- .nv.info._ZN10layer_norm40ln_parallel_residual_bwd_finalize_kernelINS_22Kernel_traits_finalizeILj2048E13__nv_bfloat16S2_fS2_fjLb0ELj1024ELj4ENS_18Kernel_traits_baseILj2048ES2_S2_fS2_fjLj1024EEEEELb1EEEvNS_9BwdParamsE --------------------------
	.section	.nv.info._ZN10layer_norm40ln_parallel_residual_bwd_finalize_kernelINS_22Kernel_traits_finalizeILj2048E13__nv_bfloat16S2_fS2_fjLb0ELj1024ELj4ENS_18Kernel_traits_baseILj2048ES2_S2_fS2_fjLj1024EEEEELb1EEEvNS_9BwdParamsE,"",@"SHT_CUDA_INFO"
	.sectionflags	@""
	.align	4


	//----- nvinfo : EIATTR_CUDA_API_VERSION
	.align		4
        /*0000*/ 	.byte	0x04, 0x37
        /*0002*/ 	.short	(.L_1531 - .L_1530)
.L_1530:
        /*0004*/ 	.word	0x00000082


	//----- nvinfo : EIATTR_KPARAM_INFO
	.align		4
.L_1531:
        /*0008*/ 	.byte	0x04, 0x17
        /*000a*/ 	.short	(.L_1533 - .L_1532)
.L_1532:
        /*000c*/ 	.word	0x00000000
        /*0010*/ 	.short	0x0000
        /*0012*/ 	.short	0x0000
        /*0014*/ 	.byte	0x00, 0xf0, 0xa1, 0x04


	//----- nvinfo : EIATTR_SPARSE_MMA_MASK
	.align		4
.L_1533:
        /*0018*/ 	.byte	0x03, 0x50
        /*001a*/ 	.short	0x0000


	//----- nvinfo : EIATTR_MAXREG_COUNT
	.align		4
        /*001c*/ 	.byte	0x03, 0x1b
        /*001e*/ 	.short	0x0040


	//----- nvinfo : EIATTR_NUM_BARRIERS
	.align		4
        /*0020*/ 	.byte	0x02, 0x4c
        /*0022*/ 	.byte	0x01
	.zero		1


	//----- nvinfo : EIATTR_MERCURY_ISA_VERSION
	.align		4
        /*0024*/ 	.byte	0x03, 0x5f
        /*0026*/ 	.short	0x0101


	//----- nvinfo : EIATTR_COOP_GROUP_MASK_REGIDS
	.align		4
        /*0028*/ 	.byte	0x04, 0x29
        /*002a*/ 	.short	(.L_1535 - .L_1534)


	//   ....[0]....
.L_1534:
        /*002c*/ 	.word	0xffffffff


	//   ....[1]....
        /*0030*/ 	.word	0xffffffff


	//   ....[2]....
        /*0034*/ 	.word	0xffffffff


	//   ....[3]....
        /*0038*/ 	.word	0xffffffff


	//   ....[4]....
        /*003c*/ 	.word	0xffffffff


	//   ....[5]....
        /*0040*/ 	.word	0xffffffff


	//   ....[6]....
        /*0044*/ 	.word	0xffffffff


	//   ....[7]....
        /*0048*/ 	.word	0xffffffff


	//   ....[8]....
        /*004c*/ 	.word	0xffffffff


	//   ....[9]....
        /*0050*/ 	.word	0xffffffff


	//   ....[10]....
        /*0054*/ 	.word	0xffffffff


	//   ....[11]....
        /*0058*/ 	.word	0xffffffff


	//   ....[12]....
        /*005c*/ 	.word	0xffffffff


	//   ....[13]....
        /*0060*/ 	.word	0xffffffff


	//   ....[14]....
        /*0064*/ 	.word	0xffffffff


	//   ....[15]....
        /*0068*/ 	.word	0xffffffff


	//   ....[16]....
        /*006c*/ 	.word	0xffffffff


	//   ....[17]....
        /*0070*/ 	.word	0xffffffff


	//   ....[18]....
        /*0074*/ 	.word	0xffffffff


	//   ....[19]....
        /*0078*/ 	.word	0xffffffff


	//----- nvinfo : EIATTR_COOP_GROUP_INSTR_OFFSETS
	.align		4
.L_1535:
        /*007c*/ 	.byte	0x04, 0x28
        /*007e*/ 	.short	(.L_1537 - .L_1536)


	//   ....[0]....
.L_1536:
        /*0080*/ 	.word	0x000013e0


	//   ....[1]....
        /*0084*/ 	.word	0x000013f0


	//   ....[2]....
        /*0088*/ 	.word	0x00001400


	//   ....[3]....
        /*008c*/ 	.word	0x00001410


	//   ....[4]....
        /*0090*/ 	.word	0x00001450


	//   ....[5]....
        /*0094*/ 	.word	0x00001470


	//   ....[6]....
        /*0098*/ 	.word	0x00001480


	//   ....[7]....
        /*009c*/ 	.word	0x00001490


	//   ....[8]....
        /*00a0*/ 	.word	0x000014d0


	//   ....[9]....
        /*00a4*/ 	.word	0x000014f0


	//   ....[10]....
        /*00a8*/ 	.word	0x00001500


	//   ....[11]....
        /*00ac*/ 	.word	0x00001510


	//   ....[12]....
        /*00b0*/ 	.word	0x00001540


	//   ....[13]....
        /*00b4*/ 	.word	0x00001560


	//   ....[14]....
        /*00b8*/ 	.word	0x00001580


	//   ....[15]....
        /*00bc*/ 	.word	0x00001590


	//   ....[16]....
        /*00c0*/ 	.word	0x000015c0


	//   ....[17]....
        /*00c4*/ 	.word	0x000015e0


	//   ....[18]....
        /*00c8*/ 	.word	0x00001600


	//   ....[19]....
        /*00cc*/ 	.word	0x00001610


	//----- nvinfo : EIATTR_VRC_CTA_INIT_COUNT
	.align		4
.L_1537:
        /*00d0*/ 	.byte	0x02, 0x4a
	.zero		1
	.zero		1


	//----- nvinfo : EIATTR_EXIT_INSTR_OFFSETS
	.align		4
        /*00d4*/ 	.byte	0x04, 0x1c
        /*00d6*/ 	.short	(.L_1539 - .L_1538)


	//   ....[0]....
.L_1538:
        /*00d8*/ 	.word	0x00000060


	//   ....[1]....
        /*00dc*/ 	.word	0x000016b0


	//   ....[2]....
        /*00e0*/ 	.word	0x00001840


	//----- nvinfo : EIATTR_MAX_THREADS
	.align		4
.L_1539:
        /*00e4*/ 	.byte	0x04, 0x05
        /*00e6*/ 	.short	(.L_1541 - .L_1540)
.L_1540:
        /*00e8*/ 	.word	0x00000400
        /*00ec*/ 	.word	0x00000001
        /*00f0*/ 	.word	0x00000001


	//----- nvinfo : EIATTR_CRS_STACK_SIZE
	.align		4
.L_1541:
        /*00f4*/ 	.byte	0x04, 0x1e
        /*00f6*/ 	.short	(.L_1543 - .L_1542)
.L_1542:
        /*00f8*/ 	.word	0x00000000


	//----- nvinfo : EIATTR_CBANK_PARAM_SIZE
	.align		4
.L_1543:
        /*00fc*/ 	.byte	0x03, 0x19
        /*00fe*/ 	.short	0x0128


	//----- nvinfo : EIATTR_PARAM_CBANK
	.align		4
        /*0100*/ 	.byte	0x04, 0x0a
        /*0102*/ 	.short	(.L_1545 - .L_1544)
	.align		4
.L_1544:
        /*0104*/ 	.word	index@(.nv.constant0._ZN10layer_norm40ln_parallel_residual_bwd_finalize_kernelINS_22Kernel_traits_finalizeILj2048E13__nv_bfloat16S2_fS2_fjLb0ELj1024ELj4ENS_18Kernel_traits_baseILj2048ES2_S2_fS2_fjLj1024EEEEELb1EEEvNS_9BwdParamsE)
        /*0108*/ 	.short	0x0380
        /*010a*/ 	.short	0x0128


	//----- nvinfo : EIATTR_SW_WAR
	.align		4
.L_1545:
        /*010c*/ 	.byte	0x04, 0x36
        /*010e*/ 	.short	(.L_1547 - .L_1546)
.L_1546:
        /*0110*/ 	.word	0x00000008
.L_1547:


//--------------------- .nv.info._ZN10layer_norm31ln_parallel_residual_bwd_kernelINS_13Kernel_traitsI13__nv_bfloat16S2_fS2_fjLj2048ELj1ELj1ELj4ELj16ENS_18Kernel_traits_baseILj2048ES2_S2_fS2_fjLj128EEEEELb1ELb1ELb1EEEvNS_9BwdParamsE --------------------------
	.section	.nv.info._ZN10layer_norm31ln_parallel_residual_bwd_kernelINS_13Kernel_traitsI13__nv_bfloat16S2_fS2_fjLj2048ELj1ELj1ELj4ELj16ENS_18Kernel_traits_baseILj2048ES2_S2_fS2_fjLj128EEEEELb1ELb1ELb1EEEvNS_9BwdParamsE,"",@"SHT_CUDA_INFO"
	.sectionflags	@""
	.align	4


	//----- nvinfo : EIATTR_CUDA_API_VERSION
	.align		4
        /*0000*/ 	.byte	0x04, 0x37
        /*0002*/ 	.short	(.L_1549 - .L_1548)
.L_1548:
        /*0004*/ 	.word	0x00000082


	//----- nvinfo : EIATTR_KPARAM_INFO
	.align		4
.L_1549:
        /*0008*/ 	.byte	0x04, 0x17
        /*000a*/ 	.short	(.L_1551 - .L_1550)
.L_1550:
        /*000c*/ 	.word	0x00000000
        /*0010*/ 	.short	0x0000
        /*0012*/ 	.short	0x0000
        /*0014*/ 	.byte	0x00, 0xf0, 0xa1, 0x04


	//----- nvinfo : EIATTR_SPARSE_MMA_MASK
	.align		4
.L_1551:
        /*0018*/ 	.byte	0x03, 0x50
        /*001a*/ 	.short	0x0000


	//----- nvinfo : EIATTR_MAXREG_COUNT
	.align		4
        /*001c*/ 	.byte	0x03, 0x1b
        /*001e*/ 	.short	0x00ff


	//----- nvinfo : EIATTR_NUM_BARRIERS
	.align		4
        /*0020*/ 	.byte	0x02, 0x4c
        /*0022*/ 	.byte	0x01
	.zero		1


	//----- nvinfo : EIATTR_MERCURY_ISA_VERSION
	.align		4
        /*0024*/ 	.byte	0x03, 0x5f
        /*0026*/ 	.short	0x0101


	//----- nvinfo : EIATTR_COOP_GROUP_MASK_REGIDS
	.align		4
        /*0028*/ 	.byte	0x04, 0x29
        /*002a*/ 	.short	(.L_1553 - .L_1552)


	//   ....[0]....
.L_1552:
        /*002c*/ 	.word	0xffffffff


	//   ....[1]....
        /*0030*/ 	.word	0xffffffff


	//   ....[2]....
        /*0034*/ 	.word	0xffffffff


	//   ....[3]....
        /*0038*/ 	.word	0xffffffff


	//   ....[4]....
        /*003c*/ 	.word	0xffffffff


	//   ....[5]....
        /*0040*/ 	.word	0xffffffff


	//   ....[6]....
        /*0044*/ 	.word	0xffffffff


	//   ....[7]....
        /*0048*/ 	.word	0xffffffff


	//   ....[8]....
        /*004c*/ 	.word	0xffffffff


	//   ....[9]....
        /*0050*/ 	.word	0xffffffff


	//----- nvinfo : EIATTR_COOP_GROUP_INSTR_OFFSETS
	.align		4
.L_1553:
        /*0054*/ 	.byte	0x04, 0x28
        /*0056*/ 	.short	(.L_1555 - .L_1554)


	//   ....[0]....
.L_1554:
        /*0058*/ 	.word	0x00001050


	//   ....[1]....
        /*005c*/ 	.word	0x000010f0


	//   ....[2]....
        /*0060*/ 	.word	0x00001100


	//   ....[3]....
        /*0064*/ 	.word	0x00001160


	//   ....[4]....
        /*0068*/ 	.word	0x00001170


	//   ....[5]....
        /*006c*/ 	.word	0x000011a0


	//   ....[6]....
        /*0070*/ 	.word	0x000011b0


	//   ....[7]....
        /*0074*/ 	.word	0x000011e0


	//   ....[8]....
        /*0078*/ 	.word	0x00001200


	//   ....[9]....
        /*007c*/ 	.word	0x00001220


	//----- nvinfo : EIATTR_VRC_CTA_INIT_COUNT
	.align		4
.L_1555:
        /*0080*/ 	.byte	0x02, 0x4a
	.zero		1
	.zero		1


	//----- nvinfo : EIATTR_EXIT_INSTR_OFFSETS
	.align		4
        /*0084*/ 	.byte	0x04, 0x1c
        /*0086*/ 	.short	(.L_1557 - .L_1556)


	//   ....[0]....
.L_1556:
        /*0088*/ 	.word	0x00005bb0


	//----- nvinfo : EIATTR_MAX_THREADS
	.align		4
.L_1557:
        /*008c*/ 	.byte	0x04, 0x05
        /*008e*/ 	.short	(.L_1559 - .L_1558)
.L_1558:
        /*0090*/ 	.word	0x00000080
        /*0094*/ 	.word	0x00000001
        /*0098*/ 	.word	0x00000001


	//----- nvinfo : EIATTR_CRS_STACK_SIZE
	.align		4
.L_1559:
        /*009c*/ 	.byte	0x04, 0x1e
        /*009e*/ 	.short	(.L_1561 - .L_1560)
.L_1560:
        /*00a0*/ 	.word	0x00000000


	//----- nvinfo : EIATTR_CBANK_PARAM_SIZE
	.align		4
.L_1561:
        /*00a4*/ 	.byte	0x03, 0x19
        /*00a6*/ 	.short	0x0128


	//----- nvinfo : EIATTR_PARAM_CBANK
	.align		4
        /*00a8*/ 	.byte	0x04, 0x0a
        /*00aa*/ 	.short	(.L_1563 - .L_1562)
	.align		4
.L_1562:
        /*00ac*/ 	.word	index@(.nv.constant0._ZN10layer_norm31ln_parallel_residual_bwd_kernelINS_13Kernel_traitsI13__nv_bfloat16S2_fS2_fjLj2048ELj1ELj1ELj4ELj16ENS_18Kernel_traits_baseILj2048ES2_S2_fS2_fjLj128EEEEELb1ELb1ELb1EEEvNS_9BwdParamsE)
        /*00b0*/ 	.short	0x0380
        /*00b2*/ 	.short	0x0128


	//----- nvinfo : EIATTR_SW_WAR
	.align		4
.L_1563:
        /*00b4*/ 	.byte	0x04, 0x36
        /*00b6*/ 	.short	(.L_1565 - .L_1564)
.L_1564:
        /*00b8*/ 	.word	0x00000008
.L_1565:


//--------------------- .nv.info._ZN10layer_norm31ln_parallel_residual_bwd_kernelINS_13Kernel_traitsIf13__nv_bfloat16fS2_fjLj2048ELj1ELj1ELj4ELj16ENS_18Kernel_traits_baseILj2048EfS2_fS2_fjLj128EEEEELb0ELb0ELb0EEEvNS_9BwdParamsE --------------------------
	.section	.nv.info._ZN10layer_norm31ln_parallel_residual_bwd_kernelINS_13Kernel_traitsIf13__nv_bfloat16fS2_fjLj2048ELj1ELj1ELj4ELj16ENS_18Kernel_traits_baseILj2048EfS2_fS2_fjLj128EEEEELb0ELb0ELb0EEEvNS_9BwdParamsE,"",@"SHT_CUDA_INFO"
	.sectionflags	@""
	.align	4


	//----- nvinfo : EIATTR_CUDA_API_VERSION
	.align		4
        /*0000*/ 	.byte	0x04, 0x37
        /*0002*/ 	.short	(.L_1567 - .L_1566)
.L_1566:
        /*0004*/ 	.word	0x00000082


	//----- nvinfo : EIATTR_KPARAM_INFO
	.align		4
.L_1567:
        /*0008*/ 	.byte	0x04, 0x17
        /*000a*/ 	.short	(.L_1569 - .L_1568)
.L_1568:
        /*000c*/ 	.word	0x00000000
        /*0010*/ 	.short	0x0000
        /*0012*/ 	.short	0x0000
        /*0014*/ 	.byte	0x00, 0xf0, 0xa1, 0x04


	//----- nvinfo : EIATTR_SPARSE_MMA_MASK
	.align		4
.L_1569:
        /*0018*/ 	.byte	0x03, 0x50
        /*001a*/ 	.short	0x0000


	//----- nvinfo : EIATTR_MAXREG_COUNT
	.align		4
        /*001c*/ 	.byte	0x03, 0x1b
        /*001e*/ 	.short	0x00ff


	//----- nvinfo : EIATTR_NUM_BARRIERS
	.align		4
        /*0020*/ 	.byte	0x02, 0x4c
        /*0022*/ 	.byte	0x01
	.zero		1


	//----- nvinfo : EIATTR_MERCURY_ISA_VERSION
	.align		4
        /*0024*/ 	.byte	0x03, 0x5f
        /*0026*/ 	.short	0x0101


	//----- nvinfo : EIATTR_COOP_GROUP_MASK_REGIDS
	.align		4
        /*0028*/ 	.byte	0x04, 0x29
        /*002a*/ 	.short	(.L_1571 - .L_1570)


	//   ....[0]....
.L_1570:
        /*002c*/ 	.word	0xffffffff


	//   ....[1]....
        /*0030*/ 	.word	0xffffffff


	//   ....[2]....
        /*0034*/ 	.word	0xffffffff


	//   ....[3]....
        /*0038*/ 	.word	0xffffffff


	//   ....[4]....
        /*003c*/ 	.word	0xffffffff


	//   ....[5]....
        /*0040*/ 	.word	0xffffffff


	//   ....[6]....
        /*0044*/ 	.word	0xffffffff


	//   ....[7]....
        /*0048*/ 	.word	0xffffffff


	//   ....[8]....
        /*004c*/ 	.word	0xffffffff


	//   ....[9]....
        /*0050*/ 	.word	0xffffffff


	//----- nvinfo : EIATTR_COOP_GROUP_INSTR_OFFSETS
	.align		4
.L_1571:
        /*0054*/ 	.byte	0x04, 0x28
        /*0056*/ 	.short	(.L_1573 - .L_1572)


	//   ....[0]....
.L_1572:
        /*0058*/ 	.word	0x00001770


	//   ....[1]....
        /*005c*/ 	.word	0x00001790


	//   ....[2]....
        /*0060*/ 	.word	0x000017d0


	//   ....[3]....
        /*0064*/ 	.word	0x000017e0


	//   ....[4]....
        /*0068*/ 	.word	0x00001820


	//   ....[5]....
        /*006c*/ 	.word	0x00001830


	//   ....[6]....
        /*0070*/ 	.word	0x00001860


	//   ....[7]....
        /*0074*/ 	.word	0x00001870


	//   ....[8]....
        /*0078*/ 	.word	0x000018a0


	//   ....[9]....
        /*007c*/ 	.word	0x000018b0


	//----- nvinfo : EIATTR_VRC_CTA_INIT_COUNT
	.align		4
.L_1573:
        /*0080*/ 	.byte	0x02, 0x4a
	.zero		1
	.zero		1


	//----- nvinfo : EIATTR_EXIT_INSTR_OFFSETS
	.align		4
        /*0084*/ 	.byte	0x04, 0x1c
        /*0086*/ 	.short	(.L_1575 - .L_1574)


	//   ....[0]....
.L_1574:
        /*0088*/ 	.word	0x00004150


	//   ....[1]....
        /*008c*/ 	.word	0x00004260


	//----- nvinfo : EIATTR_MAX_THREADS
	.align		4
.L_1575:
        /*0090*/ 	.byte	0x04, 0x05
        /*0092*/ 	.short	(.L_1577 - .L_1576)
.L_1576:
        /*0094*/ 	.word	0x00000080
        /*0098*/ 	.word	0x00000001
        /*009c*/ 	.word	0x00000001


	//----- nvinfo : EIATTR_CRS_STACK_SIZE
	.align		4
.L_1577:
        /*00a0*/ 	.byte	0x04, 0x1e
        /*00a2*/ 	.short	(.L_1579 - .L_1578)
.L_1578:
        /*00a4*/ 	.word	0x00000000


	//----- nvinfo : EIATTR_CBANK_PARAM_SIZE
	.align		4
.L_1579:
        /*00a8*/ 	.byte	0x03, 0x19
        /*00aa*/ 	.short	0x0128


	//----- nvinfo : EIATTR_PARAM_CBANK
	.align		4
        /*00ac*/ 	.byte	0x04, 0x0a
        /*00ae*/ 	.short	(.L_1581 - .L_1580)
	.align		4
.L_1580:
        /*00b0*/ 	.word	index@(.nv.constant0._ZN10layer_norm31ln_parallel_residual_bwd_kernelINS_13Kernel_traitsIf13__nv_bfloat16fS2_fjLj2048ELj1ELj1ELj4ELj16ENS_18Kernel_traits_baseILj2048EfS2_fS2_fjLj128EEEEELb0ELb0ELb0EEEvNS_9BwdParamsE)
        /*00b4*/ 	.short	0x0380
        /*00b6*/ 	.short	0x0128


	//----- nvinfo : EIATTR_SW_WAR
	.align		4
.L_1581:
        /*00b8*/ 	.byte	0x04, 0x36
        /*00ba*/ 	.short	(.L_1583 - .L_1582)
.L_1582:
        /*00bc*/ 	.word	0x00000008
.L_1583:


//--------------------- .nv.info._ZN10layer_norm31ln_parallel_residual_bwd_kernelINS_13Kernel_traitsIf13__nv_bfloat16fS2_fjLj2048ELj1ELj1ELj4ELj16ENS_18Kernel_traits_baseILj2048EfS2_fS2_fjLj128EEEEELb0ELb0ELb1EEEvNS_9BwdParamsE --------------------------
	.section	.nv.info._ZN10layer_norm31ln_parallel_residual_bwd_kernelINS_13Kernel_traitsIf13__nv_bfloat16fS2_fjLj2048ELj1ELj1ELj4ELj16ENS_18Kernel_traits_baseILj2048EfS2_fS2_fjLj128EEEEELb0ELb0ELb1EEEvNS_9BwdParamsE,"",@"SHT_CUDA_INFO"
	.sectionflags	@""
	.align	4


	//----- nvinfo : EIATTR_CUDA_API_VERSION
	.align		4
        /*0000*/ 	.byte	0x04, 0x37
        /*0002*/ 	.short	(.L_1585 - .L_1584)
.L_1584:
        /*0004*/ 	.word	0x00000082


	//----- nvinfo : EIATTR_KPARAM_INFO
	.align		4
.L_1585:
        /*0008*/ 	.byte	0x04, 0x17
        /*000a*/ 	.short	(.L_1587 - .L_1586)
.L_1586:
        /*000c*/ 	.word	0x00000000
        /*0010*/ 	.short	0x0000
        /*0012*/ 	.short	0x0000
        /*0014*/ 	.byte	0x00, 0xf0, 0xa1, 0x04


	//----- nvinfo : EIATTR_SPARSE_MMA_MASK
	.align		4
.L_1587:
        /*0018*/ 	.byte	0x03, 0x50
        /*001a*/ 	.short	0x0000


	//----- nvinfo : EIATTR_MAXREG_COUNT
	.align		4
        /*001c*/ 	.byte	0x03, 0x1b
        /*001e*/ 	.short	0x00ff


	//----- nvinfo : EIATTR_NUM_BARRIERS
	.align		4
        /*0020*/ 	.byte	0x02, 0x4c
        /*0022*/ 	.byte	0x01
	.zero		1


	//----- nvinfo : EIATTR_MERCURY_ISA_VERSION
	.align		4
        /*0024*/ 	.byte	0x03, 0x5f
        /*0026*/ 	.short	0x0101


	//----- nvinfo : EIATTR_COOP_GROUP_MASK_REGIDS
	.align		4
        /*0028*/ 	.byte	0x04, 0x29
        /*002a*/ 	.short	(.L_1589 - .L_1588)


	//   ....[0]....
.L_1588:
        /*002c*/ 	.word	0xffffffff


	//   ....[1]....
        /*0030*/ 	.word	0xffffffff


	//   ....[2]....
        /*0034*/ 	.word	0xffffffff


	//   ....[3]....
        /*0038*/ 	.word	0xffffffff


	//   ....[4]....
        /*003c*/ 	.word	0xffffffff


	//   ....[5]....
        /*0040*/ 	.word	0xffffffff


	//   ....[6]....
        /*0044*/ 	.word	0xffffffff


	//   ....[7]....
        /*0048*/ 	.word	0xffffffff


	//   ....[8]....
        /*004c*/ 	.word	0xffffffff


	//   ....[9]....
        /*0050*/ 	.word	0xffffffff


	//----- nvinfo : EIATTR_COOP_GROUP_INSTR_OFFSETS
	.align		4
.L_1589:
        /*0054*/ 	.byte	0x04, 0x28
        /*0056*/ 	.short	(.L_1591 - .L_1590)


	//   ....[0]....
.L_1590:
        /*0058*/ 	.word	0x00001510


	//   ....[1]....
        /*005c*/ 	.word	0x00001590


	//   ....[2]....
        /*0060*/ 	.word	0x000015a0


	//   ....[3]....
        /*0064*/ 	.word	0x000015f0


	//   ....[4]....
        /*0068*/ 	.word	0x00001600


	//   ....[5]....
        /*006c*/ 	.word	0x00001620


	//   ....[6]....
        /*0070*/ 	.word	0x00001640


	//   ....[7]....
        /*0074*/ 	.word	0x00001670


	//   ....[8]....
        /*0078*/ 	.word	0x00001690


	//   ....[9]....
        /*007c*/ 	.word	0x000016b0


	//----- nvinfo : EIATTR_VRC_CTA_INIT_COUNT
	.align		4
.L_1591:
        /*0080*/ 	.byte	0x02, 0x4a
	.zero		1
	.zero		1


	//----- nvinfo : EIATTR_EXIT_INSTR_OFFSETS
	.align		4
        /*0084*/ 	.byte	0x04, 0x1c
        /*0086*/ 	.short	(.L_1593 - .L_1592)


	//   ....[0]....
.L_1592:
        /*0088*/ 	.word	0x00004190


	//----- nvinfo : EIATTR_MAX_THREADS
	.align		4
.L_1593:
        /*008c*/ 	.byte	0x04, 0x05
        /*008e*/ 	.short	(.L_1595 - .L_1594)
.L_1594:
        /*0090*/ 	.word	0x00000080
        /*0094*/ 	.word	0x00000001
        /*0098*/ 	.word	0x00000001


	//----- nvinfo : EIATTR_CRS_STACK_SIZE
	.align		4
.L_1595:
        /*009c*/ 	.byte	0x04, 0x1e
        /*009e*/ 	.short	(.L_1597 - .L_1596)
.L_1596:
        /*00a0*/ 	.word	0x00000000


	//----- nvinfo : EIATTR_CBANK_PARAM_SIZE
	.align		4
.L_1597:
        /*00a4*/ 	.byte	0x03, 0x19
        /*00a6*/ 	.short	0x0128


	//----- nvinfo : EIATTR_PARAM_CBANK
	.align		4
        /*00a8*/ 	.byte	0x04, 0x0a
        /*00aa*/ 	.short	(.L_1599 - .L_1598)
	.align		4
.L_1598:
        /*00ac*/ 	.word	index@(.nv.constant0._ZN10layer_norm31ln_parallel_residual_bwd_kernelINS_13Kernel_traitsIf13__nv_bfloat16fS2_fjLj2048ELj1ELj1ELj4ELj16ENS_18Kernel_traits_baseILj2048EfS2_fS2_fjLj128EEEEELb0ELb0ELb1EEEvNS_9BwdParamsE)
        /*00b0*/ 	.short	0x0380
        /*00b2*/ 	.short	0x0128


	//----- nvinfo : EIATTR_SW_WAR
	.align		4
.L_1599:
        /*00b4*/ 	.byte	0x04, 0x36
        /*00b6*/ 	.short	(.L_1601 - .L_1600)
.L_1600:
        /*00b8*/ 	.word	0x00000008
.L_1601:


//--------------------- .nv.info._ZN10layer_norm31ln_parallel_residual_bwd_kernelINS_13Kernel_traitsIf13__nv_bfloat16fS2_fjLj2048ELj1ELj1ELj4ELj16ENS_18Kernel_traits_baseILj2048EfS2_fS2_fjLj128EEEEELb0ELb1ELb0EEEvNS_9BwdParamsE --------------------------
	.section	.nv.info._ZN10layer_norm31ln_parallel_residual_bwd_kernelINS_13Kernel_traitsIf13__nv_bfloat16fS2_fjLj2048ELj1ELj1ELj4ELj16ENS_18Kernel_traits_baseILj2048EfS2_fS2_fjLj128EEEEELb0ELb1ELb0EEEvNS_9BwdParamsE,"",@"SHT_CUDA_INFO"
	.sectionflags	@""
	.align	4


	//----- nvinfo : EIATTR_CUDA_API_VERSION
	.align		4
        /*0000*/ 	.byte	0x04, 0x37
        /*0002*/ 	.short	(.L_1603 - .L_1602)
.L_1602:
        /*0004*/ 	.word	0x00000082


	//----- nvinfo : EIATTR_KPARAM_INFO
	.align		4
.L_1603:
        /*0008*/ 	.byte	0x04, 0x17
        /*000a*/ 	.short	(.L_1605 - .L_1604)
.L_1604:
        /*000c*/ 	.word	0x00000000
        /*0010*/ 	.short	0x0000
        /*0012*/ 	.short	0x0000
        /*0014*/ 	.byte	0x00, 0xf0, 0xa1, 0x04


	//----- nvinfo : EIATTR_SPARSE_MMA_MASK
	.align		4
.L_1605:
        /*0018*/ 	.byte	0x03, 0x50
        /*001a*/ 	.short	0x0000


	//----- nvinfo : EIATTR_MAXREG_COUNT
	.align		4
        /*001c*/ 	.byte	0x03, 0x1b
        /*001e*/ 	.short	0x00ff


	//----- nvinfo : EIATTR_NUM_BARRIERS
	.align		4
        /*0020*/ 	.byte	0x02, 0x4c
        /*0022*/ 	.byte	0x01
	.zero		1


	//----- nvinfo : EIATTR_MERCURY_ISA_VERSION
	.align		4
        /*0024*/ 	.byte	0x03, 0x5f
        /*0026*/ 	.short	0x0101


	//----- nvinfo : EIATTR_COOP_GROUP_MASK_REGIDS
	.align		4
        /*0028*/ 	.byte	0x04, 0x29
        /*002a*/ 	.short	(.L_1607 - .L_1606)


	//   ....[0]....
.L_1606:
        /*002c*/ 	.word	0xffffffff


	//   ....[1]....
        /*0030*/ 	.word	0xffffffff


	//   ....[2]....
        /*0034*/ 	.word	0xffffffff


	//   ....[3]....
        /*0038*/ 	.word	0xffffffff


	//   ....[4]....
        /*003c*/ 	.word	0xffffffff


	//   ....[5]....
        /*0040*/ 	.word	0xffffffff


	//   ....[6]....
        /*0044*/ 	.word	0xffffffff


	//   ....[7]....
        /*0048*/ 	.word	0xffffffff


	//   ....[8]....
        /*004c*/ 	.word	0xffffffff


	//   ....[9]....
        /*0050*/ 	.word	0xffffffff


	//----- nvinfo : EIATTR_COOP_GROUP_INSTR_OFFSETS
	.align		4
.L_1607:
        /*0054*/ 	.byte	0x04, 0x28
        /*0056*/ 	.short	(.L_1609 - .L_1608)


	//   ....[0]....
.L_1608:
        /*0058*/ 	.word	0x00001010


	//   ....[1]....
        /*005c*/ 	.word	0x00001030


	//   ....[2]....
        /*0060*/ 	.word	0x00001070


	//   ....[3]....
        /*0064*/ 	.word	0x00001080


	//   ....[4]....
        /*0068*/ 	.word	0x000010c0


	//   ....[5]....
        /*006c*/ 	.word	0x000010d0


	//   ....[6]....
        /*0070*/ 	.word	0x00001100


	//   ....[7]....
        /*0074*/ 	.word	0x00001110


	//   ....[8]....
        /*0078*/ 	.word	0x00001140


	//   ....[9]....
        /*007c*/ 	.word	0x00001150


	//----- nvinfo : EIATTR_VRC_CTA_INIT_COUNT
	.align		4
.L_1609:
        /*0080*/ 	.byte	0x02, 0x4a
	.zero		1
	.zero		1


	//----- nvinfo : EIATTR_EXIT_INSTR_OFFSETS
	.align		4
        /*0084*/ 	.byte	0x04, 0x1c
        /*0086*/ 	.short	(.L_1611 - .L_1610)


	//   ....[0]....
.L_1610:
        /*0088*/ 	.word	0x00003930


	//   ....[1]....
        /*008c*/ 	.word	0x000039d0


	//----- nvinfo : EIATTR_MAX_THREADS
	.align		4
.L_1611:
        /*0090*/ 	.byte	0x04, 0x05
        /*0092*/ 	.short	(.L_1613 - .L_1612)
.L_1612:
        /*0094*/ 	.word	0x00000080
        /*0098*/ 	.word	0x00000001
        /*009c*/ 	.word	0x00000001


	//----- nvinfo : EIATTR_CRS_STACK_SIZE
	.align		4
.L_1613:
        /*00a0*/ 	.byte	0x04, 0x1e
        /*00a2*/ 	.short	(.L_1615 - .L_1614)
.L_1614:
        /*00a4*/ 	.word	0x00000000


	//----- nvinfo : EIATTR_CBANK_PARAM_SIZE
	.align		4
.L_1615:
        /*00a8*/ 	.byte	0x03, 0x19
        /*00aa*/ 	.short	0x0128


	//----- nvinfo : EIATTR_PARAM_CBANK
	.align		4
        /*00ac*/ 	.byte	0x04, 0x0a
        /*00ae*/ 	.short	(.L_1617 - .L_1616)
	.align		4
.L_1616:
        /*00b0*/ 	.word	index@(.nv.constant0._ZN10layer_norm31ln_parallel_residual_bwd_kernelINS_13Kernel_traitsIf13__nv_bfloat16fS2_fjLj2048ELj1ELj1ELj4ELj16ENS_18Kernel_traits_baseILj2048EfS2_fS2_fjLj128EEEEELb0ELb1ELb0EEEvNS_9BwdParamsE)
        /*00b4*/ 	.short	0x0380
        /*00b6*/ 	.short	0x0128


	//----- nvinfo : EIATTR_SW_WAR
	.align		4
.L_1617:
        /*00b8*/ 	.byte	0x04, 0x36
        /*00ba*/ 	.short	(.L_1619 - .L_1618)
.L_1618:
        /*00bc*/ 	.word	0x00000008
.L_1619:


//--------------------- .nv.info._ZN10layer_norm31ln_parallel_residual_bwd_kernelINS_13Kernel_traitsIf13__nv_bfloat16fS2_fjLj2048ELj1ELj1ELj4ELj16ENS_18Kernel_traits_baseILj2048EfS2_fS2_fjLj128EEEEELb0ELb1ELb1EEEvNS_9BwdParamsE --------------------------
	.section	.nv.info._ZN10layer_norm31ln_parallel_residual_bwd_kernelINS_13Kernel_traitsIf13__nv_bfloat16fS2_fjLj2048ELj1ELj1ELj4ELj16ENS_18Kernel_traits_baseILj2048EfS2_fS2_fjLj128EEEEELb0ELb1ELb1EEEvNS_9BwdParamsE,"",@"SHT_CUDA_INFO"
	.sectionflags	@""
	.align	4


	//----- nvinfo : EIATTR_CUDA_API_VERSION
	.align		4
        /*0000*/ 	.byte	0x04, 0x37
        /*0002*/ 	.short	(.L_1621 - .L_1620)
.L_1620:
        /*0004*/ 	.word	0x00000082


	//----- nvinfo : EIATTR_KPARAM_INFO
	.align		4
.L_1621:
        /*0008*/ 	.byte	0x04, 0x17
        /*000a*/ 	.short	(.L_1623 - .L_1622)
.L_1622:
        /*000c*/ 	.word	0x00000000
        /*0010*/ 	.short	0x0000
        /*0012*/ 	.short	0x0000
        /*0014*/ 	.byte	0x00, 0xf0, 0xa1, 0x04


	//----- nvinfo : EIATTR_SPARSE_MMA_MASK
	.align		4
.L_1623:
        /*0018*/ 	.byte	0x03, 0x50
        /*001a*/ 	.short	0x0000


	//----- nvinfo : EIATTR_MAXREG_COUNT
	.align		4
        /*001c*/ 	.byte	0x03, 0x1b
        /*001e*/ 	.short	0x00ff


	//----- nvinfo : EIATTR_NUM_BARRIERS
	.align		4
        /*0020*/ 	.byte	0x02, 0x4c
        /*0022*/ 	.byte	0x01
	.zero		1


	//----- nvinfo : EIATTR_MERCURY_ISA_VERSION
	.align		4
        /*0024*/ 	.byte	0x03, 0x5f
        /*0026*/ 	.short	0x0101


	//----- nvinfo : EIATTR_COOP_GROUP_MASK_REGIDS
	.align		4
        /*0028*/ 	.byte	0x04, 0x29
        /*002a*/ 	.short	(.L_1625 - .L_1624)


	//   ....[0]....
.L_1624:
        /*002c*/ 	.word	0xffffffff


	//   ....[1]....
        /*0030*/ 	.word	0xffffffff


	//   ....[2]....
        /*0034*/ 	.word	0xffffffff


	//   ....[3]....
        /*0038*/ 	.word	0xffffffff


	//   ....[4]....
        /*003c*/ 	.word	0xffffffff


	//   ....[5]....
        /*0040*/ 	.word	0xffffffff


	//   ....[6]....
        /*0044*/ 	.word	0xffffffff


	//   ....[7]....
        /*0048*/ 	.word	0xffffffff


	//   ....[8]....
        /*004c*/ 	.word	0xffffffff


	//   ....[9]....
        /*0050*/ 	.word	0xffffffff


	//----- nvinfo : EIATTR_COOP_GROUP_INSTR_OFFSETS
	.align		4
.L_1625:
        /*0054*/ 	.byte	0x04, 0x28
        /*0056*/ 	.short	(.L_1627 - .L_1626)


	//   ....[0]....
.L_1626:
        /*0058*/ 	.word	0x00000dc0


	//   ....[1]....
        /*005c*/ 	.word	0x00000e60


	//   ....[2]....
        /*0060*/ 	.word	0x00000e70


	//   ....[3]....
        /*0064*/ 	.word	0x00000ea0


	//   ....[4]....
        /*0068*/ 	.word	0x00000eb0


	//   ....[5]....
        /*006c*/ 	.word	0x00000ee0


	//   ....[6]....
        /*0070*/ 	.word	0x00000ef0


	//   ....[7]....
        /*0074*/ 	.word	0x00000f20


	//   ....[8]....
        /*0078*/ 	.word	0x00000f50


	//   ....[9]....
        /*007c*/ 	.word	0x00000f60


	//----- nvinfo : EIATTR_VRC_CTA_INIT_COUNT
	.align		4
.L_1627:
        /*0080*/ 	.byte	0x02, 0x4a
	.zero		1
	.zero		1


	//----- nvinfo : EIATTR_EXIT_INSTR_OFFSETS
	.align		4
        /*0084*/ 	.byte	0x04, 0x1c
        /*0086*/ 	.short	(.L_1629 - .L_1628)


	//   ....[0]....
.L_1628:
        /*0088*/ 	.word	0x00003780


	//----- nvinfo : EIATTR_MAX_THREADS
	.align		4
.L_1629:
        /*008c*/ 	.byte	0x04, 0x05
        /*008e*/ 	.short	(.L_1631 - .L_1630)
.L_1630:
        /*0090*/ 	.word	0x00000080
        /*0094*/ 	.word	0x00000001
        /*0098*/ 	.word	0x00000001


	//----- nvinfo : EIATTR_CRS_STACK_SIZE
	.align		4
.L_1631:
        /*009c*/ 	.byte	0x04, 0x1e
        /*009e*/ 	.short	(.L_1633 - .L_1632)
.L_1632:
        /*00a0*/ 	.word	0x00000000


	//----- nvinfo : EIATTR_CBANK_PARAM_SIZE
	.align		4
.L_1633:
        /*00a4*/ 	.byte	0x03, 0x19
        /*00a6*/ 	.short	0x0128


	//----- nvinfo : EIATTR_PARAM_CBANK
	.align		4
        /*00a8*/ 	.byte	0x04, 0x0a
        /*00aa*/ 	.short	(.L_1635 - .L_1634)
	.align		4
.L_1634:
        /*00ac*/ 	.word	index@(.nv.constant0._ZN10layer_norm31ln_parallel_residual_bwd_kernelINS_13Kernel_traitsIf13__nv_bfloat16fS2_fjLj2048ELj1ELj1ELj4ELj16ENS_18Kernel_traits_baseILj2048EfS2_fS2_fjLj128EEEEELb0ELb1ELb1EEEvNS_9BwdParamsE)
        /*00b0*/ 	.short	0x0380
        /*00b2*/ 	.short	0x0128


	//----- nvinfo : EIATTR_SW_WAR
	.align		4
.L_1635:
        /*00b4*/ 	.byte	0x04, 0x36
        /*00b6*/ 	.short	(.L_1637 - .L_1636)
.L_1636:
        /*00b8*/ 	.word	0x00000008
.L_1637:


//--------------------- .nv.info._ZN10layer_norm31ln_parallel_residual_bwd_kernelINS_13Kernel_traitsIf13__nv_bfloat16fS2_fjLj2048ELj1ELj1ELj4ELj16ENS_18Kernel_traits_baseILj2048EfS2_fS2_fjLj128EEEEELb1ELb0ELb0EEEvNS_9BwdParamsE --------------------------
	.section	.nv.info._ZN10layer_norm31ln_parallel_residual_bwd_kernelINS_13Kernel_traitsIf13__nv_bfloat16fS2_fjLj2048ELj1ELj1ELj4ELj16ENS_18Kernel_traits_baseILj2048EfS2_fS2_fjLj128EEEEELb1ELb0ELb0EEEvNS_9BwdParamsE,"",@"SHT_CUDA_INFO"
	.sectionflags	@""
	.align	4


	//----- nvinfo : EIATTR_CUDA_API_VERSION
	.align		4
        /*0000*/ 	.byte	0x04, 0x37
        /*0002*/ 	.short	(.L_1639 - .L_1638)
.L_1638:
        /*0004*/ 	.word	0x00000082


	//----- nvinfo : EIATTR_KPARAM_INFO
	.align		4
.L_1639:
        /*0008*/ 	.byte	0x04, 0x17
        /*000a*/ 	.short	(.L_1641 - .L_1640)
.L_1640:
        /*000c*/ 	.word	0x00000000
        /*0010*/ 	.short	0x0000
        /*0012*/ 	.short	0x0000
        /*0014*/ 	.byte	0x00, 0xf0, 0xa1, 0x04


	//----- nvinfo : EIATTR_SPARSE_MMA_MASK
	.align		4
.L_1641:
        /*0018*/ 	.byte	0x03, 0x50
        /*001a*/ 	.short	0x0000


	//----- nvinfo : EIATTR_MAXREG_COUNT
	.align		4
        /*001c*/ 	.byte	0x03, 0x1b
        /*001e*/ 	.short	0x00ff


	//----- nvinfo : EIATTR_NUM_BARRIERS
	.align		4
        /*0020*/ 	.byte	0x02, 0x4c
        /*0022*/ 	.byte	0x01
	.zero		1


	//----- nvinfo : EIATTR_MERCURY_ISA_VERSION
	.align		4
        /*0024*/ 	.byte	0x03, 0x5f
        /*0026*/ 	.short	0x0101


	//----- nvinfo : EIATTR_COOP_GROUP_MASK_REGIDS
	.align		4
        /*0028*/ 	.byte	0x04, 0x29
        /*002a*/ 	.short	(.L_1643 - .L_1642)


	//   ....[0]....
.L_1642:
        /*002c*/ 	.word	0xffffffff


	//   ....[1]....
        /*0030*/ 	.word	0xffffffff


	//   ....[2]....
        /*0034*/ 	.word	0xffffffff


	//   ....[3]....
        /*0038*/ 	.word	0xffffffff


	//   ....[4]....
        /*003c*/ 	.word	0xffffffff


	//   ....[5]....
        /*0040*/ 	.word	0xffffffff


	//   ....[6]....
        /*0044*/ 	.word	0xffffffff


	//   ....[7]....
        /*0048*/ 	.word	0xffffffff


	//   ....[8]....
        /*004c*/ 	.word	0xffffffff


	//   ....[9]....
        /*0050*/ 	.word	0xffffffff


	//----- nvinfo : EIATTR_COOP_GROUP_INSTR_OFFSETS
	.align		4
.L_1643:
        /*0054*/ 	.byte	0x04, 0x28
        /*0056*/ 	.short	(.L_1645 - .L_1644)


	//   ....[0]....
.L_1644:
        /*0058*/ 	.word	0x00001820


	//   ....[1]....
        /*005c*/ 	.word	0x00001840


	//   ....[2]....
        /*0060*/ 	.word	0x00001880


	//   ....[3]....
        /*0064*/ 	.word	0x00001890


	//   ....[4]....
        /*0068*/ 	.word	0x000018d0


	//   ....[5]....
        /*006c*/ 	.word	0x000018e0


	//   ....[6]....
        /*0070*/ 	.word	0x00001910


	//   ....[7]....
        /*0074*/ 	.word	0x00001920


	//   ....[8]....
        /*0078*/ 	.word	0x00001950


	//   ....[9]....
        /*007c*/ 	.word	0x00001960


	//----- nvinfo : EIATTR_VRC_CTA_INIT_COUNT
	.align		4
.L_1645:
        /*0080*/ 	.byte	0x02, 0x4a
	.zero		1
	.zero		1


	//----- nvinfo : EIATTR_EXIT_INSTR_OFFSETS
	.align		4
        /*0084*/ 	.byte	0x04, 0x1c
        /*0086*/ 	.short	(.L_1647 - .L_1646)


	//   ....[0]....
.L_1646:
        /*0088*/ 	.word	0x00006320


	//   ....[1]....
        /*008c*/ 	.word	0x00006430


	//----- nvinfo : EIATTR_MAX_THREADS
	.align		4
.L_1647:
        /*0090*/ 	.byte	0x04, 0x05
        /*0092*/ 	.short	(.L_1649 - .L_1648)
.L_1648:
        /*0094*/ 	.word	0x00000080
        /*0098*/ 	.word	0x00000001
        /*009c*/ 	.word	0x00000001


	//----- nvinfo : EIATTR_CRS_STACK_SIZE
	.align		4
.L_1649:
        /*00a0*/ 	.byte	0x04, 0x1e
        /*00a2*/ 	.short	(.L_1651 - .L_1650)
.L_1650:
        /*00a4*/ 	.word	0x00000000


	//----- nvinfo : EIATTR_CBANK_PARAM_SIZE
	.align		4
.L_1651:
        /*00a8*/ 	.byte	0x03, 0x19
        /*00aa*/ 	.short	0x0128


	//----- nvinfo : EIATTR_PARAM_CBANK
	.align		4
        /*00ac*/ 	.byte	0x04, 0x0a
        /*00ae*/ 	.short	(.L_1653 - .L_1652)
	.align		4
.L_1652:
        /*00b0*/ 	.word	index@(.nv.constant0._ZN10layer_norm31ln_parallel_residual_bwd_kernelINS_13Kernel_traitsIf13__nv_bfloat16fS2_fjLj2048ELj1ELj1ELj4ELj16ENS_18Kernel_traits_baseILj2048EfS2_fS2_fjLj128EEEEELb1ELb0ELb0EEEvNS_9BwdParamsE)
        /*00b4*/ 	.short	0x0380
        /*00b6*/ 	.short	0x0128


	//----- nvinfo : EIATTR_SW_WAR
	.align		4
.L_1653:
        /*00b8*/ 	.byte	0x04, 0x36
        /*00ba*/ 	.short	(.L_1655 - .L_1654)
.L_1654:
        /*00bc*/ 	.word	0x00000008
.L_1655:


//--------------------- .nv.info._ZN10layer_norm31ln_parallel_residual_bwd_kernelINS_13Kernel_traitsIf13__nv_bfloat16fS2_fjLj2048ELj1ELj1ELj4ELj16ENS_18Kernel_traits_baseILj2048EfS2_fS2_fjLj128EEEEELb1ELb0ELb1EEEvNS_9BwdParamsE --------------------------
	.section	.nv.info._ZN10layer_norm31ln_parallel_residual_bwd_kernelINS_13Kernel_traitsIf13__nv_bfloat16fS2_fjLj2048ELj1ELj1ELj4ELj16ENS_18Kernel_traits_baseILj2048EfS2_fS2_fjLj128EEEEELb1ELb0ELb1EEEvNS_9BwdParamsE,"",@"SHT_CUDA_INFO"
	.sectionflags	@""
	.align	4


	//----- nvinfo : EIATTR_CUDA_API_VERSION
	.align		4
        /*0000*/ 	.byte	0x04, 0x37
        /*0002*/ 	.short	(.L_1657 - .L_1656)
.L_1656:
        /*0004*/ 	.word	0x00000082


	//----- nvinfo : EIATTR_KPARAM_INFO
	.align		4
.L_1657:
        /*0008*/ 	.byte	0x04, 0x17
        /*000a*/ 	.short	(.L_1659 - .L_1658)
.L_1658:
        /*000c*/ 	.word	0x00000000
        /*0010*/ 	.short	0x0000
        /*0012*/ 	.short	0x0000
        /*0014*/ 	.byte	0x00, 0xf0, 0xa1, 0x04


	//----- nvinfo : EIATTR_SPARSE_MMA_MASK
	.align		4
.L_1659:
        /*0018*/ 	.byte	0x03, 0x50
        /*001a*/ 	.short	0x0000


	//----- nvinfo : EIATTR_MAXREG_COUNT
	.align		4
        /*001c*/ 	.byte	0x03, 0x1b
        /*001e*/ 	.short	0x00ff


	//----- nvinfo : EIATTR_NUM_BARRIERS
	.align		4
        /*0020*/ 	.byte	0x02, 0x4c
        /*0022*/ 	.byte	0x01
	.zero		1


	//----- nvinfo : EIATTR_MERCURY_ISA_VERSION
	.align		4
        /*0024*/ 	.byte	0x03, 0x5f
        /*0026*/ 	.short	0x0101


	//----- nvinfo : EIATTR_COOP_GROUP_MASK_REGIDS
	.align		4
        /*0028*/ 	.byte	0x04, 0x29
        /*002a*/ 	.short	(.L_1661 - .L_1660)


	//   ....[0]....
.L_1660:
        /*002c*/ 	.word	0xffffffff


	//   ....[1]....
        /*0030*/ 	.word	0xffffffff


	//   ....[2]....
        /*0034*/ 	.word	0xffffffff


	//   ....[3]....
        /*0038*/ 	.word	0xffffffff


	//   ....[4]....
        /*003c*/ 	.word	0xffffffff


	//   ....[5]....
        /*0040*/ 	.word	0xffffffff


	//   ....[6]....
        /*0044*/ 	.word	0xffffffff


	//   ....[7]....
        /*0048*/ 	.word	0xffffffff


	//   ....[8]....
        /*004c*/ 	.word	0xffffffff


	//   ....[9]....
        /*0050*/ 	.word	0xffffffff


	//----- nvinfo : EIATTR_COOP_GROUP_INSTR_OFFSETS
	.align		4
.L_1661:
        /*0054*/ 	.byte	0x04, 0x28
        /*0056*/ 	.short	(.L_1663 - .L_1662)


	//   ....[0]....
.L_1662:
        /*0058*/ 	.word	0x00001220


	//   ....[1]....
        /*005c*/ 	.word	0x00001230


	//   ....[2]....
        /*0060*/ 	.word	0x00001260


	//   ....[3]....
        /*0064*/ 	.word	0x00001270


	//   ....[4]....
        /*0068*/ 	.word	0x000012a0


	//   ....[5]....
        /*006c*/ 	.word	0x000012b0


	//   ....[6]....
        /*0070*/ 	.word	0x000012f0


	//   ....[7]....
        /*0074*/ 	.word	0x00001300


	//   ....[8]....
        /*0078*/ 	.word	0x00001330


	//   ....[9]....
        /*007c*/ 	.word	0x00001340


	//----- nvinfo : EIATTR_VRC_CTA_INIT_COUNT
	.align		4
.L_1663:
        /*0080*/ 	.byte	0x02, 0x4a
	.zero		1
	.zero		1


	//----- nvinfo : EIATTR_EXIT_INSTR_OFFSETS
	.align		4
        /*0084*/ 	.byte	0x04, 0x1c
        /*0086*/ 	.short	(.L_1665 - .L_1664)


	//   ....[0]....
.L_1664:
        /*0088*/ 	.word	0x00006170


	//----- nvinfo : EIATTR_MAX_THREADS
	.align		4
.L_1665:
        /*008c*/ 	.byte	0x04, 0x05
        /*008e*/ 	.short	(.L_1667 - .L_1666)
.L_1666:
        /*0090*/ 	.word	0x00000080
        /*0094*/ 	.word	0x00000001
        /*0098*/ 	.word	0x00000001


	//----- nvinfo : EIATTR_CRS_STACK_SIZE
	.align		4
.L_1667:
        /*009c*/ 	.byte	0x04, 0x1e
        /*009e*/ 	.short	(.L_1669 - .L_1668)
.L_1668:
        /*00a0*/ 	.word	0x00000000


	//----- nvinfo : EIATTR_CBANK_PARAM_SIZE
	.align		4
.L_1669:
        /*00a4*/ 	.byte	0x03, 0x19
        /*00a6*/ 	.short	0x0128


	//----- nvinfo : EIATTR_PARAM_CBANK
	.align		4
        /*00a8*/ 	.byte	0x04, 0x0a
        /*00aa*/ 	.short	(.L_1671 - .L_1670)
	.align		4
.L_1670:
        /*00ac*/ 	.word	index@(.nv.constant0._ZN10layer_norm31ln_parallel_residual_bwd_kernelINS_13Kernel_traitsIf13__nv_bfloat16fS2_fjLj2048ELj1ELj1ELj4ELj16ENS_18Kernel_traits_baseILj2048EfS2_fS2_fjLj128EEEEELb1ELb0ELb1EEEvNS_9BwdParamsE)
        /*00b0*/ 	.short	0x0380
        /*00b2*/ 	.short	0x0128


	//----- nvinfo : EIATTR_SW_WAR
	.align		4
.L_1671:
        /*00b4*/ 	.byte	0x04, 0x36
        /*00b6*/ 	.short	(.L_1673 - .L_1672)
.L_1672:
        /*00b8*/ 	.word	0x00000008
.L_1673:


//--------------------- .nv.info._ZN10layer_norm22ln_bwd_finalize_kernelINS_22Kernel_traits_finalizeILj2048Ef13__nv_bfloat16fS2_fjLb0ELj1024ELj4ENS_18Kernel_traits_baseILj2048EfS2_fS2_fjLj1024EEEEELb0ELb0EEEvNS_9BwdParamsE --------------------------
	.section	.nv.info._ZN10layer_norm22ln_bwd_finalize_kernelINS_22Kernel_traits_finalizeILj2048Ef13__nv_bfloat16fS2_fjLb0ELj1024ELj4ENS_18Kernel_traits_baseILj2048EfS2_fS2_fjLj1024EEEEELb0ELb0EEEvNS_9BwdParamsE,"",@"SHT_CUDA_INFO"
	.sectionflags	@""
	.align	4


	//----- nvinfo : EIATTR_CUDA_API_VERSION
	.align		4
        /*0000*/ 	.byte	0x04, 0x37
        /*0002*/ 	.short	(.L_1675 - .L_1674)
.L_1674:
        /*0004*/ 	.word	0x00000082


	//----- nvinfo : EIATTR_KPARAM_INFO
	.align		4
.L_1675:
        /*0008*/ 	.byte	0x04, 0x17
        /*000a*/ 	.short	(.L_1677 - .L_1676)
.L_1676:
        /*000c*/ 	.word	0x00000000
        /*0010*/ 	.short	0x0000
        /*0012*/ 	.short	0x0000
        /*0014*/ 	.byte	0x00, 0xf0, 0xa1, 0x04


	//----- nvinfo : EIATTR_SPARSE_MMA_MASK
	.align		4
.L_1677:
        /*0018*/ 	.byte	0x03, 0x50
        /*001a*/ 	.short	0x0000


	//----- nvinfo : EIATTR_MAXREG_COUNT
	.align		4
        /*001c*/ 	.byte	0x03, 0x1b
        /*001e*/ 	.short	0x0040


	//----- nvinfo : EIATTR_NUM_BARRIERS
	.align		4
        /*0020*/ 	.byte	0x02, 0x4c
        /*0022*/ 	.byte	0x01
	.zero		1


	//----- nvinfo : EIATTR_MERCURY_ISA_VERSION
	.align		4
        /*0024*/ 	.byte	0x03, 0x5f
        /*0026*/ 	.short	0x0101


	//----- nvinfo : EIATTR_COOP_GROUP_MASK_REGIDS
	.align		4
        /*0028*/ 	.byte	0x04, 0x29
        /*002a*/ 	.short	(.L_1679 - .L_1678)


	//   ....[0]....
.L_1678:
        /*002c*/ 	.word	0xffffffff


	//   ....[1]....
        /*0030*/ 	.word	0xffffffff


	//   ....[2]....
        /*0034*/ 	.word	0xffffffff


	//   ....[3]....
        /*0038*/ 	.word	0xffffffff


	//   ....[4]....
        /*003c*/ 	.word	0xffffffff


	//   ....[5]....
        /*0040*/ 	.word	0xffffffff


	//   ....[6]....
        /*0044*/ 	.word	0xffffffff


	//   ....[7]....
        /*0048*/ 	.word	0xffffffff


	//   ....[8]....
        /*004c*/ 	.word	0xffffffff


	//   ....[9]....
        /*0050*/ 	.word	0xffffffff


	//----- nvinfo : EIATTR_COOP_GROUP_INSTR_OFFSETS
	.align		4
.L_1679:
        /*0054*/ 	.byte	0x04, 0x28
        /*0056*/ 	.short	(.L_1681 - .L_1680)


	//   ....[0]....
.L_1680:
        /*0058*/ 	.word	0x00001550


	//   ....[1]....
        /*005c*/ 	.word	0x00001560


	//   ....[2]....
        /*0060*/ 	.word	0x00001590


	//   ....[3]....
        /*0064*/ 	.word	0x000015a0


	//   ....[4]....
        /*0068*/ 	.word	0x000015d0


	//   ....[5]....
        /*006c*/ 	.word	0x000015e0


	//   ....[6]....
        /*0070*/ 	.word	0x00001610


	//   ....[7]....
        /*0074*/ 	.word	0x00001630


	//   ....[8]....
        /*0078*/ 	.word	0x00001680


	//   ....[9]....
        /*007c*/ 	.word	0x00001690


	//----- nvinfo : EIATTR_VRC_CTA_INIT_COUNT
	.align		4
.L_1681:
        /*0080*/ 	.byte	0x02, 0x4a
	.zero		1
	.zero		1


	//----- nvinfo : EIATTR_EXIT_INSTR_OFFSETS
	.align		4
        /*0084*/ 	.byte	0x04, 0x1c
        /*0086*/ 	.short	(.L_1683 - .L_1682)


	//   ....[0]....
.L_1682:
        /*0088*/ 	.word	0x00000060


	//   ....[1]....
        /*008c*/ 	.word	0x000016f0


	//   ....[2]....
        /*0090*/ 	.word	0x00001720


	//   ....[3]....
        /*0094*/ 	.word	0x000017c0


	//----- nvinfo : EIATTR_MAX_THREADS
	.align		4
.L_1683:
        /*0098*/ 	.byte	0x04, 0x05
        /*009a*/ 	.short	(.L_1685 - .L_1684)
.L_1684:
        /*009c*/ 	.word	0x00000400
        /*00a0*/ 	.word	0x00000001
        /*00a4*/ 	.word	0x00000001


	//----- nvinfo : EIATTR_CRS_STACK_SIZE
	.align		4
.L_1685:
        /*00a8*/ 	.byte	0x04, 0x1e
        /*00aa*/ 	.short	(.L_1687 - .L_1686)
.L_1686:
        /*00ac*/ 	.word	0x00000000


	//----- nvinfo : EIATTR_CBANK_PARAM_SIZE
	.align		4
.L_1687:
        /*00b0*/ 	.byte	0x03, 0x19
        /*00b2*/ 	.short	0x0128


	//----- nvinfo : EIATTR_PARAM_CBANK
	.align		4
        /*00b4*/ 	.byte	0x04, 0x0a
        /*00b6*/ 	.short	(.L_1689 - .L_1688)
	.align		4
.L_1688:
        /*00b8*/ 	.word	index@(.nv.constant0._ZN10layer_norm22ln_bwd_finalize_kernelINS_22Kernel_traits_finalizeILj2048Ef13__nv_bfloat16fS2_fjLb0ELj1024ELj4ENS_18Kernel_traits_baseILj2048EfS2_fS2_fjLj1024EEEEELb0ELb0EEEvNS_9BwdParamsE)
        /*00bc*/ 	.short	0x0380
        /*00be*/ 	.short	0x0128


	//----- nvinfo : EIATTR_SW_WAR
	.align		4
.L_1689:
        /*00c0*/ 	.byte	0x04, 0x36
        /*00c2*/ 	.short	(.L_1691 - .L_1690)
.L_1690:
        /*00c4*/ 	.word	0x00000008
.L_1691:


//--------------------- .nv.info._ZN10layer_norm40ln_parallel_residual_bwd_finalize_kernelINS_22Kernel_traits_finalizeILj2048Ef13__nv_bfloat16fS2_fjLb0ELj1024ELj4ENS_18Kernel_traits_baseILj2048EfS2_fS2_fjLj1024EEEEELb0EEEvNS_9BwdParamsE --------------------------
	.section	.nv.info._ZN10layer_norm40ln_parallel_residual_bwd_finalize_kernelINS_22Kernel_traits_finalizeILj2048Ef13__nv_bfloat16fS2_fjLb0ELj1024ELj4ENS_18Kernel_traits_baseILj2048EfS2_fS2_fjLj1024EEEEELb0EEEvNS_9BwdParamsE,"",@"SHT_CUDA_INFO"
	.sectionflags	@""
	.align	4


	//----- nvinfo : EIATTR_CUDA_API_VERSION
	.align		4
        /*0000*/ 	.byte	0x04, 0x37
        /*0002*/ 	.short	(.L_1693 - .L_1692)
.L_1692:
        /*0004*/ 	.word	0x00000082


	//----- nvinfo : EIATTR_KPARAM_INFO
	.align		4
.L_1693:
        /*0008*/ 	.byte	0x04, 0x17
        /*000a*/ 	.short	(.L_1695 - .L_1694)
.L_1694:
        /*000c*/ 	.word	0x00000000
        /*0010*/ 	.short	0x0000
        /*0012*/ 	.short	0x0000
        /*0014*/ 	.byte	0x00, 0xf0, 0xa1, 0x04


	//----- nvinfo : EIATTR_SPARSE_MMA_MASK
	.align		4
.L_1695:
        /*0018*/ 	.byte	0x03, 0x50
        /*001a*/ 	.short	0x0000


	//----- nvinfo : EIATTR_MAXREG_COUNT
	.align		4
        /*001c*/ 	.byte	0x03, 0x1b
        /*001e*/ 	.short	0x0040


	//----- nvinfo : EIATTR_NUM_BARRIERS
	.align		4
        /*0020*/ 	.byte	0x02, 0x4c
        /*0022*/ 	.byte	0x01
	.zero		1


	//----- nvinfo : EIATTR_MERCURY_ISA_VERSION
	.align		4
        /*0024*/ 	.byte	0x03, 0x5f
        /*0026*/ 	.short	0x0101


	//----- nvinfo : EIATTR_COOP_GROUP_MASK_REGIDS
	.align		4
        /*0028*/ 	.byte	0x04, 0x29
        /*002a*/ 	.short	(.L_1697 - .L_1696)


	//   ....[0]....
.L_1696:
        /*002c*/ 	.word	0xffffffff


	//   ....[1]....
        /*0030*/ 	.word	0xffffffff


	//   ....[2]....
        /*0034*/ 	.word	0xffffffff


	//   ....[3]....
        /*0038*/ 	.word	0xffffffff


	//   ....[4]....
        /*003c*/ 	.word	0xffffffff


	//   ....[5]....
        /*0040*/ 	.word	0xffffffff


	//   ....[6]....
        /*0044*/ 	.word	0xffffffff


	//   ....[7]....
        /*0048*/ 	.word	0xffffffff


	//   ....[8]....
        /*004c*/ 	.word	0xffffffff


	//   ....[9]....
        /*0050*/ 	.word	0xffffffff


	//   ....[10]....
        /*0054*/ 	.word	0xffffffff


	//   ....[11]....
        /*0058*/ 	.word	0xffffffff


	//   ....[12]....
        /*005c*/ 	.word	0xffffffff


	//   ....[13]....
        /*0060*/ 	.word	0xffffffff


	//   ....[14]....
        /*0064*/ 	.word	0xffffffff


	//   ....[15]....
        /*0068*/ 	.word	0xffffffff


	//   ....[16]....
        /*006c*/ 	.word	0xffffffff


	//   ....[17]....
        /*0070*/ 	.word	0xffffffff


	//   ....[18]....
        /*0074*/ 	.word	0xffffffff


	//   ....[19]....
        /*0078*/ 	.word	0xffffffff


	//----- nvinfo : EIATTR_COOP_GROUP_INSTR_OFFSETS
	.align		4
.L_1697:
        /*007c*/ 	.byte	0x04, 0x28
        /*007e*/ 	.short	(.L_1699 - .L_1698)


	//   ....[0]....
.L_1698:
        /*0080*/ 	.word	0x000013a0


	//   ....[1]....
        /*0084*/ 	.word	0x000013b0


	//   ....[2]....
        /*0088*/ 	.word	0x000013c0


	//   ....[3]....
        /*008c*/ 	.word	0x000013d0


	//   ....[4]....
        /*0090*/ 	.word	0x00001410


	//   ....[5]....
        /*0094*/ 	.word	0x00001430


	//   ....[6]....
        /*0098*/ 	.word	0x00001440


	//   ....[7]....
        /*009c*/ 	.word	0x00001450


	//   ....[8]....
        /*00a0*/ 	.word	0x00001480


	//   ....[9]....
        /*00a4*/ 	.word	0x000014b0


	//   ....[10]....
        /*00a8*/ 	.word	0x000014e0


	//   ....[11]....
        /*00ac*/ 	.word	0x000014f0


	//   ....[12]....
        /*00b0*/ 	.word	0x00001520


	//   ....[13]....
        /*00b4*/ 	.word	0x00001540


	//   ....[14]....
        /*00b8*/ 	.word	0x00001560


	//   ....[15]....
        /*00bc*/ 	.word	0x00001570


	//   ....[16]....
        /*00c0*/ 	.word	0x000015b0


	//   ....[17]....
        /*00c4*/ 	.word	0x000015e0


	//   ....[18]....
        /*00c8*/ 	.word	0x00001600


	//   ....[19]....
        /*00cc*/ 	.word	0x00001610


	//----- nvinfo : EIATTR_VRC_CTA_INIT_COUNT
	.align		4
.L_1699:
        /*00d0*/ 	.byte	0x02, 0x4a
	.zero		1
	.zero		1


	//----- nvinfo : EIATTR_EXIT_INSTR_OFFSETS
	.align		4
        /*00d4*/ 	.byte	0x04, 0x1c
        /*00d6*/ 	.short	(.L_1701 - .L_1700)


	//   ....[0]....
.L_1700:
        /*00d8*/ 	.word	0x00000060


	//   ....[1]....
        /*00dc*/ 	.word	0x000016c0


	//   ....[2]....
        /*00e0*/ 	.word	0x000016f0


	//   ....[3]....
        /*00e4*/ 	.word	0x00001810


	//----- nvinfo : EIATTR_MAX_THREADS
	.align		4
.L_1701:
        /*00e8*/ 	.byte	0x04, 0x05
        /*00ea*/ 	.short	(.L_1703 - .L_1702)
.L_1702:
        /*00ec*/ 	.word	0x00000400
        /*00f0*/ 	.word	0x00000001
        /*00f4*/ 	.word	0x00000001


	//----- nvinfo : EIATTR_CRS_STACK_SIZE
	.align		4
.L_1703:
        /*00f8*/ 	.byte	0x04, 0x1e
        /*00fa*/ 	.short	(.L_1705 - .L_1704)
.L_1704:
        /*00fc*/ 	.word	0x00000000


	//----- nvinfo : EIATTR_CBANK_PARAM_SIZE
	.align		4
.L_1705:
        /*0100*/ 	.byte	0x03, 0x19
        /*0102*/ 	.short	0x0128


	//----- nvinfo : EIATTR_PARAM_CBANK
	.align		4
        /*0104*/ 	.byte	0x04, 0x0a
        /*0106*/ 	.short	(.L_1707 - .L_1706)
	.align		4
.L_1706:
        /*0108*/ 	.word	index@(.nv.constant0._ZN10layer_norm40ln_parallel_residual_bwd_finalize_kernelINS_22Kernel_traits_finalizeILj2048Ef13__nv_bfloat16fS2_fjLb0ELj1024ELj4ENS_18Kernel_traits_baseILj2048EfS2_fS2_fjLj1024EEEEELb0EEEvNS_9BwdParamsE)
        /*010c*/ 	.short	0x0380
        /*010e*/ 	.short	0x0128


	//----- nvinfo : EIATTR_SW_WAR
	.align		4
.L_1707:
        /*0110*/ 	.byte	0x04, 0x36
        /*0112*/ 	.short	(.L_1709 - .L_1708)
.L_1708:
        /*0114*/ 	.word	0x00000008
.L_1709:


//--------------------- .nv.info._ZN10layer_norm31ln_parallel_residual_bwd_kernelINS_13Kernel_traitsIf13__nv_bfloat16fS2_fjLj2048ELj1ELj1ELj4ELj16ENS_18Kernel_traits_baseILj2048EfS2_fS2_fjLj128EEEEELb1ELb1ELb0EEEvNS_9BwdParamsE --------------------------
	.section	.nv.info._ZN10layer_norm31ln_parallel_residual_bwd_kernelINS_13Kernel_traitsIf13__nv_bfloat16fS2_fjLj2048ELj1ELj1ELj4ELj16ENS_18Kernel_traits_baseILj2048EfS2_fS2_fjLj128EEEEELb1ELb1ELb0EEEvNS_9BwdParamsE,"",@"SHT_CUDA_INFO"
	.sectionflags	@""
	.align	4


	//----- nvinfo : EIATTR_CUDA_API_VERSION
	.align		4
        /*0000*/ 	.byte	0x04, 0x37
        /*0002*/ 	.short	(.L_1711 - .L_1710)
.L_1710:
        /*0004*/ 	.word	0x00000082


	//----- nvinfo : EIATTR_KPARAM_INFO
	.align		4
.L_1711:
        /*0008*/ 	.byte	0x04, 0x17
        /*000a*/ 	.short	(.L_1713 - .L_1712)
.L_1712:
        /*000c*/ 	.word	0x00000000
        /*0010*/ 	.short	0x0000
        /*0012*/ 	.short	0x0000
        /*0014*/ 	.byte	0x00, 0xf0, 0xa1, 0x04


	//----- nvinfo : EIATTR_SPARSE_MMA_MASK
	.align		4
.L_1713:
        /*0018*/ 	.byte	0x03, 0x50
        /*001a*/ 	.short	0x0000


	//----- nvinfo : EIATTR_MAXREG_COUNT
	.align		4
        /*001c*/ 	.byte	0x03, 0x1b
        /*001e*/ 	.short	0x00ff


	//----- nvinfo : EIATTR_NUM_BARRIERS
	.align		4
        /*0020*/ 	.byte	0x02, 0x4c
        /*0022*/ 	.byte	0x01
	.zero		1


	//----- nvinfo : EIATTR_MERCURY_ISA_VERSION
	.align		4
        /*0024*/ 	.byte	0x03, 0x5f
        /*0026*/ 	.short	0x0101


	//----- nvinfo : EIATTR_COOP_GROUP_MASK_REGIDS
	.align		4
        /*0028*/ 	.byte	0x04, 0x29
        /*002a*/ 	.short	(.L_1715 - .L_1714)


	//   ....[0]....
.L_1714:
        /*002c*/ 	.word	0xffffffff


	//   ....[1]....
        /*0030*/ 	.word	0xffffffff


	//   ....[2]....
        /*0034*/ 	.word	0xffffffff


	//   ....[3]....
        /*0038*/ 	.word	0xffffffff


	//   ....[4]....
        /*003c*/ 	.word	0xffffffff


	//   ....[5]....
        /*0040*/ 	.word	0xffffffff


	//   ....[6]....
        /*0044*/ 	.word	0xffffffff


	//   ....[7]....
        /*0048*/ 	.word	0xffffffff


	//   ....[8]....
        /*004c*/ 	.word	0xffffffff


	//   ....[9]....
        /*0050*/ 	.word	0xffffffff


	//----- nvinfo : EIATTR_COOP_GROUP_INSTR_OFFSETS
	.align		4
.L_1715:
        /*0054*/ 	.byte	0x04, 0x28
        /*0056*/ 	.short	(.L_1717 - .L_1716)


	//   ....[0]....
.L_1716:
        /*0058*/ 	.word	0x000010c0


	//   ....[1]....
        /*005c*/ 	.word	0x000010e0


	//   ....[2]....
        /*0060*/ 	.word	0x00001110


	//   ....[3]....
        /*0064*/ 	.word	0x00001120


	//   ....[4]....
        /*0068*/ 	.word	0x00001160


	//   ....[5]....
        /*006c*/ 	.word	0x00001170


	//   ....[6]....
        /*0070*/ 	.word	0x000011b0


	//   ....[7]....
        /*0074*/ 	.word	0x000011c0


	//   ....[8]....
        /*0078*/ 	.word	0x000011f0


	//   ....[9]....
        /*007c*/ 	.word	0x00001200


	//----- nvinfo : EIATTR_VRC_CTA_INIT_COUNT
	.align		4
.L_1717:
        /*0080*/ 	.byte	0x02, 0x4a
	.zero		1
	.zero		1


	//----- nvinfo : EIATTR_EXIT_INSTR_OFFSETS
	.align		4
        /*0084*/ 	.byte	0x04, 0x1c
        /*0086*/ 	.short	(.L_1719 - .L_1718)


	//   ....[0]....
.L_1718:
        /*0088*/ 	.word	0x00005b00


	//   ....[1]....
        /*008c*/ 	.word	0x00005ba0


	//----- nvinfo : EIATTR_MAX_THREADS
	.align		4
.L_1719:
        /*0090*/ 	.byte	0x04, 0x05
        /*0092*/ 	.short	(.L_1721 - .L_1720)
.L_1720:
        /*0094*/ 	.word	0x00000080
        /*0098*/ 	.word	0x00000001
        /*009c*/ 	.word	0x00000001


	//----- nvinfo : EIATTR_CRS_STACK_SIZE
	.align		4
.L_1721:
        /*00a0*/ 	.byte	0x04, 0x1e
        /*00a2*/ 	.short	(.L_1723 - .L_1722)
.L_1722:
        /*00a4*/ 	.word	0x00000000


	//----- nvinfo : EIATTR_CBANK_PARAM_SIZE
	.align		4
.L_1723:
        /*00a8*/ 	.byte	0x03, 0x19
        /*00aa*/ 	.short	0x0128


	//----- nvinfo : EIATTR_PARAM_CBANK
	.align		4
        /*00ac*/ 	.byte	0x04, 0x0a
        /*00ae*/ 	.short	(.L_1725 - .L_1724)
	.align		4
.L_1724:
        /*00b0*/ 	.word	index@(.nv.constant0._ZN10layer_norm31ln_parallel_residual_bwd_kernelINS_13Kernel_traitsIf13__nv_bfloat16fS2_fjLj2048ELj1ELj1ELj4ELj16ENS_18Kernel_traits_baseILj2048EfS2_fS2_fjLj128EEEEELb1ELb1ELb0EEEvNS_9BwdParamsE)
        /*00b4*/ 	.short	0x0380
        /*00b6*/ 	.short	0x0128


	//----- nvinfo : EIATTR_SW_WAR
	.align		4
.L_1725:
        /*00b8*/ 	.byte	0x04, 0x36
        /*00ba*/ 	.short	(.L_1727 - .L_1726)
.L_1726:
        /*00bc*/ 	.word	0x00000008
.L_1727:


//--------------------- .nv.info._ZN10layer_norm22ln_bwd_finalize_kernelINS_22Kernel_traits_finalizeILj2048Ef13__nv_bfloat16fS2_fjLb0ELj1024ELj4ENS_18Kernel_traits_baseILj2048EfS2_fS2_fjLj1024EEEEELb0ELb1EEEvNS_9BwdParamsE --------------------------
	.section	.nv.info._ZN10layer_norm22ln_bwd_finalize_kernelINS_22Kernel_traits_finalizeILj2048Ef13__nv_bfloat16fS2_fjLb0ELj1024ELj4ENS_18Kernel_traits_baseILj2048EfS2_fS2_fjLj1024EEEEELb0ELb1EEEvNS_9BwdParamsE,"",@"SHT_CUDA_INFO"
	.sectionflags	@""
	.align	4


	//----- nvinfo : EIATTR_CUDA_API_VERSION
	.align		4
        /*0000*/ 	.byte	0x04, 0x37
        /*0002*/ 	.short	(.L_1729 - .L_1728)
.L_1728:
        /*0004*/ 	.word	0x00000082


	//----- nvinfo : EIATTR_KPARAM_INFO
	.align		4
.L_1729:
        /*0008*/ 	.byte	0x04, 0x17
        /*000a*/ 	.short	(.L_1731 - .L_1730)
.L_1730:
        /*000c*/ 	.word	0x00000000
        /*0010*/ 	.short	0x0000
        /*0012*/ 	.short	0x0000
        /*0014*/ 	.byte	0x00, 0xf0, 0xa1, 0x04


	//----- nvinfo : EIATTR_SPARSE_MMA_MASK
	.align		4
.L_1731:
        /*0018*/ 	.byte	0x03, 0x50
        /*001a*/ 	.short	0x0000


	//----- nvinfo : EIATTR_MAXREG_COUNT
	.align		4
        /*001c*/ 	.byte	0x03, 0x1b
        /*001e*/ 	.short	0x0040


	//----- nvinfo : EIATTR_NUM_BARRIERS
	.align		4
        /*0020*/ 	.byte	0x02, 0x4c
        /*0022*/ 	.byte	0x01
	.zero		1


	//----- nvinfo : EIATTR_MERCURY_ISA_VERSION
	.align		4
        /*0024*/ 	.byte	0x03, 0x5f
        /*0026*/ 	.short	0x0101


	//----- nvinfo : EIATTR_COOP_GROUP_MASK_REGIDS
	.align		4
        /*0028*/ 	.byte	0x04, 0x29
        /*002a*/ 	.short	(.L_1733 - .L_1732)


	//   ....[0]....
.L_1732:
        /*002c*/ 	.word	0xffffffff


	//   ....[1]....
        /*0030*/ 	.word	0xffffffff


	//   ....[2]....
        /*0034*/ 	.word	0xffffffff


	//   ....[3]....
        /*0038*/ 	.word	0xffffffff


	//   ....[4]....
        /*003c*/ 	.word	0xffffffff


	//   ....[5]....
        /*0040*/ 	.word	0xffffffff


	//   ....[6]....
        /*0044*/ 	.word	0xffffffff


	//   ....[7]....
        /*0048*/ 	.word	0xffffffff


	//   ....[8]....
        /*004c*/ 	.word	0xffffffff


	//   ....[9]....
        /*0050*/ 	.word	0xffffffff


	//----- nvinfo : EIATTR_COOP_GROUP_INSTR_OFFSETS
	.align		4
.L_1733:
        /*0054*/ 	.byte	0x04, 0x28
        /*0056*/ 	.short	(.L_1735 - .L_1734)


	//   ....[0]....
.L_1734:
        /*0058*/ 	.word	0x00001560


	//   ....[1]....
        /*005c*/ 	.word	0x00001570


	//   ....[2]....
        /*0060*/ 	.word	0x000015a0


	//   ....[3]....
        /*0064*/ 	.word	0x000015b0


	//   ....[4]....
        /*0068*/ 	.word	0x000015e0


	//   ....[5]....
        /*006c*/ 	.word	0x000015f0


	//   ....[6]....
        /*0070*/ 	.word	0x00001620


	//   ....[7]....
        /*0074*/ 	.word	0x00001640


	//   ....[8]....
        /*0078*/ 	.word	0x00001670


	//   ....[9]....
        /*007c*/ 	.word	0x00001680


	//----- nvinfo : EIATTR_VRC_CTA_INIT_COUNT
	.align		4
.L_1735:
        /*0080*/ 	.byte	0x02, 0x4a
	.zero		1
	.zero		1


	//----- nvinfo : EIATTR_EXIT_INSTR_OFFSETS
	.align		4
        /*0084*/ 	.byte	0x04, 0x1c
        /*0086*/ 	.short	(.L_1737 - .L_1736)


	//   ....[0]....
.L_1736:
        /*0088*/ 	.word	0x00000060


	//   ....[1]....
        /*008c*/ 	.word	0x000016e0


	//   ....[2]....
        /*0090*/ 	.word	0x000017b0


	//----- nvinfo : EIATTR_MAX_THREADS
	.align		4
.L_1737:
        /*0094*/ 	.byte	0x04, 0x05
        /*0096*/ 	.short	(.L_1739 - .L_1738)
.L_1738:
        /*0098*/ 	.word	0x00000400
        /*009c*/ 	.word	0x00000001
        /*00a0*/ 	.word	0x00000001


	//----- nvinfo : EIATTR_CRS_STACK_SIZE
	.align		4
.L_1739:
        /*00a4*/ 	.byte	0x04, 0x1e
        /*00a6*/ 	.short	(.L_1741 - .L_1740)
.L_1740:
        /*00a8*/ 	.word	0x00000000


	//----- nvinfo : EIATTR_CBANK_PARAM_SIZE
	.align		4
.L_1741:
        /*00ac*/ 	.byte	0x03, 0x19
        /*00ae*/ 	.short	0x0128


	//----- nvinfo : EIATTR_PARAM_CBANK
	.align		4
        /*00b0*/ 	.byte	0x04, 0x0a
        /*00b2*/ 	.short	(.L_1743 - .L_1742)
	.align		4
.L_1742:
        /*00b4*/ 	.word	index@(.nv.constant0._ZN10layer_norm22ln_bwd_finalize_kernelINS_22Kernel_traits_finalizeILj2048Ef13__nv_bfloat16fS2_fjLb0ELj1024ELj4ENS_18Kernel_traits_baseILj2048EfS2_fS2_fjLj1024EEEEELb0ELb1EEEvNS_9BwdParamsE)
        /*00b8*/ 	.short	0x0380
        /*00ba*/ 	.short	0x0128


	//----- nvinfo : EIATTR_SW_WAR
	.align		4
.L_1743:
        /*00bc*/ 	.byte	0x04, 0x36
        /*00be*/ 	.short	(.L_1745 - .L_1744)
.L_1744:
        /*00c0*/ 	.word	0x00000008
.L_1745:


//--------------------- .nv.info._ZN10layer_norm40ln_parallel_residual_bwd_finalize_kernelINS_22Kernel_traits_finalizeILj2048Ef13__nv_bfloat16fS2_fjLb0ELj1024ELj4ENS_18Kernel_traits_baseILj2048EfS2_fS2_fjLj1024EEEEELb1EEEvNS_9BwdParamsE --------------------------
	.section	.nv.info._ZN10layer_norm40ln_parallel_residual_bwd_finalize_kernelINS_22Kernel_traits_finalizeILj2048Ef13__nv_bfloat16fS2_fjLb0ELj1024ELj4ENS_18Kernel_traits_baseILj2048EfS2_fS2_fjLj1024EEEEELb1EEEvNS_9BwdParamsE,"",@"SHT_CUDA_INFO"
	.sectionflags	@""
	.align	4


	//----- nvinfo : EIATTR_CUDA_API_VERSION
	.align		4
        /*0000*/ 	.byte	0x04, 0x37
        /*0002*/ 	.short	(.L_1747 - .L_1746)
.L_1746:
        /*0004*/ 	.word	0x00000082


	//----- nvinfo : EIATTR_KPARAM_INFO
	.align		4
.L_1747:
        /*0008*/ 	.byte	0x04, 0x17
        /*000a*/ 	.short	(.L_1749 - .L_1748)
.L_1748:
        /*000c*/ 	.word	0x00000000
        /*0010*/ 	.short	0x0000
        /*0012*/ 	.short	0x0000
        /*0014*/ 	.byte	0x00, 0xf0, 0xa1, 0x04


	//----- nvinfo : EIATTR_SPARSE_MMA_MASK
	.align		4
.L_1749:
        /*0018*/ 	.byte	0x03, 0x50
        /*001a*/ 	.short	0x0000


	//----- nvinfo : EIATTR_MAXREG_COUNT
	.align		4
        /*001c*/ 	.byte	0x03, 0x1b
        /*001e*/ 	.short	0x0040


	//----- nvinfo : EIATTR_NUM_BARRIERS
	.align		4
        /*0020*/ 	.byte	0x02, 0x4c
        /*0022*/ 	.byte	0x01
	.zero		1


	//----- nvinfo : EIATTR_MERCURY_ISA_VERSION
	.align		4
        /*0024*/ 	.byte	0x03, 0x5f
        /*0026*/ 	.short	0x0101


	//----- nvinfo : EIATTR_COOP_GROUP_MASK_REGIDS
	.align		4
        /*0028*/ 	.byte	0x04, 0x29
        /*002a*/ 	.short	(.L_1751 - .L_1750)


	//   ....[0]....
.L_1750:
        /*002c*/ 	.word	0xffffffff


	//   ....[1]....
        /*0030*/ 	.word	0xffffffff


	//   ....[2]....
        /*0034*/ 	.word	0xffffffff


	//   ....[3]....
        /*0038*/ 	.word	0xffffffff


	//   ....[4]....
        /*003c*/ 	.word	0xffffffff


	//   ....[5]....
        /*0040*/ 	.word	0xffffffff


	//   ....[6]....
        /*0044*/ 	.word	0xffffffff


	//   ....[7]....
        /*0048*/ 	.word	0xffffffff


	//   ....[8]....
        /*004c*/ 	.word	0xffffffff


	//   ....[9]....
        /*0050*/ 	.word	0xffffffff


	//   ....[10]....
        /*0054*/ 	.word	0xffffffff


	//   ....[11]....
        /*0058*/ 	.word	0xffffffff


	//   ....[12]....
        /*005c*/ 	.word	0xffffffff


	//   ....[13]....
        /*0060*/ 	.word	0xffffffff


	//   ....[14]....
        /*0064*/ 	.word	0xffffffff


	//   ....[15]....
        /*0068*/ 	.word	0xffffffff


	//   ....[16]....
        /*006c*/ 	.word	0xffffffff


	//   ....[17]....
        /*0070*/ 	.word	0xffffffff


	//   ....[18]....
        /*0074*/ 	.word	0xffffffff


	//   ....[19]....
        /*0078*/ 	.word	0xffffffff


	//----- nvinfo : EIATTR_COOP_GROUP_INSTR_OFFSETS
	.align		4
.L_1751:
        /*007c*/ 	.byte	0x04, 0x28
        /*007e*/ 	.short	(.L_1753 - .L_1752)


	//   ....[0]....
.L_1752:
        /*0080*/ 	.word	0x000013e0


	//   ....[1]....
        /*0084*/ 	.word	0x000013f0


	//   ....[2]....
        /*0088*/ 	.word	0x00001400


	//   ....[3]....
        /*008c*/ 	.word	0x00001410


	//   ....[4]....
        /*0090*/ 	.word	0x00001450


	//   ....[5]....
        /*0094*/ 	.word	0x00001470


	//   ....[6]....
        /*0098*/ 	.word	0x00001480


	//   ....[7]....
        /*009c*/ 	.word	0x00001490


	//   ....[8]....
        /*00a0*/ 	.word	0x000014d0


	//   ....[9]....
        /*00a4*/ 	.word	0x000014f0


	//   ....[10]....
        /*00a8*/ 	.word	0x00001500


	//   ....[11]....
        /*00ac*/ 	.word	0x00001510


	//   ....[12]....
        /*00b0*/ 	.word	0x00001540


	//   ....[13]....
        /*00b4*/ 	.word	0x00001560


	//   ....[14]....
        /*00b8*/ 	.word	0x00001580


	//   ....[15]....
        /*00bc*/ 	.word	0x00001590


	//   ....[16]....
        /*00c0*/ 	.word	0x000015c0


	//   ....[17]....
        /*00c4*/ 	.word	0x000015e0


	//   ....[18]....
        /*00c8*/ 	.word	0x00001600


	//   ....[19]....
        /*00cc*/ 	.word	0x00001610


	//----- nvinfo : EIATTR_VRC_CTA_INIT_COUNT
	.align		4
.L_1753:
        /*00d0*/ 	.byte	0x02, 0x4a
	.zero		1
	.zero		1


	//----- nvinfo : EIATTR_EXIT_INSTR_OFFSETS
	.align		4
        /*00d4*/ 	.byte	0x04, 0x1c
        /*00d6*/ 	.short	(.L_1755 - .L_1754)


	//   ....[0]....
.L_1754:
        /*00d8*/ 	.word	0x00000060


	//   ....[1]....
        /*00dc*/ 	.word	0x000016b0


	//   ....[2]....
        /*00e0*/ 	.word	0x00001800


	//----- nvinfo : EIATTR_MAX_THREADS
	.align		4
.L_1755:
        /*00e4*/ 	.byte	0x04, 0x05
        /*00e6*/ 	.short	(.L_1757 - .L_1756)
.L_1756:
        /*00e8*/ 	.word	0x00000400
        /*00ec*/ 	.word	0x00000001
        /*00f0*/ 	.word	0x00000001


	//----- nvinfo : EIATTR_CRS_STACK_SIZE
	.align		4
.L_1757:
        /*00f4*/ 	.byte	0x04, 0x1e
        /*00f6*/ 	.short	(.L_1759 - .L_1758)
.L_1758:
        /*00f8*/ 	.word	0x00000000


	//----- nvinfo : EIATTR_CBANK_PARAM_SIZE
	.align		4
.L_1759:
        /*00fc*/ 	.byte	0x03, 0x19
        /*00fe*/ 	.short	0x0128


	//----- nvinfo : EIATTR_PARAM_CBANK
	.align		4
        /*0100*/ 	.byte	0x04, 0x0a
        /*0102*/ 	.short	(.L_1761 - .L_1760)
	.align		4
.L_1760:
        /*0104*/ 	.word	index@(.nv.constant0._ZN10layer_norm40ln_parallel_residual_bwd_finalize_kernelINS_22Kernel_traits_finalizeILj2048Ef13__nv_bfloat16fS2_fjLb0ELj1024ELj4ENS_18Kernel_traits_baseILj2048EfS2_fS2_fjLj1024EEEEELb1EEEvNS_9BwdParamsE)
        /*0108*/ 	.short	0x0380
        /*010a*/ 	.short	0x0128


	//----- nvinfo : EIATTR_SW_WAR
	.align		4
.L_1761:
        /*010c*/ 	.byte	0x04, 0x36
        /*010e*/ 	.short	(.L_1763 - .L_1762)
.L_1762:
        /*0110*/ 	.word	0x00000008
.L_1763:


//--------------------- .nv.info._ZN10layer_norm31ln_parallel_residual_bwd_kernelINS_13Kernel_traitsIf13__nv_bfloat16fS2_fjLj2048ELj1ELj1ELj4ELj16ENS_18Kernel_traits_baseILj2048EfS2_fS2_fjLj128EEEEELb1ELb1ELb1EEEvNS_9BwdParamsE --------------------------
	.section	.nv.info._ZN10layer_norm31ln_parallel_residual_bwd_kernelINS_13Kernel_traitsIf13__nv_bfloat16fS2_fjLj2048ELj1ELj1ELj4ELj16ENS_18Kernel_traits_baseILj2048EfS2_fS2_fjLj128EEEEELb1ELb1ELb1EEEvNS_9BwdParamsE,"",@"SHT_CUDA_INFO"
	.sectionflags	@""
	.align	4


	//----- nvinfo : EIATTR_CUDA_API_VERSION
	.align		4
        /*0000*/ 	.byte	0x04, 0x37
        /*0002*/ 	.short	(.L_1765 - .L_1764)
.L_1764:
        /*0004*/ 	.word	0x00000082


	//----- nvinfo : EIATTR_KPARAM_INFO
	.align		4
.L_1765:
        /*0008*/ 	.byte	0x04, 0x17
        /*000a*/ 	.short	(.L_1767 - .L_1766)
.L_1766:
        /*000c*/ 	.word	0x00000000
        /*0010*/ 	.short	0x0000
        /*0012*/ 	.short	0x0000
        /*0014*/ 	.byte	0x00, 0xf0, 0xa1, 0x04


	//----- nvinfo : EIATTR_SPARSE_MMA_MASK
	.align		4
.L_1767:
        /*0018*/ 	.byte	0x03, 0x50
        /*001a*/ 	.short	0x0000


	//----- nvinfo : EIATTR_MAXREG_COUNT
	.align		4
        /*001c*/ 	.byte	0x03, 0x1b
        /*001e*/ 	.short	0x00ff


	//----- nvinfo : EIATTR_NUM_BARRIERS
	.align		4
        /*0020*/ 	.byte	0x02, 0x4c
        /*0022*/ 	.byte	0x01
	.zero		1


	//----- nvinfo : EIATTR_MERCURY_ISA_VERSION
	.align		4
        /*0024*/ 	.byte	0x03, 0x5f
        /*0026*/ 	.short	0x0101


	//----- nvinfo : EIATTR_COOP_GROUP_MASK_REGIDS
	.align		4
        /*0028*/ 	.byte	0x04, 0x29
        /*002a*/ 	.short	(.L_1769 - .L_1768)


	//   ....[0]....
.L_1768:
        /*002c*/ 	.word	0xffffffff


	//   ....[1]....
        /*0030*/ 	.word	0xffffffff


	//   ....[2]....
        /*0034*/ 	.word	0xffffffff


	//   ....[3]....
        /*0038*/ 	.word	0xffffffff


	//   ....[4]....
        /*003c*/ 	.word	0xffffffff


	//   ....[5]....
        /*0040*/ 	.word	0xffffffff


	//   ....[6]....
        /*0044*/ 	.word	0xffffffff


	//   ....[7]....
        /*0048*/ 	.word	0xffffffff


	//   ....[8]....
        /*004c*/ 	.word	0xffffffff


	//   ....[9]....
        /*0050*/ 	.word	0xffffffff


	//----- nvinfo : EIATTR_COOP_GROUP_INSTR_OFFSETS
	.align		4
.L_1769:
        /*0054*/ 	.byte	0x04, 0x28
        /*0056*/ 	.short	(.L_1771 - .L_1770)


	//   ....[0]....
.L_1770:
        /*0058*/ 	.word	0x00000f40


	//   ....[1]....
        /*005c*/ 	.word	0x00000fb0


	//   ....[2]....
        /*0060*/ 	.word	0x00000fc0


	//   ....[3]....
        /*0064*/ 	.word	0x00000fe0


	//   ....[4]....
        /*0068*/ 	.word	0x00001010


	//   ....[5]....
        /*006c*/ 	.word	0x00001030


	//   ....[6]....
        /*0070*/ 	.word	0x00001040


	//   ....[7]....
        /*0074*/ 	.word	0x00001070


	//   ....[8]....
        /*0078*/ 	.word	0x00001090


	//   ....[9]....
        /*007c*/ 	.word	0x000010b0


	//----- nvinfo : EIATTR_VRC_CTA_INIT_COUNT
	.align		4
.L_1771:
        /*0080*/ 	.byte	0x02, 0x4a
	.zero		1
	.zero		1


	//----- nvinfo : EIATTR_EXIT_INSTR_OFFSETS
	.align		4
        /*0084*/ 	.byte	0x04, 0x1c
        /*0086*/ 	.short	(.L_1773 - .L_1772)


	//   ....[0]....
.L_1772:
        /*0088*/ 	.word	0x00005a40


	//----- nvinfo : EIATTR_MAX_THREADS
	.align		4
.L_1773:
        /*008c*/ 	.byte	0x04, 0x05
        /*008e*/ 	.short	(.L_1775 - .L_1774)
.L_1774:
        /*0090*/ 	.word	0x00000080
        /*0094*/ 	.word	0x00000001
        /*0098*/ 	.word	0x00000001


	//----- nvinfo : EIATTR_CRS_STACK_SIZE
	.align		4
.L_1775:
        /*009c*/ 	.byte	0x04, 0x1e
        /*009e*/ 	.short	(.L_1777 - .L_1776)
.L_1776:
        /*00a0*/ 	.word	0x00000000


	//----- nvinfo : EIATTR_CBANK_PARAM_SIZE
	.align		4
.L_1777:
        /*00a4*/ 	.byte	0x03, 0x19
        /*00a6*/ 	.short	0x0128


	//----- nvinfo : EIATTR_PARAM_CBANK
	.align		4
        /*00a8*/ 	.byte	0x04, 0x0a
        /*00aa*/ 	.short	(.L_1779 - .L_1778)
	.align		4
.L_1778:
        /*00ac*/ 	.word	index@(.nv.constant0._ZN10layer_norm31ln_parallel_residual_bwd_kernelINS_13Kernel_traitsIf13__nv_bfloat16fS2_fjLj2048ELj1ELj1ELj4ELj16ENS_18Kernel_traits_baseILj2048EfS2_fS2_fjLj128EEEEELb1ELb1ELb1EEEvNS_9BwdParamsE)
        /*00b0*/ 	.short	0x0380
        /*00b2*/ 	.short	0x0128


	//----- nvinfo : EIATTR_SW_WAR
	.align		4
.L_1779:
        /*00b4*/ 	.byte	0x04, 0x36
        /*00b6*/ 	.short	(.L_1781 - .L_1780)
.L_1780:
        /*00b8*/ 	.word	0x00000008
.L_1781:


//--------------------- .nv.info._ZN10layer_norm31ln_parallel_residual_bwd_kernelINS_13Kernel_traitsIf6__halfS2_S2_fjLj2048ELj1ELj1ELj4ELj16ENS_18Kernel_traits_baseILj2048EfS2_S2_S2_fjLj128EEEEELb0ELb0ELb0EEEvNS_9BwdParamsE --------------------------
	.section	.nv.info._ZN10layer_norm31ln_parallel_residual_bwd_kernelINS_13Kernel_traitsIf6__halfS2_S2_fjLj2048ELj1ELj1ELj4ELj16ENS_18Kernel_traits_baseILj2048EfS2_S2_S2_fjLj128EEEEELb0ELb0ELb0EEEvNS_9BwdParamsE,"",@"SHT_CUDA_INFO"
	.sectionflags	@""
	.align	4


	//----- nvinfo : EIATTR_CUDA_API_VERSION
	.align		4
        /*0000*/ 	.byte	0x04, 0x37
        /*0002*/ 	.short	(.L_1783 - .L_1782)
.L_1782:
        /*0004*/ 	.word	0x00000082


	//----- nvinfo : EIATTR_KPARAM_INFO
	.align		4
.L_1783:
        /*0008*/ 	.byte	0x04, 0x17
        /*000a*/ 	.short	(.L_1785 - .L_1784)
.L_1784:
        /*000c*/ 	.word	0x00000000
        /*0010*/ 	.short	0x0000
        /*0012*/ 	.short	0x0000
        /*0014*/ 	.byte	0x00, 0xf0, 0xa1, 0x04


	//----- nvinfo : EIATTR_SPARSE_MMA_MASK
	.align		4
.L_1785:
        /*0018*/ 	.byte	0x03, 0x50
        /*001a*/ 	.short	0x0000


	//----- nvinfo : EIATTR_MAXREG_COUNT
	.align		4
        /*001c*/ 	.byte	0x03, 0x1b
        /*001e*/ 	.short	0x00ff


	//----- nvinfo : EIATTR_NUM_BARRIERS
	.align		4
        /*0020*/ 	.byte	0x02, 0x4c
        /*0022*/ 	.byte	0x01
	.zero		1


	//----- nvinfo : EIATTR_MERCURY_ISA_VERSION
	.align		4
        /*0024*/ 	.byte	0x03, 0x5f
        /*0026*/ 	.short	0x0101


	//----- nvinfo : EIATTR_COOP_GROUP_MASK_REGIDS
	.align		4
        /*0028*/ 	.byte	0x04, 0x29
        /*002a*/ 	.short	(.L_1787 - .L_1786)


	//   ....[0]....
.L_1786:
        /*002c*/ 	.word	0xffffffff


	//   ....[1]....
        /*0030*/ 	.word	0xffffffff


	//   ....[2]....
        /*0034*/ 	.word	0xffffffff


	//   ....[3]....
        /*0038*/ 	.word	0xffffffff


	//   ....[4]....
        /*003c*/ 	.word	0xffffffff


	//   ....[5]....
        /*0040*/ 	.word	0xffffffff


	//   ....[6]....
        /*0044*/ 	.word	0xffffffff


	//   ....[7]....
        /*0048*/ 	.word	0xffffffff


	//   ....[8]....
        /*004c*/ 	.word	0xffffffff


	//   ....[9]....
        /*0050*/ 	.word	0xffffffff


	//----- nvinfo : EIATTR_COOP_GROUP_INSTR_OFFSETS
	.align		4
.L_1787:
        /*0054*/ 	.byte	0x04, 0x28
        /*0056*/ 	.short	(.L_1789 - .L_1788)


	//   ....[0]....
.L_1788:
        /*0058*/ 	.word	0x00001730


	//   ....[1]....
        /*005c*/ 	.word	0x00001750


	//   ....[2]....
        /*0060*/ 	.word	0x00001790


	//   ....[3]....
        /*0064*/ 	.word	0x000017a0


	//   ....[4]....
        /*0068*/ 	.word	0x000017e0


	//   ....[5]....
        /*006c*/ 	.word	0x000017f0


	//   ....[6]....
        /*0070*/ 	.word	0x00001820


	//   ....[7]....
        /*0074*/ 	.word	0x00001830


	//   ....[8]....
        /*0078*/ 	.word	0x00001860


	//   ....[9]....
        /*007c*/ 	.word	0x00001870


	//----- nvinfo : EIATTR_VRC_CTA_INIT_COUNT
	.align		4
.L_1789:
        /*0080*/ 	.byte	0x02, 0x4a
	.zero		1
	.zero		1


	//----- nvinfo : EIATTR_EXIT_INSTR_OFFSETS
	.align		4
        /*0084*/ 	.byte	0x04, 0x1c
        /*0086*/ 	.short	(.L_1791 - .L_1790)


	//   ....[0]....
.L_1790:
        /*0088*/ 	.word	0x000046f0


	//   ....[1]....
        /*008c*/ 	.word	0x00004800


	//----- nvinfo : EIATTR_MAX_THREADS
	.align		4
.L_1791:
        /*0090*/ 	.byte	0x04, 0x05
        /*0092*/ 	.short	(.L_1793 - .L_1792)
.L_1792:
        /*0094*/ 	.word	0x00000080
        /*0098*/ 	.word	0x00000001
        /*009c*/ 	.word	0x00000001


	//----- nvinfo : EIATTR_CRS_STACK_SIZE
	.align		4
.L_1793:
        /*00a0*/ 	.byte	0x04, 0x1e
        /*00a2*/ 	.short	(.L_1795 - .L_1794)
.L_1794:
        /*00a4*/ 	.word	0x00000000


	//----- nvinfo : EIATTR_CBANK_PARAM_SIZE
	.align		4
.L_1795:
        /*00a8*/ 	.byte	0x03, 0x19
        /*00aa*/ 	.short	0x0128


	//----- nvinfo : EIATTR_PARAM_CBANK
	.align		4
        /*00ac*/ 	.byte	0x04, 0x0a
        /*00ae*/ 	.short	(.L_1797 - .L_1796)
	.align		4
.L_1796:
        /*00b0*/ 	.word	index@(.nv.constant0._ZN10layer_norm31ln_parallel_residual_bwd_kernelINS_13Kernel_traitsIf6__halfS2_S2_fjLj2048ELj1ELj1ELj4ELj16ENS_18Kernel_traits_baseILj2048EfS2_S2_S2_fjLj128EEEEELb0ELb0ELb0EEEvNS_9BwdParamsE)
        /*00b4*/ 	.short	0x0380
        /*00b6*/ 	.short	0x0128


	//----- nvinfo : EIATTR_SW_WAR
	.align		4
.L_1797:
        /*00b8*/ 	.byte	0x04, 0x36
        /*00ba*/ 	.short	(.L_1799 - .L_1798)
.L_1798:
        /*00bc*/ 	.word	0x00000008
.L_1799:


//--------------------- .nv.info._ZN10layer_norm31ln_parallel_residual_bwd_kernelINS_13Kernel_traitsIf6__halfS2_S2_fjLj2048ELj1ELj1ELj4ELj16ENS_18Kernel_traits_baseILj2048EfS2_S2_S2_fjLj128EEEEELb0ELb0ELb1EEEvNS_9BwdParamsE --------------------------
	.section	.nv.info._ZN10layer_norm31ln_parallel_residual_bwd_kernelINS_13Kernel_traitsIf6__halfS2_S2_fjLj2048ELj1ELj1ELj4ELj16ENS_18Kernel_traits_baseILj2048EfS2_S2_S2_fjLj128EEEEELb0ELb0ELb1EEEvNS_9BwdParamsE,"",@"SHT_CUDA_INFO"
	.sectionflags	@""
	.align	4


	//----- nvinfo : EIATTR_CUDA_API_VERSION
	.align		4
        /*0000*/ 	.byte	0x04, 0x37
        /*0002*/ 	.short	(.L_1801 - .L_1800)
.L_1800:
        /*0004*/ 	.word	0x00000082


	//----- nvinfo : EIATTR_KPARAM_INFO
	.align		4
.L_1801:
        /*0008*/ 	.byte	0x04, 0x17
        /*000a*/ 	.short	(.L_1803 - .L_1802)
.L_1802:
        /*000c*/ 	.word	0x00000000
        /*0010*/ 	.short	0x0000
        /*0012*/ 	.short	0x0000
        /*0014*/ 	.byte	0x00, 0xf0, 0xa1, 0x04


	//----- nvinfo : EIATTR_SPARSE_MMA_MASK
	.align		4
.L_1803:
        /*0018*/ 	.byte	0x03, 0x50
        /*001a*/ 	.short	0x0000


	//----- nvinfo : EIATTR_MAXREG_COUNT
	.align		4
        /*001c*/ 	.byte	0x03, 0x1b
        /*001e*/ 	.short	0x00ff


	//----- nvinfo : EIATTR_NUM_BARRIERS
	.align		4
        /*0020*/ 	.byte	0x02, 0x4c
        /*0022*/ 	.byte	0x01
	.zero		1


	//----- nvinfo : EIATTR_MERCURY_ISA_VERSION
	.align		4
        /*0024*/ 	.byte	0x03, 0x5f
        /*0026*/ 	.short	0x0101


	//----- nvinfo : EIATTR_COOP_GROUP_MASK_REGIDS
	.align		4
        /*0028*/ 	.byte	0x04, 0x29
        /*002a*/ 	.short	(.L_1805 - .L_1804)


	//   ....[0]....
.L_1804:
        /*002c*/ 	.word	0xffffffff


	//   ....[1]....
        /*0030*/ 	.word	0xffffffff


	//   ....[2]....
        /*0034*/ 	.word	0xffffffff


	//   ....[3]....
        /*0038*/ 	.word	0xffffffff


	//   ....[4]....
        /*003c*/ 	.word	0xffffffff


	//   ....[5]....
        /*0040*/ 	.word	0xffffffff


	//   ....[6]....
        /*0044*/ 	.word	0xffffffff


	//   ....[7]....
        /*0048*/ 	.word	0xffffffff


	//   ....[8]....
        /*004c*/ 	.word	0xffffffff


	//   ....[9]....
        /*0050*/ 	.word	0xffffffff


	//----- nvinfo : EIATTR_COOP_GROUP_INSTR_OFFSETS
	.align		4
.L_1805:
        /*0054*/ 	.byte	0x04, 0x28
        /*0056*/ 	.short	(.L_1807 - .L_1806)


	//   ....[0]....
.L_1806:
        /*0058*/ 	.word	0x00001360


	//   ....[1]....
        /*005c*/ 	.word	0x00001410


	//   ....[2]....
        /*0060*/ 	.word	0x00001420


	//   ....[3]....
        /*0064*/ 	.word	0x00001450


	//   ....[4]....
        /*0068*/ 	.word	0x00001470


	//   ....[5]....
        /*006c*/ 	.word	0x00001490


	//   ....[6]....
        /*0070*/ 	.word	0x000014b0


	//   ....[7]....
        /*0074*/ 	.word	0x00001500


	//   ....[8]....
        /*0078*/ 	.word	0x00001510


	//   ....[9]....
        /*007c*/ 	.word	0x00001550


	//----- nvinfo : EIATTR_VRC_CTA_INIT_COUNT
	.align		4
.L_1807:
        /*0080*/ 	.byte	0x02, 0x4a
	.zero		1
	.zero		1


	//----- nvinfo : EIATTR_EXIT_INSTR_OFFSETS
	.align		4
        /*0084*/ 	.byte	0x04, 0x1c
        /*0086*/ 	.short	(.L_1809 - .L_1808)


	//   ....[0]....
.L_1808:
        /*0088*/ 	.word	0x00004760


	//----- nvinfo : EIATTR_MAX_THREADS
	.align		4
.L_1809:
        /*008c*/ 	.byte	0x04, 0x05
        /*008e*/ 	.short	(.L_1811 - .L_1810)
.L_1810:
        /*0090*/ 	.word	0x00000080
        /*0094*/ 	.word	0x00000001
        /*0098*/ 	.word	0x00000001


	//----- nvinfo : EIATTR_CRS_STACK_SIZE
	.align		4
.L_1811:
        /*009c*/ 	.byte	0x04, 0x1e
        /*009e*/ 	.short	(.L_1813 - .L_1812)
.L_1812:
        /*00a0*/ 	.word	0x00000000


	//----- nvinfo : EIATTR_CBANK_PARAM_SIZE
	.align		4
.L_1813:
        /*00a4*/ 	.byte	0x03, 0x19
        /*00a6*/ 	.short	0x0128


	//----- nvinfo : EIATTR_PARAM_CBANK
	.align		4
        /*00a8*/ 	.byte	0x04, 0x0a
        /*00aa*/ 	.short	(.L_1815 - .L_1814)
	.align		4
.L_1814:
        /*00ac*/ 	.word	index@(.nv.constant0._ZN10layer_norm31ln_parallel_residual_bwd_kernelINS_13Kernel_traitsIf6__halfS2_S2_fjLj2048ELj1ELj1ELj4ELj16ENS_18Kernel_traits_baseILj2048EfS2_S2_S2_fjLj128EEEEELb0ELb0ELb1EEEvNS_9BwdParamsE)
        /*00b0*/ 	.short	0x0380
        /*00b2*/ 	.short	0x0128


	//----- nvinfo : EIATTR_SW_WAR
	.align		4
.L_1815:
        /*00b4*/ 	.byte	0x04, 0x36
        /*00b6*/ 	.short	(.L_1817 - .L_1816)
.L_1816:
        /*00b8*/ 	.word	0x00000008
.L_1817:


//--------------------- .nv.info._ZN10layer_norm31ln_parallel_residual_bwd_kernelINS_13Kernel_traitsIf6__halfS2_S2_fjLj2048ELj1ELj1ELj4ELj16ENS_18Kernel_traits_baseILj2048EfS2_S2_S2_fjLj128EEEEELb0ELb1ELb0EEEvNS_9BwdParamsE --------------------------
	.section	.nv.info._ZN10layer_norm31ln_parallel_residual_bwd_kernelINS_13Kernel_traitsIf6__halfS2_S2_fjLj2048ELj1ELj1ELj4ELj16ENS_18Kernel_traits_baseILj2048EfS2_S2_S2_fjLj128EEEEELb0ELb1ELb0EEEvNS_9BwdParamsE,"",@"SHT_CUDA_INFO"
	.sectionflags	@""
	.align	4


	//----- nvinfo : EIATTR_CUDA_API_VERSION
	.align		4
        /*0000*/ 	.byte	0x04, 0x37
        /*0002*/ 	.short	(.L_1819 - .L_1818)
.L_1818:
        /*0004*/ 	.word	0x00000082


	//----- nvinfo : EIATTR_KPARAM_INFO
	.align		4
.L_1819:
        /*0008*/ 	.byte	0x04, 0x17
        /*000a*/ 	.short	(.L_1821 - .L_1820)
.L_1820:
        /*000c*/ 	.word	0x00000000
        /*0010*/ 	.short	0x0000
        /*0012*/ 	.short	0x0000
        /*0014*/ 	.byte	0x00, 0xf0, 0xa1, 0x04


	//----- nvinfo : EIATTR_SPARSE_MMA_MASK
	.align		4
.L_1821:
        /*0018*/ 	.byte	0x03, 0x50
        /*001a*/ 	.short	0x0000


	//----- nvinfo : EIATTR_MAXREG_COUNT
	.align		4
        /*001c*/ 	.byte	0x03, 0x1b
        /*001e*/ 	.short	0x00ff


	//----- nvinfo : EIATTR_NUM_BARRIERS
	.align		4
        /*0020*/ 	.byte	0x02, 0x4c
        /*0022*/ 	.byte	0x01
	.zero		1


	//----- nvinfo : EIATTR_MERCURY_ISA_VERSION
	.align		4
        /*0024*/ 	.byte	0x03, 0x5f
        /*0026*/ 	.short	0x0101


	//----- nvinfo : EIATTR_COOP_GROUP_MASK_REGIDS
	.align		4
        /*0028*/ 	.byte	0x04, 0x29
        /*002a*/ 	.short	(.L_1823 - .L_1822)


	//   ....[0]....
.L_1822:
        /*002c*/ 	.word	0xffffffff


	//   ....[1]....
        /*0030*/ 	.word	0xffffffff


	//   ....[2]....
        /*0034*/ 	.word	0xffffffff


	//   ....[3]....
        /*0038*/ 	.word	0xffffffff


	//   ....[4]....
        /*003c*/ 	.word	0xffffffff


	//   ....[5]....
        /*0040*/ 	.word	0xffffffff


	//   ....[6]....
        /*0044*/ 	.word	0xffffffff


	//   ....[7]....
        /*0048*/ 	.word	0xffffffff


	//   ....[8]....
        /*004c*/ 	.word	0xffffffff


	//   ....[9]....
        /*0050*/ 	.word	0xffffffff


	//----- nvinfo : EIATTR_COOP_GROUP_INSTR_OFFSETS
	.align		4
.L_1823:
        /*0054*/ 	.byte	0x04, 0x28
        /*0056*/ 	.short	(.L_1825 - .L_1824)


	//   ....[0]....
.L_1824:
        /*0058*/ 	.word	0x00001060


	//   ....[1]....
        /*005c*/ 	.word	0x000010a0


	//   ....[2]....
        /*0060*/ 	.word	0x00001130


	//   ....[3]....
        /*0064*/ 	.word	0x00001140


	//   ....[4]....
        /*0068*/ 	.word	0x00001180


	//   ....[5]....
        /*006c*/ 	.word	0x000011a0


	//   ....[6]....
        /*0070*/ 	.word	0x00001220


	//   ....[7]....
        /*0074*/ 	.word	0x00001230


	//   ....[8]....
        /*0078*/ 	.word	0x00001280


	//   ....[9]....
        /*007c*/ 	.word	0x00001290


	//----- nvinfo : EIATTR_VRC_CTA_INIT_COUNT
	.align		4
.L_1825:
        /*0080*/ 	.byte	0x02, 0x4a
	.zero		1
	.zero		1


	//----- nvinfo : EIATTR_EXIT_INSTR_OFFSETS
	.align		4
        /*0084*/ 	.byte	0x04, 0x1c
        /*0086*/ 	.short	(.L_1827 - .L_1826)


	//   ....[0]....
.L_1826:
        /*0088*/ 	.word	0x00003ef0


	//   ....[1]....
        /*008c*/ 	.word	0x00003f90


	//----- nvinfo : EIATTR_MAX_THREADS
	.align		4
.L_1827:
        /*0090*/ 	.byte	0x04, 0x05
        /*0092*/ 	.short	(.L_1829 - .L_1828)
.L_1828:
        /*0094*/ 	.word	0x00000080
        /*0098*/ 	.word	0x00000001
        /*009c*/ 	.word	0x00000001


	//----- nvinfo : EIATTR_CRS_STACK_SIZE
	.align		4
.L_1829:
        /*00a0*/ 	.byte	0x04, 0x1e
        /*00a2*/ 	.short	(.L_1831 - .L_1830)
.L_1830:
        /*00a4*/ 	.word	0x00000000


	//----- nvinfo : EIATTR_CBANK_PARAM_SIZE
	.align		4
.L_1831:
        /*00a8*/ 	.byte	0x03, 0x19
        /*00aa*/ 	.short	0x0128


	//----- nvinfo : EIATTR_PARAM_CBANK
	.align		4
        /*00ac*/ 	.byte	0x04, 0x0a
        /*00ae*/ 	.short	(.L_1833 - .L_1832)
	.align		4
.L_1832:
        /*00b0*/ 	.word	index@(.nv.constant0._ZN10layer_norm31ln_parallel_residual_bwd_kernelINS_13Kernel_traitsIf6__halfS2_S2_fjLj2048ELj1ELj1ELj4ELj16ENS_18Kernel_traits_baseILj2048EfS2_S2_S2_fjLj128EEEEELb0ELb1ELb0EEEvNS_9BwdParamsE)
        /*00b4*/ 	.short	0x0380
        /*00b6*/ 	.short	0x0128


	//----- nvinfo : EIATTR_SW_WAR
	.align		4
.L_1833:
        /*00b8*/ 	.byte	0x04, 0x36
        /*00ba*/ 	.short	(.L_1835 - .L_1834)
.L_1834:
        /*00bc*/ 	.word	0x00000008
.L_1835:


//--------------------- .nv.info._ZN10layer_norm31ln_parallel_residual_bwd_kernelINS_13Kernel_traitsIf6__halfS2_S2_fjLj2048ELj1ELj1ELj4ELj16ENS_18Kernel_traits_baseILj2048EfS2_S2_S2_fjLj128EEEEELb0ELb1ELb1EEEvNS_9BwdParamsE --------------------------
	.section	.nv.info._ZN10layer_norm31ln_parallel_residual_bwd_kernelINS_13Kernel_traitsIf6__halfS2_S2_fjLj2048ELj1ELj1ELj4ELj16ENS_18Kernel_traits_baseILj2048EfS2_S2_S2_fjLj128EEEEELb0ELb1ELb1EEEvNS_9BwdParamsE,"",@"SHT_CUDA_INFO"
	.sectionflags	@""
	.align	4


	//----- nvinfo : EIATTR_CUDA_API_VERSION
	.align		4
        /*0000*/ 	.byte	0x04, 0x37
        /*0002*/ 	.short	(.L_1837 - .L_1836)
.L_1836:
        /*0004*/ 	.word	0x00000082


	//----- nvinfo : EIATTR_KPARAM_INFO
	.align		4
.L_1837:
        /*0008*/ 	.byte	0x04, 0x17
        /*000a*/ 	.short	(.L_1839 - .L_1838)
.L_1838:
        /*000c*/ 	.word	0x00000000
        /*0010*/ 	.short	0x0000
        /*0012*/ 	.short	0x0000
        /*0014*/ 	.byte	0x00, 0xf0, 0xa1, 0x04


	//----- nvinfo : EIATTR_SPARSE_MMA_MASK
	.align		4
.L_1839:
        /*0018*/ 	.byte	0x03, 0x50
        /*001a*/ 	.short	0x0000


	//----- nvinfo : EIATTR_MAXREG_COUNT
	.align		4
        /*001c*/ 	.byte	0x03, 0x1b
        /*001e*/ 	.short	0x00ff


	//----- nvinfo : EIATTR_NUM_BARRIERS
	.align		4
        /*0020*/ 	.byte	0x02, 0x4c
        /*0022*/ 	.byte	0x01
	.zero		1


	//----- nvinfo : EIATTR_MERCURY_ISA_VERSION
	.align		4
        /*0024*/ 	.byte	0x03, 0x5f
        /*0026*/ 	.short	0x0101


	//----- nvinfo : EIATTR_COOP_GROUP_MASK_REGIDS
	.align		4
        /*0028*/ 	.byte	0x04, 0x29
        /*002a*/ 	.short	(.L_1841 - .L_1840)


	//   ....[0]....
.L_1840:
        /*002c*/ 	.word	0xffffffff


	//   ....[1]....
        /*0030*/ 	.word	0xffffffff


	//   ....[2]....
        /*0034*/ 	.word	0xffffffff


	//   ....[3]....
        /*0038*/ 	.word	0xffffffff


	//   ....[4]....
        /*003c*/ 	.word	0xffffffff


	//   ....[5]....
        /*0040*/ 	.word	0xffffffff


	//   ....[6]....
        /*0044*/ 	.word	0xffffffff


	//   ....[7]....
        /*0048*/ 	.word	0xffffffff


	//   ....[8]....
        /*004c*/ 	.word	0xffffffff


	//   ....[9]....
        /*0050*/ 	.word	0xffffffff


	//----- nvinfo : EIATTR_COOP_GROUP_INSTR_OFFSETS
	.align		4
.L_1841:
        /*0054*/ 	.byte	0x04, 0x28
        /*0056*/ 	.short	(.L_1843 - .L_1842)


	//   ....[0]....
.L_1842:
        /*0058*/ 	.word	0x00000c00


	//   ....[1]....
        /*005c*/ 	.word	0x00000cc0


	//   ....[2]....
        /*0060*/ 	.word	0x00000cd0


	//   ....[3]....
        /*0064*/ 	.word	0x00000d00


	//   ....[4]....
        /*0068*/ 	.word	0x00000d10


	//   ....[5]....
        /*006c*/ 	.word	0x00000d40


	//   ....[6]....
        /*0070*/ 	.word	0x00000d50


	//   ....[7]....
        /*0074*/ 	.word	0x00000d80


	//   ....[8]....
        /*0078*/ 	.word	0x00000d90


	//   ....[9]....
        /*007c*/ 	.word	0x00000dd0


	//----- nvinfo : EIATTR_VRC_CTA_INIT_COUNT
	.align		4
.L_1843:
        /*0080*/ 	.byte	0x02, 0x4a
	.zero		1
	.zero		1


	//----- nvinfo : EIATTR_EXIT_INSTR_OFFSETS
	.align		4
        /*0084*/ 	.byte	0x04, 0x1c
        /*0086*/ 	.short	(.L_1845 - .L_1844)


	//   ....[0]....
.L_1844:
        /*0088*/ 	.word	0x00003cf0


	//----- nvinfo : EIATTR_MAX_THREADS
	.align		4
.L_1845:
        /*008c*/ 	.byte	0x04, 0x05
        /*008e*/ 	.short	(.L_1847 - .L_1846)
.L_1846:
        /*0090*/ 	.word	0x00000080
        /*0094*/ 	.word	0x00000001
        /*0098*/ 	.word	0x00000001


	//----- nvinfo : EIATTR_CBANK_PARAM_SIZE
	.align		4
.L_1847:
        /*009c*/ 	.byte	0x03, 0x19
        /*009e*/ 	.short	0x0128


	//----- nvinfo : EIATTR_PARAM_CBANK
	.align		4
        /*00a0*/ 	.byte	0x04, 0x0a
        /*00a2*/ 	.short	(.L_1849 - .L_1848)
	.align		4
.L_1848:
        /*00a4*/ 	.word	index@(.nv.constant0._ZN10layer_norm31ln_parallel_residual_bwd_kernelINS_13Kernel_traitsIf6__halfS2_S2_fjLj2048ELj1ELj1ELj4ELj16ENS_18Kernel_traits_baseILj2048EfS2_S2_S2_fjLj128EEEEELb0ELb1ELb1EEEvNS_9BwdParamsE)
        /*00a8*/ 	.short	0x0380
        /*00aa*/ 	.short	0x0128


	//----- nvinfo : EIATTR_SW_WAR
	.align		4
.L_1849:
        /*00ac*/ 	.byte	0x04, 0x36
        /*00ae*/ 	.short	(.L_1851 - .L_1850)
.L_1850:
        /*00b0*/ 	.word	0x00000008
.L_1851:


//--------------------- .nv.info._ZN10layer_norm31ln_parallel_residual_bwd_kernelINS_13Kernel_traitsIf6__halfS2_S2_fjLj2048ELj1ELj1ELj4ELj16ENS_18Kernel_traits_baseILj2048EfS2_S2_S2_fjLj128EEEEELb1ELb0ELb0EEEvNS_9BwdParamsE --------------------------
	.section	.nv.info._ZN10layer_norm31ln_parallel_residual_bwd_kernelINS_13Kernel_traitsIf6__halfS2_S2_fjLj2048ELj1ELj1ELj4ELj16ENS_18Kernel_traits_baseILj2048EfS2_S2_S2_fjLj128EEEEELb1ELb0ELb0EEEvNS_9BwdParamsE,"",@"SHT_CUDA_INFO"
	.sectionflags	@""
	.align	4


	//----- nvinfo : EIATTR_CUDA_API_VERSION
	.align		4
        /*0000*/ 	.byte	0x04, 0x37
        /*0002*/ 	.short	(.L_1853 - .L_1852)
.L_1852:
        /*0004*/ 	.word	0x00000082


	//----- nvinfo : EIATTR_KPARAM_INFO
	.align		4
.L_1853:
        /*0008*/ 	.byte	0x04, 0x17
        /*000a*/ 	.short	(.L_1855 - .L_1854)
.L_1854:
        /*000c*/ 	.word	0x00000000
        /*0010*/ 	.short	0x0000
        /*0012*/ 	.short	0x0000
        /*0014*/ 	.byte	0x00, 0xf0, 0xa1, 0x04


	//----- nvinfo : EIATTR_SPARSE_MMA_MASK
	.align		4
.L_1855:
        /*0018*/ 	.byte	0x03, 0x50
        /*001a*/ 	.short	0x0000


	//----- nvinfo : EIATTR_MAXREG_COUNT
	.align		4
        /*001c*/ 	.byte	0x03, 0x1b
        /*001e*/ 	.short	0x00ff


	//----- nvinfo : EIATTR_NUM_BARRIERS
	.align		4
        /*0020*/ 	.byte	0x02, 0x4c
        /*0022*/ 	.byte	0x01
	.zero		1


	//----- nvinfo : EIATTR_MERCURY_ISA_VERSION
	.align		4
        /*0024*/ 	.byte	0x03, 0x5f
        /*0026*/ 	.short	0x0101


	//----- nvinfo : EIATTR_COOP_GROUP_MASK_REGIDS
	.align		4
        /*0028*/ 	.byte	0x04, 0x29
        /*002a*/ 	.short	(.L_1857 - .L_1856)


	//   ....[0]....
.L_1856:
        /*002c*/ 	.word	0xffffffff


	//   ....[1]....
        /*0030*/ 	.word	0xffffffff


	//   ....[2]....
        /*0034*/ 	.word	0xffffffff


	//   ....[3]....
        /*0038*/ 	.word	0xffffffff


	//   ....[4]....
        /*003c*/ 	.word	0xffffffff


	//   ....[5]....
        /*0040*/ 	.word	0xffffffff


	//   ....[6]....
        /*0044*/ 	.word	0xffffffff


	//   ....[7]....
        /*0048*/ 	.word	0xffffffff


	//   ....[8]....
        /*004c*/ 	.word	0xffffffff


	//   ....[9]....
        /*0050*/ 	.word	0xffffffff


	//----- nvinfo : EIATTR_COOP_GROUP_INSTR_OFFSETS
	.align		4
.L_1857:
        /*0054*/ 	.byte	0x04, 0x28
        /*0056*/ 	.short	(.L_1859 - .L_1858)


	//   ....[0]....
.L_1858:
        /*0058*/ 	.word	0x000017f0


	//   ....[1]....
        /*005c*/ 	.word	0x00001830


	//   ....[2]....
        /*0060*/ 	.word	0x000018a0


	//   ....[3]....
        /*0064*/ 	.word	0x000018b0


	//   ....[4]....
        /*0068*/ 	.word	0x000018f0


	//   ....[5]....
        /*006c*/ 	.word	0x00001900


	//   ....[6]....
        /*0070*/ 	.word	0x00001940


	//   ....[7]....
        /*0074*/ 	.word	0x00001960


	//   ....[8]....
        /*0078*/ 	.word	0x00001a20


	//   ....[9]....
        /*007c*/ 	.word	0x00001a30


	//----- nvinfo : EIATTR_VRC_CTA_INIT_COUNT
	.align		4
.L_1859:
        /*0080*/ 	.byte	0x02, 0x4a
	.zero		1
	.zero		1


	//----- nvinfo : EIATTR_EXIT_INSTR_OFFSETS
	.align		4
        /*0084*/ 	.byte	0x04, 0x1c
        /*0086*/ 	.short	(.L_1861 - .L_1860)


	//   ....[0]....
.L_1860:
        /*0088*/ 	.word	0x000067f0


	//   ....[1]....
        /*008c*/ 	.word	0x00006900


	//----- nvinfo : EIATTR_MAX_THREADS
	.align		4
.L_1861:
        /*0090*/ 	.byte	0x04, 0x05
        /*0092*/ 	.short	(.L_1863 - .L_1862)
.L_1862:
        /*0094*/ 	.word	0x00000080
        /*0098*/ 	.word	0x00000001
        /*009c*/ 	.word	0x00000001


	//----- nvinfo : EIATTR_CRS_STACK_SIZE
	.align		4
.L_1863:
        /*00a0*/ 	.byte	0x04, 0x1e
        /*00a2*/ 	.short	(.L_1865 - .L_1864)
.L_1864:
        /*00a4*/ 	.word	0x00000000


	//----- nvinfo : EIATTR_CBANK_PARAM_SIZE
	.align		4
.L_1865:
        /*00a8*/ 	.byte	0x03, 0x19
        /*00aa*/ 	.short	0x0128


	//----- nvinfo : EIATTR_PARAM_CBANK
	.align		4
        /*00ac*/ 	.byte	0x04, 0x0a
        /*00ae*/ 	.short	(.L_1867 - .L_1866)
	.align		4
.L_1866:
        /*00b0*/ 	.word	index@(.nv.constant0._ZN10layer_norm31ln_parallel_residual_bwd_kernelINS_13Kernel_traitsIf6__halfS2_S2_fjLj2048ELj1ELj1ELj4ELj16ENS_18Kernel_traits_baseILj2048EfS2_S2_S2_fjLj128EEEEELb1ELb0ELb0EEEvNS_9BwdParamsE)
        /*00b4*/ 	.short	0x0380
        /*00b6*/ 	.short	0x0128


	//----- nvinfo : EIATTR_SW_WAR
	.align		4
.L_1867:
        /*00b8*/ 	.byte	0x04, 0x36
        /*00ba*/ 	.short	(.L_1869 - .L_1868)
.L_1868:
        /*00bc*/ 	.word	0x00000008
.L_1869:


//--------------------- .nv.info._ZN10layer_norm31ln_parallel_residual_bwd_kernelINS_13Kernel_traitsIf6__halfS2_S2_fjLj2048ELj1ELj1ELj4ELj16ENS_18Kernel_traits_baseILj2048EfS2_S2_S2_fjLj128EEEEELb1ELb0ELb1EEEvNS_9BwdParamsE --------------------------
	.section	.nv.info._ZN10layer_norm31ln_parallel_residual_bwd_kernelINS_13Kernel_traitsIf6__halfS2_S2_fjLj2048ELj1ELj1ELj4ELj16ENS_18Kernel_traits_baseILj2048EfS2_S2_S2_fjLj128EEEEELb1ELb0ELb1EEEvNS_9BwdParamsE,"",@"SHT_CUDA_INFO"
	.sectionflags	@""
	.align	4


	//----- nvinfo : EIATTR_CUDA_API_VERSION
	.align		4
        /*0000*/ 	.byte	0x04, 0x37
        /*0002*/ 	.short	(.L_1871 - .L_1870)
.L_1870:
        /*0004*/ 	.word	0x00000082


	//----- nvinfo : EIATTR_KPARAM_INFO
	.align		4
.L_1871:
        /*0008*/ 	.byte	0x04, 0x17
        /*000a*/ 	.short	(.L_1873 - .L_1872)
.L_1872:
        /*000c*/ 	.word	0x00000000
        /*0010*/ 	.short	0x0000
        /*0012*/ 	.short	0x0000
        /*0014*/ 	.byte	0x00, 0xf0, 0xa1, 0x04


	//----- nvinfo : EIATTR_SPARSE_MMA_MASK
	.align		4
.L_1873:
        /*0018*/ 	.byte	0x03, 0x50
        /*001a*/ 	.short	0x0000


	//----- nvinfo : EIATTR_MAXREG_COUNT
	.align		4
        /*001c*/ 	.byte	0x03, 0x1b
        /*001e*/ 	.short	0x00ff


	//----- nvinfo : EIATTR_NUM_BARRIERS
	.align		4
        /*0020*/ 	.byte	0x02, 0x4c
        /*0022*/ 	.byte	0x01
	.zero		1


	//----- nvinfo : EIATTR_MERCURY_ISA_VERSION
	.align		4
        /*0024*/ 	.byte	0x03, 0x5f
        /*0026*/ 	.short	0x0101


	//----- nvinfo : EIATTR_COOP_GROUP_MASK_REGIDS
	.align		4
        /*0028*/ 	.byte	0x04, 0x29
        /*002a*/ 	.short	(.L_1875 - .L_1874)


	//   ....[0]....
.L_1874:
        /*002c*/ 	.word	0xffffffff


	//   ....[1]....
        /*0030*/ 	.word	0xffffffff


	//   ....[2]....
        /*0034*/ 	.word	0xffffffff


	//   ....[3]....
        /*0038*/ 	.word	0xffffffff


	//   ....[4]....
        /*003c*/ 	.word	0xffffffff


	//   ....[5]....
        /*0040*/ 	.word	0xffffffff


	//   ....[6]....
        /*0044*/ 	.word	0xffffffff


	//   ....[7]....
        /*0048*/ 	.word	0xffffffff


	//   ....[8]....
        /*004c*/ 	.word	0xffffffff


	//   ....[9]....
        /*0050*/ 	.word	0xffffffff


	//----- nvinfo : EIATTR_COOP_GROUP_INSTR_OFFSETS
	.align		4
.L_1875:
        /*0054*/ 	.byte	0x04, 0x28
        /*0056*/ 	.short	(.L_1877 - .L_1876)


	//   ....[0]....
.L_1876:
        /*0058*/ 	.word	0x00001450


	//   ....[1]....
        /*005c*/ 	.word	0x000014a0


	//   ....[2]....
        /*0060*/ 	.word	0x000014c0


	//   ....[3]....
        /*0064*/ 	.word	0x00001500


	//   ....[4]....
        /*0068*/ 	.word	0x00001520


	//   ....[5]....
        /*006c*/ 	.word	0x00001540


	//   ....[6]....
        /*0070*/ 	.word	0x00001560


	//   ....[7]....
        /*0074*/ 	.word	0x00001580


	//   ....[8]....
        /*0078*/ 	.word	0x000015b0


	//   ....[9]....
        /*007c*/ 	.word	0x00001610


	//----- nvinfo : EIATTR_VRC_CTA_INIT_COUNT
	.align		4
.L_1877:
        /*0080*/ 	.byte	0x02, 0x4a
	.zero		1
	.zero		1


	//----- nvinfo : EIATTR_EXIT_INSTR_OFFSETS
	.align		4
        /*0084*/ 	.byte	0x04, 0x1c
        /*0086*/ 	.short	(.L_1879 - .L_1878)


	//   ....[0]....
.L_1878:
        /*0088*/ 	.word	0x00006930


	//----- nvinfo : EIATTR_MAX_THREADS
	.align		4
.L_1879:
        /*008c*/ 	.byte	0x04, 0x05
        /*008e*/ 	.short	(.L_1881 - .L_1880)
.L_1880:
        /*0090*/ 	.word	0x00000080
        /*0094*/ 	.word	0x00000001
        /*0098*/ 	.word	0x00000001


	//----- nvinfo : EIATTR_CBANK_PARAM_SIZE
	.align		4
.L_1881:
        /*009c*/ 	.byte	0x03, 0x19
        /*009e*/ 	.short	0x0128


	//----- nvinfo : EIATTR_PARAM_CBANK
	.align		4
        /*00a0*/ 	.byte	0x04, 0x0a
        /*00a2*/ 	.short	(.L_1883 - .L_1882)
	.align		4
.L_1882:
        /*00a4*/ 	.word	index@(.nv.constant0._ZN10layer_norm31ln_parallel_residual_bwd_kernelINS_13Kernel_traitsIf6__halfS2_S2_fjLj2048ELj1ELj1ELj4ELj16ENS_18Kernel_traits_baseILj2048EfS2_S2_S2_fjLj128EEEEELb1ELb0ELb1EEEvNS_9BwdParamsE)
        /*00a8*/ 	.short	0x0380
        /*00aa*/ 	.short	0x0128


	//----- nvinfo : EIATTR_SW_WAR
	.align		4
.L_1883:
        /*00ac*/ 	.byte	0x04, 0x36
        /*00ae*/ 	.short	(.L_1885 - .L_1884)
.L_1884:
        /*00b0*/ 	.word	0x00000008
.L_1885:


//--------------------- .nv.info._ZN10layer_norm22ln_bwd_finalize_kernelINS_22Kernel_traits_finalizeILj2048Ef6__halfS2_S2_fjLb0ELj1024ELj4ENS_18Kernel_traits_baseILj2048EfS2_S2_S2_fjLj1024EEEEELb0ELb0EEEvNS_9BwdParamsE --------------------------
	.section	.nv.info._ZN10layer_norm22ln_bwd_finalize_kernelINS_22Kernel_traits_finalizeILj2048Ef6__halfS2_S2_fjLb0ELj1024ELj4ENS_18Kernel_traits_baseILj2048EfS2_S2_S2_fjLj1024EEEEELb0ELb0EEEvNS_9BwdParamsE,"",@"SHT_CUDA_INFO"
	.sectionflags	@""
	.align	4


	//----- nvinfo : EIATTR_CUDA_API_VERSION
	.align		4
        /*0000*/ 	.byte	0x04, 0x37
        /*0002*/ 	.short	(.L_1887 - .L_1886)
.L_1886:
        /*0004*/ 	.word	0x00000082


	//----- nvinfo : EIATTR_KPARAM_INFO
	.align		4
.L_1887:
        /*0008*/ 	.byte	0x04, 0x17
        /*000a*/ 	.short	(.L_1889 - .L_1888)
.L_1888:
        /*000c*/ 	.word	0x00000000
        /*0010*/ 	.short	0x0000
        /*0012*/ 	.short	0x0000
        /*0014*/ 	.byte	0x00, 0xf0, 0xa1, 0x04


	//----- nvinfo : EIATTR_SPARSE_MMA_MASK
	.align		4
.L_1889:
        /*0018*/ 	.byte	0x03, 0x50
        /*001a*/ 	.short	0x0000


	//----- nvinfo : EIATTR_MAXREG_COUNT
	.align		4
        /*001c*/ 	.byte	0x03, 0x1b
        /*001e*/ 	.short	0x0040


	//----- nvinfo : EIATTR_NUM_BARRIERS
	.align		4
        /*0020*/ 	.byte	0x02, 0x4c
        /*0022*/ 	.byte	0x01
	.zero		1


	//----- nvinfo : EIATTR_MERCURY_ISA_VERSION
	.align		4
        /*0024*/ 	.byte	0x03, 0x5f
        /*0026*/ 	.short	0x0101


	//----- nvinfo : EIATTR_COOP_GROUP_MASK_REGIDS
	.align		4
        /*0028*/ 	.byte	0x04, 0x29
        /*002a*/ 	.short	(.L_1891 - .L_1890)


	//   ....[0]....
.L_1890:
        /*002c*/ 	.word	0xffffffff


	//   ....[1]....
        /*0030*/ 	.word	0xffffffff


	//   ....[2]....
        /*0034*/ 	.word	0xffffffff


	//   ....[3]....
        /*0038*/ 	.word	0xffffffff


	//   ....[4]....
        /*003c*/ 	.word	0xffffffff


	//   ....[5]....
        /*0040*/ 	.word	0xffffffff


	//   ....[6]....
        /*0044*/ 	.word	0xffffffff


	//   ....[7]....
        /*0048*/ 	.word	0xffffffff


	//   ....[8]....
        /*004c*/ 	.word	0xffffffff


	//   ....[9]....
        /*0050*/ 	.word	0xffffffff


	//----- nvinfo : EIATTR_COOP_GROUP_INSTR_OFFSETS
	.align		4
.L_1891:
        /*0054*/ 	.byte	0x04, 0x28
        /*0056*/ 	.short	(.L_1893 - .L_1892)


	//   ....[0]....
.L_1892:
        /*0058*/ 	.word	0x00001550


	//   ....[1]....
        /*005c*/ 	.word	0x00001560


	//   ....[2]....
        /*0060*/ 	.word	0x00001590


	//   ....[3]....
        /*0064*/ 	.word	0x000015a0


	//   ....[4]....
        /*0068*/ 	.word	0x000015d0


	//   ....[5]....
        /*006c*/ 	.word	0x000015e0


	//   ....[6]....
        /*0070*/ 	.word	0x00001610


	//   ....[7]....
        /*0074*/ 	.word	0x00001630


	//   ....[8]....
        /*0078*/ 	.word	0x00001680


	//   ....[9]....
        /*007c*/ 	.word	0x00001690


	//----- nvinfo : EIATTR_VRC_CTA_INIT_COUNT
	.align		4
.L_1893:
        /*0080*/ 	.byte	0x02, 0x4a
	.zero		1
	.zero		1


	//----- nvinfo : EIATTR_EXIT_INSTR_OFFSETS
	.align		4
        /*0084*/ 	.byte	0x04, 0x1c
        /*0086*/ 	.short	(.L_1895 - .L_1894)


	//   ....[0]....
.L_1894:
        /*0088*/ 	.word	0x00000060


	//   ....[1]....
        /*008c*/ 	.word	0x000016f0


	//   ....[2]....
        /*0090*/ 	.word	0x00001720


	//   ....[3]....
        /*0094*/ 	.word	0x000017c0


	//----- nvinfo : EIATTR_MAX_THREADS
	.align		4
.L_1895:
        /*0098*/ 	.byte	0x04, 0x05
        /*009a*/ 	.short	(.L_1897 - .L_1896)
.L_1896:
        /*009c*/ 	.word	0x00000400
        /*00a0*/ 	.word	0x00000001
        /*00a4*/ 	.word	0x00000001


	//----- nvinfo : EIATTR_CRS_STACK_SIZE
	.align		4
.L_1897:
        /*00a8*/ 	.byte	0x04, 0x1e
        /*00aa*/ 	.short	(.L_1899 - .L_1898)
.L_1898:
        /*00ac*/ 	.word	0x00000000


	//----- nvinfo : EIATTR_CBANK_PARAM_SIZE
	.align		4
.L_1899:
        /*00b0*/ 	.byte	0x03, 0x19
        /*00b2*/ 	.short	0x0128


	//----- nvinfo : EIATTR_PARAM_CBANK
	.align		4
        /*00b4*/ 	.byte	0x04, 0x0a
        /*00b6*/ 	.short	(.L_1901 - .L_1900)
	.align		4
.L_1900:
        /*00b8*/ 	.word	index@(.nv.constant0._ZN10layer_norm22ln_bwd_finalize_kernelINS_22Kernel_traits_finalizeILj2048Ef6__halfS2_S2_fjLb0ELj1024ELj4ENS_18Kernel_traits_baseILj2048EfS2_S2_S2_fjLj1024EEEEELb0ELb0EEEvNS_9BwdParamsE)
        /*00bc*/ 	.short	0x0380
        /*00be*/ 	.short	0x0128


	//----- nvinfo : EIATTR_SW_WAR
	.align		4
.L_1901:
        /*00c0*/ 	.byte	0x04, 0x36
        /*00c2*/ 	.short	(.L_1903 - .L_1902)
.L_1902:
        /*00c4*/ 	.word	0x00000008
.L_1903:


//--------------------- .nv.info._ZN10layer_norm40ln_parallel_residual_bwd_finalize_kernelINS_22Kernel_traits_finalizeILj2048Ef6__halfS2_S2_fjLb0ELj1024ELj4ENS_18Kernel_traits_baseILj2048EfS2_S2_S2_fjLj1024EEEEELb0EEEvNS_9BwdParamsE --------------------------
	.section	.nv.info._ZN10layer_norm40ln_parallel_residual_bwd_finalize_kernelINS_22Kernel_traits_finalizeILj2048Ef6__halfS2_S2_fjLb0ELj1024ELj4ENS_18Kernel_traits_baseILj2048EfS2_S2_S2_fjLj1024EEEEELb0EEEvNS_9BwdParamsE,"",@"SHT_CUDA_INFO"
	.sectionflags	@""
	.align	4


	//----- nvinfo : EIATTR_CUDA_API_VERSION
	.align		4
        /*0000*/ 	.byte	0x04, 0x37
        /*0002*/ 	.short	(.L_1905 - .L_1904)
.L_1904:
        /*0004*/ 	.word	0x00000082


	//----- nvinfo : EIATTR_KPARAM_INFO
	.align		4
.L_1905:
        /*0008*/ 	.byte	0x04, 0x17
        /*000a*/ 	.short	(.L_1907 - .L_1906)
.L_1906:
        /*000c*/ 	.word	0x00000000
        /*0010*/ 	.short	0x0000
        /*0012*/ 	.short	0x0000
        /*0014*/ 	.byte	0x00, 0xf0, 0xa1, 0x04


	//----- nvinfo : EIATTR_SPARSE_MMA_MASK
	.align		4
.L_1907:
        /*0018*/ 	.byte	0x03, 0x50
        /*001a*/ 	.short	0x0000


	//----- nvinfo : EIATTR_MAXREG_COUNT
	.align		4
        /*001c*/ 	.byte	0x03, 0x1b
        /*001e*/ 	.short	0x0040


	//----- nvinfo : EIATTR_NUM_BARRIERS
	.align		4
        /*0020*/ 	.byte	0x02, 0x4c
        /*0022*/ 	.byte	0x01
	.zero		1


	//----- nvinfo : EIATTR_MERCURY_ISA_VERSION
	.align		4
        /*0024*/ 	.byte	0x03, 0x5f
        /*0026*/ 	.short	0x0101


	//----- nvinfo : EIATTR_COOP_GROUP_MASK_REGIDS
	.align		4
        /*0028*/ 	.byte	0x04, 0x29
        /*002a*/ 	.short	(.L_1909 - .L_1908)


	//   ....[0]....
.L_1908:
        /*002c*/ 	.word	0xffffffff


	//   ....[1]....
        /*0030*/ 	.word	0xffffffff


	//   ....[2]....
        /*0034*/ 	.word	0xffffffff


	//   ....[3]....
        /*0038*/ 	.word	0xffffffff


	//   ....[4]....
        /*003c*/ 	.word	0xffffffff


	//   ....[5]....
        /*0040*/ 	.word	0xffffffff


	//   ....[6]....
        /*0044*/ 	.word	0xffffffff


	//   ....[7]....
        /*0048*/ 	.word	0xffffffff


	//   ....[8]....
        /*004c*/ 	.word	0xffffffff


	//   ....[9]....
        /*0050*/ 	.word	0xffffffff


	//   ....[10]....
        /*0054*/ 	.word	0xffffffff


	//   ....[11]....
        /*0058*/ 	.word	0xffffffff


	//   ....[12]....
        /*005c*/ 	.word	0xffffffff


	//   ....[13]....
        /*0060*/ 	.word	0xffffffff


	//   ....[14]....
        /*0064*/ 	.word	0xffffffff


	//   ....[15]....
        /*0068*/ 	.word	0xffffffff


	//   ....[16]....
        /*006c*/ 	.word	0xffffffff


	//   ....[17]....
        /*0070*/ 	.word	0xffffffff


	//   ....[18]....
        /*0074*/ 	.word	0xffffffff


	//   ....[19]....
        /*0078*/ 	.word	0xffffffff


	//----- nvinfo : EIATTR_COOP_GROUP_INSTR_OFFSETS
	.align		4
.L_1909:
        /*007c*/ 	.byte	0x04, 0x28
        /*007e*/ 	.short	(.L_1911 - .L_1910)


	//   ....[0]....
.L_1910:
        /*0080*/ 	.word	0x000013a0


	//   ....[1]....
        /*0084*/ 	.word	0x000013b0


	//   ....[2]....
        /*0088*/ 	.word	0x000013c0


	//   ....[3]....
        /*008c*/ 	.word	0x000013d0


	//   ....[4]....
        /*0090*/ 	.word	0x00001410


	//   ....[5]....
        /*0094*/ 	.word	0x00001430


	//   ....[6]....
        /*0098*/ 	.word	0x00001440


	//   ....[7]....
        /*009c*/ 	.word	0x00001450


	//   ....[8]....
        /*00a0*/ 	.word	0x00001480


	//   ....[9]....
        /*00a4*/ 	.word	0x000014b0


	//   ....[10]....
        /*00a8*/ 	.word	0x000014e0


	//   ....[11]....
        /*00ac*/ 	.word	0x000014f0


	//   ....[12]....
        /*00b0*/ 	.word	0x00001520


	//   ....[13]....
        /*00b4*/ 	.word	0x00001540


	//   ....[14]....
        /*00b8*/ 	.word	0x00001560


	//   ....[15]....
        /*00bc*/ 	.word	0x00001570


	//   ....[16]....
        /*00c0*/ 	.word	0x000015b0


	//   ....[17]....
        /*00c4*/ 	.word	0x000015e0


	//   ....[18]....
        /*00c8*/ 	.word	0x00001600


	//   ....[19]....
        /*00cc*/ 	.word	0x00001610


	//----- nvinfo : EIATTR_VRC_CTA_INIT_COUNT
	.align		4
.L_1911:
        /*00d0*/ 	.byte	0x02, 0x4a
	.zero		1
	.zero		1


	//----- nvinfo : EIATTR_EXIT_INSTR_OFFSETS
	.align		4
        /*00d4*/ 	.byte	0x04, 0x1c
        /*00d6*/ 	.short	(.L_1913 - .L_1912)


	//   ....[0]....
.L_1912:
        /*00d8*/ 	.word	0x00000060


	//   ....[1]....
        /*00dc*/ 	.word	0x000016c0


	//   ....[2]....
        /*00e0*/ 	.word	0x000016f0


	//   ....[3]....
        /*00e4*/ 	.word	0x00001810


	//----- nvinfo : EIATTR_MAX_THREADS
	.align		4
.L_1913:
        /*00e8*/ 	.byte	0x04, 0x05
        /*00ea*/ 	.short	(.L_1915 - .L_1914)
.L_1914:
        /*00ec*/ 	.word	0x00000400
        /*00f0*/ 	.word	0x00000001
        /*00f4*/ 	.word	0x00000001


	//----- nvinfo : EIATTR_CRS_STACK_SIZE
	.align		4
.L_1915:
        /*00f8*/ 	.byte	0x04, 0x1e
        /*00fa*/ 	.short	(.L_1917 - .L_1916)
.L_1916:
        /*00fc*/ 	.word	0x00000000


	//----- nvinfo : EIATTR_CBANK_PARAM_SIZE
	.align		4
.L_1917:
        /*0100*/ 	.byte	0x03, 0x19
        /*0102*/ 	.short	0x0128


	//----- nvinfo : EIATTR_PARAM_CBANK
	.align		4
        /*0104*/ 	.byte	0x04, 0x0a
        /*0106*/ 	.short	(.L_1919 - .L_1918)
	.align		4
.L_1918:
        /*0108*/ 	.word	index@(.nv.constant0._ZN10layer_norm40ln_parallel_residual_bwd_finalize_kernelINS_22Kernel_traits_finalizeILj2048Ef6__halfS2_S2_fjLb0ELj1024ELj4ENS_18Kernel_traits_baseILj2048EfS2_S2_S2_fjLj1024EEEEELb0EEEvNS_9BwdParamsE)
        /*010c*/ 	.short	0x0380
        /*010e*/ 	.short	0x0128


	//----- nvinfo : EIATTR_SW_WAR
	.align		4
.L_1919:
        /*0110*/ 	.byte	0x04, 0x36
        /*0112*/ 	.short	(.L_1921 - .L_1920)
.L_1920:
        /*0114*/ 	.word	0x00000008
.L_1921:


//--------------------- .nv.info._ZN10layer_norm31ln_parallel_residual_bwd_kernelINS_13Kernel_traitsIf6__halfS2_S2_fjLj2048ELj1ELj1ELj4ELj16ENS_18Kernel_traits_baseILj2048EfS2_S2_S2_fjLj128EEEEELb1ELb1ELb0EEEvNS_9BwdParamsE --------------------------
	.section	.nv.info._ZN10layer_norm31ln_parallel_residual_bwd_kernelINS_13Kernel_traitsIf6__halfS2_S2_fjLj2048ELj1ELj1ELj4ELj16ENS_18Kernel_traits_baseILj2048EfS2_S2_S2_fjLj128EEEEELb1ELb1ELb0EEEvNS_9BwdParamsE,"",@"SHT_CUDA_INFO"
	.sectionflags	@""
	.align	4


	//----- nvinfo : EIATTR_CUDA_API_VERSION
	.align		4
        /*0000*/ 	.byte	0x04, 0x37
        /*0002*/ 	.short	(.L_1923 - .L_1922)
.L_1922:
        /*0004*/ 	.word	0x00000082


	//----- nvinfo : EIATTR_KPARAM_INFO
	.align		4
.L_1923:
        /*0008*/ 	.byte	0x04, 0x17
        /*000a*/ 	.short	(.L_1925 - .L_1924)
.L_1924:
        /*000c*/ 	.word	0x00000000
        /*0010*/ 	.short	0x0000
        /*0012*/ 	.short	0x0000
        /*0014*/ 	.byte	0x00, 0xf0, 0xa1, 0x04


	//----- nvinfo : EIATTR_SPARSE_MMA_MASK
	.align		4
.L_1925:
        /*0018*/ 	.byte	0x03, 0x50
        /*001a*/ 	.short	0x0000


	//----- nvinfo : EIATTR_MAXREG_COUNT
	.align		4
        /*001c*/ 	.byte	0x03, 0x1b
        /*001e*/ 	.short	0x00ff


	//----- nvinfo : EIATTR_NUM_BARRIERS
	.align		4
        /*0020*/ 	.byte	0x02, 0x4c
        /*0022*/ 	.byte	0x01
	.zero		1


	//----- nvinfo : EIATTR_MERCURY_ISA_VERSION
	.align		4
        /*0024*/ 	.byte	0x03, 0x5f
        /*0026*/ 	.short	0x0101


	//----- nvinfo : EIATTR_COOP_GROUP_MASK_REGIDS
	.align		4
        /*0028*/ 	.byte	0x04, 0x29
        /*002a*/ 	.short	(.L_1927 - .L_1926)


	//   ....[0]....
.L_1926:
        /*002c*/ 	.word	0xffffffff


	//   ....[1]....
        /*0030*/ 	.word	0xffffffff


	//   ....[2]....
        /*0034*/ 	.word	0xffffffff


	//   ....[3]....
        /*0038*/ 	.word	0xffffffff


	//   ....[4]....
        /*003c*/ 	.word	0xffffffff


	//   ....[5]....
        /*0040*/ 	.word	0xffffffff


	//   ....[6]....
        /*0044*/ 	.word	0xffffffff


	//   ....[7]....
        /*0048*/ 	.word	0xffffffff


	//   ....[8]....
        /*004c*/ 	.word	0xffffffff


	//   ....[9]....
        /*0050*/ 	.word	0xffffffff


	//----- nvinfo : EIATTR_COOP_GROUP_INSTR_OFFSETS
	.align		4
.L_1927:
        /*0054*/ 	.byte	0x04, 0x28
        /*0056*/ 	.short	(.L_1929 - .L_1928)


	//   ....[0]....
.L_1928:
        /*0058*/ 	.word	0x00001160


	//   ....[1]....
        /*005c*/ 	.word	0x00001190


	//   ....[2]....
        /*0060*/ 	.word	0x000011c0


	//   ....[3]....
        /*0064*/ 	.word	0x000011d0


	//   ....[4]....
        /*0068*/ 	.word	0x00001200


	//   ....[5]....
        /*006c*/ 	.word	0x00001210


	//   ....[6]....
        /*0070*/ 	.word	0x00001240


	//   ....[7]....
        /*0074*/ 	.word	0x00001250


	//   ....[8]....
        /*0078*/ 	.word	0x00001280


	//   ....[9]....
        /*007c*/ 	.word	0x00001290


	//----- nvinfo : EIATTR_VRC_CTA_INIT_COUNT
	.align		4
.L_1929:
        /*0080*/ 	.byte	0x02, 0x4a
	.zero		1
	.zero		1


	//----- nvinfo : EIATTR_EXIT_INSTR_OFFSETS
	.align		4
        /*0084*/ 	.byte	0x04, 0x1c
        /*0086*/ 	.short	(.L_1931 - .L_1930)


	//   ....[0]....
.L_1930:
        /*0088*/ 	.word	0x00006170


	//   ....[1]....
        /*008c*/ 	.word	0x00006210


	//----- nvinfo : EIATTR_MAX_THREADS
	.align		4
.L_1931:
        /*0090*/ 	.byte	0x04, 0x05
        /*0092*/ 	.short	(.L_1933 - .L_1932)
.L_1932:
        /*0094*/ 	.word	0x00000080
        /*0098*/ 	.word	0x00000001
        /*009c*/ 	.word	0x00000001


	//----- nvinfo : EIATTR_CRS_STACK_SIZE
	.align		4
.L_1933:
        /*00a0*/ 	.byte	0x04, 0x1e
        /*00a2*/ 	.short	(.L_1935 - .L_1934)
.L_1934:
        /*00a4*/ 	.word	0x00000000


	//----- nvinfo : EIATTR_CBANK_PARAM_SIZE
	.align		4
.L_1935:
        /*00a8*/ 	.byte	0x03, 0x19
        /*00aa*/ 	.short	0x0128


	//----- nvinfo : EIATTR_PARAM_CBANK
	.align		4
        /*00ac*/ 	.byte	0x04, 0x0a
        /*00ae*/ 	.short	(.L_1937 - .L_1936)
	.align		4
.L_1936:
        /*00b0*/ 	.word	index@(.nv.constant0._ZN10layer_norm31ln_parallel_residual_bwd_kernelINS_13Kernel_traitsIf6__halfS2_S2_fjLj2048ELj1ELj1ELj4ELj16ENS_18Kernel_traits_baseILj2048EfS2_S2_S2_fjLj128EEEEELb1ELb1ELb0EEEvNS_9BwdParamsE)
        /*00b4*/ 	.short	0x0380
        /*00b6*/ 	.short	0x0128


	//----- nvinfo : EIATTR_SW_WAR
	.align		4
.L_1937:
        /*00b8*/ 	.byte	0x04, 0x36
        /*00ba*/ 	.short	(.L_1939 - .L_1938)
.L_1938:
        /*00bc*/ 	.word	0x00000008
.L_1939:


//--------------------- .nv.info._ZN10layer_norm22ln_bwd_finalize_kernelINS_22Kernel_traits_finalizeILj2048Ef6__halfS2_S2_fjLb0ELj1024ELj4ENS_18Kernel_traits_baseILj2048EfS2_S2_S2_fjLj1024EEEEELb0ELb1EEEvNS_9BwdParamsE --------------------------
	.section	.nv.info._ZN10layer_norm22ln_bwd_finalize_kernelINS_22Kernel_traits_finalizeILj2048Ef6__halfS2_S2_fjLb0ELj1024ELj4ENS_18Kernel_traits_baseILj2048EfS2_S2_S2_fjLj1024EEEEELb0ELb1EEEvNS_9BwdParamsE,"",@"SHT_CUDA_INFO"
	.sectionflags	@""
	.align	4


	//----- nvinfo : EIATTR_CUDA_API_VERSION
	.align		4
        /*0000*/ 	.byte	0x04, 0x37
        /*0002*/ 	.short	(.L_1941 - .L_1940)
.L_1940:
        /*0004*/ 	.word	0x00000082


	//----- nvinfo : EIATTR_KPARAM_INFO
	.align		4
.L_1941:
        /*0008*/ 	.byte	0x04, 0x17
        /*000a*/ 	.short	(.L_1943 - .L_1942)
.L_1942:
        /*000c*/ 	.word	0x00000000
        /*0010*/ 	.short	0x0000
        /*0012*/ 	.short	0x0000
        /*0014*/ 	.byte	0x00, 0xf0, 0xa1, 0x04


	//----- nvinfo : EIATTR_SPARSE_MMA_MASK
	.align		4
.L_1943:
        /*0018*/ 	.byte	0x03, 0x50
        /*001a*/ 	.short	0x0000


	//----- nvinfo : EIATTR_MAXREG_COUNT
	.align		4
        /*001c*/ 	.byte	0x03, 0x1b
        /*001e*/ 	.short	0x0040


	//----- nvinfo : EIATTR_NUM_BARRIERS
	.align		4
        /*0020*/ 	.byte	0x02, 0x4c
        /*0022*/ 	.byte	0x01
	.zero		1


	//----- nvinfo : EIATTR_MERCURY_ISA_VERSION
	.align		4
        /*0024*/ 	.byte	0x03, 0x5f
        /*0026*/ 	.short	0x0101


	//----- nvinfo : EIATTR_COOP_GROUP_MASK_REGIDS
	.align		4
        /*0028*/ 	.byte	0x04, 0x29
        /*002a*/ 	.short	(.L_1945 - .L_1944)


	//   ....[0]....
.L_1944:
        /*002c*/ 	.word	0xffffffff


	//   ....[1]....
        /*0030*/ 	.word	0xffffffff


	//   ....[2]....
        /*0034*/ 	.word	0xffffffff


	//   ....[3]....
        /*0038*/ 	.word	0xffffffff


	//   ....[4]....
        /*003c*/ 	.word	0xffffffff


	//   ....[5]....
        /*0040*/ 	.word	0xffffffff


	//   ....[6]....
        /*0044*/ 	.word	0xffffffff


	//   ....[7]....
        /*0048*/ 	.word	0xffffffff


	//   ....[8]....
        /*004c*/ 	.word	0xffffffff


	//   ....[9]....
        /*0050*/ 	.word	0xffffffff


	//----- nvinfo : EIATTR_COOP_GROUP_INSTR_OFFSETS
	.align		4
.L_1945:
        /*0054*/ 	.byte	0x04, 0x28
        /*0056*/ 	.short	(.L_1947 - .L_1946)


	//   ....[0]....
.L_1946:
        /*0058*/ 	.word	0x00001560


	//   ....[1]....
        /*005c*/ 	.word	0x00001570


	//   ....[2]....
        /*0060*/ 	.word	0x000015a0


	//   ....[3]....
        /*0064*/ 	.word	0x000015b0


	//   ....[4]....
        /*0068*/ 	.word	0x000015e0


	//   ....[5]....
        /*006c*/ 	.word	0x000015f0


	//   ....[6]....
        /*0070*/ 	.word	0x00001620


	//   ....[7]....
        /*0074*/ 	.word	0x00001640


	//   ....[8]....
        /*0078*/ 	.word	0x00001670


	//   ....[9]....
        /*007c*/ 	.word	0x00001680


	//----- nvinfo : EIATTR_VRC_CTA_INIT_COUNT
	.align		4
.L_1947:
        /*0080*/ 	.byte	0x02, 0x4a
	.zero		1
	.zero		1


	//----- nvinfo : EIATTR_EXIT_INSTR_OFFSETS
	.align		4
        /*0084*/ 	.byte	0x04, 0x1c
        /*0086*/ 	.short	(.L_1949 - .L_1948)


	//   ....[0]....
.L_1948:
        /*0088*/ 	.word	0x00000060


	//   ....[1]....
        /*008c*/ 	.word	0x000016e0


	//   ....[2]....
        /*0090*/ 	.word	0x000017b0


	//----- nvinfo : EIATTR_MAX_THREADS
	.align		4
.L_1949:
        /*0094*/ 	.byte	0x04, 0x05
        /*0096*/ 	.short	(.L_1951 - .L_1950)
.L_1950:
        /*0098*/ 	.word	0x00000400
        /*009c*/ 	.word	0x00000001
        /*00a0*/ 	.word	0x00000001


	//----- nvinfo : EIATTR_CRS_STACK_SIZE
	.align		4
.L_1951:
        /*00a4*/ 	.byte	0x04, 0x1e
        /*00a6*/ 	.short	(.L_1953 - .L_1952)
.L_1952:
        /*00a8*/ 	.word	0x00000000


	//----- nvinfo : EIATTR_CBANK_PARAM_SIZE
	.align		4
.L_1953:
        /*00ac*/ 	.byte	0x03, 0x19
        /*00ae*/ 	.short	0x0128


	//----- nvinfo : EIATTR_PARAM_CBANK
	.align		4
        /*00b0*/ 	.byte	0x04, 0x0a
        /*00b2*/ 	.short	(.L_1955 - .L_1954)
	.align		4
.L_1954:
        /*00b4*/ 	.word	index@(.nv.constant0._ZN10layer_norm22ln_bwd_finalize_kernelINS_22Kernel_traits_finalizeILj2048Ef6__halfS2_S2_fjLb0ELj1024ELj4ENS_18Kernel_traits_baseILj2048EfS2_S2_S2_fjLj1024EEEEELb0ELb1EEEvNS_9BwdParamsE)
        /*00b8*/ 	.short	0x0380
        /*00ba*/ 	.short	0x0128


	//----- nvinfo : EIATTR_SW_WAR
	.align		4
.L_1955:
        /*00bc*/ 	.byte	0x04, 0x36
        /*00be*/ 	.short	(.L_1957 - .L_1956)
.L_1956:
        /*00c0*/ 	.word	0x00000008
.L_1957:


//--------------------- .nv.info._ZN10layer_norm40ln_parallel_residual_bwd_finalize_kernelINS_22Kernel_traits_finalizeILj2048Ef6__halfS2_S2_fjLb0ELj1024ELj4ENS_18Kernel_traits_baseILj2048EfS2_S2_S2_fjLj1024EEEEELb1EEEvNS_9BwdParamsE --------------------------
	.section	.nv.info._ZN10layer_norm40ln_parallel_residual_bwd_finalize_kernelINS_22Kernel_traits_finalizeILj2048Ef6__halfS2_S2_fjLb0ELj1024ELj4ENS_18Kernel_traits_baseILj2048EfS2_S2_S2_fjLj1024EEEEELb1EEEvNS_9BwdParamsE,"",@"SHT_CUDA_INFO"
	.sectionflags	@""
	.align	4


	//----- nvinfo : EIATTR_CUDA_API_VERSION
	.align		4
        /*0000*/ 	.byte	0x04, 0x37
        /*0002*/ 	.short	(.L_1959 - .L_1958)
.L_1958:
        /*0004*/ 	.word	0x00000082


	//----- nvinfo : EIATTR_KPARAM_INFO
	.align		4
.L_1959:
        /*0008*/ 	.byte	0x04, 0x17
        /*000a*/ 	.short	(.L_1961 - .L_1960)
.L_1960:
        /*000c*/ 	.word	0x00000000
        /*0010*/ 	.short	0x0000
        /*0012*/ 	.short	0x0000
        /*0014*/ 	.byte	0x00, 0xf0, 0xa1, 0x04


	//----- nvinfo : EIATTR_SPARSE_MMA_MASK
	.align		4
.L_1961:
        /*0018*/ 	.byte	0x03, 0x50
        /*001a*/ 	.short	0x0000


	//----- nvinfo : EIATTR_MAXREG_COUNT
	.align		4
        /*001c*/ 	.byte	0x03, 0x1b
        /*001e*/ 	.short	0x0040


	//----- nvinfo : EIATTR_NUM_BARRIERS
	.align		4
        /*0020*/ 	.byte	0x02, 0x4c
        /*0022*/ 	.byte	0x01
	.zero		1


	//----- nvinfo : EIATTR_MERCURY_ISA_VERSION
	.align		4
        /*0024*/ 	.byte	0x03, 0x5f
        /*0026*/ 	.short	0x0101


	//----- nvinfo : EIATTR_COOP_GROUP_MASK_REGIDS
	.align		4
        /*0028*/ 	.byte	0x04, 0x29
        /*002a*/ 	.short	(.L_1963 - .L_1962)


	//   ....[0]....
.L_1962:
        /*002c*/ 	.word	0xffffffff


	//   ....[1]....
        /*0030*/ 	.word	0xffffffff


	//   ....[2]....
        /*0034*/ 	.word	0xffffffff


	//   ....[3]....
        /*0038*/ 	.word	0xffffffff


	//   ....[4]....
        /*003c*/ 	.word	0xffffffff


	//   ....[5]....
        /*0040*/ 	.word	0xffffffff


	//   ....[6]....
        /*0044*/ 	.word	0xffffffff


	//   ....[7]....
        /*0048*/ 	.word	0xffffffff


	//   ....[8]....
        /*004c*/ 	.word	0xffffffff


	//   ....[9]....
        /*0050*/ 	.word	0xffffffff


	//   ....[10]....
        /*0054*/ 	.word	0xffffffff


	//   ....[11]....
        /*0058*/ 	.word	0xffffffff


	//   ....[12]....
        /*005c*/ 	.word	0xffffffff


	//   ....[13]....
        /*0060*/ 	.word	0xffffffff


	//   ....[14]....
        /*0064*/ 	.word	0xffffffff


	//   ....[15]....
        /*0068*/ 	.word	0xffffffff


	//   ....[16]....
        /*006c*/ 	.word	0xffffffff


	//   ....[17]....
        /*0070*/ 	.word	0xffffffff


	//   ....[18]....
        /*0074*/ 	.word	0xffffffff


	//   ....[19]....
        /*0078*/ 	.word	0xffffffff


	//----- nvinfo : EIATTR_COOP_GROUP_INSTR_OFFSETS
	.align		4
.L_1963:
        /*007c*/ 	.byte	0x04, 0x28
        /*007e*/ 	.short	(.L_1965 - .L_1964)


	//   ....[0]....
.L_1964:
        /*0080*/ 	.word	0x000013e0


	//   ....[1]....
        /*0084*/ 	.word	0x000013f0


	//   ....[2]....
        /*0088*/ 	.word	0x00001400


	//   ....[3]....
        /*008c*/ 	.word	0x00001410


	//   ....[4]....
        /*0090*/ 	.word	0x00001450


	//   ....[5]....
        /*0094*/ 	.word	0x00001470


	//   ....[6]....
        /*0098*/ 	.word	0x00001480


	//   ....[7]....
        /*009c*/ 	.word	0x00001490


	//   ....[8]....
        /*00a0*/ 	.word	0x000014d0


	//   ....[9]....
        /*00a4*/ 	.word	0x000014f0


	//   ....[10]....
        /*00a8*/ 	.word	0x00001500


	//   ....[11]....
        /*00ac*/ 	.word	0x00001510


	//   ....[12]....
        /*00b0*/ 	.word	0x00001540


	//   ....[13]....
        /*00b4*/ 	.word	0x00001560


	//   ....[14]....
        /*00b8*/ 	.word	0x00001580


	//   ....[15]....
        /*00bc*/ 	.word	0x00001590


	//   ....[16]....
        /*00c0*/ 	.word	0x000015c0


	//   ....[17]....
        /*00c4*/ 	.word	0x000015e0


	//   ....[18]....
        /*00c8*/ 	.word	0x00001600


	//   ....[19]....
        /*00cc*/ 	.word	0x00001610


	//----- nvinfo : EIATTR_VRC_CTA_INIT_COUNT
	.align		4
.L_1965:
        /*00d0*/ 	.byte	0x02, 0x4a
	.zero		1
	.zero		1


	//----- nvinfo : EIATTR_EXIT_INSTR_OFFSETS
	.align		4
        /*00d4*/ 	.byte	0x04, 0x1c
        /*00d6*/ 	.short	(.L_1967 - .L_1966)


	//   ....[0]....
.L_1966:
        /*00d8*/ 	.word	0x00000060


	//   ....[1]....
        /*00dc*/ 	.word	0x000016b0


	//   ....[2]....
        /*00e0*/ 	.word	0x00001800


	//----- nvinfo : EIATTR_MAX_THREADS
	.align		4
.L_1967:
        /*00e4*/ 	.byte	0x04, 0x05
        /*00e6*/ 	.short	(.L_1969 - .L_1968)
.L_1968:
        /*00e8*/ 	.word	0x00000400
        /*00ec*/ 	.word	0x00000001
        /*00f0*/ 	.word	0x00000001


	//----- nvinfo : EIATTR_CRS_STACK_SIZE
	.align		4
.L_1969:
        /*00f4*/ 	.byte	0x04, 0x1e
        /*00f6*/ 	.short	(.L_1971 - .L_1970)
.L_1970:
        /*00f8*/ 	.word	0x00000000


	//----- nvinfo : EIATTR_CBANK_PARAM_SIZE
	.align		4
.L_1971:
        /*00fc*/ 	.byte	0x03, 0x19
        /*00fe*/ 	.short	0x0128


	//----- nvinfo : EIATTR_PARAM_CBANK
	.align		4
        /*0100*/ 	.byte	0x04, 0x0a
        /*0102*/ 	.short	(.L_1973 - .L_1972)
	.align		4
.L_1972:
        /*0104*/ 	.word	index@(.nv.constant0._ZN10layer_norm40ln_parallel_residual_bwd_finalize_kernelINS_22Kernel_traits_finalizeILj2048Ef6__halfS2_S2_fjLb0ELj1024ELj4ENS_18Kernel_traits_baseILj2048EfS2_S2_S2_fjLj1024EEEEELb1EEEvNS_9BwdParamsE)
        /*0108*/ 	.short	0x0380
        /*010a*/ 	.short	0x0128


	//----- nvinfo : EIATTR_SW_WAR
	.align		4
.L_1973:
        /*010c*/ 	.byte	0x04, 0x36
        /*010e*/ 	.short	(.L_1975 - .L_1974)
.L_1974:
        /*0110*/ 	.word	0x00000008
.L_1975:


//--------------------- .nv.info._ZN10layer_norm31ln_parallel_residual_bwd_kernelINS_13Kernel_traitsIf6__halfS2_S2_fjLj2048ELj1ELj1ELj4ELj16ENS_18Kernel_traits_baseILj2048EfS2_S2_S2_fjLj128EEEEELb1ELb1ELb1EEEvNS_9BwdParamsE --------------------------
	.section	.nv.info._ZN10layer_norm31ln_parallel_residual_bwd_kernelINS_13Kernel_traitsIf6__halfS2_S2_fjLj2048ELj1ELj1ELj4ELj16ENS_18Kernel_traits_baseILj2048EfS2_S2_S2_fjLj128EEEEELb1ELb1ELb1EEEvNS_9BwdParamsE,"",@"SHT_CUDA_INFO"
	.sectionflags	@""
	.align	4


	//----- nvinfo : EIATTR_CUDA_API_VERSION
	.align		4
        /*0000*/ 	.byte	0x04, 0x37
        /*0002*/ 	.short	(.L_1977 - .L_1976)
.L_1976:
        /*0004*/ 	.word	0x00000082


	//----- nvinfo : EIATTR_KPARAM_INFO
	.align		4
.L_1977:
        /*0008*/ 	.byte	0x04, 0x17
        /*000a*/ 	.short	(.L_1979 - .L_1978)
.L_1978:
        /*000c*/ 	.word	0x00000000
        /*0010*/ 	.short	0x0000
        /*0012*/ 	.short	0x0000
        /*0014*/ 	.byte	0x00, 0xf0, 0xa1, 0x04


	//----- nvinfo : EIATTR_SPARSE_MMA_MASK
	.align		4
.L_1979:
        /*0018*/ 	.byte	0x03, 0x50
        /*001a*/ 	.short	0x0000


	//----- nvinfo : EIATTR_MAXREG_COUNT
	.align		4
        /*001c*/ 	.byte	0x03, 0x1b
        /*001e*/ 	.short	0x00ff


	//----- nvinfo : EIATTR_NUM_BARRIERS
	.align		4
        /*0020*/ 	.byte	0x02, 0x4c
        /*0022*/ 	.byte	0x01
	.zero		1


	//----- nvinfo : EIATTR_MERCURY_ISA_VERSION
	.align		4
        /*0024*/ 	.byte	0x03, 0x5f
        /*0026*/ 	.short	0x0101


	//----- nvinfo : EIATTR_COOP_GROUP_MASK_REGIDS
	.align		4
        /*0028*/ 	.byte	0x04, 0x29
        /*002a*/ 	.short	(.L_1981 - .L_1980)


	//   ....[0]....
.L_1980:
        /*002c*/ 	.word	0xffffffff


	//   ....[1]....
        /*0030*/ 	.word	0xffffffff


	//   ....[2]....
        /*0034*/ 	.word	0xffffffff


	//   ....[3]....
        /*0038*/ 	.word	0xffffffff


	//   ....[4]....
        /*003c*/ 	.word	0xffffffff


	//   ....[5]....
        /*0040*/ 	.word	0xffffffff


	//   ....[6]....
        /*0044*/ 	.word	0xffffffff


	//   ....[7]....
        /*0048*/ 	.word	0xffffffff


	//   ....[8]....
        /*004c*/ 	.word	0xffffffff


	//   ....[9]....
        /*0050*/ 	.word	0xffffffff


	//----- nvinfo : EIATTR_COOP_GROUP_INSTR_OFFSETS
	.align		4
.L_1981:
        /*0054*/ 	.byte	0x04, 0x28
        /*0056*/ 	.short	(.L_1983 - .L_1982)


	//   ....[0]....
.L_1982:
        /*0058*/ 	.word	0x00000c80


	//   ....[1]....
        /*005c*/ 	.word	0x00000d30


	//   ....[2]....
        /*0060*/ 	.word	0x00000d40


	//   ....[3]....
        /*0064*/ 	.word	0x00000d60


	//   ....[4]....
        /*0068*/ 	.word	0x00000d80


	//   ....[5]....
        /*006c*/ 	.word	0x00000da0


	//   ....[6]....
        /*0070*/ 	.word	0x00000de0


	//   ....[7]....
        /*0074*/ 	.word	0x00000e00


	//   ....[8]....
        /*0078*/ 	.word	0x00000e30


	//   ....[9]....
        /*007c*/ 	.word	0x00000e50


	//----- nvinfo : EIATTR_VRC_CTA_INIT_COUNT
	.align		4
.L_1983:
        /*0080*/ 	.byte	0x02, 0x4a
	.zero		1
	.zero		1


	//----- nvinfo : EIATTR_EXIT_INSTR_OFFSETS
	.align		4
        /*0084*/ 	.byte	0x04, 0x1c
        /*0086*/ 	.short	(.L_1985 - .L_1984)


	//   ....[0]....
.L_1984:
        /*0088*/ 	.word	0x00006060


	//----- nvinfo : EIATTR_MAX_THREADS
	.align		4
.L_1985:
        /*008c*/ 	.byte	0x04, 0x05
        /*008e*/ 	.short	(.L_1987 - .L_1986)
.L_1986:
        /*0090*/ 	.word	0x00000080
        /*0094*/ 	.word	0x00000001
        /*0098*/ 	.word	0x00000001


	//----- nvinfo : EIATTR_CBANK_PARAM_SIZE
	.align		4
.L_1987:
        /*009c*/ 	.byte	0x03, 0x19
        /*009e*/ 	.short	0x0128


	//----- nvinfo : EIATTR_PARAM_CBANK
	.align		4
        /*00a0*/ 	.byte	0x04, 0x0a
        /*00a2*/ 	.short	(.L_1989 - .L_1988)
	.align		4
.L_1988:
        /*00a4*/ 	.word	index@(.nv.constant0._ZN10layer_norm31ln_parallel_residual_bwd_kernelINS_13Kernel_traitsIf6__halfS2_S2_fjLj2048ELj1ELj1ELj4ELj16ENS_18Kernel_traits_baseILj2048EfS2_S2_S2_fjLj128EEEEELb1ELb1ELb1EEEvNS_9BwdParamsE)
        /*00a8*/ 	.short	0x0380
        /*00aa*/ 	.short	0x0128


	//----- nvinfo : EIATTR_SW_WAR
	.align		4
.L_1989:
        /*00ac*/ 	.byte	0x04, 0x36
        /*00ae*/ 	.short	(.L_1991 - .L_1990)
.L_1990:
        /*00b0*/ 	.word	0x00000008
.L_1991:


//--------------------- .nv.info._ZN10layer_norm31ln_parallel_residual_bwd_kernelINS_13Kernel_traitsI6__halfS2_fS2_fjLj2048ELj1ELj1ELj4ELj16ENS_18Kernel_traits_baseILj2048ES2_S2_fS2_fjLj128EEEEELb0ELb0ELb0EEEvNS_9BwdParamsE --------------------------
	.section	.nv.info._ZN10layer_norm31ln_parallel_residual_bwd_kernelINS_13Kernel_traitsI6__halfS2_fS2_fjLj2048ELj1ELj1ELj4ELj16ENS_18Kernel_traits_baseILj2048ES2_S2_fS2_fjLj128EEEEELb0ELb0ELb0EEEvNS_9BwdParamsE,"",@"SHT_CUDA_INFO"
	.sectionflags	@""
	.align	4


	//----- nvinfo : EIATTR_CUDA_API_VERSION
	.align		4
        /*0000*/ 	.byte	0x04, 0x37
        /*0002*/ 	.short	(.L_1993 - .L_1992)
.L_1992:
        /*0004*/ 	.word	0x00000082


	//----- nvinfo : EIATTR_KPARAM_INFO
	.align		4
.L_1993:
        /*0008*/ 	.byte	0x04, 0x17
        /*000a*/ 	.short	(.L_1995 - .L_1994)
.L_1994:
        /*000c*/ 	.word	0x00000000
        /*0010*/ 	.short	0x0000
        /*0012*/ 	.short	0x0000
        /*0014*/ 	.byte	0x00, 0xf0, 0xa1, 0x04


	//----- nvinfo : EIATTR_SPARSE_MMA_MASK
	.align		4
.L_1995:
        /*0018*/ 	.byte	0x03, 0x50
        /*001a*/ 	.short	0x0000


	//----- nvinfo : EIATTR_MAXREG_COUNT
	.align		4
        /*001c*/ 	.byte	0x03, 0x1b
        /*001e*/ 	.short	0x00ff


	//----- nvinfo : EIATTR_NUM_BARRIERS
	.align		4
        /*0020*/ 	.byte	0x02, 0x4c
        /*0022*/ 	.byte	0x01
	.zero		1


	//----- nvinfo : EIATTR_MERCURY_ISA_VERSION
	.align		4
        /*0024*/ 	.byte	0x03, 0x5f
        /*0026*/ 	.short	0x0101


	//----- nvinfo : EIATTR_COOP_GROUP_MASK_REGIDS
	.align		4
        /*0028*/ 	.byte	0x04, 0x29
        /*002a*/ 	.short	(.L_1997 - .L_1996)


	//   ....[0]....
.L_1996:
        /*002c*/ 	.word	0xffffffff


	//   ....[1]....
        /*0030*/ 	.word	0xffffffff


	//   ....[2]....
        /*0034*/ 	.word	0xffffffff


	//   ....[3]....
        /*0038*/ 	.word	0xffffffff


	//   ....[4]....
        /*003c*/ 	.word	0xffffffff


	//   ....[5]....
        /*0040*/ 	.word	0xffffffff


	//   ....[6]....
        /*0044*/ 	.word	0xffffffff


	//   ....[7]....
        /*0048*/ 	.word	0xffffffff


	//   ....[8]....
        /*004c*/ 	.word	0xffffffff


	//   ....[9]....
        /*0050*/ 	.word	0xffffffff


	//----- nvinfo : EIATTR_COOP_GROUP_INSTR_OFFSETS
	.align		4
.L_1997:
        /*0054*/ 	.byte	0x04, 0x28
        /*0056*/ 	.short	(.L_1999 - .L_1998)


	//   ....[0]....
.L_1998:
        /*0058*/ 	.word	0x00001820


	//   ....[1]....
        /*005c*/ 	.word	0x00001840


	//   ....[2]....
        /*0060*/ 	.word	0x00001880


	//   ....[3]....
        /*0064*/ 	.word	0x00001890


	//   ....[4]....
        /*0068*/ 	.word	0x000018d0


	//   ....[5]....
        /*006c*/ 	.word	0x000018e0


	//   ....[6]....
        /*0070*/ 	.word	0x00001910


	//   ....[7]....
        /*0074*/ 	.word	0x00001920


	//   ....[8]....
        /*0078*/ 	.word	0x00001950


	//   ....[9]....
        /*007c*/ 	.word	0x00001960


	//----- nvinfo : EIATTR_VRC_CTA_INIT_COUNT
	.align		4
.L_1999:
        /*0080*/ 	.byte	0x02, 0x4a
	.zero		1
	.zero		1


	//----- nvinfo : EIATTR_EXIT_INSTR_OFFSETS
	.align		4
        /*0084*/ 	.byte	0x04, 0x1c
        /*0086*/ 	.short	(.L_2001 - .L_2000)


	//   ....[0]....
.L_2000:
        /*0088*/ 	.word	0x00004200


	//   ....[1]....
        /*008c*/ 	.word	0x00004310


	//----- nvinfo : EIATTR_MAX_THREADS
	.align		4
.L_2001:
        /*0090*/ 	.byte	0x04, 0x05
        /*0092*/ 	.short	(.L_2003 - .L_2002)
.L_2002:
        /*0094*/ 	.word	0x00000080
        /*0098*/ 	.word	0x00000001
        /*009c*/ 	.word	0x00000001


	//----- nvinfo : EIATTR_CRS_STACK_SIZE
	.align		4
.L_2003:
        /*00a0*/ 	.byte	0x04, 0x1e
        /*00a2*/ 	.short	(.L_2005 - .L_2004)
.L_2004:
        /*00a4*/ 	.word	0x00000000


	//----- nvinfo : EIATTR_CBANK_PARAM_SIZE
	.align		4
.L_2005:
        /*00a8*/ 	.byte	0x03, 0x19
        /*00aa*/ 	.short	0x0128


	//----- nvinfo : EIATTR_PARAM_CBANK
	.align		4
        /*00ac*/ 	.byte	0x04, 0x0a
        /*00ae*/ 	.short	(.L_2007 - .L_2006)
	.align		4
.L_2006:
        /*00b0*/ 	.word	index@(.nv.constant0._ZN10layer_norm31ln_parallel_residual_bwd_kernelINS_13Kernel_traitsI6__halfS2_fS2_fjLj2048ELj1ELj1ELj4ELj16ENS_18Kernel_traits_baseILj2048ES2_S2_fS2_fjLj128EEEEELb0ELb0ELb0EEEvNS_9BwdParamsE)
        /*00b4*/ 	.short	0x0380
        /*00b6*/ 	.short	0x0128


	//----- nvinfo : EIATTR_SW_WAR
	.align		4
.L_2007:
        /*00b8*/ 	.byte	0x04, 0x36
        /*00ba*/ 	.short	(.L_2009 - .L_2008)
.L_2008:
        /*00bc*/ 	.word	0x00000008
.L_2009:


//--------------------- .nv.info._ZN10layer_norm31ln_parallel_residual_bwd_kernelINS_13Kernel_traitsI6__halfS2_fS2_fjLj2048ELj1ELj1ELj4ELj16ENS_18Kernel_traits_baseILj2048ES2_S2_fS2_fjLj128EEEEELb0ELb0ELb1EEEvNS_9BwdParamsE --------------------------
	.section	.nv.info._ZN10layer_norm31ln_parallel_residual_bwd_kernelINS_13Kernel_traitsI6__halfS2_fS2_fjLj2048ELj1ELj1ELj4ELj16ENS_18Kernel_traits_baseILj2048ES2_S2_fS2_fjLj128EEEEELb0ELb0ELb1EEEvNS_9BwdParamsE,"",@"SHT_CUDA_INFO"
	.sectionflags	@""
	.align	4


	//----- nvinfo : EIATTR_CUDA_API_VERSION
	.align		4
        /*0000*/ 	.byte	0x04, 0x37
        /*0002*/ 	.short	(.L_2011 - .L_2010)
.L_2010:
        /*0004*/ 	.word	0x00000082


	//----- nvinfo : EIATTR_KPARAM_INFO
	.align		4
.L_2011:
        /*0008*/ 	.byte	0x04, 0x17
        /*000a*/ 	.short	(.L_2013 - .L_2012)
.L_2012:
        /*000c*/ 	.word	0x00000000
        /*0010*/ 	.short	0x0000
        /*0012*/ 	.short	0x0000
        /*0014*/ 	.byte	0x00, 0xf0, 0xa1, 0x04


	//----- nvinfo : EIATTR_SPARSE_MMA_MASK
	.align		4
.L_2013:
        /*0018*/ 	.byte	0x03, 0x50
        /*001a*/ 	.short	0x0000


	//----- nvinfo : EIATTR_MAXREG_COUNT
	.align		4
        /*001c*/ 	.byte	0x03, 0x1b
        /*001e*/ 	.short	0x00ff


	//----- nvinfo : EIATTR_NUM_BARRIERS
	.align		4
        /*0020*/ 	.byte	0x02, 0x4c
        /*0022*/ 	.byte	0x01
	.zero		1


	//----- nvinfo : EIATTR_MERCURY_ISA_VERSION
	.align		4
        /*0024*/ 	.byte	0x03, 0x5f
        /*0026*/ 	.short	0x0101


	//----- nvinfo : EIATTR_COOP_GROUP_MASK_REGIDS
	.align		4
        /*0028*/ 	.byte	0x04, 0x29
        /*002a*/ 	.short	(.L_2015 - .L_2014)


	//   ....[0]....
.L_2014:
        /*002c*/ 	.word	0xffffffff


	//   ....[1]....
        /*0030*/ 	.word	0xffffffff


	//   ....[2]....
        /*0034*/ 	.word	0xffffffff


	//   ....[3]....
        /*0038*/ 	.word	0xffffffff


	//   ....[4]....
        /*003c*/ 	.word	0xffffffff


	//   ....[5]....
        /*0040*/ 	.word	0xffffffff


	//   ....[6]....
        /*0044*/ 	.word	0xffffffff


	//   ....[7]....
        /*0048*/ 	.word	0xffffffff


	//   ....[8]....
        /*004c*/ 	.word	0xffffffff


	//   ....[9]....
        /*0050*/ 	.word	0xffffffff


	//----- nvinfo : EIATTR_COOP_GROUP_INSTR_OFFSETS
	.align		4
.L_2015:
        /*0054*/ 	.byte	0x04, 0x28
        /*0056*/ 	.short	(.L_2017 - .L_2016)


	//   ....[0]....
.L_2016:
        /*0058*/ 	.word	0x000015b0


	//   ....[1]....
        /*005c*/ 	.word	0x00001670


	//   ....[2]....
        /*0060*/ 	.word	0x00001680


	//   ....[3]....
        /*0064*/ 	.word	0x000016a0


	//   ....[4]....
        /*0068*/ 	.word	0x000016d0


	//   ....[5]....
        /*006c*/ 	.word	0x000016f0


	//   ....[6]....
        /*0070*/ 	.word	0x00001710


	//   ....[7]....
        /*0074*/ 	.word	0x00001720


	//   ....[8]....
        /*0078*/ 	.word	0x00001760


	//   ....[9]....
        /*007c*/ 	.word	0x00001770


	//----- nvinfo : EIATTR_VRC_CTA_INIT_COUNT
	.align		4
.L_2017:
        /*0080*/ 	.byte	0x02, 0x4a
	.zero		1
	.zero		1


	//----- nvinfo : EIATTR_EXIT_INSTR_OFFSETS
	.align		4
        /*0084*/ 	.byte	0x04, 0x1c
        /*0086*/ 	.short	(.L_2019 - .L_2018)


	//   ....[0]....
.L_2018:
        /*0088*/ 	.word	0x00004280


	//----- nvinfo : EIATTR_MAX_THREADS
	.align		4
.L_2019:
        /*008c*/ 	.byte	0x04, 0x05
        /*008e*/ 	.short	(.L_2021 - .L_2020)
.L_2020:
        /*0090*/ 	.word	0x00000080
        /*0094*/ 	.word	0x00000001
        /*0098*/ 	.word	0x00000001


	//----- nvinfo : EIATTR_CRS_STACK_SIZE
	.align		4
.L_2021:
        /*009c*/ 	.byte	0x04, 0x1e
        /*009e*/ 	.short	(.L_2023 - .L_2022)
.L_2022:
        /*00a0*/ 	.word	0x00000000


	//----- nvinfo : EIATTR_CBANK_PARAM_SIZE
	.align		4
.L_2023:
        /*00a4*/ 	.byte	0x03, 0x19
        /*00a6*/ 	.short	0x0128


	//----- nvinfo : EIATTR_PARAM_CBANK
	.align		4
        /*00a8*/ 	.byte	0x04, 0x0a
        /*00aa*/ 	.short	(.L_2025 - .L_2024)
	.align		4
.L_2024:
        /*00ac*/ 	.word	index@(.nv.constant0._ZN10layer_norm31ln_parallel_residual_bwd_kernelINS_13Kernel_traitsI6__halfS2_fS2_fjLj2048ELj1ELj1ELj4ELj16ENS_18Kernel_traits_baseILj2048ES2_S2_fS2_fjLj128EEEEELb0ELb0ELb1EEEvNS_9BwdParamsE)
        /*00b0*/ 	.short	0x0380
        /*00b2*/ 	.short	0x0128


	//----- nvinfo : EIATTR_SW_WAR
	.align		4
.L_2025:
        /*00b4*/ 	.byte	0x04, 0x36
        /*00b6*/ 	.short	(.L_2027 - .L_2026)
.L_2026:
        /*00b8*/ 	.word	0x00000008
.L_2027:


//--------------------- .nv.info._ZN10layer_norm31ln_parallel_residual_bwd_kernelINS_13Kernel_traitsI6__halfS2_fS2_fjLj2048ELj1ELj1ELj4ELj16ENS_18Kernel_traits_baseILj2048ES2_S2_fS2_fjLj128EEEEELb0ELb1ELb0EEEvNS_9BwdParamsE --------------------------
	.section	.nv.info._ZN10layer_norm31ln_parallel_residual_bwd_kernelINS_13Kernel_traitsI6__halfS2_fS2_fjLj2048ELj1ELj1ELj4ELj16ENS_18Kernel_traits_baseILj2048ES2_S2_fS2_fjLj128EEEEELb0ELb1ELb0EEEvNS_9BwdParamsE,"",@"SHT_CUDA_INFO"
	.sectionflags	@""
	.align	4


	//----- nvinfo : EIATTR_CUDA_API_VERSION
	.align		4
        /*0000*/ 	.byte	0x04, 0x37
        /*0002*/ 	.short	(.L_2029 - .L_2028)
.L_2028:
        /*0004*/ 	.word	0x00000082


	//----- nvinfo : EIATTR_KPARAM_INFO
	.align		4
.L_2029:
        /*0008*/ 	.byte	0x04, 0x17
        /*000a*/ 	.short	(.L_2031 - .L_2030)
.L_2030:
        /*000c*/ 	.word	0x00000000
        /*0010*/ 	.short	0x0000
        /*0012*/ 	.short	0x0000
        /*0014*/ 	.byte	0x00, 0xf0, 0xa1, 0x04


	//----- nvinfo : EIATTR_SPARSE_MMA_MASK
	.align		4
.L_2031:
        /*0018*/ 	.byte	0x03, 0x50
        /*001a*/ 	.short	0x0000


	//----- nvinfo : EIATTR_MAXREG_COUNT
	.align		4
        /*001c*/ 	.byte	0x03, 0x1b
        /*001e*/ 	.short	0x00ff


	//----- nvinfo : EIATTR_NUM_BARRIERS
	.align		4
        /*0020*/ 	.byte	0x02, 0x4c
        /*0022*/ 	.byte	0x01
	.zero		1


	//----- nvinfo : EIATTR_MERCURY_ISA_VERSION
	.align		4
        /*0024*/ 	.byte	0x03, 0x5f
        /*0026*/ 	.short	0x0101


	//----- nvinfo : EIATTR_COOP_GROUP_MASK_REGIDS
	.align		4
        /*0028*/ 	.byte	0x04, 0x29
        /*002a*/ 	.short	(.L_2033 - .L_2032)


	//   ....[0]....
.L_2032:
        /*002c*/ 	.word	0xffffffff


	//   ....[1]....
        /*0030*/ 	.word	0xffffffff


	//   ....[2]....
        /*0034*/ 	.word	0xffffffff


	//   ....[3]....
        /*0038*/ 	.word	0xffffffff


	//   ....[4]....
        /*003c*/ 	.word	0xffffffff


	//   ....[5]....
        /*0040*/ 	.word	0xffffffff


	//   ....[6]....
        /*0044*/ 	.word	0xffffffff


	//   ....[7]....
        /*0048*/ 	.word	0xffffffff


	//   ....[8]....
        /*004c*/ 	.word	0xffffffff


	//   ....[9]....
        /*0050*/ 	.word	0xffffffff


	//----- nvinfo : EIATTR_COOP_GROUP_INSTR_OFFSETS
	.align		4
.L_2033:
        /*0054*/ 	.byte	0x04, 0x28
        /*0056*/ 	.short	(.L_2035 - .L_2034)


	//   ....[0]....
.L_2034:
        /*0058*/ 	.word	0x00001060


	//   ....[1]....
        /*005c*/ 	.word	0x00001080


	//   ....[2]....
        /*0060*/ 	.word	0x000010c0


	//   ....[3]....
        /*0064*/ 	.word	0x000010d0


	//   ....[4]....
        /*0068*/ 	.word	0x00001110


	//   ....[5]....
        /*006c*/ 	.word	0x00001120


	//   ....[6]....
        /*0070*/ 	.word	0x00001150


	//   ....[7]....
        /*0074*/ 	.word	0x00001160


	//   ....[8]....
        /*0078*/ 	.word	0x00001190


	//   ....[9]....
        /*007c*/ 	.word	0x000011a0


	//----- nvinfo : EIATTR_VRC_CTA_INIT_COUNT
	.align		4
.L_2035:
        /*0080*/ 	.byte	0x02, 0x4a
	.zero		1
	.zero		1


	//----- nvinfo : EIATTR_EXIT_INSTR_OFFSETS
	.align		4
        /*0084*/ 	.byte	0x04, 0x1c
        /*0086*/ 	.short	(.L_2037 - .L_2036)


	//   ....[0]....
.L_2036:
        /*0088*/ 	.word	0x00003980


	//   ....[1]....
        /*008c*/ 	.word	0x00003a20


	//----- nvinfo : EIATTR_MAX_THREADS
	.align		4
.L_2037:
        /*0090*/ 	.byte	0x04, 0x05
        /*0092*/ 	.short	(.L_2039 - .L_2038)
.L_2038:
        /*0094*/ 	.word	0x00000080
        /*0098*/ 	.word	0x00000001
        /*009c*/ 	.word	0x00000001


	//----- nvinfo : EIATTR_CRS_STACK_SIZE
	.align		4
.L_2039:
        /*00a0*/ 	.byte	0x04, 0x1e
        /*00a2*/ 	.short	(.L_2041 - .L_2040)
.L_2040:
        /*00a4*/ 	.word	0x00000000


	//----- nvinfo : EIATTR_CBANK_PARAM_SIZE
	.align		4
.L_2041:
        /*00a8*/ 	.byte	0x03, 0x19
        /*00aa*/ 	.short	0x0128


	//----- nvinfo : EIATTR_PARAM_CBANK
	.align		4
        /*00ac*/ 	.byte	0x04, 0x0a
        /*00ae*/ 	.short	(.L_2043 - .L_2042)
	.align		4
.L_2042:
        /*00b0*/ 	.word	index@(.nv.constant0._ZN10layer_norm31ln_parallel_residual_bwd_kernelINS_13Kernel_traitsI6__halfS2_fS2_fjLj2048ELj1ELj1ELj4ELj16ENS_18Kernel_traits_baseILj2048ES2_S2_fS2_fjLj128EEEEELb0ELb1ELb0EEEvNS_9BwdParamsE)
        /*00b4*/ 	.short	0x0380
        /*00b6*/ 	.short	0x0128


	//----- nvinfo : EIATTR_SW_WAR
	.align		4
.L_2043:
        /*00b8*/ 	.byte	0x04, 0x36
        /*00ba*/ 	.short	(.L_2045 - .L_2044)
.L_2044:
        /*00bc*/ 	.word	0x00000008
.L_2045:


//--------------------- .nv.info._ZN10layer_norm31ln_parallel_residual_bwd_kernelINS_13Kernel_traitsI6__halfS2_fS2_fjLj2048ELj1ELj1ELj4ELj16ENS_18Kernel_traits_baseILj2048ES2_S2_fS2_fjLj128EEEEELb0ELb1ELb1EEEvNS_9BwdParamsE --------------------------
	.section	.nv.info._ZN10layer_norm31ln_parallel_residual_bwd_kernelINS_13Kernel_traitsI6__halfS2_fS2_fjLj2048ELj1ELj1ELj4ELj16ENS_18Kernel_traits_baseILj2048ES2_S2_fS2_fjLj128EEEEELb0ELb1ELb1EEEvNS_9BwdParamsE,"",@"SHT_CUDA_INFO"
	.sectionflags	@""
	.align	4


	//----- nvinfo : EIATTR_CUDA_API_VERSION
	.align		4
        /*0000*/ 	.byte	0x04, 0x37
        /*0002*/ 	.short	(.L_2047 - .L_2046)
.L_2046:
        /*0004*/ 	.word	0x00000082


	//----- nvinfo : EIATTR_KPARAM_INFO
	.align		4
.L_2047:
        /*0008*/ 	.byte	0x04, 0x17
        /*000a*/ 	.short	(.L_2049 - .L_2048)
.L_2048:
        /*000c*/ 	.word	0x00000000
        /*0010*/ 	.short	0x0000
        /*0012*/ 	.short	0x0000
        /*0014*/ 	.byte	0x00, 0xf0, 0xa1, 0x04


	//----- nvinfo : EIATTR_SPARSE_MMA_MASK
	.align		4
.L_2049:
        /*0018*/ 	.byte	0x03, 0x50
        /*001a*/ 	.short	0x0000


	//----- nvinfo : EIATTR_MAXREG_COUNT
	.align		4
        /*001c*/ 	.byte	0x03, 0x1b
        /*001e*/ 	.short	0x00ff


	//----- nvinfo : EIATTR_NUM_BARRIERS
	.align		4
        /*0020*/ 	.byte	0x02, 0x4c
        /*0022*/ 	.byte	0x01
	.zero		1


	//----- nvinfo : EIATTR_MERCURY_ISA_VERSION
	.align		4
        /*0024*/ 	.byte	0x03, 0x5f
        /*0026*/ 	.short	0x0101


	//----- nvinfo : EIATTR_COOP_GROUP_MASK_REGIDS
	.align		4
        /*0028*/ 	.byte	0x04, 0x29
        /*002a*/ 	.short	(.L_2051 - .L_2050)


	//   ....[0]....
.L_2050:
        /*002c*/ 	.word	0xffffffff


	//   ....[1]....
        /*0030*/ 	.word	0xffffffff


	//   ....[2]....
        /*0034*/ 	.word	0xffffffff


	//   ....[3]....
        /*0038*/ 	.word	0xffffffff


	//   ....[4]....
        /*003c*/ 	.word	0xffffffff


	//   ....[5]....
        /*0040*/ 	.word	0xffffffff


	//   ....[6]....
        /*0044*/ 	.word	0xffffffff


	//   ....[7]....
        /*0048*/ 	.word	0xffffffff


	//   ....[8]....
        /*004c*/ 	.word	0xffffffff


	//   ....[9]....
        /*0050*/ 	.word	0xffffffff


	//----- nvinfo : EIATTR_COOP_GROUP_INSTR_OFFSETS
	.align		4
.L_2051:
        /*0054*/ 	.byte	0x04, 0x28
        /*0056*/ 	.short	(.L_2053 - .L_2052)


	//   ....[0]....
.L_2052:
        /*0058*/ 	.word	0x00000e10


	//   ....[1]....
        /*005c*/ 	.word	0x00000eb0


	//   ....[2]....
        /*0060*/ 	.word	0x00000ec0


	//   ....[3]....
        /*0064*/ 	.word	0x00000ef0


	//   ....[4]....
        /*0068*/ 	.word	0x00000f00


	//   ....[5]....
        /*006c*/ 	.word	0x00000f30


	//   ....[6]....
        /*0070*/ 	.word	0x00000f40


	//   ....[7]....
        /*0074*/ 	.word	0x00000f70


	//   ....[8]....
        /*0078*/ 	.word	0x00000fa0


	//   ....[9]....
        /*007c*/ 	.word	0x00000fb0


	//----- nvinfo : EIATTR_VRC_CTA_INIT_COUNT
	.align		4
.L_2053:
        /*0080*/ 	.byte	0x02, 0x4a
	.zero		1
	.zero		1


	//----- nvinfo : EIATTR_EXIT_INSTR_OFFSETS
	.align		4
        /*0084*/ 	.byte	0x04, 0x1c
        /*0086*/ 	.short	(.L_2055 - .L_2054)


	//   ....[0]....
.L_2054:
        /*0088*/ 	.word	0x000037d0


	//----- nvinfo : EIATTR_MAX_THREADS
	.align		4
.L_2055:
        /*008c*/ 	.byte	0x04, 0x05
        /*008e*/ 	.short	(.L_2057 - .L_2056)
.L_2056:
        /*0090*/ 	.word	0x00000080
        /*0094*/ 	.word	0x00000001
        /*0098*/ 	.word	0x00000001


	//----- nvinfo : EIATTR_CRS_STACK_SIZE
	.align		4
.L_2057:
        /*009c*/ 	.byte	0x04, 0x1e
        /*009e*/ 	.short	(.L_2059 - .L_2058)
.L_2058:
        /*00a0*/ 	.word	0x00000000


	//----- nvinfo : EIATTR_CBANK_PARAM_SIZE
	.align		4
.L_2059:
        /*00a4*/ 	.byte	0x03, 0x19
        /*00a6*/ 	.short	0x0128


	//----- nvinfo : EIATTR_PARAM_CBANK
	.align		4
        /*00a8*/ 	.byte	0x04, 0x0a
        /*00aa*/ 	.short	(.L_2061 - .L_2060)
	.align		4
.L_2060:
        /*00ac*/ 	.word	index@(.nv.constant0._ZN10layer_norm31ln_parallel_residual_bwd_kernelINS_13Kernel_traitsI6__halfS2_fS2_fjLj2048ELj1ELj1ELj4ELj16ENS_18Kernel_traits_baseILj2048ES2_S2_fS2_fjLj128EEEEELb0ELb1ELb1EEEvNS_9BwdParamsE)
        /*00b0*/ 	.short	0x0380
        /*00b2*/ 	.short	0x0128


	//----- nvinfo : EIATTR_SW_WAR
	.align		4
.L_2061:
        /*00b4*/ 	.byte	0x04, 0x36
        /*00b6*/ 	.short	(.L_2063 - .L_2062)
.L_2062:
        /*00b8*/ 	.word	0x00000008
.L_2063:


//--------------------- .nv.info._ZN10layer_norm31ln_parallel_residual_bwd_kernelINS_13Kernel_traitsI6__halfS2_fS2_fjLj2048ELj1ELj1ELj4ELj16ENS_18Kernel_traits_baseILj2048ES2_S2_fS2_fjLj128EEEEELb1ELb0ELb0EEEvNS_9BwdParamsE --------------------------
	.section	.nv.info._ZN10layer_norm31ln_parallel_residual_bwd_kernelINS_13Kernel_traitsI6__halfS2_fS2_fjLj2048ELj1ELj1ELj4ELj16ENS_18Kernel_traits_baseILj2048ES2_S2_fS2_fjLj128EEEEELb1ELb0ELb0EEEvNS_9BwdParamsE,"",@"SHT_CUDA_INFO"
	.sectionflags	@""
	.align	4


	//----- nvinfo : EIATTR_CUDA_API_VERSION
	.align		4
        /*0000*/ 	.byte	0x04, 0x37
        /*0002*/ 	.short	(.L_2065 - .L_2064)
.L_2064:
        /*0004*/ 	.word	0x00000082


	//----- nvinfo : EIATTR_KPARAM_INFO
	.align		4
.L_2065:
        /*0008*/ 	.byte	0x04, 0x17
        /*000a*/ 	.short	(.L_2067 - .L_2066)
.L_2066:
        /*000c*/ 	.word	0x00000000
        /*0010*/ 	.short	0x0000
        /*0012*/ 	.short	0x0000
        /*0014*/ 	.byte	0x00, 0xf0, 0xa1, 0x04


	//----- nvinfo : EIATTR_SPARSE_MMA_MASK
	.align		4
.L_2067:
        /*0018*/ 	.byte	0x03, 0x50
        /*001a*/ 	.short	0x0000


	//----- nvinfo : EIATTR_MAXREG_COUNT
	.align		4
        /*001c*/ 	.byte	0x03, 0x1b
        /*001e*/ 	.short	0x00ff


	//----- nvinfo : EIATTR_NUM_BARRIERS
	.align		4
        /*0020*/ 	.byte	0x02, 0x4c
        /*0022*/ 	.byte	0x01
	.zero		1


	//----- nvinfo : EIATTR_MERCURY_ISA_VERSION
	.align		4
        /*0024*/ 	.byte	0x03, 0x5f
        /*0026*/ 	.short	0x0101


	//----- nvinfo : EIATTR_COOP_GROUP_MASK_REGIDS
	.align		4
        /*0028*/ 	.byte	0x04, 0x29
        /*002a*/ 	.short	(.L_2069 - .L_2068)


	//   ....[0]....
.L_2068:
        /*002c*/ 	.word	0xffffffff


	//   ....[1]....
        /*0030*/ 	.word	0xffffffff


	//   ....[2]....
        /*0034*/ 	.word	0xffffffff


	//   ....[3]....
        /*0038*/ 	.word	0xffffffff


	//   ....[4]....
        /*003c*/ 	.word	0xffffffff


	//   ....[5]....
        /*0040*/ 	.word	0xffffffff


	//   ....[6]....
        /*0044*/ 	.word	0xffffffff


	//   ....[7]....
        /*0048*/ 	.word	0xffffffff


	//   ....[8]....
        /*004c*/ 	.word	0xffffffff


	//   ....[9]....
        /*0050*/ 	.word	0xffffffff


	//----- nvinfo : EIATTR_COOP_GROUP_INSTR_OFFSETS
	.align		4
.L_2069:
        /*0054*/ 	.byte	0x04, 0x28
        /*0056*/ 	.short	(.L_2071 - .L_2070)


	//   ....[0]....
.L_2070:
        /*0058*/ 	.word	0x00001940


	//   ....[1]....
        /*005c*/ 	.word	0x00001960


	//   ....[2]....
        /*0060*/ 	.word	0x000019a0


	//   ....[3]....
        /*0064*/ 	.word	0x000019b0


	//   ....[4]....
        /*0068*/ 	.word	0x000019f0


	//   ....[5]....
        /*006c*/ 	.word	0x00001a00


	//   ....[6]....
        /*0070*/ 	.word	0x00001a30


	//   ....[7]....
        /*0074*/ 	.word	0x00001a40


	//   ....[8]....
        /*0078*/ 	.word	0x00001a70


	//   ....[9]....
        /*007c*/ 	.word	0x00001a80


	//----- nvinfo : EIATTR_VRC_CTA_INIT_COUNT
	.align		4
.L_2071:
        /*0080*/ 	.byte	0x02, 0x4a
	.zero		1
	.zero		1


	//----- nvinfo : EIATTR_EXIT_INSTR_OFFSETS
	.align		4
        /*0084*/ 	.byte	0x04, 0x1c
        /*0086*/ 	.short	(.L_2073 - .L_2072)


	//   ....[0]....
.L_2072:
        /*0088*/ 	.word	0x00006440


	//   ....[1]....
        /*008c*/ 	.word	0x00006550


	//----- nvinfo : EIATTR_MAX_THREADS
	.align		4
.L_2073:
        /*0090*/ 	.byte	0x04, 0x05
        /*0092*/ 	.short	(.L_2075 - .L_2074)
.L_2074:
        /*0094*/ 	.word	0x00000080
        /*0098*/ 	.word	0x00000001
        /*009c*/ 	.word	0x00000001


	//----- nvinfo : EIATTR_CRS_STACK_SIZE
	.align		4
.L_2075:
        /*00a0*/ 	.byte	0x04, 0x1e
        /*00a2*/ 	.short	(.L_2077 - .L_2076)
.L_2076:
        /*00a4*/ 	.word	0x00000000


	//----- nvinfo : EIATTR_CBANK_PARAM_SIZE
	.align		4
.L_2077:
        /*00a8*/ 	.byte	0x03, 0x19
        /*00aa*/ 	.short	0x0128


	//----- nvinfo : EIATTR_PARAM_CBANK
	.align		4
        /*00ac*/ 	.byte	0x04, 0x0a
        /*00ae*/ 	.short	(.L_2079 - .L_2078)
	.align		4
.L_2078:
        /*00b0*/ 	.word	index@(.nv.constant0._ZN10layer_norm31ln_parallel_residual_bwd_kernelINS_13Kernel_traitsI6__halfS2_fS2_fjLj2048ELj1ELj1ELj4ELj16ENS_18Kernel_traits_baseILj2048ES2_S2_fS2_fjLj128EEEEELb1ELb0ELb0EEEvNS_9BwdParamsE)
        /*00b4*/ 	.short	0x0380
        /*00b6*/ 	.short	0x0128


	//----- nvinfo : EIATTR_SW_WAR
	.align		4
.L_2079:
        /*00b8*/ 	.byte	0x04, 0x36
        /*00ba*/ 	.short	(.L_2081 - .L_2080)
.L_2080:
        /*00bc*/ 	.word	0x00000008
.L_2081:


//--------------------- .nv.info._ZN10layer_norm31ln_parallel_residual_bwd_kernelINS_13Kernel_traitsI6__halfS2_fS2_fjLj2048ELj1ELj1ELj4ELj16ENS_18Kernel_traits_baseILj2048ES2_S2_fS2_fjLj128EEEEELb1ELb0ELb1EEEvNS_9BwdParamsE --------------------------
	.section	.nv.info._ZN10layer_norm31ln_parallel_residual_bwd_kernelINS_13Kernel_traitsI6__halfS2_fS2_fjLj2048ELj1ELj1ELj4ELj16ENS_18Kernel_traits_baseILj2048ES2_S2_fS2_fjLj128EEEEELb1ELb0ELb1EEEvNS_9BwdParamsE,"",@"SHT_CUDA_INFO"
	.sectionflags	@""
	.align	4


	//----- nvinfo : EIATTR_CUDA_API_VERSION
	.align		4
        /*0000*/ 	.byte	0x04, 0x37
        /*0002*/ 	.short	(.L_2083 - .L_2082)
.L_2082:
        /*0004*/ 	.word	0x00000082


	//----- nvinfo : EIATTR_KPARAM_INFO
	.align		4
.L_2083:
        /*0008*/ 	.byte	0x04, 0x17
        /*000a*/ 	.short	(.L_2085 - .L_2084)
.L_2084:
        /*000c*/ 	.word	0x00000000
        /*0010*/ 	.short	0x0000
        /*0012*/ 	.short	0x0000
        /*0014*/ 	.byte	0x00, 0xf0, 0xa1, 0x04


	//----- nvinfo : EIATTR_SPARSE_MMA_MASK
	.align		4
.L_2085:
        /*0018*/ 	.byte	0x03, 0x50
        /*001a*/ 	.short	0x0000


	//----- nvinfo : EIATTR_MAXREG_COUNT
	.align		4
        /*001c*/ 	.byte	0x03, 0x1b
        /*001e*/ 	.short	0x00ff


	//----- nvinfo : EIATTR_NUM_BARRIERS
	.align		4
        /*0020*/ 	.byte	0x02, 0x4c
        /*0022*/ 	.byte	0x01
	.zero		1


	//----- nvinfo : EIATTR_MERCURY_ISA_VERSION
	.align		4
        /*0024*/ 	.byte	0x03, 0x5f
        /*0026*/ 	.short	0x0101


	//----- nvinfo : EIATTR_COOP_GROUP_MASK_REGIDS
	.align		4
        /*0028*/ 	.byte	0x04, 0x29
        /*002a*/ 	.short	(.L_2087 - .L_2086)


	//   ....[0]....
.L_2086:
        /*002c*/ 	.word	0xffffffff


	//   ....[1]....
        /*0030*/ 	.word	0xffffffff


	//   ....[2]....
        /*0034*/ 	.word	0xffffffff


	//   ....[3]....
        /*0038*/ 	.word	0xffffffff


	//   ....[4]....
        /*003c*/ 	.word	0xffffffff


	//   ....[5]....
        /*0040*/ 	.word	0xffffffff


	//   ....[6]....
        /*0044*/ 	.word	0xffffffff


	//   ....[7]....
        /*0048*/ 	.word	0xffffffff


	//   ....[8]....
        /*004c*/ 	.word	0xffffffff


	//   ....[9]....
        /*0050*/ 	.word	0xffffffff


	//----- nvinfo : EIATTR_COOP_GROUP_INSTR_OFFSETS
	.align		4
.L_2087:
        /*0054*/ 	.byte	0x04, 0x28
        /*0056*/ 	.short	(.L_2089 - .L_2088)


	//   ....[0]....
.L_2088:
        /*0058*/ 	.word	0x000012e0


	//   ....[1]....
        /*005c*/ 	.word	0x000012f0


	//   ....[2]....
        /*0060*/ 	.word	0x00001320


	//   ....[3]....
        /*0064*/ 	.word	0x00001330


	//   ....[4]....
        /*0068*/ 	.word	0x00001360


	//   ....[5]....
        /*006c*/ 	.word	0x00001370


	//   ....[6]....
        /*0070*/ 	.word	0x000013a0


	//   ....[7]....
        /*0074*/ 	.word	0x000013b0


	//   ....[8]....
        /*0078*/ 	.word	0x000013f0


	//   ....[9]....
        /*007c*/ 	.word	0x00001400


	//----- nvinfo : EIATTR_VRC_CTA_INIT_COUNT
	.align		4
.L_2089:
        /*0080*/ 	.byte	0x02, 0x4a
	.zero		1
	.zero		1


	//----- nvinfo : EIATTR_EXIT_INSTR_OFFSETS
	.align		4
        /*0084*/ 	.byte	0x04, 0x1c
        /*0086*/ 	.short	(.L_2091 - .L_2090)


	//   ....[0]....
.L_2090:
        /*0088*/ 	.word	0x00006440


	//----- nvinfo : EIATTR_MAX_THREADS
	.align		4
.L_2091:
        /*008c*/ 	.byte	0x04, 0x05
        /*008e*/ 	.short	(.L_2093 - .L_2092)
.L_2092:
        /*0090*/ 	.word	0x00000080
        /*0094*/ 	.word	0x00000001
        /*0098*/ 	.word	0x00000001


	//----- nvinfo : EIATTR_CRS_STACK_SIZE
	.align		4
.L_2093:
        /*009c*/ 	.byte	0x04, 0x1e
        /*009e*/ 	.short	(.L_2095 - .L_2094)
.L_2094:
        /*00a0*/ 	.word	0x00000000


	//----- nvinfo : EIATTR_CBANK_PARAM_SIZE
	.align		4
.L_2095:
        /*00a4*/ 	.byte	0x03, 0x19
        /*00a6*/ 	.short	0x0128


	//----- nvinfo : EIATTR_PARAM_CBANK
	.align		4
        /*00a8*/ 	.byte	0x04, 0x0a
        /*00aa*/ 	.short	(.L_2097 - .L_2096)
	.align		4
.L_2096:
        /*00ac*/ 	.word	index@(.nv.constant0._ZN10layer_norm31ln_parallel_residual_bwd_kernelINS_13Kernel_traitsI6__halfS2_fS2_fjLj2048ELj1ELj1ELj4ELj16ENS_18Kernel_traits_baseILj2048ES2_S2_fS2_fjLj128EEEEELb1ELb0ELb1EEEvNS_9BwdParamsE)
        /*00b0*/ 	.short	0x0380
        /*00b2*/ 	.short	0x0128


	//----- nvinfo : EIATTR_SW_WAR
	.align		4
.L_2097:
        /*00b4*/ 	.byte	0x04, 0x36
        /*00b6*/ 	.short	(.L_2099 - .L_2098)
.L_2098:
        /*00b8*/ 	.word	0x00000008
.L_2099:


//--------------------- .nv.info._ZN10layer_norm22ln_bwd_finalize_kernelINS_22Kernel_traits_finalizeILj2048E6__halfS2_fS2_fjLb0ELj1024ELj4ENS_18Kernel_traits_baseILj2048ES2_S2_fS2_fjLj1024EEEEELb0ELb0EEEvNS_9BwdParamsE --------------------------
	.section	.nv.info._ZN10layer_norm22ln_bwd_finalize_kernelINS_22Kernel_traits_finalizeILj2048E6__halfS2_fS2_fjLb0ELj1024ELj4ENS_18Kernel_traits_baseILj2048ES2_S2_fS2_fjLj1024EEEEELb0ELb0EEEvNS_9BwdParamsE,"",@"SHT_CUDA_INFO"
	.sectionflags	@""
	.align	4


	//----- nvinfo : EIATTR_CUDA_API_VERSION
	.align		4
        /*0000*/ 	.byte	0x04, 0x37
        /*0002*/ 	.short	(.L_2101 - .L_2100)
.L_2100:
        /*0004*/ 	.word	0x00000082


	//----- nvinfo : EIATTR_KPARAM_INFO
	.align		4
.L_2101:
        /*0008*/ 	.byte	0x04, 0x17
        /*000a*/ 	.short	(.L_2103 - .L_2102)
.L_2102:
        /*000c*/ 	.word	0x00000000
        /*0010*/ 	.short	0x0000
        /*0012*/ 	.short	0x0000
        /*0014*/ 	.byte	0x00, 0xf0, 0xa1, 0x04


	//----- nvinfo : EIATTR_SPARSE_MMA_MASK
	.align		4
.L_2103:
        /*0018*/ 	.byte	0x03, 0x50
        /*001a*/ 	.short	0x0000


	//----- nvinfo : EIATTR_MAXREG_COUNT
	.align		4
        /*001c*/ 	.byte	0x03, 0x1b
        /*001e*/ 	.short	0x0040


	//----- nvinfo : EIATTR_NUM_BARRIERS
	.align		4
        /*0020*/ 	.byte	0x02, 0x4c
        /*0022*/ 	.byte	0x01
	.zero		1


	//----- nvinfo : EIATTR_MERCURY_ISA_VERSION
	.align		4
        /*0024*/ 	.byte	0x03, 0x5f
        /*0026*/ 	.short	0x0101


	//----- nvinfo : EIATTR_COOP_GROUP_MASK_REGIDS
	.align		4
        /*0028*/ 	.byte	0x04, 0x29
        /*002a*/ 	.short	(.L_2105 - .L_2104)


	//   ....[0]....
.L_2104:
        /*002c*/ 	.word	0xffffffff


	//   ....[1]....
        /*0030*/ 	.word	0xffffffff


	//   ....[2]....
        /*0034*/ 	.word	0xffffffff


	//   ....[3]....
        /*0038*/ 	.word	0xffffffff


	//   ....[4]....
        /*003c*/ 	.word	0xffffffff


	//   ....[5]....
        /*0040*/ 	.word	0xffffffff


	//   ....[6]....
        /*0044*/ 	.word	0xffffffff


	//   ....[7]....
        /*0048*/ 	.word	0xffffffff


	//   ....[8]....
        /*004c*/ 	.word	0xffffffff


	//   ....[9]....
        /*0050*/ 	.word	0xffffffff


	//----- nvinfo : EIATTR_COOP_GROUP_INSTR_OFFSETS
	.align		4
.L_2105:
        /*0054*/ 	.byte	0x04, 0x28
        /*0056*/ 	.short	(.L_2107 - .L_2106)


	//   ....[0]....
.L_2106:
        /*0058*/ 	.word	0x00001540


	//   ....[1]....
        /*005c*/ 	.word	0x00001550


	//   ....[2]....
        /*0060*/ 	.word	0x00001580


	//   ....[3]....
        /*0064*/ 	.word	0x00001590


	//   ....[4]....
        /*0068*/ 	.word	0x000015c0


	//   ....[5]....
        /*006c*/ 	.word	0x000015d0


	//   ....[6]....
        /*0070*/ 	.word	0x00001610


	//   ....[7]....
        /*0074*/ 	.word	0x00001630


	//   ....[8]....
        /*0078*/ 	.word	0x00001680


	//   ....[9]....
        /*007c*/ 	.word	0x00001690


	//----- nvinfo : EIATTR_VRC_CTA_INIT_COUNT
	.align		4
.L_2107:
        /*0080*/ 	.byte	0x02, 0x4a
	.zero		1
	.zero		1


	//----- nvinfo : EIATTR_EXIT_INSTR_OFFSETS
	.align		4
        /*0084*/ 	.byte	0x04, 0x1c
        /*0086*/ 	.short	(.L_2109 - .L_2108)


	//   ....[0]....
.L_2108:
        /*0088*/ 	.word	0x00000060


	//   ....[1]....
        /*008c*/ 	.word	0x000016f0


	//   ....[2]....
        /*0090*/ 	.word	0x00001720


	//   ....[3]....
        /*0094*/ 	.word	0x000017e0


	//----- nvinfo : EIATTR_MAX_THREADS
	.align		4
.L_2109:
        /*0098*/ 	.byte	0x04, 0x05
        /*009a*/ 	.short	(.L_2111 - .L_2110)
.L_2110:
        /*009c*/ 	.word	0x00000400
        /*00a0*/ 	.word	0x00000001
        /*00a4*/ 	.word	0x00000001


	//----- nvinfo : EIATTR_CRS_STACK_SIZE
	.align		4
.L_2111:
        /*00a8*/ 	.byte	0x04, 0x1e
        /*00aa*/ 	.short	(.L_2113 - .L_2112)
.L_2112:
        /*00ac*/ 	.word	0x00000000


	//----- nvinfo : EIATTR_CBANK_PARAM_SIZE
	.align		4
.L_2113:
        /*00b0*/ 	.byte	0x03, 0x19
        /*00b2*/ 	.short	0x0128


	//----- nvinfo : EIATTR_PARAM_CBANK
	.align		4
        /*00b4*/ 	.byte	0x04, 0x0a
        /*00b6*/ 	.short	(.L_2115 - .L_2114)
	.align		4
.L_2114:
        /*00b8*/ 	.word	index@(.nv.constant0._ZN10layer_norm22ln_bwd_finalize_kernelINS_22Kernel_traits_finalizeILj2048E6__halfS2_fS2_fjLb0ELj1024ELj4ENS_18Kernel_traits_baseILj2048ES2_S2_fS2_fjLj1024EEEEELb0ELb0EEEvNS_9BwdParamsE)
        /*00bc*/ 	.short	0x0380
        /*00be*/ 	.short	0x0128


	//----- nvinfo : EIATTR_SW_WAR
	.align		4
.L_2115:
        /*00c0*/ 	.byte	0x04, 0x36
        /*00c2*/ 	.short	(.L_2117 - .L_2116)
.L_2116:
        /*00c4*/ 	.word	0x00000008
.L_2117:


//--------------------- .nv.info._ZN10layer_norm40ln_parallel_residual_bwd_finalize_kernelINS_22Kernel_traits_finalizeILj2048E6__halfS2_fS2_fjLb0ELj1024ELj4ENS_18Kernel_traits_baseILj2048ES2_S2_fS2_fjLj1024EEEEELb0EEEvNS_9BwdParamsE --------------------------
	.section	.nv.info._ZN10layer_norm40ln_parallel_residual_bwd_finalize_kernelINS_22Kernel_traits_finalizeILj2048E6__halfS2_fS2_fjLb0ELj1024ELj4ENS_18Kernel_traits_baseILj2048ES2_S2_fS2_fjLj1024EEEEELb0EEEvNS_9BwdParamsE,"",@"SHT_CUDA_INFO"
	.sectionflags	@""
	.align	4


	//----- nvinfo : EIATTR_CUDA_API_VERSION
	.align		4
        /*0000*/ 	.byte	0x04, 0x37
        /*0002*/ 	.short	(.L_2119 - .L_2118)
.L_2118:
        /*0004*/ 	.word	0x00000082


	//----- nvinfo : EIATTR_KPARAM_INFO
	.align		4
.L_2119:
        /*0008*/ 	.byte	0x04, 0x17
        /*000a*/ 	.short	(.L_2121 - .L_2120)
.L_2120:
        /*000c*/ 	.word	0x00000000
        /*0010*/ 	.short	0x0000
        /*0012*/ 	.short	0x0000
        /*0014*/ 	.byte	0x00, 0xf0, 0xa1, 0x04


	//----- nvinfo : EIATTR_SPARSE_MMA_MASK
	.align		4
.L_2121:
        /*0018*/ 	.byte	0x03, 0x50
        /*001a*/ 	.short	0x0000


	//----- nvinfo : EIATTR_MAXREG_COUNT
	.align		4
        /*001c*/ 	.byte	0x03, 0x1b
        /*001e*/ 	.short	0x0040


	//----- nvinfo : EIATTR_NUM_BARRIERS
	.align		4
        /*0020*/ 	.byte	0x02, 0x4c
        /*0022*/ 	.byte	0x01
	.zero		1


	//----- nvinfo : EIATTR_MERCURY_ISA_VERSION
	.align		4
        /*0024*/ 	.byte	0x03, 0x5f
        /*0026*/ 	.short	0x0101


	//----- nvinfo : EIATTR_COOP_GROUP_MASK_REGIDS
	.align		4
        /*0028*/ 	.byte	0x04, 0x29
        /*002a*/ 	.short	(.L_2123 - .L_2122)


	//   ....[0]....
.L_2122:
        /*002c*/ 	.word	0xffffffff


	//   ....[1]....
        /*0030*/ 	.word	0xffffffff


	//   ....[2]....
        /*0034*/ 	.word	0xffffffff


	//   ....[3]....
        /*0038*/ 	.word	0xffffffff


	//   ....[4]....
        /*003c*/ 	.word	0xffffffff


	//   ....[5]....
        /*0040*/ 	.word	0xffffffff


	//   ....[6]....
        /*0044*/ 	.word	0xffffffff


	//   ....[7]....
        /*0048*/ 	.word	0xffffffff


	//   ....[8]....
        /*004c*/ 	.word	0xffffffff


	//   ....[9]....
        /*0050*/ 	.word	0xffffffff


	//   ....[10]....
        /*0054*/ 	.word	0xffffffff


	//   ....[11]....
        /*0058*/ 	.word	0xffffffff


	//   ....[12]....
        /*005c*/ 	.word	0xffffffff


	//   ....[13]....
        /*0060*/ 	.word	0xffffffff


	//   ....[14]....
        /*0064*/ 	.word	0xffffffff


	//   ....[15]....
        /*0068*/ 	.word	0xffffffff


	//   ....[16]....
        /*006c*/ 	.word	0xffffffff


	//   ....[17]....
        /*0070*/ 	.word	0xffffffff


	//   ....[18]....
        /*0074*/ 	.word	0xffffffff


	//   ....[19]....
        /*0078*/ 	.word	0xffffffff


	//----- nvinfo : EIATTR_COOP_GROUP_INSTR_OFFSETS
	.align		4
.L_2123:
        /*007c*/ 	.byte	0x04, 0x28
        /*007e*/ 	.short	(.L_2125 - .L_2124)


	//   ....[0]....
.L_2124:
        /*0080*/ 	.word	0x000013a0


	//   ....[1]....
        /*0084*/ 	.word	0x000013b0


	//   ....[2]....
        /*0088*/ 	.word	0x000013c0


	//   ....[3]....
        /*008c*/ 	.word	0x000013d0


	//   ....[4]....
        /*0090*/ 	.word	0x00001400


	//   ....[5]....
        /*0094*/ 	.word	0x00001430


	//   ....[6]....
        /*0098*/ 	.word	0x00001440


	//   ....[7]....
        /*009c*/ 	.word	0x00001450


	//   ....[8]....
        /*00a0*/ 	.word	0x00001470


	//   ....[9]....
        /*00a4*/ 	.word	0x000014b0


	//   ....[10]....
        /*00a8*/ 	.word	0x000014e0


	//   ....[11]....
        /*00ac*/ 	.word	0x000014f0


	//   ....[12]....
        /*00b0*/ 	.word	0x00001510


	//   ....[13]....
        /*00b4*/ 	.word	0x00001540


	//   ....[14]....
        /*00b8*/ 	.word	0x00001560


	//   ....[15]....
        /*00bc*/ 	.word	0x00001570


	//   ....[16]....
        /*00c0*/ 	.word	0x000015b0


	//   ....[17]....
        /*00c4*/ 	.word	0x000015e0


	//   ....[18]....
        /*00c8*/ 	.word	0x00001600


	//   ....[19]....
        /*00cc*/ 	.word	0x00001610


	//----- nvinfo : EIATTR_VRC_CTA_INIT_COUNT
	.align		4
.L_2125:
        /*00d0*/ 	.byte	0x02, 0x4a
	.zero		1
	.zero		1


	//----- nvinfo : EIATTR_EXIT_INSTR_OFFSETS
	.align		4
        /*00d4*/ 	.byte	0x04, 0x1c
        /*00d6*/ 	.short	(.L_2127 - .L_2126)


	//   ....[0]....
.L_2126:
        /*00d8*/ 	.word	0x00000060


	//   ....[1]....
        /*00dc*/ 	.word	0x000016c0


	//   ....[2]....
        /*00e0*/ 	.word	0x000016f0


	//   ....[3]....
        /*00e4*/ 	.word	0x00001850


	//----- nvinfo : EIATTR_MAX_THREADS
	.align		4
.L_2127:
        /*00e8*/ 	.byte	0x04, 0x05
        /*00ea*/ 	.short	(.L_2129 - .L_2128)
.L_2128:
        /*00ec*/ 	.word	0x00000400
        /*00f0*/ 	.word	0x00000001
        /*00f4*/ 	.word	0x00000001


	//----- nvinfo : EIATTR_CRS_STACK_SIZE
	.align		4
.L_2129:
        /*00f8*/ 	.byte	0x04, 0x1e
        /*00fa*/ 	.short	(.L_2131 - .L_2130)
.L_2130:
        /*00fc*/ 	.word	0x00000000


	//----- nvinfo : EIATTR_CBANK_PARAM_SIZE
	.align		4
.L_2131:
        /*0100*/ 	.byte	0x03, 0x19
        /*0102*/ 	.short	0x0128


	//----- nvinfo : EIATTR_PARAM_CBANK
	.align		4
        /*0104*/ 	.byte	0x04, 0x0a
        /*0106*/ 	.short	(.L_2133 - .L_2132)
	.align		4
.L_2132:
        /*0108*/ 	.word	index@(.nv.constant0._ZN10layer_norm40ln_parallel_residual_bwd_finalize_kernelINS_22Kernel_traits_finalizeILj2048E6__halfS2_fS2_fjLb0ELj1024ELj4ENS_18Kernel_traits_baseILj2048ES2_S2_fS2_fjLj1024EEEEELb0EEEvNS_9BwdParamsE)
        /*010c*/ 	.short	0x0380
        /*010e*/ 	.short	0x0128


	//----- nvinfo : EIATTR_SW_WAR
	.align		4
.L_2133:
        /*0110*/ 	.byte	0x04, 0x36
        /*0112*/ 	.short	(.L_2135 - .L_2134)
.L_2134:
        /*0114*/ 	.word	0x00000008
.L_2135:


//--------------------- .nv.info._ZN10layer_norm31ln_parallel_residual_bwd_kernelINS_13Kernel_traitsI6__halfS2_fS2_fjLj2048ELj1ELj1ELj4ELj16ENS_18Kernel_traits_baseILj2048ES2_S2_fS2_fjLj128EEEEELb1ELb1ELb0EEEvNS_9BwdParamsE --------------------------
	.section	.nv.info._ZN10layer_norm31ln_parallel_residual_bwd_kernelINS_13Kernel_traitsI6__halfS2_fS2_fjLj2048ELj1ELj1ELj4ELj16ENS_18Kernel_traits_baseILj2048ES2_S2_fS2_fjLj128EEEEELb1ELb1ELb0EEEvNS_9BwdParamsE,"",@"SHT_CUDA_INFO"
	.sectionflags	@""
	.align	4


	//----- nvinfo : EIATTR_CUDA_API_VERSION
	.align		4
        /*0000*/ 	.byte	0x04, 0x37
        /*0002*/ 	.short	(.L_2137 - .L_2136)
.L_2136:
        /*0004*/ 	.word	0x00000082


	//----- nvinfo : EIATTR_KPARAM_INFO
	.align		4
.L_2137:
        /*0008*/ 	.byte	0x04, 0x17
        /*000a*/ 	.short	(.L_2139 - .L_2138)
.L_2138:
        /*000c*/ 	.word	0x00000000
        /*0010*/ 	.short	0x0000
        /*0012*/ 	.short	0x0000
        /*0014*/ 	.byte	0x00, 0xf0, 0xa1, 0x04


	//----- nvinfo : EIATTR_SPARSE_MMA_MASK
	.align		4
.L_2139:
        /*0018*/ 	.byte	0x03, 0x50
        /*001a*/ 	.short	0x0000


	//----- nvinfo : EIATTR_MAXREG_COUNT
	.align		4
        /*001c*/ 	.byte	0x03, 0x1b
        /*001e*/ 	.short	0x00ff


	//----- nvinfo : EIATTR_NUM_BARRIERS
	.align		4
        /*0020*/ 	.byte	0x02, 0x4c
        /*0022*/ 	.byte	0x01
	.zero		1


	//----- nvinfo : EIATTR_MERCURY_ISA_VERSION
	.align		4
        /*0024*/ 	.byte	0x03, 0x5f
        /*0026*/ 	.short	0x0101


	//----- nvinfo : EIATTR_COOP_GROUP_MASK_REGIDS
	.align		4
        /*0028*/ 	.byte	0x04, 0x29
        /*002a*/ 	.short	(.L_2141 - .L_2140)


	//   ....[0]....
.L_2140:
        /*002c*/ 	.word	0xffffffff


	//   ....[1]....
        /*0030*/ 	.word	0xffffffff


	//   ....[2]....
        /*0034*/ 	.word	0xffffffff


	//   ....[3]....
        /*0038*/ 	.word	0xffffffff


	//   ....[4]....
        /*003c*/ 	.word	0xffffffff


	//   ....[5]....
        /*0040*/ 	.word	0xffffffff


	//   ....[6]....
        /*0044*/ 	.word	0xffffffff


	//   ....[7]....
        /*0048*/ 	.word	0xffffffff


	//   ....[8]....
        /*004c*/ 	.word	0xffffffff


	//   ....[9]....
        /*0050*/ 	.word	0xffffffff


	//----- nvinfo : EIATTR_COOP_GROUP_INSTR_OFFSETS
	.align		4
.L_2141:
        /*0054*/ 	.byte	0x04, 0x28
        /*0056*/ 	.short	(.L_2143 - .L_2142)


	//   ....[0]....
.L_2142:
        /*0058*/ 	.word	0x00001180


	//   ....[1]....
        /*005c*/ 	.word	0x000011a0


	//   ....[2]....
        /*0060*/ 	.word	0x000011e0


	//   ....[3]....
        /*0064*/ 	.word	0x000011f0


	//   ....[4]....
        /*0068*/ 	.word	0x00001230


	//   ....[5]....
        /*006c*/ 	.word	0x00001240


	//   ....[6]....
        /*0070*/ 	.word	0x00001270


	//   ....[7]....
        /*0074*/ 	.word	0x00001280


	//   ....[8]....
        /*0078*/ 	.word	0x000012b0


	//   ....[9]....
        /*007c*/ 	.word	0x000012c0


	//----- nvinfo : EIATTR_VRC_CTA_INIT_COUNT
	.align		4
.L_2143:
        /*0080*/ 	.byte	0x02, 0x4a
	.zero		1
	.zero		1


	//----- nvinfo : EIATTR_EXIT_INSTR_OFFSETS
	.align		4
        /*0084*/ 	.byte	0x04, 0x1c
        /*0086*/ 	.short	(.L_2145 - .L_2144)


	//   ....[0]....
.L_2144:
        /*0088*/ 	.word	0x00005bc0


	//   ....[1]....
        /*008c*/ 	.word	0x00005c60


	//----- nvinfo : EIATTR_MAX_THREADS
	.align		4
.L_2145:
        /*0090*/ 	.byte	0x04, 0x05
        /*0092*/ 	.short	(.L_2147 - .L_2146)
.L_2146:
        /*0094*/ 	.word	0x00000080
        /*0098*/ 	.word	0x00000001
        /*009c*/ 	.word	0x00000001


	//----- nvinfo : EIATTR_CRS_STACK_SIZE
	.align		4
.L_2147:
        /*00a0*/ 	.byte	0x04, 0x1e
        /*00a2*/ 	.short	(.L_2149 - .L_2148)
.L_2148:
        /*00a4*/ 	.word	0x00000000


	//----- nvinfo : EIATTR_CBANK_PARAM_SIZE
	.align		4
.L_2149:
        /*00a8*/ 	.byte	0x03, 0x19
        /*00aa*/ 	.short	0x0128


	//----- nvinfo : EIATTR_PARAM_CBANK
	.align		4
        /*00ac*/ 	.byte	0x04, 0x0a
        /*00ae*/ 	.short	(.L_2151 - .L_2150)
	.align		4
.L_2150:
        /*00b0*/ 	.word	index@(.nv.constant0._ZN10layer_norm31ln_parallel_residual_bwd_kernelINS_13Kernel_traitsI6__halfS2_fS2_fjLj2048ELj1ELj1ELj4ELj16ENS_18Kernel_traits_baseILj2048ES2_S2_fS2_fjLj128EEEEELb1ELb1ELb0EEEvNS_9BwdParamsE)
        /*00b4*/ 	.short	0x0380
        /*00b6*/ 	.short	0x0128


	//----- nvinfo : EIATTR_SW_WAR
	.align		4
.L_2151:
        /*00b8*/ 	.byte	0x04, 0x36
        /*00ba*/ 	.short	(.L_2153 - .L_2152)
.L_2152:
        /*00bc*/ 	.word	0x00000008
.L_2153:


//--------------------- .nv.info._ZN10layer_norm22ln_bwd_finalize_kernelINS_22Kernel_traits_finalizeILj2048E6__halfS2_fS2_fjLb0ELj1024ELj4ENS_18Kernel_traits_baseILj2048ES2_S2_fS2_fjLj1024EEEEELb0ELb1EEEvNS_9BwdParamsE --------------------------
	.section	.nv.info._ZN10layer_norm22ln_bwd_finalize_kernelINS_22Kernel_traits_finalizeILj2048E6__halfS2_fS2_fjLb0ELj1024ELj4ENS_18Kernel_traits_baseILj2048ES2_S2_fS2_fjLj1024EEEEELb0ELb1EEEvNS_9BwdParamsE,"",@"SHT_CUDA_INFO"
	.sectionflags	@""
	.align	4


	//----- nvinfo : EIATTR_CUDA_API_VERSION
	.align		4
        /*0000*/ 	.byte	0x04, 0x37
        /*0002*/ 	.short	(.L_2155 - .L_2154)
.L_2154:
        /*0004*/ 	.word	0x00000082


	//----- nvinfo : EIATTR_KPARAM_INFO
	.align		4
.L_2155:
        /*0008*/ 	.byte	0x04, 0x17
        /*000a*/ 	.short	(.L_2157 - .L_2156)
.L_2156:
        /*000c*/ 	.word	0x00000000
        /*0010*/ 	.short	0x0000
        /*0012*/ 	.short	0x0000
        /*0014*/ 	.byte	0x00, 0xf0, 0xa1, 0x04


	//----- nvinfo : EIATTR_SPARSE_MMA_MASK
	.align		4
.L_2157:
        /*0018*/ 	.byte	0x03, 0x50
        /*001a*/ 	.short	0x0000


	//----- nvinfo : EIATTR_MAXREG_COUNT
	.align		4
        /*001c*/ 	.byte	0x03, 0x1b
        /*001e*/ 	.short	0x0040


	//----- nvinfo : EIATTR_NUM_BARRIERS
	.align		4
        /*0020*/ 	.byte	0x02, 0x4c
        /*0022*/ 	.byte	0x01
	.zero		1


	//----- nvinfo : EIATTR_MERCURY_ISA_VERSION
	.align		4
        /*0024*/ 	.byte	0x03, 0x5f
        /*0026*/ 	.short	0x0101


	//----- nvinfo : EIATTR_COOP_GROUP_MASK_REGIDS
	.align		4
        /*0028*/ 	.byte	0x04, 0x29
        /*002a*/ 	.short	(.L_2159 - .L_2158)


	//   ....[0]....
.L_2158:
        /*002c*/ 	.word	0xffffffff


	//   ....[1]....
        /*0030*/ 	.word	0xffffffff


	//   ....[2]....
        /*0034*/ 	.word	0xffffffff


	//   ....[3]....
        /*0038*/ 	.word	0xffffffff


	//   ....[4]....
        /*003c*/ 	.word	0xffffffff


	//   ....[5]....
        /*0040*/ 	.word	0xffffffff


	//   ....[6]....
        /*0044*/ 	.word	0xffffffff


	//   ....[7]....
        /*0048*/ 	.word	0xffffffff


	//   ....[8]....
        /*004c*/ 	.word	0xffffffff


	//   ....[9]....
        /*0050*/ 	.word	0xffffffff


	//----- nvinfo : EIATTR_COOP_GROUP_INSTR_OFFSETS
	.align		4
.L_2159:
        /*0054*/ 	.byte	0x04, 0x28
        /*0056*/ 	.short	(.L_2161 - .L_2160)


	//   ....[0]....
.L_2160:
        /*0058*/ 	.word	0x00001560


	//   ....[1]....
        /*005c*/ 	.word	0x00001570


	//   ....[2]....
        /*0060*/ 	.word	0x000015a0


	//   ....[3]....
        /*0064*/ 	.word	0x000015b0


	//   ....[4]....
        /*0068*/ 	.word	0x000015e0


	//   ....[5]....
        /*006c*/ 	.word	0x000015f0


	//   ....[6]....
        /*0070*/ 	.word	0x00001620


	//   ....[7]....
        /*0074*/ 	.word	0x00001640


	//   ....[8]....
        /*0078*/ 	.word	0x00001670


	//   ....[9]....
        /*007c*/ 	.word	0x00001680


	//----- nvinfo : EIATTR_VRC_CTA_INIT_COUNT
	.align		4
.L_2161:
        /*0080*/ 	.byte	0x02, 0x4a
	.zero		1
	.zero		1


	//----- nvinfo : EIATTR_EXIT_INSTR_OFFSETS
	.align		4
        /*0084*/ 	.byte	0x04, 0x1c
        /*0086*/ 	.short	(.L_2163 - .L_2162)


	//   ....[0]....
.L_2162:
        /*0088*/ 	.word	0x00000060


	//   ....[1]....
        /*008c*/ 	.word	0x000016e0


	//   ....[2]....
        /*0090*/ 	.word	0x000017d0


	//----- nvinfo : EIATTR_MAX_THREADS
	.align		4
.L_2163:
        /*0094*/ 	.byte	0x04, 0x05
        /*0096*/ 	.short	(.L_2165 - .L_2164)
.L_2164:
        /*0098*/ 	.word	0x00000400
        /*009c*/ 	.word	0x00000001
        /*00a0*/ 	.word	0x00000001


	//----- nvinfo : EIATTR_CRS_STACK_SIZE
	.align		4
.L_2165:
        /*00a4*/ 	.byte	0x04, 0x1e
        /*00a6*/ 	.short	(.L_2167 - .L_2166)
.L_2166:
        /*00a8*/ 	.word	0x00000000


	//----- nvinfo : EIATTR_CBANK_PARAM_SIZE
	.align		4
.L_2167:
        /*00ac*/ 	.byte	0x03, 0x19
        /*00ae*/ 	.short	0x0128


	//----- nvinfo : EIATTR_PARAM_CBANK
	.align		4
        /*00b0*/ 	.byte	0x04, 0x0a
        /*00b2*/ 	.short	(.L_2169 - .L_2168)
	.align		4
.L_2168:
        /*00b4*/ 	.word	index@(.nv.constant0._ZN10layer_norm22ln_bwd_finalize_kernelINS_22Kernel_traits_finalizeILj2048E6__halfS2_fS2_fjLb0ELj1024ELj4ENS_18Kernel_traits_baseILj2048ES2_S2_fS2_fjLj1024EEEEELb0ELb1EEEvNS_9BwdParamsE)
        /*00b8*/ 	.short	0x0380
        /*00ba*/ 	.short	0x0128


	//----- nvinfo : EIATTR_SW_WAR
	.align		4
.L_2169:
        /*00bc*/ 	.byte	0x04, 0x36
        /*00be*/ 	.short	(.L_2171 - .L_2170)
.L_2170:
        /*00c0*/ 	.word	0x00000008
.L_2171:


//--------------------- .nv.info._ZN10layer_norm40ln_parallel_residual_bwd_finalize_kernelINS_22Kernel_traits_finalizeILj2048E6__halfS2_fS2_fjLb0ELj1024ELj4ENS_18Kernel_traits_baseILj2048ES2_S2_fS2_fjLj1024EEEEELb1EEEvNS_9BwdParamsE --------------------------
	.section	.nv.info._ZN10layer_norm40ln_parallel_residual_bwd_finalize_kernelINS_22Kernel_traits_finalizeILj2048E6__halfS2_fS2_fjLb0ELj1024ELj4ENS_18Kernel_traits_baseILj2048ES2_S2_fS2_fjLj1024EEEEELb1EEEvNS_9BwdParamsE,"",@"SHT_CUDA_INFO"
	.sectionflags	@""
	.align	4


	//----- nvinfo : EIATTR_CUDA_API_VERSION
	.align		4
        /*0000*/ 	.byte	0x04, 0x37
        /*0002*/ 	.short	(.L_2173 - .L_2172)
.L_2172:
        /*0004*/ 	.word	0x00000082


	//----- nvinfo : EIATTR_KPARAM_INFO
	.align		4
.L_2173:
        /*0008*/ 	.byte	0x04, 0x17
        /*000a*/ 	.short	(.L_2175 - .L_2174)
.L_2174:
        /*000c*/ 	.word	0x00000000
        /*0010*/ 	.short	0x0000
        /*0012*/ 	.short	0x0000
        /*0014*/ 	.byte	0x00, 0xf0, 0xa1, 0x04


	//----- nvinfo : EIATTR_SPARSE_MMA_MASK
	.align		4
.L_2175:
        /*0018*/ 	.byte	0x03, 0x50
        /*001a*/ 	.short	0x0000


	//----- nvinfo : EIATTR_MAXREG_COUNT
	.align		4
        /*001c*/ 	.byte	0x03, 0x1b
        /*001e*/ 	.short	0x0040


	//----- nvinfo : EIATTR_NUM_BARRIERS
	.align		4
        /*0020*/ 	.byte	0x02, 0x4c
        /*0022*/ 	.byte	0x01
	.zero		1


	//----- nvinfo : EIATTR_MERCURY_ISA_VERSION
	.align		4
        /*0024*/ 	.byte	0x03, 0x5f
        /*0026*/ 	.short	0x0101


	//----- nvinfo : EIATTR_COOP_GROUP_MASK_REGIDS
	.align		4
        /*0028*/ 	.byte	0x04, 0x29
        /*002a*/ 	.short	(.L_2177 - .L_2176)


	//   ....[0]....
.L_2176:
        /*002c*/ 	.word	0xffffffff


	//   ....[1]....
        /*0030*/ 	.word	0xffffffff


	//   ....[2]....
        /*0034*/ 	.word	0xffffffff


	//   ....[3]....
        /*0038*/ 	.word	0xffffffff


	//   ....[4]....
        /*003c*/ 	.word	0xffffffff


	//   ....[5]....
        /*0040*/ 	.word	0xffffffff


	//   ....[6]....
        /*0044*/ 	.word	0xffffffff


	//   ....[7]....
        /*0048*/ 	.word	0xffffffff


	//   ....[8]....
        /*004c*/ 	.word	0xffffffff


	//   ....[9]....
        /*0050*/ 	.word	0xffffffff


	//   ....[10]....
        /*0054*/ 	.word	0xffffffff


	//   ....[11]....
        /*0058*/ 	.word	0xffffffff


	//   ....[12]....
        /*005c*/ 	.word	0xffffffff


	//   ....[13]....
        /*0060*/ 	.word	0xffffffff


	//   ....[14]....
        /*0064*/ 	.word	0xffffffff


	//   ....[15]....
        /*0068*/ 	.word	0xffffffff


	//   ....[16]....
        /*006c*/ 	.word	0xffffffff


	//   ....[17]....
        /*0070*/ 	.word	0xffffffff


	//   ....[18]....
        /*0074*/ 	.word	0xffffffff


	//   ....[19]....
        /*0078*/ 	.word	0xffffffff


	//----- nvinfo : EIATTR_COOP_GROUP_INSTR_OFFSETS
	.align		4
.L_2177:
        /*007c*/ 	.byte	0x04, 0x28
        /*007e*/ 	.short	(.L_2179 - .L_2178)


	//   ....[0]....
.L_2178:
        /*0080*/ 	.word	0x000013e0


	//   ....[1]....
        /*0084*/ 	.word	0x000013f0


	//   ....[2]....
        /*0088*/ 	.word	0x00001400


	//   ....[3]....
        /*008c*/ 	.word	0x00001410


	//   ....[4]....
        /*0090*/ 	.word	0x00001450


	//   ....[5]....
        /*0094*/ 	.word	0x00001470


	//   ....[6]....
        /*0098*/ 	.word	0x00001480


	//   ....[7]....
        /*009c*/ 	.word	0x00001490


	//   ....[8]....
        /*00a0*/ 	.word	0x000014d0


	//   ....[9]....
        /*00a4*/ 	.word	0x000014f0


	//   ....[10]....
        /*00a8*/ 	.word	0x00001500


	//   ....[11]....
        /*00ac*/ 	.word	0x00001510


	//   ....[12]....
        /*00b0*/ 	.word	0x00001540


	//   ....[13]....
        /*00b4*/ 	.word	0x00001560


	//   ....[14]....
        /*00b8*/ 	.word	0x00001580


	//   ....[15]....
        /*00bc*/ 	.word	0x00001590


	//   ....[16]....
        /*00c0*/ 	.word	0x000015c0


	//   ....[17]....
        /*00c4*/ 	.word	0x000015e0


	//   ....[18]....
        /*00c8*/ 	.word	0x00001600


	//   ....[19]....
        /*00cc*/ 	.word	0x00001610


	//----- nvinfo : EIATTR_VRC_CTA_INIT_COUNT
	.align		4
.L_2179:
        /*00d0*/ 	.byte	0x02, 0x4a
	.zero		1
	.zero		1


	//----- nvinfo : EIATTR_EXIT_INSTR_OFFSETS
	.align		4
        /*00d4*/ 	.byte	0x04, 0x1c
        /*00d6*/ 	.short	(.L_2181 - .L_2180)


	//   ....[0]....
.L_2180:
        /*00d8*/ 	.word	0x00000060


	//   ....[1]....
        /*00dc*/ 	.word	0x000016b0


	//   ....[2]....
        /*00e0*/ 	.word	0x00001840


	//----- nvinfo : EIATTR_MAX_THREADS
	.align		4
.L_2181:
        /*00e4*/ 	.byte	0x04, 0x05
        /*00e6*/ 	.short	(.L_2183 - .L_2182)
.L_2182:
        /*00e8*/ 	.word	0x00000400
        /*00ec*/ 	.word	0x00000001
        /*00f0*/ 	.word	0x00000001


	//----- nvinfo : EIATTR_CRS_STACK_SIZE
	.align		4
.L_2183:
        /*00f4*/ 	.byte	0x04, 0x1e
        /*00f6*/ 	.short	(.L_2185 - .L_2184)
.L_2184:
        /*00f8*/ 	.word	0x00000000


	//----- nvinfo : EIATTR_CBANK_PARAM_SIZE
	.align		4
.L_2185:
        /*00fc*/ 	.byte	0x03, 0x19
        /*00fe*/ 	.short	0x0128


	//----- nvinfo : EIATTR_PARAM_CBANK
	.align		4
        /*0100*/ 	.byte	0x04, 0x0a
        /*0102*/ 	.short	(.L_2187 - .L_2186)
	.align		4
.L_2186:
        /*0104*/ 	.word	index@(.nv.constant0._ZN10layer_norm40ln_parallel_residual_bwd_finalize_kernelINS_22Kernel_traits_finalizeILj2048E6__halfS2_fS2_fjLb0ELj1024ELj4ENS_18Kernel_traits_baseILj2048ES2_S2_fS2_fjLj1024EEEEELb1EEEvNS_9BwdParamsE)
        /*0108*/ 	.short	0x0380
        /*010a*/ 	.short	0x0128


	//----- nvinfo : EIATTR_SW_WAR
	.align		4
.L_2187:
        /*010c*/ 	.byte	0x04, 0x36
        /*010e*/ 	.short	(.L_2189 - .L_2188)
.L_2188:
        /*0110*/ 	.word	0x00000008
.L_2189:


//--------------------- .nv.info._ZN10layer_norm31ln_parallel_residual_bwd_kernelINS_13Kernel_traitsI6__halfS2_fS2_fjLj2048ELj1ELj1ELj4ELj16ENS_18Kernel_traits_baseILj2048ES2_S2_fS2_fjLj128EEEEELb1ELb1ELb1EEEvNS_9BwdParamsE --------------------------
	.section	.nv.info._ZN10layer_norm31ln_parallel_residual_bwd_kernelINS_13Kernel_traitsI6__halfS2_fS2_fjLj2048ELj1ELj1ELj4ELj16ENS_18Kernel_traits_baseILj2048ES2_S2_fS2_fjLj128EEEEELb1ELb1ELb1EEEvNS_9BwdParamsE,"",@"SHT_CUDA_INFO"
	.sectionflags	@""
	.align	4


	//----- nvinfo : EIATTR_CUDA_API_VERSION
	.align		4
        /*0000*/ 	.byte	0x04, 0x37
        /*0002*/ 	.short	(.L_2191 - .L_2190)
.L_2190:
        /*0004*/ 	.word	0x00000082


	//----- nvinfo : EIATTR_KPARAM_INFO
	.align		4
.L_2191:
        /*0008*/ 	.byte	0x04, 0x17
        /*000a*/ 	.short	(.L_2193 - .L_2192)
.L_2192:
        /*000c*/ 	.word	0x00000000
        /*0010*/ 	.short	0x0000
        /*0012*/ 	.short	0x0000
        /*0014*/ 	.byte	0x00, 0xf0, 0xa1, 0x04


	//----- nvinfo : EIATTR_SPARSE_MMA_MASK
	.align		4
.L_2193:
        /*0018*/ 	.byte	0x03, 0x50
        /*001a*/ 	.short	0x0000


	//----- nvinfo : EIATTR_MAXREG_COUNT
	.align		4
        /*001c*/ 	.byte	0x03, 0x1b
        /*001e*/ 	.short	0x00ff


	//----- nvinfo : EIATTR_NUM_BARRIERS
	.align		4
        /*0020*/ 	.byte	0x02, 0x4c
        /*0022*/ 	.byte	0x01
	.zero		1


	//----- nvinfo : EIATTR_MERCURY_ISA_VERSION
	.align		4
        /*0024*/ 	.byte	0x03, 0x5f
        /*0026*/ 	.short	0x0101


	//----- nvinfo : EIATTR_COOP_GROUP_MASK_REGIDS
	.align		4
        /*0028*/ 	.byte	0x04, 0x29
        /*002a*/ 	.short	(.L_2195 - .L_2194)


	//   ....[0]....
.L_2194:
        /*002c*/ 	.word	0xffffffff


	//   ....[1]....
        /*0030*/ 	.word	0xffffffff


	//   ....[2]....
        /*0034*/ 	.word	0xffffffff


	//   ....[3]....
        /*0038*/ 	.word	0xffffffff


	//   ....[4]....
        /*003c*/ 	.word	0xffffffff


	//   ....[5]....
        /*0040*/ 	.word	0xffffffff


	//   ....[6]....
        /*0044*/ 	.word	0xffffffff


	//   ....[7]....
        /*0048*/ 	.word	0xffffffff


	//   ....[8]....
        /*004c*/ 	.word	0xffffffff


	//   ....[9]....
        /*0050*/ 	.word	0xffffffff


	//----- nvinfo : EIATTR_COOP_GROUP_INSTR_OFFSETS
	.align		4
.L_2195:
        /*0054*/ 	.byte	0x04, 0x28
        /*0056*/ 	.short	(.L_2197 - .L_2196)


	//   ....[0]....
.L_2196:
        /*0058*/ 	.word	0x00000f90


	//   ....[1]....
        /*005c*/ 	.word	0x00001000


	//   ....[2]....
        /*0060*/ 	.word	0x00001010


	//   ....[3]....
        /*0064*/ 	.word	0x00001060


	//   ....[4]....
        /*0068*/ 	.word	0x00001070


	//   ....[5]....
        /*006c*/ 	.word	0x000010a0


	//   ....[6]....
        /*0070*/ 	.word	0x000010b0


	//   ....[7]....
        /*0074*/ 	.word	0x000010e0


	//   ....[8]....
        /*0078*/ 	.word	0x00001110


	//   ....[9]....
        /*007c*/ 	.word	0x00001120


	//----- nvinfo : EIATTR_VRC_CTA_INIT_COUNT
	.align		4
.L_2197:
        /*0080*/ 	.byte	0x02, 0x4a
	.zero		1
	.zero		1


	//----- nvinfo : EIATTR_EXIT_INSTR_OFFSETS
	.align		4
        /*0084*/ 	.byte	0x04, 0x1c
        /*0086*/ 	.short	(.L_2199 - .L_2198)


	//   ....[0]....
.L_2198:
        /*0088*/ 	.word	0x00005ab0


	//----- nvinfo : EIATTR_MAX_THREADS
	.align		4
.L_2199:
        /*008c*/ 	.byte	0x04, 0x05
        /*008e*/ 	.short	(.L_2201 - .L_2200)
.L_2200:
        /*0090*/ 	.word	0x00000080
        /*0094*/ 	.word	0x00000001
        /*0098*/ 	.word	0x00000001


	//----- nvinfo : EIATTR_CRS_STACK_SIZE
	.align		4
.L_2201:
        /*009c*/ 	.byte	0x04, 0x1e
        /*009e*/ 	.short	(.L_2203 - .L_2202)
.L_2202:
        /*00a0*/ 	.word	0x00000000


	//----- nvinfo : EIATTR_CBANK_PARAM_SIZE
	.align		4
.L_2203:
        /*00a4*/ 	.byte	0x03, 0x19
        /*00a6*/ 	.short	0x0128


	//----- nvinfo : EIATTR_PARAM_CBANK
	.align		4
        /*00a8*/ 	.byte	0x04, 0x0a
        /*00aa*/ 	.short	(.L_2205 - .L_2204)
	.align		4
.L_2204:
        /*00ac*/ 	.word	index@(.nv.constant0._ZN10layer_norm31ln_parallel_residual_bwd_kernelINS_13Kernel_traitsI6__halfS2_fS2_fjLj2048ELj1ELj1ELj4ELj16ENS_18Kernel_traits_baseILj2048ES2_S2_fS2_fjLj128EEEEELb1ELb1ELb1EEEvNS_9BwdParamsE)
        /*00b0*/ 	.short	0x0380
        /*00b2*/ 	.short	0x0128


	//----- nvinfo : EIATTR_SW_WAR
	.align		4
.L_2205:
        /*00b4*/ 	.byte	0x04, 0x36
        /*00b6*/ 	.short	(.L_2207 - .L_2206)
.L_2206:
        /*00b8*/ 	.word	0x00000008
.L_2207:


//--------------------- .nv.info._ZN10layer_norm31ln_parallel_residual_bwd_kernelINS_13Kernel_traitsIf6__halffS2_fjLj2048ELj1ELj1ELj4ELj16ENS_18Kernel_traits_baseILj2048EfS2_fS2_fjLj128EEEEELb0ELb0ELb0EEEvNS_9BwdParamsE --------------------------
	.section	.nv.info._ZN10layer_norm31ln_parallel_residual_bwd_kernelINS_13Kernel_traitsIf6__halffS2_fjLj2048ELj1ELj1ELj4ELj16ENS_18Kernel_traits_baseILj2048EfS2_fS2_fjLj128EEEEELb0ELb0ELb0EEEvNS_9BwdParamsE,"",@"SHT_CUDA_INFO"
	.sectionflags	@""
	.align	4


	//----- nvinfo : EIATTR_CUDA_API_VERSION
	.align		4
        /*0000*/ 	.byte	0x04, 0x37
        /*0002*/ 	.short	(.L_2209 - .L_2208)
.L_2208:
        /*0004*/ 	.word	0x00000082


	//----- nvinfo : EIATTR_KPARAM_INFO
	.align		4
.L_2209:
        /*0008*/ 	.byte	0x04, 0x17
        /*000a*/ 	.short	(.L_2211 - .L_2210)
.L_2210:
        /*000c*/ 	.word	0x00000000
        /*0010*/ 	.short	0x0000
        /*0012*/ 	.short	0x0000
        /*0014*/ 	.byte	0x00, 0xf0, 0xa1, 0x04


	//----- nvinfo : EIATTR_SPARSE_MMA_MASK
	.align		4
.L_2211:
        /*0018*/ 	.byte	0x03, 0x50
        /*001a*/ 	.short	0x0000


	//----- nvinfo : EIATTR_MAXREG_COUNT
	.align		4
        /*001c*/ 	.byte	0x03, 0x1b
        /*001e*/ 	.short	0x00ff


	//----- nvinfo : EIATTR_NUM_BARRIERS
	.align		4
        /*0020*/ 	.byte	0x02, 0x4c
        /*0022*/ 	.byte	0x01
	.zero		1


	//----- nvinfo : EIATTR_MERCURY_ISA_VERSION
	.align		4
        /*0024*/ 	.byte	0x03, 0x5f
        /*0026*/ 	.short	0x0101


	//----- nvinfo : EIATTR_COOP_GROUP_MASK_REGIDS
	.align		4
        /*0028*/ 	.byte	0x04, 0x29
        /*002a*/ 	.short	(.L_2213 - .L_2212)


	//   ....[0]....
.L_2212:
        /*002c*/ 	.word	0xffffffff


	//   ....[1]....
        /*0030*/ 	.word	0xffffffff


	//   ....[2]....
        /*0034*/ 	.word	0xffffffff


	//   ....[3]....
        /*0038*/ 	.word	0xffffffff


	//   ....[4]....
        /*003c*/ 	.word	0xffffffff


	//   ....[5]....
        /*0040*/ 	.word	0xffffffff


	//   ....[6]....
        /*0044*/ 	.word	0xffffffff


	//   ....[7]....
        /*0048*/ 	.word	0xffffffff


	//   ....[8]....
        /*004c*/ 	.word	0xffffffff


	//   ....[9]....
        /*0050*/ 	.word	0xffffffff


	//----- nvinfo : EIATTR_COOP_GROUP_INSTR_OFFSETS
	.align		4
.L_2213:
        /*0054*/ 	.byte	0x04, 0x28
        /*0056*/ 	.short	(.L_2215 - .L_2214)


	//   ....[0]....
.L_2214:
        /*0058*/ 	.word	0x00001670


	//   ....[1]....
        /*005c*/ 	.word	0x00001690


	//   ....[2]....
        /*0060*/ 	.word	0x000016d0


	//   ....[3]....
        /*0064*/ 	.word	0x000016e0


	//   ....[4]....
        /*0068*/ 	.word	0x00001720


	//   ....[5]....
        /*006c*/ 	.word	0x00001730


	//   ....[6]....
        /*0070*/ 	.word	0x00001760


	//   ....[7]....
        /*0074*/ 	.word	0x00001770


	//   ....[8]....
        /*0078*/ 	.word	0x000017a0


	//   ....[9]....
        /*007c*/ 	.word	0x000017b0


	//----- nvinfo : EIATTR_VRC_CTA_INIT_COUNT
	.align		4
.L_2215:
        /*0080*/ 	.byte	0x02, 0x4a
	.zero		1
	.zero		1


	//----- nvinfo : EIATTR_EXIT_INSTR_OFFSETS
	.align		4
        /*0084*/ 	.byte	0x04, 0x1c
        /*0086*/ 	.short	(.L_2217 - .L_2216)


	//   ....[0]....
.L_2216:
        /*0088*/ 	.word	0x00004050


	//   ....[1]....
        /*008c*/ 	.word	0x00004160


	//----- nvinfo : EIATTR_MAX_THREADS
	.align		4
.L_2217:
        /*0090*/ 	.byte	0x04, 0x05
        /*0092*/ 	.short	(.L_2219 - .L_2218)
.L_2218:
        /*0094*/ 	.word	0x00000080
        /*0098*/ 	.word	0x00000001
        /*009c*/ 	.word	0x00000001


	//----- nvinfo : EIATTR_CRS_STACK_SIZE
	.align		4
.L_2219:
        /*00a0*/ 	.byte	0x04, 0x1e
        /*00a2*/ 	.short	(.L_2221 - .L_2220)
.L_2220:
        /*00a4*/ 	.word	0x00000000


	//----- nvinfo : EIATTR_CBANK_PARAM_SIZE
	.align		4
.L_2221:
        /*00a8*/ 	.byte	0x03, 0x19
        /*00aa*/ 	.short	0x0128


	//----- nvinfo : EIATTR_PARAM_CBANK
	.align		4
        /*00ac*/ 	.byte	0x04, 0x0a
        /*00ae*/ 	.short	(.L_2223 - .L_2222)
	.align		4
.L_2222:
        /*00b0*/ 	.word	index@(.nv.constant0._ZN10layer_norm31ln_parallel_residual_bwd_kernelINS_13Kernel_traitsIf6__halffS2_fjLj2048ELj1ELj1ELj4ELj16ENS_18Kernel_traits_baseILj2048EfS2_fS2_fjLj128EEEEELb0ELb0ELb0EEEvNS_9BwdParamsE)
        /*00b4*/ 	.short	0x0380
        /*00b6*/ 	.short	0x0128


	//----- nvinfo : EIATTR_SW_WAR
	.align		4
.L_2223:
        /*00b8*/ 	.byte	0x04, 0x36
        /*00ba*/ 	.short	(.L_2225 - .L_2224)
.L_2224:
        /*00bc*/ 	.word	0x00000008
.L_2225:


//--------------------- .nv.info._ZN10layer_norm31ln_parallel_residual_bwd_kernelINS_13Kernel_traitsIf6__halffS2_fjLj2048ELj1ELj1ELj4ELj16ENS_18Kernel_traits_baseILj2048EfS2_fS2_fjLj128EEEEELb0ELb0ELb1EEEvNS_9BwdParamsE --------------------------
	.section	.nv.info._ZN10layer_norm31ln_parallel_residual_bwd_kernelINS_13Kernel_traitsIf6__halffS2_fjLj2048ELj1ELj1ELj4ELj16ENS_18Kernel_traits_baseILj2048EfS2_fS2_fjLj128EEEEELb0ELb0ELb1EEEvNS_9BwdParamsE,"",@"SHT_CUDA_INFO"
	.sectionflags	@""
	.align	4


	//----- nvinfo : EIATTR_CUDA_API_VERSION
	.align		4
        /*0000*/ 	.byte	0x04, 0x37
        /*0002*/ 	.short	(.L_2227 - .L_2226)
.L_2226:
        /*0004*/ 	.word	0x00000082


	//----- nvinfo : EIATTR_KPARAM_INFO
	.align		4
.L_2227:
        /*0008*/ 	.byte	0x04, 0x17
        /*000a*/ 	.short	(.L_2229 - .L_2228)
.L_2228:
        /*000c*/ 	.word	0x00000000
        /*0010*/ 	.short	0x0000
        /*0012*/ 	.short	0x0000
        /*0014*/ 	.byte	0x00, 0xf0, 0xa1, 0x04


	//----- nvinfo : EIATTR_SPARSE_MMA_MASK
	.align		4
.L_2229:
        /*0018*/ 	.byte	0x03, 0x50
        /*001a*/ 	.short	0x0000


	//----- nvinfo : EIATTR_MAXREG_COUNT
	.align		4
        /*001c*/ 	.byte	0x03, 0x1b
        /*001e*/ 	.short	0x00ff


	//----- nvinfo : EIATTR_NUM_BARRIERS
	.align		4
        /*0020*/ 	.byte	0x02, 0x4c
        /*0022*/ 	.byte	0x01
	.zero		1


	//----- nvinfo : EIATTR_MERCURY_ISA_VERSION
	.align		4
        /*0024*/ 	.byte	0x03, 0x5f
        /*0026*/ 	.short	0x0101


	//----- nvinfo : EIATTR_COOP_GROUP_MASK_REGIDS
	.align		4
        /*0028*/ 	.byte	0x04, 0x29
        /*002a*/ 	.short	(.L_2231 - .L_2230)


	//   ....[0]....
.L_2230:
        /*002c*/ 	.word	0xffffffff


	//   ....[1]....
        /*0030*/ 	.word	0xffffffff


	//   ....[2]....
        /*0034*/ 	.word	0xffffffff


	//   ....[3]....
        /*0038*/ 	.word	0xffffffff


	//   ....[4]....
        /*003c*/ 	.word	0xffffffff


	//   ....[5]....
        /*0040*/ 	.word	0xffffffff


	//   ....[6]....
        /*0044*/ 	.word	0xffffffff


	//   ....[7]....
        /*0048*/ 	.word	0xffffffff


	//   ....[8]....
        /*004c*/ 	.word	0xffffffff


	//   ....[9]....
        /*0050*/ 	.word	0xffffffff


	//----- nvinfo : EIATTR_COOP_GROUP_INSTR_OFFSETS
	.align		4
.L_2231:
        /*0054*/ 	.byte	0x04, 0x28
        /*0056*/ 	.short	(.L_2233 - .L_2232)


	//   ....[0]....
.L_2232:
        /*0058*/ 	.word	0x00001410


	//   ....[1]....
        /*005c*/ 	.word	0x00001490


	//   ....[2]....
        /*0060*/ 	.word	0x000014a0


	//   ....[3]....
        /*0064*/ 	.word	0x000014f0


	//   ....[4]....
        /*0068*/ 	.word	0x00001500


	//   ....[5]....
        /*006c*/ 	.word	0x00001520


	//   ....[6]....
        /*0070*/ 	.word	0x00001540


	//   ....[7]....
        /*0074*/ 	.word	0x00001570


	//   ....[8]....
        /*0078*/ 	.word	0x00001590


	//   ....[9]....
        /*007c*/ 	.word	0x000015b0


	//----- nvinfo : EIATTR_VRC_CTA_INIT_COUNT
	.align		4
.L_2233:
        /*0080*/ 	.byte	0x02, 0x4a
	.zero		1
	.zero		1


	//----- nvinfo : EIATTR_EXIT_INSTR_OFFSETS
	.align		4
        /*0084*/ 	.byte	0x04, 0x1c
        /*0086*/ 	.short	(.L_2235 - .L_2234)


	//   ....[0]....
.L_2234:
        /*0088*/ 	.word	0x00004090


	//----- nvinfo : EIATTR_MAX_THREADS
	.align		4
.L_2235:
        /*008c*/ 	.byte	0x04, 0x05
        /*008e*/ 	.short	(.L_2237 - .L_2236)
.L_2236:
        /*0090*/ 	.word	0x00000080
        /*0094*/ 	.word	0x00000001
        /*0098*/ 	.word	0x00000001


	//----- nvinfo : EIATTR_CRS_STACK_SIZE
	.align		4
.L_2237:
        /*009c*/ 	.byte	0x04, 0x1e
        /*009e*/ 	.short	(.L_2239 - .L_2238)
.L_2238:
        /*00a0*/ 	.word	0x00000000


	//----- nvinfo : EIATTR_CBANK_PARAM_SIZE
	.align		4
.L_2239:
        /*00a4*/ 	.byte	0x03, 0x19
        /*00a6*/ 	.short	0x0128


	//----- nvinfo : EIATTR_PARAM_CBANK
	.align		4
        /*00a8*/ 	.byte	0x04, 0x0a
        /*00aa*/ 	.short	(.L_2241 - .L_2240)
	.align		4
.L_2240:
        /*00ac*/ 	.word	index@(.nv.constant0._ZN10layer_norm31ln_parallel_residual_bwd_kernelINS_13Kernel_traitsIf6__halffS2_fjLj2048ELj1ELj1ELj4ELj16ENS_18Kernel_traits_baseILj2048EfS2_fS2_fjLj128EEEEELb0ELb0ELb1EEEvNS_9BwdParamsE)
        /*00b0*/ 	.short	0x0380
        /*00b2*/ 	.short	0x0128


	//----- nvinfo : EIATTR_SW_WAR
	.align		4
.L_2241:
        /*00b4*/ 	.byte	0x04, 0x36
        /*00b6*/ 	.short	(.L_2243 - .L_2242)
.L_2242:
        /*00b8*/ 	.word	0x00000008
.L_2243:


//--------------------- .nv.info._ZN10layer_norm31ln_parallel_residual_bwd_kernelINS_13Kernel_traitsIf6__halffS2_fjLj2048ELj1ELj1ELj4ELj16ENS_18Kernel_traits_baseILj2048EfS2_fS2_fjLj128EEEEELb0ELb1ELb0EEEvNS_9BwdParamsE --------------------------
	.section	.nv.info._ZN10layer_norm31ln_parallel_residual_bwd_kernelINS_13Kernel_traitsIf6__halffS2_fjLj2048ELj1ELj1ELj4ELj16ENS_18Kernel_traits_baseILj2048EfS2_fS2_fjLj128EEEEELb0ELb1ELb0EEEvNS_9BwdParamsE,"",@"SHT_CUDA_INFO"
	.sectionflags	@""
	.align	4


	//----- nvinfo : EIATTR_CUDA_API_VERSION
	.align		4
        /*0000*/ 	.byte	0x04, 0x37
        /*0002*/ 	.short	(.L_2245 - .L_2244)
.L_2244:
        /*0004*/ 	.word	0x00000082


	//----- nvinfo : EIATTR_KPARAM_INFO
	.align		4
.L_2245:
        /*0008*/ 	.byte	0x04, 0x17
        /*000a*/ 	.short	(.L_2247 - .L_2246)
.L_2246:
        /*000c*/ 	.word	0x00000000
        /*0010*/ 	.short	0x0000
        /*0012*/ 	.short	0x0000
        /*0014*/ 	.byte	0x00, 0xf0, 0xa1, 0x04


	//----- nvinfo : EIATTR_SPARSE_MMA_MASK
	.align		4
.L_2247:
        /*0018*/ 	.byte	0x03, 0x50
        /*001a*/ 	.short	0x0000


	//----- nvinfo : EIATTR_MAXREG_COUNT
	.align		4
        /*001c*/ 	.byte	0x03, 0x1b
        /*001e*/ 	.short	0x00ff


	//----- nvinfo : EIATTR_NUM_BARRIERS
	.align		4
        /*0020*/ 	.byte	0x02, 0x4c
        /*0022*/ 	.byte	0x01
	.zero		1


	//----- nvinfo : EIATTR_MERCURY_ISA_VERSION
	.align		4
        /*0024*/ 	.byte	0x03, 0x5f
        /*0026*/ 	.short	0x0101


	//----- nvinfo : EIATTR_COOP_GROUP_MASK_REGIDS
	.align		4
        /*0028*/ 	.byte	0x04, 0x29
        /*002a*/ 	.short	(.L_2249 - .L_2248)


	//   ....[0]....
.L_2248:
        /*002c*/ 	.word	0xffffffff


	//   ....[1]....
        /*0030*/ 	.word	0xffffffff


	//   ....[2]....
        /*0034*/ 	.word	0xffffffff


	//   ....[3]....
        /*0038*/ 	.word	0xffffffff


	//   ....[4]....
        /*003c*/ 	.word	0xffffffff


	//   ....[5]....
        /*0040*/ 	.word	0xffffffff


	//   ....[6]....
        /*0044*/ 	.word	0xffffffff


	//   ....[7]....
        /*0048*/ 	.word	0xffffffff


	//   ....[8]....
        /*004c*/ 	.word	0xffffffff


	//   ....[9]....
        /*0050*/ 	.word	0xffffffff


	//----- nvinfo : EIATTR_COOP_GROUP_INSTR_OFFSETS
	.align		4
.L_2249:
        /*0054*/ 	.byte	0x04, 0x28
        /*0056*/ 	.short	(.L_2251 - .L_2250)


	//   ....[0]....
.L_2250:
        /*0058*/ 	.word	0x00000f90


	//   ....[1]....
        /*005c*/ 	.word	0x00000fb0


	//   ....[2]....
        /*0060*/ 	.word	0x00000ff0


	//   ....[3]....
        /*0064*/ 	.word	0x00001000


	//   ....[4]....
        /*0068*/ 	.word	0x00001040


	//   ....[5]....
        /*006c*/ 	.word	0x00001050


	//   ....[6]....
        /*0070*/ 	.word	0x00001080


	//   ....[7]....
        /*0074*/ 	.word	0x00001090


	//   ....[8]....
        /*0078*/ 	.word	0x000010c0


	//   ....[9]....
        /*007c*/ 	.word	0x000010d0


	//----- nvinfo : EIATTR_VRC_CTA_INIT_COUNT
	.align		4
.L_2251:
        /*0080*/ 	.byte	0x02, 0x4a
	.zero		1
	.zero		1


	//----- nvinfo : EIATTR_EXIT_INSTR_OFFSETS
	.align		4
        /*0084*/ 	.byte	0x04, 0x1c
        /*0086*/ 	.short	(.L_2253 - .L_2252)


	//   ....[0]....
.L_2252:
        /*0088*/ 	.word	0x000038b0


	//   ....[1]....
        /*008c*/ 	.word	0x00003950


	//----- nvinfo : EIATTR_MAX_THREADS
	.align		4
.L_2253:
        /*0090*/ 	.byte	0x04, 0x05
        /*0092*/ 	.short	(.L_2255 - .L_2254)
.L_2254:
        /*0094*/ 	.word	0x00000080
        /*0098*/ 	.word	0x00000001
        /*009c*/ 	.word	0x00000001


	//----- nvinfo : EIATTR_CRS_STACK_SIZE
	.align		4
.L_2255:
        /*00a0*/ 	.byte	0x04, 0x1e
        /*00a2*/ 	.short	(.L_2257 - .L_2256)
.L_2256:
        /*00a4*/ 	.word	0x00000000


	//----- nvinfo : EIATTR_CBANK_PARAM_SIZE
	.align		4
.L_2257:
        /*00a8*/ 	.byte	0x03, 0x19
        /*00aa*/ 	.short	0x0128


	//----- nvinfo : EIATTR_PARAM_CBANK
	.align		4
        /*00ac*/ 	.byte	0x04, 0x0a
        /*00ae*/ 	.short	(.L_2259 - .L_2258)
	.align		4
.L_2258:
        /*00b0*/ 	.word	index@(.nv.constant0._ZN10layer_norm31ln_parallel_residual_bwd_kernelINS_13Kernel_traitsIf6__halffS2_fjLj2048ELj1ELj1ELj4ELj16ENS_18Kernel_traits_baseILj2048EfS2_fS2_fjLj128EEEEELb0ELb1ELb0EEEvNS_9BwdParamsE)
        /*00b4*/ 	.short	0x0380
        /*00b6*/ 	.short	0x0128


	//----- nvinfo : EIATTR_SW_WAR
	.align		4
.L_2259:
        /*00b8*/ 	.byte	0x04, 0x36
        /*00ba*/ 	.short	(.L_2261 - .L_2260)
.L_2260:
        /*00bc*/ 	.word	0x00000008
.L_2261:


//--------------------- .nv.info._ZN10layer_norm31ln_parallel_residual_bwd_kernelINS_13Kernel_traitsIf6__halffS2_fjLj2048ELj1ELj1ELj4ELj16ENS_18Kernel_traits_baseILj2048EfS2_fS2_fjLj128EEEEELb0ELb1ELb1EEEvNS_9BwdParamsE --------------------------
	.section	.nv.info._ZN10layer_norm31ln_parallel_residual_bwd_kernelINS_13Kernel_traitsIf6__halffS2_fjLj2048ELj1ELj1ELj4ELj16ENS_18Kernel_traits_baseILj2048EfS2_fS2_fjLj128EEEEELb0ELb1ELb1EEEvNS_9BwdParamsE,"",@"SHT_CUDA_INFO"
	.sectionflags	@""
	.align	4


	//----- nvinfo : EIATTR_CUDA_API_VERSION
	.align		4
        /*0000*/ 	.byte	0x04, 0x37
        /*0002*/ 	.short	(.L_2263 - .L_2262)
.L_2262:
        /*0004*/ 	.word	0x00000082


	//----- nvinfo : EIATTR_KPARAM_INFO
	.align		4
.L_2263:
        /*0008*/ 	.byte	0x04, 0x17
        /*000a*/ 	.short	(.L_2265 - .L_2264)
.L_2264:
        /*000c*/ 	.word	0x00000000
        /*0010*/ 	.short	0x0000
        /*0012*/ 	.short	0x0000
        /*0014*/ 	.byte	0x00, 0xf0, 0xa1, 0x04


	//----- nvinfo : EIATTR_SPARSE_MMA_MASK
	.align		4
.L_2265:
        /*0018*/ 	.byte	0x03, 0x50
        /*001a*/ 	.short	0x0000


	//----- nvinfo : EIATTR_MAXREG_COUNT
	.align		4
        /*001c*/ 	.byte	0x03, 0x1b
        /*001e*/ 	.short	0x00ff


	//----- nvinfo : EIATTR_NUM_BARRIERS
	.align		4
        /*0020*/ 	.byte	0x02, 0x4c
        /*0022*/ 	.byte	0x01
	.zero		1


	//----- nvinfo : EIATTR_MERCURY_ISA_VERSION
	.align		4
        /*0024*/ 	.byte	0x03, 0x5f
        /*0026*/ 	.short	0x0101


	//----- nvinfo : EIATTR_COOP_GROUP_MASK_REGIDS
	.align		4
        /*0028*/ 	.byte	0x04, 0x29
        /*002a*/ 	.short	(.L_2267 - .L_2266)


	//   ....[0]....
.L_2266:
        /*002c*/ 	.word	0xffffffff


	//   ....[1]....
        /*0030*/ 	.word	0xffffffff


	//   ....[2]....
        /*0034*/ 	.word	0xffffffff


	//   ....[3]....
        /*0038*/ 	.word	0xffffffff


	//   ....[4]....
        /*003c*/ 	.word	0xffffffff


	//   ....[5]....
        /*0040*/ 	.word	0xffffffff


	//   ....[6]....
        /*0044*/ 	.word	0xffffffff


	//   ....[7]....
        /*0048*/ 	.word	0xffffffff


	//   ....[8]....
        /*004c*/ 	.word	0xffffffff


	//   ....[9]....
        /*0050*/ 	.word	0xffffffff


	//----- nvinfo : EIATTR_COOP_GROUP_INSTR_OFFSETS
	.align		4
.L_2267:
        /*0054*/ 	.byte	0x04, 0x28
        /*0056*/ 	.short	(.L_2269 - .L_2268)


	//   ....[0]....
.L_2268:
        /*0058*/ 	.word	0x00000d20


	//   ....[1]....
        /*005c*/ 	.word	0x00000de0


	//   ....[2]....
        /*0060*/ 	.word	0x00000df0


	//   ....[3]....
        /*0064*/ 	.word	0x00000e20


	//   ....[4]....
        /*0068*/ 	.word	0x00000e30


	//   ....[5]....
        /*006c*/ 	.word	0x00000e60


	//   ....[6]....
        /*0070*/ 	.word	0x00000e70


	//   ....[7]....
        /*0074*/ 	.word	0x00000ea0


	//   ....[8]....
        /*0078*/ 	.word	0x00000ed0


	//   ....[9]....
        /*007c*/ 	.word	0x00000ee0


	//----- nvinfo : EIATTR_VRC_CTA_INIT_COUNT
	.align		4
.L_2269:
        /*0080*/ 	.byte	0x02, 0x4a
	.zero		1
	.zero		1


	//----- nvinfo : EIATTR_EXIT_INSTR_OFFSETS
	.align		4
        /*0084*/ 	.byte	0x04, 0x1c
        /*0086*/ 	.short	(.L_2271 - .L_2270)


	//   ....[0]....
.L_2270:
        /*0088*/ 	.word	0x00003700


	//----- nvinfo : EIATTR_MAX_THREADS
	.align		4
.L_2271:
        /*008c*/ 	.byte	0x04, 0x05
        /*008e*/ 	.short	(.L_2273 - .L_2272)
.L_2272:
        /*0090*/ 	.word	0x00000080
        /*0094*/ 	.word	0x00000001
        /*0098*/ 	.word	0x00000001


	//----- nvinfo : EIATTR_CRS_STACK_SIZE
	.align		4
.L_2273:
        /*009c*/ 	.byte	0x04, 0x1e
        /*009e*/ 	.short	(.L_2275 - .L_2274)
.L_2274:
        /*00a0*/ 	.word	0x00000000


	//----- nvinfo : EIATTR_CBANK_PARAM_SIZE
	.align		4
.L_2275:
        /*00a4*/ 	.byte	0x03, 0x19
        /*00a6*/ 	.short	0x0128


	//----- nvinfo : EIATTR_PARAM_CBANK
	.align		4
        /*00a8*/ 	.byte	0x04, 0x0a
        /*00aa*/ 	.short	(.L_2277 - .L_2276)
	.align		4
.L_2276:
        /*00ac*/ 	.word	index@(.nv.constant0._ZN10layer_norm31ln_parallel_residual_bwd_kernelINS_13Kernel_traitsIf6__halffS2_fjLj2048ELj1ELj1ELj4ELj16ENS_18Kernel_traits_baseILj2048EfS2_fS2_fjLj128EEEEELb0ELb1ELb1EEEvNS_9BwdParamsE)
        /*00b0*/ 	.short	0x0380
        /*00b2*/ 	.short	0x0128


	//----- nvinfo : EIATTR_SW_WAR
	.align		4
.L_2277:
        /*00b4*/ 	.byte	0x04, 0x36
        /*00b6*/ 	.short	(.L_2279 - .L_2278)
.L_2278:
        /*00b8*/ 	.word	0x00000008
.L_2279:


//--------------------- .nv.info._ZN10layer_norm31ln_parallel_residual_bwd_kernelINS_13Kernel_traitsIf6__halffS2_fjLj2048ELj1ELj1ELj4ELj16ENS_18Kernel_traits_baseILj2048EfS2_fS2_fjLj128EEEEELb1ELb0ELb0EEEvNS_9BwdParamsE --------------------------
	.section	.nv.info._ZN10layer_norm31ln_parallel_residual_bwd_kernelINS_13Kernel_traitsIf6__halffS2_fjLj2048ELj1ELj1ELj4ELj16ENS_18Kernel_traits_baseILj2048EfS2_fS2_fjLj128EEEEELb1ELb0ELb0EEEvNS_9BwdParamsE,"",@"SHT_CUDA_INFO"
	.sectionflags	@""
	.align	4


	//----- nvinfo : EIATTR_CUDA_API_VERSION
	.align		4
        /*0000*/ 	.byte	0x04, 0x37
        /*0002*/ 	.short	(.L_2281 - .L_2280)
.L_2280:
        /*0004*/ 	.word	0x00000082


	//----- nvinfo : EIATTR_KPARAM_INFO
	.align		4
.L_2281:
        /*0008*/ 	.byte	0x04, 0x17
        /*000a*/ 	.short	(.L_2283 - .L_2282)
.L_2282:
        /*000c*/ 	.word	0x00000000
        /*0010*/ 	.short	0x0000
        /*0012*/ 	.short	0x0000
        /*0014*/ 	.byte	0x00, 0xf0, 0xa1, 0x04


	//----- nvinfo : EIATTR_SPARSE_MMA_MASK
	.align		4
.L_2283:
        /*0018*/ 	.byte	0x03, 0x50
        /*001a*/ 	.short	0x0000


	//----- nvinfo : EIATTR_MAXREG_COUNT
	.align		4
        /*001c*/ 	.byte	0x03, 0x1b
        /*001e*/ 	.short	0x00ff


	//----- nvinfo : EIATTR_NUM_BARRIERS
	.align		4
        /*0020*/ 	.byte	0x02, 0x4c
        /*0022*/ 	.byte	0x01
	.zero		1


	//----- nvinfo : EIATTR_MERCURY_ISA_VERSION
	.align		4
        /*0024*/ 	.byte	0x03, 0x5f
        /*0026*/ 	.short	0x0101


	//----- nvinfo : EIATTR_COOP_GROUP_MASK_REGIDS
	.align		4
        /*0028*/ 	.byte	0x04, 0x29
        /*002a*/ 	.short	(.L_2285 - .L_2284)


	//   ....[0]....
.L_2284:
        /*002c*/ 	.word	0xffffffff


	//   ....[1]....
        /*0030*/ 	.word	0xffffffff


	//   ....[2]....
        /*0034*/ 	.word	0xffffffff


	//   ....[3]....
        /*0038*/ 	.word	0xffffffff


	//   ....[4]....
        /*003c*/ 	.word	0xffffffff


	//   ....[5]....
        /*0040*/ 	.word	0xffffffff


	//   ....[6]....
        /*0044*/ 	.word	0xffffffff


	//   ....[7]....
        /*0048*/ 	.word	0xffffffff


	//   ....[8]....
        /*004c*/ 	.word	0xffffffff


	//   ....[9]....
        /*0050*/ 	.word	0xffffffff


	//----- nvinfo : EIATTR_COOP_GROUP_INSTR_OFFSETS
	.align		4
.L_2285:
        /*0054*/ 	.byte	0x04, 0x28
        /*0056*/ 	.short	(.L_2287 - .L_2286)


	//   ....[0]....
.L_2286:
        /*0058*/ 	.word	0x00001720


	//   ....[1]....
        /*005c*/ 	.word	0x00001740


	//   ....[2]....
        /*0060*/ 	.word	0x00001780


	//   ....[3]....
        /*0064*/ 	.word	0x00001790


	//   ....[4]....
        /*0068*/ 	.word	0x000017d0


	//   ....[5]....
        /*006c*/ 	.word	0x000017e0


	//   ....[6]....
        /*0070*/ 	.word	0x00001810


	//   ....[7]....
        /*0074*/ 	.word	0x00001820


	//   ....[8]....
        /*0078*/ 	.word	0x00001850


	//   ....[9]....
        /*007c*/ 	.word	0x00001860


	//----- nvinfo : EIATTR_VRC_CTA_INIT_COUNT
	.align		4
.L_2287:
        /*0080*/ 	.byte	0x02, 0x4a
	.zero		1
	.zero		1


	//----- nvinfo : EIATTR_EXIT_INSTR_OFFSETS
	.align		4
        /*0084*/ 	.byte	0x04, 0x1c
        /*0086*/ 	.short	(.L_2289 - .L_2288)


	//   ....[0]....
.L_2288:
        /*0088*/ 	.word	0x00006220


	//   ....[1]....
        /*008c*/ 	.word	0x00006330


	//----- nvinfo : EIATTR_MAX_THREADS
	.align		4
.L_2289:
        /*0090*/ 	.byte	0x04, 0x05
        /*0092*/ 	.short	(.L_2291 - .L_2290)
.L_2290:
        /*0094*/ 	.word	0x00000080
        /*0098*/ 	.word	0x00000001
        /*009c*/ 	.word	0x00000001


	//----- nvinfo : EIATTR_CRS_STACK_SIZE
	.align		4
.L_2291:
        /*00a0*/ 	.byte	0x04, 0x1e
        /*00a2*/ 	.short	(.L_2293 - .L_2292)
.L_2292:
        /*00a4*/ 	.word	0x00000000


	//----- nvinfo : EIATTR_CBANK_PARAM_SIZE
	.align		4
.L_2293:
        /*00a8*/ 	.byte	0x03, 0x19
        /*00aa*/ 	.short	0x0128


	//----- nvinfo : EIATTR_PARAM_CBANK
	.align		4
        /*00ac*/ 	.byte	0x04, 0x0a
        /*00ae*/ 	.short	(.L_2295 - .L_2294)
	.align		4
.L_2294:
        /*00b0*/ 	.word	index@(.nv.constant0._ZN10layer_norm31ln_parallel_residual_bwd_kernelINS_13Kernel_traitsIf6__halffS2_fjLj2048ELj1ELj1ELj4ELj16ENS_18Kernel_traits_baseILj2048EfS2_fS2_fjLj128EEEEELb1ELb0ELb0EEEvNS_9BwdParamsE)
        /*00b4*/ 	.short	0x0380
        /*00b6*/ 	.short	0x0128


	//----- nvinfo : EIATTR_SW_WAR
	.align		4
.L_2295:
        /*00b8*/ 	.byte	0x04, 0x36
        /*00ba*/ 	.short	(.L_2297 - .L_2296)
.L_2296:
        /*00bc*/ 	.word	0x00000008
.L_2297:


//--------------------- .nv.info._ZN10layer_norm31ln_parallel_residual_bwd_kernelINS_13Kernel_traitsIf6__halffS2_fjLj2048ELj1ELj1ELj4ELj16ENS_18Kernel_traits_baseILj2048EfS2_fS2_fjLj128EEEEELb1ELb0ELb1EEEvNS_9BwdParamsE --------------------------
	.section	.nv.info._ZN10layer_norm31ln_parallel_residual_bwd_kernelINS_13Kernel_traitsIf6__halffS2_fjLj2048ELj1ELj1ELj4ELj16ENS_18Kernel_traits_baseILj2048EfS2_fS2_fjLj128EEEEELb1ELb0ELb1EEEvNS_9BwdParamsE,"",@"SHT_CUDA_INFO"
	.sectionflags	@""
	.align	4


	//----- nvinfo : EIATTR_CUDA_API_VERSION
	.align		4
        /*0000*/ 	.byte	0x04, 0x37
        /*0002*/ 	.short	(.L_2299 - .L_2298)
.L_2298:
        /*0004*/ 	.word	0x00000082


	//----- nvinfo : EIATTR_KPARAM_INFO
	.align		4
.L_2299:
        /*0008*/ 	.byte	0x04, 0x17
        /*000a*/ 	.short	(.L_2301 - .L_2300)
.L_2300:
        /*000c*/ 	.word	0x00000000
        /*0010*/ 	.short	0x0000
        /*0012*/ 	.short	0x0000
        /*0014*/ 	.byte	0x00, 0xf0, 0xa1, 0x04


	//----- nvinfo : EIATTR_SPARSE_MMA_MASK
	.align		4
.L_2301:
        /*0018*/ 	.byte	0x03, 0x50
        /*001a*/ 	.short	0x0000


	//----- nvinfo : EIATTR_MAXREG_COUNT
	.align		4
        /*001c*/ 	.byte	0x03, 0x1b
        /*001e*/ 	.short	0x00ff


	//----- nvinfo : EIATTR_NUM_BARRIERS
	.align		4
        /*0020*/ 	.byte	0x02, 0x4c
        /*0022*/ 	.byte	0x01
	.zero		1


	//----- nvinfo : EIATTR_MERCURY_ISA_VERSION
	.align		4
        /*0024*/ 	.byte	0x03, 0x5f
        /*0026*/ 	.short	0x0101


	//----- nvinfo : EIATTR_COOP_GROUP_MASK_REGIDS
	.align		4
        /*0028*/ 	.byte	0x04, 0x29
        /*002a*/ 	.short	(.L_2303 - .L_2302)


	//   ....[0]....
.L_2302:
        /*002c*/ 	.word	0xffffffff


	//   ....[1]....
        /*0030*/ 	.word	0xffffffff


	//   ....[2]....
        /*0034*/ 	.word	0xffffffff


	//   ....[3]....
        /*0038*/ 	.word	0xffffffff


	//   ....[4]....
        /*003c*/ 	.word	0xffffffff


	//   ....[5]....
        /*0040*/ 	.word	0xffffffff


	//   ....[6]....
        /*0044*/ 	.word	0xffffffff


	//   ....[7]....
        /*0048*/ 	.word	0xffffffff


	//   ....[8]....
        /*004c*/ 	.word	0xffffffff


	//   ....[9]....
        /*0050*/ 	.word	0xffffffff


	//----- nvinfo : EIATTR_COOP_GROUP_INSTR_OFFSETS
	.align		4
.L_2303:
        /*0054*/ 	.byte	0x04, 0x28
        /*0056*/ 	.short	(.L_2305 - .L_2304)


	//   ....[0]....
.L_2304:
        /*0058*/ 	.word	0x00001120


	//   ....[1]....
        /*005c*/ 	.word	0x00001130


	//   ....[2]....
        /*0060*/ 	.word	0x00001160


	//   ....[3]....
        /*0064*/ 	.word	0x00001170


	//   ....[4]....
        /*0068*/ 	.word	0x000011a0


	//   ....[5]....
        /*006c*/ 	.word	0x000011b0


	//   ....[6]....
        /*0070*/ 	.word	0x000011f0


	//   ....[7]....
        /*0074*/ 	.word	0x00001200


	//   ....[8]....
        /*0078*/ 	.word	0x00001230


	//   ....[9]....
        /*007c*/ 	.word	0x00001240


	//----- nvinfo : EIATTR_VRC_CTA_INIT_COUNT
	.align		4
.L_2305:
        /*0080*/ 	.byte	0x02, 0x4a
	.zero		1
	.zero		1


	//----- nvinfo : EIATTR_EXIT_INSTR_OFFSETS
	.align		4
        /*0084*/ 	.byte	0x04, 0x1c
        /*0086*/ 	.short	(.L_2307 - .L_2306)


	//   ....[0]....
.L_2306:
        /*0088*/ 	.word	0x00006070


	//----- nvinfo : EIATTR_MAX_THREADS
	.align		4
.L_2307:
        /*008c*/ 	.byte	0x04, 0x05
        /*008e*/ 	.short	(.L_2309 - .L_2308)
.L_2308:
        /*0090*/ 	.word	0x00000080
        /*0094*/ 	.word	0x00000001
        /*0098*/ 	.word	0x00000001


	//----- nvinfo : EIATTR_CRS_STACK_SIZE
	.align		4
.L_2309:
        /*009c*/ 	.byte	0x04, 0x1e
        /*009e*/ 	.short	(.L_2311 - .L_2310)
.L_2310:
        /*00a0*/ 	.word	0x00000000


	//----- nvinfo : EIATTR_CBANK_PARAM_SIZE
	.align		4
.L_2311:
        /*00a4*/ 	.byte	0x03, 0x19
        /*00a6*/ 	.short	0x0128


	//----- nvinfo : EIATTR_PARAM_CBANK
	.align		4
        /*00a8*/ 	.byte	0x04, 0x0a
        /*00aa*/ 	.short	(.L_2313 - .L_2312)
	.align		4
.L_2312:
        /*00ac*/ 	.word	index@(.nv.constant0._ZN10layer_norm31ln_parallel_residual_bwd_kernelINS_13Kernel_traitsIf6__halffS2_fjLj2048ELj1ELj1ELj4ELj16ENS_18Kernel_traits_baseILj2048EfS2_fS2_fjLj128EEEEELb1ELb0ELb1EEEvNS_9BwdParamsE)
        /*00b0*/ 	.short	0x0380
        /*00b2*/ 	.short	0x0128


	//----- nvinfo : EIATTR_SW_WAR
	.align		4
.L_2313:
        /*00b4*/ 	.byte	0x04, 0x36
        /*00b6*/ 	.short	(.L_2315 - .L_2314)
.L_2314:
        /*00b8*/ 	.word	0x00000008
.L_2315:


//--------------------- .nv.info._ZN10layer_norm22ln_bwd_finalize_kernelINS_22Kernel_traits_finalizeILj2048Ef6__halffS2_fjLb0ELj1024ELj4ENS_18Kernel_traits_baseILj2048EfS2_fS2_fjLj1024EEEEELb0ELb0EEEvNS_9BwdParamsE --------------------------
	.section	.nv.info._ZN10layer_norm22ln_bwd_finalize_kernelINS_22Kernel_traits_finalizeILj2048Ef6__halffS2_fjLb0ELj1024ELj4ENS_18Kernel_traits_baseILj2048EfS2_fS2_fjLj1024EEEEELb0ELb0EEEvNS_9BwdParamsE,"",@"SHT_CUDA_INFO"
	.sectionflags	@""
	.align	4


	//----- nvinfo : EIATTR_CUDA_API_VERSION
	.align		4
        /*0000*/ 	.byte	0x04, 0x37
        /*0002*/ 	.short	(.L_2317 - .L_2316)
.L_2316:
        /*0004*/ 	.word	0x00000082


	//----- nvinfo : EIATTR_KPARAM_INFO
	.align		4
.L_2317:
        /*0008*/ 	.byte	0x04, 0x17
        /*000a*/ 	.short	(.L_2319 - .L_2318)
.L_2318:
        /*000c*/ 	.word	0x00000000
        /*0010*/ 	.short	0x0000
        /*0012*/ 	.short	0x0000
        /*0014*/ 	.byte	0x00, 0xf0, 0xa1, 0x04


	//----- nvinfo : EIATTR_SPARSE_MMA_MASK
	.align		4
.L_2319:
        /*0018*/ 	.byte	0x03, 0x50
        /*001a*/ 	.short	0x0000


	//----- nvinfo : EIATTR_MAXREG_COUNT
	.align		4
        /*001c*/ 	.byte	0x03, 0x1b
        /*001e*/ 	.short	0x0040


	//----- nvinfo : EIATTR_NUM_BARRIERS
	.align		4
        /*0020*/ 	.byte	0x02, 0x4c
        /*0022*/ 	.byte	0x01
	.zero		1


	//----- nvinfo : EIATTR_MERCURY_ISA_VERSION
	.align		4
        /*0024*/ 	.byte	0x03, 0x5f
        /*0026*/ 	.short	0x0101


	//----- nvinfo : EIATTR_COOP_GROUP_MASK_REGIDS
	.align		4
        /*0028*/ 	.byte	0x04, 0x29
        /*002a*/ 	.short	(.L_2321 - .L_2320)


	//   ....[0]....
.L_2320:
        /*002c*/ 	.word	0xffffffff


	//   ....[1]....
        /*0030*/ 	.word	0xffffffff


	//   ....[2]....
        /*0034*/ 	.word	0xffffffff


	//   ....[3]....
        /*0038*/ 	.word	0xffffffff


	//   ....[4]....
        /*003c*/ 	.word	0xffffffff


	//   ....[5]....
        /*0040*/ 	.word	0xffffffff


	//   ....[6]....
        /*0044*/ 	.word	0xffffffff


	//   ....[7]....
        /*0048*/ 	.word	0xffffffff


	//   ....[8]....
        /*004c*/ 	.word	0xffffffff


	//   ....[9]....
        /*0050*/ 	.word	0xffffffff


	//----- nvinfo : EIATTR_COOP_GROUP_INSTR_OFFSETS
	.align		4
.L_2321:
        /*0054*/ 	.byte	0x04, 0x28
        /*0056*/ 	.short	(.L_2323 - .L_2322)


	//   ....[0]....
.L_2322:
        /*0058*/ 	.word	0x00001550


	//   ....[1]....
        /*005c*/ 	.word	0x00001560


	//   ....[2]....
        /*0060*/ 	.word	0x00001590


	//   ....[3]....
        /*0064*/ 	.word	0x000015a0


	//   ....[4]....
        /*0068*/ 	.word	0x000015d0


	//   ....[5]....
        /*006c*/ 	.word	0x000015e0


	//   ....[6]....
        /*0070*/ 	.word	0x00001610


	//   ....[7]....
        /*0074*/ 	.word	0x00001630


	//   ....[8]....
        /*0078*/ 	.word	0x00001680


	//   ....[9]....
        /*007c*/ 	.word	0x00001690


	//----- nvinfo : EIATTR_VRC_CTA_INIT_COUNT
	.align		4
.L_2323:
        /*0080*/ 	.byte	0x02, 0x4a
	.zero		1
	.zero		1


	//----- nvinfo : EIATTR_EXIT_INSTR_OFFSETS
	.align		4
        /*0084*/ 	.byte	0x04, 0x1c
        /*0086*/ 	.short	(.L_2325 - .L_2324)


	//   ....[0]....
.L_2324:
        /*0088*/ 	.word	0x00000060


	//   ....[1]....
        /*008c*/ 	.word	0x000016f0


	//   ....[2]....
        /*0090*/ 	.word	0x00001720


	//   ....[3]....
        /*0094*/ 	.word	0x000017c0


	//----- nvinfo : EIATTR_MAX_THREADS
	.align		4
.L_2325:
        /*0098*/ 	.byte	0x04, 0x05
        /*009a*/ 	.short	(.L_2327 - .L_2326)
.L_2326:
        /*009c*/ 	.word	0x00000400
        /*00a0*/ 	.word	0x00000001
        /*00a4*/ 	.word	0x00000001


	//----- nvinfo : EIATTR_CRS_STACK_SIZE
	.align		4
.L_2327:
        /*00a8*/ 	.byte	0x04, 0x1e
        /*00aa*/ 	.short	(.L_2329 - .L_2328)
.L_2328:
        /*00ac*/ 	.word	0x00000000


	//----- nvinfo : EIATTR_CBANK_PARAM_SIZE
	.align		4
.L_2329:
        /*00b0*/ 	.byte	0x03, 0x19
        /*00b2*/ 	.short	0x0128


	//----- nvinfo : EIATTR_PARAM_CBANK
	.align		4
        /*00b4*/ 	.byte	0x04, 0x0a
        /*00b6*/ 	.short	(.L_2331 - .L_2330)
	.align		4
.L_2330:
        /*00b8*/ 	.word	index@(.nv.constant0._ZN10layer_norm22ln_bwd_finalize_kernelINS_22Kernel_traits_finalizeILj2048Ef6__halffS2_fjLb0ELj1024ELj4ENS_18Kernel_traits_baseILj2048EfS2_fS2_fjLj1024EEEEELb0ELb0EEEvNS_9BwdParamsE)
        /*00bc*/ 	.short	0x0380
        /*00be*/ 	.short	0x0128


	//----- nvinfo : EIATTR_SW_WAR
	.align		4
.L_2331:
        /*00c0*/ 	.byte	0x04, 0x36
        /*00c2*/ 	.short	(.L_2333 - .L_2332)
.L_2332:
        /*00c4*/ 	.word	0x00000008
.L_2333:


//--------------------- .nv.info._ZN10layer_norm40ln_parallel_residual_bwd_finalize_kernelINS_22Kernel_traits_finalizeILj2048Ef6__halffS2_fjLb0ELj1024ELj4ENS_18Kernel_traits_baseILj2048EfS2_fS2_fjLj1024EEEEELb0EEEvNS_9BwdParamsE --------------------------
	.section	.nv.info._ZN10layer_norm40ln_parallel_residual_bwd_finalize_kernelINS_22Kernel_traits_finalizeILj2048Ef6__halffS2_fjLb0ELj1024ELj4ENS_18Kernel_traits_baseILj2048EfS2_fS2_fjLj1024EEEEELb0EEEvNS_9BwdParamsE,"",@"SHT_CUDA_INFO"
	.sectionflags	@""
	.align	4


	//----- nvinfo : EIATTR_CUDA_API_VERSION
	.align		4
        /*0000*/ 	.byte	0x04, 0x37
        /*0002*/ 	.short	(.L_2335 - .L_2334)
.L_2334:
        /*0004*/ 	.word	0x00000082


	//----- nvinfo : EIATTR_KPARAM_INFO
	.align		4
.L_2335:
        /*0008*/ 	.byte	0x04, 0x17
        /*000a*/ 	.short	(.L_2337 - .L_2336)
.L_2336:
        /*000c*/ 	.word	0x00000000
        /*0010*/ 	.short	0x0000
        /*0012*/ 	.short	0x0000
        /*0014*/ 	.byte	0x00, 0xf0, 0xa1, 0x04


	//----- nvinfo : EIATTR_SPARSE_MMA_MASK
	.align		4
.L_2337:
        /*0018*/ 	.byte	0x03, 0x50
        /*001a*/ 	.short	0x0000


	//----- nvinfo : EIATTR_MAXREG_COUNT
	.align		4
        /*001c*/ 	.byte	0x03, 0x1b
        /*001e*/ 	.short	0x0040


	//----- nvinfo : EIATTR_NUM_BARRIERS
	.align		4
        /*0020*/ 	.byte	0x02, 0x4c
        /*0022*/ 	.byte	0x01
	.zero		1


	//----- nvinfo : EIATTR_MERCURY_ISA_VERSION
	.align		4
        /*0024*/ 	.byte	0x03, 0x5f
        /*0026*/ 	.short	0x0101


	//----- nvinfo : EIATTR_COOP_GROUP_MASK_REGIDS
	.align		4
        /*0028*/ 	.byte	0x04, 0x29
        /*002a*/ 	.short	(.L_2339 - .L_2338)


	//   ....[0]....
.L_2338:
        /*002c*/ 	.word	0xffffffff


	//   ....[1]....
        /*0030*/ 	.word	0xffffffff


	//   ....[2]....
        /*0034*/ 	.word	0xffffffff


	//   ....[3]....
        /*0038*/ 	.word	0xffffffff


	//   ....[4]....
        /*003c*/ 	.word	0xffffffff


	//   ....[5]....
        /*0040*/ 	.word	0xffffffff


	//   ....[6]....
        /*0044*/ 	.word	0xffffffff


	//   ....[7]....
        /*0048*/ 	.word	0xffffffff


	//   ....[8]....
        /*004c*/ 	.word	0xffffffff


	//   ....[9]....
        /*0050*/ 	.word	0xffffffff


	//   ....[10]....
        /*0054*/ 	.word	0xffffffff


	//   ....[11]....
        /*0058*/ 	.word	0xffffffff


	//   ....[12]....
        /*005c*/ 	.word	0xffffffff


	//   ....[13]....
        /*0060*/ 	.word	0xffffffff


	//   ....[14]....
        /*0064*/ 	.word	0xffffffff


	//   ....[15]....
        /*0068*/ 	.word	0xffffffff


	//   ....[16]....
        /*006c*/ 	.word	0xffffffff


	//   ....[17]....
        /*0070*/ 	.word	0xffffffff


	//   ....[18]....
        /*0074*/ 	.word	0xffffffff


	//   ....[19]....
        /*0078*/ 	.word	0xffffffff


	//----- nvinfo : EIATTR_COOP_GROUP_INSTR_OFFSETS
	.align		4
.L_2339:
        /*007c*/ 	.byte	0x04, 0x28
        /*007e*/ 	.short	(.L_2341 - .L_2340)


	//   ....[0]....
.L_2340:
        /*0080*/ 	.word	0x000013a0


	//   ....[1]....
        /*0084*/ 	.word	0x000013b0


	//   ....[2]....
        /*0088*/ 	.word	0x000013c0


	//   ....[3]....
        /*008c*/ 	.word	0x000013d0


	//   ....[4]....
        /*0090*/ 	.word	0x00001410


	//   ....[5]....
        /*0094*/ 	.word	0x00001430


	//   ....[6]....
        /*0098*/ 	.word	0x00001440


	//   ....[7]....
        /*009c*/ 	.word	0x00001450


	//   ....[8]....
        /*00a0*/ 	.word	0x00001480


	//   ....[9]....
        /*00a4*/ 	.word	0x000014b0


	//   ....[10]....
        /*00a8*/ 	.word	0x000014e0


	//   ....[11]....
        /*00ac*/ 	.word	0x000014f0


	//   ....[12]....
        /*00b0*/ 	.word	0x00001520


	//   ....[13]....
        /*00b4*/ 	.word	0x00001540


	//   ....[14]....
        /*00b8*/ 	.word	0x00001560


	//   ....[15]....
        /*00bc*/ 	.word	0x00001570


	//   ....[16]....
        /*00c0*/ 	.word	0x000015b0


	//   ....[17]....
        /*00c4*/ 	.word	0x000015e0


	//   ....[18]....
        /*00c8*/ 	.word	0x00001600


	//   ....[19]....
        /*00cc*/ 	.word	0x00001610


	//----- nvinfo : EIATTR_VRC_CTA_INIT_COUNT
	.align		4
.L_2341:
        /*00d0*/ 	.byte	0x02, 0x4a
	.zero		1
	.zero		1


	//----- nvinfo : EIATTR_EXIT_INSTR_OFFSETS
	.align		4
        /*00d4*/ 	.byte	0x04, 0x1c
        /*00d6*/ 	.short	(.L_2343 - .L_2342)


	//   ....[0]....
.L_2342:
        /*00d8*/ 	.word	0x00000060


	//   ....[1]....
        /*00dc*/ 	.word	0x000016c0


	//   ....[2]....
        /*00e0*/ 	.word	0x000016f0


	//   ....[3]....
        /*00e4*/ 	.word	0x00001810


	//----- nvinfo : EIATTR_MAX_THREADS
	.align		4
.L_2343:
        /*00e8*/ 	.byte	0x04, 0x05
        /*00ea*/ 	.short	(.L_2345 - .L_2344)
.L_2344:
        /*00ec*/ 	.word	0x00000400
        /*00f0*/ 	.word	0x00000001
        /*00f4*/ 	.word	0x00000001


	//----- nvinfo : EIATTR_CRS_STACK_SIZE
	.align		4
.L_2345:
        /*00f8*/ 	.byte	0x04, 0x1e
        /*00fa*/ 	.short	(.L_2347 - .L_2346)
.L_2346:
        /*00fc*/ 	.word	0x00000000


	//----- nvinfo : EIATTR_CBANK_PARAM_SIZE
	.align		4
.L_2347:
        /*0100*/ 	.byte	0x03, 0x19
        /*0102*/ 	.short	0x0128


	//----- nvinfo : EIATTR_PARAM_CBANK
	.align		4
        /*0104*/ 	.byte	0x04, 0x0a
        /*0106*/ 	.short	(.L_2349 - .L_2348)
	.align		4
.L_2348:
        /*0108*/ 	.word	index@(.nv.constant0._ZN10layer_norm40ln_parallel_residual_bwd_finalize_kernelINS_22Kernel_traits_finalizeILj2048Ef6__halffS2_fjLb0ELj1024ELj4ENS_18Kernel_traits_baseILj2048EfS2_fS2_fjLj1024EEEEELb0EEEvNS_9BwdParamsE)
        /*010c*/ 	.short	0x0380
        /*010e*/ 	.short	0x0128


	//----- nvinfo : EIATTR_SW_WAR
	.align		4
.L_2349:
        /*0110*/ 	.byte	0x04, 0x36
        /*0112*/ 	.short	(.L_2351 - .L_2350)
.L_2350:
        /*0114*/ 	.word	0x00000008
.L_2351:


//--------------------- .nv.info._ZN10layer_norm31ln_parallel_residual_bwd_kernelINS_13Kernel_traitsIf6__halffS2_fjLj2048ELj1ELj1ELj4ELj16ENS_18Kernel_traits_baseILj2048EfS2_fS2_fjLj128EEEEELb1ELb1ELb0EEEvNS_9BwdParamsE --------------------------
	.section	.nv.info._ZN10layer_norm31ln_parallel_residual_bwd_kernelINS_13Kernel_traitsIf6__halffS2_fjLj2048ELj1ELj1ELj4ELj16ENS_18Kernel_traits_baseILj2048EfS2_fS2_fjLj128EEEEELb1ELb1ELb0EEEvNS_9BwdParamsE,"",@"SHT_CUDA_INFO"
	.sectionflags	@""
	.align	4


	//----- nvinfo : EIATTR_CUDA_API_VERSION
	.align		4
        /*0000*/ 	.byte	0x04, 0x37
        /*0002*/ 	.short	(.L_2353 - .L_2352)
.L_2352:
        /*0004*/ 	.word	0x00000082


	//----- nvinfo : EIATTR_KPARAM_INFO
	.align		4
.L_2353:
        /*0008*/ 	.byte	0x04, 0x17
        /*000a*/ 	.short	(.L_2355 - .L_2354)
.L_2354:
        /*000c*/ 	.word	0x00000000
        /*0010*/ 	.short	0x0000
        /*0012*/ 	.short	0x0000
        /*0014*/ 	.byte	0x00, 0xf0, 0xa1, 0x04


	//----- nvinfo : EIATTR_SPARSE_MMA_MASK
	.align		4
.L_2355:
        /*0018*/ 	.byte	0x03, 0x50
        /*001a*/ 	.short	0x0000


	//----- nvinfo : EIATTR_MAXREG_COUNT
	.align		4
        /*001c*/ 	.byte	0x03, 0x1b
        /*001e*/ 	.short	0x00ff


	//----- nvinfo : EIATTR_NUM_BARRIERS
	.align		4
        /*0020*/ 	.byte	0x02, 0x4c
        /*0022*/ 	.byte	0x01
	.zero		1


	//----- nvinfo : EIATTR_MERCURY_ISA_VERSION
	.align		4
        /*0024*/ 	.byte	0x03, 0x5f
        /*0026*/ 	.short	0x0101


	//----- nvinfo : EIATTR_COOP_GROUP_MASK_REGIDS
	.align		4
        /*0028*/ 	.byte	0x04, 0x29
        /*002a*/ 	.short	(.L_2357 - .L_2356)


	//   ....[0]....
.L_2356:
        /*002c*/ 	.word	0xffffffff


	//   ....[1]....
        /*0030*/ 	.word	0xffffffff


	//   ....[2]....
        /*0034*/ 	.word	0xffffffff


	//   ....[3]....
        /*0038*/ 	.word	0xffffffff


	//   ....[4]....
        /*003c*/ 	.word	0xffffffff


	//   ....[5]....
        /*0040*/ 	.word	0xffffffff


	//   ....[6]....
        /*0044*/ 	.word	0xffffffff


	//   ....[7]....
        /*0048*/ 	.word	0xffffffff


	//   ....[8]....
        /*004c*/ 	.word	0xffffffff


	//   ....[9]....
        /*0050*/ 	.word	0xffffffff


	//----- nvinfo : EIATTR_COOP_GROUP_INSTR_OFFSETS
	.align		4
.L_2357:
        /*0054*/ 	.byte	0x04, 0x28
        /*0056*/ 	.short	(.L_2359 - .L_2358)


	//   ....[0]....
.L_2358:
        /*0058*/ 	.word	0x00001030


	//   ....[1]....
        /*005c*/ 	.word	0x00001050


	//   ....[2]....
        /*0060*/ 	.word	0x00001090


	//   ....[3]....
        /*0064*/ 	.word	0x000010a0


	//   ....[4]....
        /*0068*/ 	.word	0x000010e0


	//   ....[5]....
        /*006c*/ 	.word	0x000010f0


	//   ....[6]....
        /*0070*/ 	.word	0x00001120


	//   ....[7]....
        /*0074*/ 	.word	0x00001130


	//   ....[8]....
        /*0078*/ 	.word	0x00001160


	//   ....[9]....
        /*007c*/ 	.word	0x00001170


	//----- nvinfo : EIATTR_VRC_CTA_INIT_COUNT
	.align		4
.L_2359:
        /*0080*/ 	.byte	0x02, 0x4a
	.zero		1
	.zero		1


	//----- nvinfo : EIATTR_EXIT_INSTR_OFFSETS
	.align		4
        /*0084*/ 	.byte	0x04, 0x1c
        /*0086*/ 	.short	(.L_2361 - .L_2360)


	//   ....[0]....
.L_2360:
        /*0088*/ 	.word	0x00005a70


	//   ....[1]....
        /*008c*/ 	.word	0x00005b10


	//----- nvinfo : EIATTR_MAX_THREADS
	.align		4
.L_2361:
        /*0090*/ 	.byte	0x04, 0x05
        /*0092*/ 	.short	(.L_2363 - .L_2362)
.L_2362:
        /*0094*/ 	.word	0x00000080
        /*0098*/ 	.word	0x00000001
        /*009c*/ 	.word	0x00000001


	//----- nvinfo : EIATTR_CRS_STACK_SIZE
	.align		4
.L_2363:
        /*00a0*/ 	.byte	0x04, 0x1e
        /*00a2*/ 	.short	(.L_2365 - .L_2364)
.L_2364:
        /*00a4*/ 	.word	0x00000000


	//----- nvinfo : EIATTR_CBANK_PARAM_SIZE
	.align		4
.L_2365:
        /*00a8*/ 	.byte	0x03, 0x19
        /*00aa*/ 	.short	0x0128


	//----- nvinfo : EIATTR_PARAM_CBANK
	.align		4
        /*00ac*/ 	.byte	0x04, 0x0a
        /*00ae*/ 	.short	(.L_2367 - .L_2366)
	.align		4
.L_2366:
        /*00b0*/ 	.word	index@(.nv.constant0._ZN10layer_norm31ln_parallel_residual_bwd_kernelINS_13Kernel_traitsIf6__halffS2_fjLj2048ELj1ELj1ELj4ELj16ENS_18Kernel_traits_baseILj2048EfS2_fS2_fjLj128EEEEELb1ELb1ELb0EEEvNS_9BwdParamsE)
        /*00b4*/ 	.short	0x0380
        /*00b6*/ 	.short	0x0128


	//----- nvinfo : EIATTR_SW_WAR
	.align		4
.L_2367:
        /*00b8*/ 	.byte	0x04, 0x36
        /*00ba*/ 	.short	(.L_2369 - .L_2368)
.L_2368:
        /*00bc*/ 	.word	0x00000008
.L_2369:


//--------------------- .nv.info._ZN10layer_norm22ln_bwd_finalize_kernelINS_22Kernel_traits_finalizeILj2048Ef6__halffS2_fjLb0ELj1024ELj4ENS_18Kernel_traits_baseILj2048EfS2_fS2_fjLj1024EEEEELb0ELb1EEEvNS_9BwdParamsE --------------------------
	.section	.nv.info._ZN10layer_norm22ln_bwd_finalize_kernelINS_22Kernel_traits_finalizeILj2048Ef6__halffS2_fjLb0ELj1024ELj4ENS_18Kernel_traits_baseILj2048EfS2_fS2_fjLj1024EEEEELb0ELb1EEEvNS_9BwdParamsE,"",@"SHT_CUDA_INFO"
	.sectionflags	@""
	.align	4


	//----- nvinfo : EIATTR_CUDA_API_VERSION
	.align		4
        /*0000*/ 	.byte	0x04, 0x37
        /*0002*/ 	.short	(.L_2371 - .L_2370)
.L_2370:
        /*0004*/ 	.word	0x00000082


	//----- nvinfo : EIATTR_KPARAM_INFO
	.align		4
.L_2371:
        /*0008*/ 	.byte	0x04, 0x17
        /*000a*/ 	.short	(.L_2373 - .L_2372)
.L_2372:
        /*000c*/ 	.word	0x00000000
        /*0010*/ 	.short	0x0000
        /*0012*/ 	.short	0x0000
        /*0014*/ 	.byte	0x00, 0xf0, 0xa1, 0x04


	//----- nvinfo : EIATTR_SPARSE_MMA_MASK
	.align		4
.L_2373:
        /*0018*/ 	.byte	0x03, 0x50
        /*001a*/ 	.short	0x0000


	//----- nvinfo : EIATTR_MAXREG_COUNT
	.align		4
        /*001c*/ 	.byte	0x03, 0x1b
        /*001e*/ 	.short	0x0040


	//----- nvinfo : EIATTR_NUM_BARRIERS
	.align		4
        /*0020*/ 	.byte	0x02, 0x4c
        /*0022*/ 	.byte	0x01
	.zero		1


	//----- nvinfo : EIATTR_MERCURY_ISA_VERSION
	.align		4
        /*0024*/ 	.byte	0x03, 0x5f
        /*0026*/ 	.short	0x0101


	//----- nvinfo : EIATTR_COOP_GROUP_MASK_REGIDS
	.align		4
        /*0028*/ 	.byte	0x04, 0x29
        /*002a*/ 	.short	(.L_2375 - .L_2374)


	//   ....[0]....
.L_2374:
        /*002c*/ 	.word	0xffffffff


	//   ....[1]....
        /*0030*/ 	.word	0xffffffff


	//   ....[2]....
        /*0034*/ 	.word	0xffffffff


	//   ....[3]....
        /*0038*/ 	.word	0xffffffff


	//   ....[4]....
        /*003c*/ 	.word	0xffffffff


	//   ....[5]....
        /*0040*/ 	.word	0xffffffff


	//   ....[6]....
        /*0044*/ 	.word	0xffffffff


	//   ....[7]....
        /*0048*/ 	.word	0xffffffff


	//   ....[8]....
        /*004c*/ 	.word	0xffffffff


	//   ....[9]....
        /*0050*/ 	.word	0xffffffff


	//----- nvinfo : EIATTR_COOP_GROUP_INSTR_OFFSETS
	.align		4
.L_2375:
        /*0054*/ 	.byte	0x04, 0x28
        /*0056*/ 	.short	(.L_2377 - .L_2376)


	//   ....[0]....
.L_2376:
        /*0058*/ 	.word	0x00001560


	//   ....[1]....
        /*005c*/ 	.word	0x00001570


	//   ....[2]....
        /*0060*/ 	.word	0x000015a0


	//   ....[3]....
        /*0064*/ 	.word	0x000015b0


	//   ....[4]....
        /*0068*/ 	.word	0x000015e0


	//   ....[5]....
        /*006c*/ 	.word	0x000015f0


	//   ....[6]....
        /*0070*/ 	.word	0x00001620


	//   ....[7]....
        /*0074*/ 	.word	0x00001640


	//   ....[8]....
        /*0078*/ 	.word	0x00001670


	//   ....[9]....
        /*007c*/ 	.word	0x00001680


	//----- nvinfo : EIATTR_VRC_CTA_INIT_COUNT
	.align		4
.L_2377:
        /*0080*/ 	.byte	0x02, 0x4a
	.zero		1
	.zero		1


	//----- nvinfo : EIATTR_EXIT_INSTR_OFFSETS
	.align		4
        /*0084*/ 	.byte	0x04, 0x1c
        /*0086*/ 	.short	(.L_2379 - .L_2378)


	//   ....[0]....
.L_2378:
        /*0088*/ 	.word	0x00000060


	//   ....[1]....
        /*008c*/ 	.word	0x000016e0


	//   ....[2]....
        /*0090*/ 	.word	0x000017b0


	//----- nvinfo : EIATTR_MAX_THREADS
	.align		4
.L_2379:
        /*0094*/ 	.byte	0x04, 0x05
        /*0096*/ 	.short	(.L_2381 - .L_2380)
.L_2380:
        /*0098*/ 	.word	0x00000400
        /*009c*/ 	.word	0x00000001
        /*00a0*/ 	.word	0x00000001


	//----- nvinfo : EIATTR_CRS_STACK_SIZE
	.align		4
.L_2381:
        /*00a4*/ 	.byte	0x04, 0x1e
        /*00a6*/ 	.short	(.L_2383 - .L_2382)
.L_2382:
        /*00a8*/ 	.word	0x00000000


	//----- nvinfo : EIATTR_CBANK_PARAM_SIZE
	.align		4
.L_2383:
        /*00ac*/ 	.byte	0x03, 0x19
        /*00ae*/ 	.short	0x0128


	//----- nvinfo : EIATTR_PARAM_CBANK
	.align		4
        /*00b0*/ 	.byte	0x04, 0x0a
        /*00b2*/ 	.short	(.L_2385 - .L_2384)
	.align		4
.L_2384:
        /*00b4*/ 	.word	index@(.nv.constant0._ZN10layer_norm22ln_bwd_finalize_kernelINS_22Kernel_traits_finalizeILj2048Ef6__halffS2_fjLb0ELj1024ELj4ENS_18Kernel_traits_baseILj2048EfS2_fS2_fjLj1024EEEEELb0ELb1EEEvNS_9BwdParamsE)
        /*00b8*/ 	.short	0x0380
        /*00ba*/ 	.short	0x0128


	//----- nvinfo : EIATTR_SW_WAR
	.align		4
.L_2385:
        /*00bc*/ 	.byte	0x04, 0x36
        /*00be*/ 	.short	(.L_2387 - .L_2386)
.L_2386:
        /*00c0*/ 	.word	0x00000008
.L_2387:


//--------------------- .nv.info._ZN10layer_norm40ln_parallel_residual_bwd_finalize_kernelINS_22Kernel_traits_finalizeILj2048Ef6__halffS2_fjLb0ELj1024ELj4ENS_18Kernel_traits_baseILj2048EfS2_fS2_fjLj1024EEEEELb1EEEvNS_9BwdParamsE --------------------------
	.section	.nv.info._ZN10layer_norm40ln_parallel_residual_bwd_finalize_kernelINS_22Kernel_traits_finalizeILj2048Ef6__halffS2_fjLb0ELj1024ELj4ENS_18Kernel_traits_baseILj2048EfS2_fS2_fjLj1024EEEEELb1EEEvNS_9BwdParamsE,"",@"SHT_CUDA_INFO"
	.sectionflags	@""
	.align	4


	//----- nvinfo : EIATTR_CUDA_API_VERSION
	.align		4
        /*0000*/ 	.byte	0x04, 0x37
        /*0002*/ 	.short	(.L_2389 - .L_2388)
.L_2388:
        /*0004*/ 	.word	0x00000082


	//----- nvinfo : EIATTR_KPARAM_INFO
	.align		4
.L_2389:
        /*0008*/ 	.byte	0x04, 0x17
        /*000a*/ 	.short	(.L_2391 - .L_2390)
.L_2390:
        /*000c*/ 	.word	0x00000000
        /*0010*/ 	.short	0x0000
        /*0012*/ 	.short	0x0000
        /*0014*/ 	.byte	0x00, 0xf0, 0xa1, 0x04


	//----- nvinfo : EIATTR_SPARSE_MMA_MASK
	.align		4
.L_2391:
        /*0018*/ 	.byte	0x03, 0x50
        /*001a*/ 	.short	0x0000


	//----- nvinfo : EIATTR_MAXREG_COUNT
	.align		4
        /*001c*/ 	.byte	0x03, 0x1b
        /*001e*/ 	.short	0x0040


	//----- nvinfo : EIATTR_NUM_BARRIERS
	.align		4
        /*0020*/ 	.byte	0x02, 0x4c
        /*0022*/ 	.byte	0x01
	.zero		1


	//----- nvinfo : EIATTR_MERCURY_ISA_VERSION
	.align		4
        /*0024*/ 	.byte	0x03, 0x5f
        /*0026*/ 	.short	0x0101


	//----- nvinfo : EIATTR_COOP_GROUP_MASK_REGIDS
	.align		4
        /*0028*/ 	.byte	0x04, 0x29
        /*002a*/ 	.short	(.L_2393 - .L_2392)


	//   ....[0]....
.L_2392:
        /*002c*/ 	.word	0xffffffff


	//   ....[1]....
        /*0030*/ 	.word	0xffffffff


	//   ....[2]....
        /*0034*/ 	.word	0xffffffff


	//   ....[3]....
        /*0038*/ 	.word	0xffffffff


	//   ....[4]....
        /*003c*/ 	.word	0xffffffff


	//   ....[5]....
        /*0040*/ 	.word	0xffffffff


	//   ....[6]....
        /*0044*/ 	.word	0xffffffff


	//   ....[7]....
        /*0048*/ 	.word	0xffffffff


	//   ....[8]....
        /*004c*/ 	.word	0xffffffff


	//   ....[9]....
        /*0050*/ 	.word	0xffffffff


	//   ....[10]....
        /*0054*/ 	.word	0xffffffff


	//   ....[11]....
        /*0058*/ 	.word	0xffffffff


	//   ....[12]....
        /*005c*/ 	.word	0xffffffff


	//   ....[13]....
        /*0060*/ 	.word	0xffffffff


	//   ....[14]....
        /*0064*/ 	.word	0xffffffff


	//   ....[15]....
        /*0068*/ 	.word	0xffffffff


	//   ....[16]....
        /*006c*/ 	.word	0xffffffff


	//   ....[17]....
        /*0070*/ 	.word	0xffffffff


	//   ....[18]....
        /*0074*/ 	.word	0xffffffff


	//   ....[19]....
        /*0078*/ 	.word	0xffffffff


	//----- nvinfo : EIATTR_COOP_GROUP_INSTR_OFFSETS
	.align		4
.L_2393:
        /*007c*/ 	.byte	0x04, 0x28
        /*007e*/ 	.short	(.L_2395 - .L_2394)


	//   ....[0]....
.L_2394:
        /*0080*/ 	.word	0x000013e0


	//   ....[1]....
        /*0084*/ 	.word	0x000013f0


	//   ....[2]....
        /*0088*/ 	.word	0x00001400


	//   ....[3]....
        /*008c*/ 	.word	0x00001410


	//   ....[4]....
        /*0090*/ 	.word	0x00001450


	//   ....[5]....
        /*0094*/ 	.word	0x00001470


	//   ....[6]....
        /*0098*/ 	.word	0x00001480


	//   ....[7]....
        /*009c*/ 	.word	0x00001490


	//   ....[8]....
        /*00a0*/ 	.word	0x000014d0


	//   ....[9]....
        /*00a4*/ 	.word	0x000014f0


	//   ....[10]....
        /*00a8*/ 	.word	0x00001500


	//   ....[11]....
        /*00ac*/ 	.word	0x00001510


	//   ....[12]....
        /*00b0*/ 	.word	0x00001540


	//   ....[13]....
        /*00b4*/ 	.word	0x00001560


	//   ....[14]....
        /*00b8*/ 	.word	0x00001580


	//   ....[15]....
        /*00bc*/ 	.word	0x00001590


	//   ....[16]....
        /*00c0*/ 	.word	0x000015c0


	//   ....[17]....
        /*00c4*/ 	.word	0x000015e0


	//   ....[18]....
        /*00c8*/ 	.word	0x00001600


	//   ....[19]....
        /*00cc*/ 	.word	0x00001610


	//----- nvinfo : EIATTR_VRC_CTA_INIT_COUNT
	.align		4
.L_2395:
        /*00d0*/ 	.byte	0x02, 0x4a
	.zero		1
	.zero		1


	//----- nvinfo : EIATTR_EXIT_INSTR_OFFSETS
	.align		4
        /*00d4*/ 	.byte	0x04, 0x1c
        /*00d6*/ 	.short	(.L_2397 - .L_2396)


	//   ....[0]....
.L_2396:
        /*00d8*/ 	.word	0x00000060


	//   ....[1]....
        /*00dc*/ 	.word	0x000016b0


	//   ....[2]....
        /*00e0*/ 	.word	0x00001800


	//----- nvinfo : EIATTR_MAX_THREADS
	.align		4
.L_2397:
        /*00e4*/ 	.byte	0x04, 0x05
        /*00e6*/ 	.short	(.L_2399 - .L_2398)
.L_2398:
        /*00e8*/ 	.word	0x00000400
        /*00ec*/ 	.word	0x00000001
        /*00f0*/ 	.word	0x00000001


	//----- nvinfo : EIATTR_CRS_STACK_SIZE
	.align		4
.L_2399:
        /*00f4*/ 	.byte	0x04, 0x1e
        /*00f6*/ 	.short	(.L_2401 - .L_2400)
.L_2400:
        /*00f8*/ 	.word	0x00000000


	//----- nvinfo : EIATTR_CBANK_PARAM_SIZE
	.align		4
.L_2401:
        /*00fc*/ 	.byte	0x03, 0x19
        /*00fe*/ 	.short	0x0128


	//----- nvinfo : EIATTR_PARAM_CBANK
	.align		4
        /*0100*/ 	.byte	0x04, 0x0a
        /*0102*/ 	.short	(.L_2403 - .L_2402)
	.align		4
.L_2402:
        /*0104*/ 	.word	index@(.nv.constant0._ZN10layer_norm40ln_parallel_residual_bwd_finalize_kernelINS_22Kernel_traits_finalizeILj2048Ef6__halffS2_fjLb0ELj1024ELj4ENS_18Kernel_traits_baseILj2048EfS2_fS2_fjLj1024EEEEELb1EEEvNS_9BwdParamsE)
        /*0108*/ 	.short	0x0380
        /*010a*/ 	.short	0x0128


	//----- nvinfo : EIATTR_SW_WAR
	.align		4
.L_2403:
        /*010c*/ 	.byte	0x04, 0x36
        /*010e*/ 	.short	(.L_2405 - .L_2404)
.L_2404:
        /*0110*/ 	.word	0x00000008
.L_2405:


//--------------------- .nv.info._ZN10layer_norm31ln_parallel_residual_bwd_kernelINS_13Kernel_traitsIf6__halffS2_fjLj2048ELj1ELj1ELj4ELj16ENS_18Kernel_traits_baseILj2048EfS2_fS2_fjLj128EEEEELb1ELb1ELb1EEEvNS_9BwdParamsE --------------------------
	.section	.nv.info._ZN10layer_norm31ln_parallel_residual_bwd_kernelINS_13Kernel_traitsIf6__halffS2_fjLj2048ELj1ELj1ELj4ELj16ENS_18Kernel_traits_baseILj2048EfS2_fS2_fjLj128EEEEELb1ELb1ELb1EEEvNS_9BwdParamsE,"",@"SHT_CUDA_INFO"
	.sectionflags	@""
	.align	4


	//----- nvinfo : EIATTR_CUDA_API_VERSION
	.align		4
        /*0000*/ 	.byte	0x04, 0x37
        /*0002*/ 	.short	(.L_2407 - .L_2406)
.L_2406:
        /*0004*/ 	.word	0x00000082


	//----- nvinfo : EIATTR_KPARAM_INFO
	.align		4
.L_2407:
        /*0008*/ 	.byte	0x04, 0x17
        /*000a*/ 	.short	(.L_2409 - .L_2408)
.L_2408:
        /*000c*/ 	.word	0x00000000
        /*0010*/ 	.short	0x0000
        /*0012*/ 	.short	0x0000
        /*0014*/ 	.byte	0x00, 0xf0, 0xa1, 0x04


	//----- nvinfo : EIATTR_SPARSE_MMA_MASK
	.align		4
.L_2409:
        /*0018*/ 	.byte	0x03, 0x50
        /*001a*/ 	.short	0x0000


	//----- nvinfo : EIATTR_MAXREG_COUNT
	.align		4
        /*001c*/ 	.byte	0x03, 0x1b
        /*001e*/ 	.short	0x00ff


	//----- nvinfo : EIATTR_NUM_BARRIERS
	.align		4
        /*0020*/ 	.byte	0x02, 0x4c
        /*0022*/ 	.byte	0x01
	.zero		1


	//----- nvinfo : EIATTR_MERCURY_ISA_VERSION
	.align		4
        /*0024*/ 	.byte	0x03, 0x5f
        /*0026*/ 	.short	0x0101


	//----- nvinfo : EIATTR_COOP_GROUP_MASK_REGIDS
	.align		4
        /*0028*/ 	.byte	0x04, 0x29
        /*002a*/ 	.short	(.L_2411 - .L_2410)


	//   ....[0]....
.L_2410:
        /*002c*/ 	.word	0xffffffff


	//   ....[1]....
        /*0030*/ 	.word	0xffffffff


	//   ....[2]....
        /*0034*/ 	.word	0xffffffff


	//   ....[3]....
        /*0038*/ 	.word	0xffffffff


	//   ....[4]....
        /*003c*/ 	.word	0xffffffff


	//   ....[5]....
        /*0040*/ 	.word	0xffffffff


	//   ....[6]....
        /*0044*/ 	.word	0xffffffff


	//   ....[7]....
        /*0048*/ 	.word	0xffffffff


	//   ....[8]....
        /*004c*/ 	.word	0xffffffff


	//   ....[9]....
        /*0050*/ 	.word	0xffffffff


	//----- nvinfo : EIATTR_COOP_GROUP_INSTR_OFFSETS
	.align		4
.L_2411:
        /*0054*/ 	.byte	0x04, 0x28
        /*0056*/ 	.short	(.L_2413 - .L_2412)


	//   ....[0]....
.L_2412:
        /*0058*/ 	.word	0x00000ea0


	//   ....[1]....
        /*005c*/ 	.word	0x00000f30


	//   ....[2]....
        /*0060*/ 	.word	0x00000f40


	//   ....[3]....
        /*0064*/ 	.word	0x00000f70


	//   ....[4]....
        /*0068*/ 	.word	0x00000f80


	//   ....[5]....
        /*006c*/ 	.word	0x00000fb0


	//   ....[6]....
        /*0070*/ 	.word	0x00000fc0


	//   ....[7]....
        /*0074*/ 	.word	0x00000ff0


	//   ....[8]....
        /*0078*/ 	.word	0x00001010


	//   ....[9]....
        /*007c*/ 	.word	0x00001030


	//----- nvinfo : EIATTR_VRC_CTA_INIT_COUNT
	.align		4
.L_2413:
        /*0080*/ 	.byte	0x02, 0x4a
	.zero		1
	.zero		1


	//----- nvinfo : EIATTR_EXIT_INSTR_OFFSETS
	.align		4
        /*0084*/ 	.byte	0x04, 0x1c
        /*0086*/ 	.short	(.L_2415 - .L_2414)


	//   ....[0]....
.L_2414:
        /*0088*/ 	.word	0x000059c0


	//----- nvinfo : EIATTR_MAX_THREADS
	.align		4
.L_2415:
        /*008c*/ 	.byte	0x04, 0x05
        /*008e*/ 	.short	(.L_2417 - .L_2416)
.L_2416:
        /*0090*/ 	.word	0x00000080
        /*0094*/ 	.word	0x00000001
        /*0098*/ 	.word	0x00000001


	//----- nvinfo : EIATTR_CRS_STACK_SIZE
	.align		4
.L_2417:
        /*009c*/ 	.byte	0x04, 0x1e
        /*009e*/ 	.short	(.L_2419 - .L_2418)
.L_2418:
        /*00a0*/ 	.word	0x00000000


	//----- nvinfo : EIATTR_CBANK_PARAM_SIZE
	.align		4
.L_2419:
        /*00a4*/ 	.byte	0x03, 0x19
        /*00a6*/ 	.short	0x0128


	//----- nvinfo : EIATTR_PARAM_CBANK
	.align		4
        /*00a8*/ 	.byte	0x04, 0x0a
        /*00aa*/ 	.short	(.L_2421 - .L_2420)
	.align		4
.L_2420:
        /*00ac*/ 	.word	index@(.nv.constant0._ZN10layer_norm31ln_parallel_residual_bwd_kernelINS_13Kernel_traitsIf6__halffS2_fjLj2048ELj1ELj1ELj4ELj16ENS_18Kernel_traits_baseILj2048EfS2_fS2_fjLj128EEEEELb1ELb1ELb1EEEvNS_9BwdParamsE)
        /*00b0*/ 	.short	0x0380
        /*00b2*/ 	.short	0x0128


	//----- nvinfo : EIATTR_SW_WAR
	.align		4
.L_2421:
        /*00b4*/ 	.byte	0x04, 0x36
        /*00b6*/ 	.short	(.L_2423 - .L_2422)
.L_2422:
        /*00b8*/ 	.word	0x00000008
.L_2423:


//--------------------- .nv.info._ZN10layer_norm31ln_parallel_residual_bwd_kernelINS_13Kernel_traitsI6__halfffffjLj2048ELj1ELj1ELj4ELj16ENS_18Kernel_traits_baseILj2048ES2_ffffjLj128EEEEELb0ELb0ELb0EEEvNS_9BwdParamsE --------------------------
	.section	.nv.info._ZN10layer_norm31ln_parallel_residual_bwd_kernelINS_13Kernel_traitsI6__halfffffjLj2048ELj1ELj1ELj4ELj16ENS_18Kernel_traits_baseILj2048ES2_ffffjLj128EEEEELb0ELb0ELb0EEEvNS_9BwdParamsE,"",@"SHT_CUDA_INFO"
	.sectionflags	@""
	.align	4


	//----- nvinfo : EIATTR_CUDA_API_VERSION
	.align		4
        /*0000*/ 	.byte	0x04, 0x37
        /*0002*/ 	.short	(.L_2425 - .L_2424)
.L_2424:
        /*0004*/ 	.word	0x00000082


	//----- nvinfo : EIATTR_KPARAM_INFO
	.align		4
.L_2425:
        /*0008*/ 	.byte	0x04, 0x17
        /*000a*/ 	.short	(.L_2427 - .L_2426)
.L_2426:
        /*000c*/ 	.word	0x00000000
        /*0010*/ 	.short	0x0000
        /*0012*/ 	.short	0x0000
        /*0014*/ 	.byte	0x00, 0xf0, 0xa1, 0x04


	//----- nvinfo : EIATTR_SPARSE_MMA_MASK
	.align		4
.L_2427:
        /*0018*/ 	.byte	0x03, 0x50
        /*001a*/ 	.short	0x0000


	//----- nvinfo : EIATTR_MAXREG_COUNT
	.align		4
        /*001c*/ 	.byte	0x03, 0x1b
        /*001e*/ 	.short	0x00ff


	//----- nvinfo : EIATTR_NUM_BARRIERS
	.align		4
        /*0020*/ 	.byte	0x02, 0x4c
        /*0022*/ 	.byte	0x01
	.zero		1


	//----- nvinfo : EIATTR_MERCURY_ISA_VERSION
	.align		4
        /*0024*/ 	.byte	0x03, 0x5f
        /*0026*/ 	.short	0x0101


	//----- nvinfo : EIATTR_COOP_GROUP_MASK_REGIDS
	.align		4
        /*0028*/ 	.byte	0x04, 0x29
        /*002a*/ 	.short	(.L_2429 - .L_2428)


	//   ....[0]....
.L_2428:
        /*002c*/ 	.word	0xffffffff


	//   ....[1]....
        /*0030*/ 	.word	0xffffffff


	//   ....[2]....
        /*0034*/ 	.word	0xffffffff


	//   ....[3]....
        /*0038*/ 	.word	0xffffffff


	//   ....[4]....
        /*003c*/ 	.word	0xffffffff


	//   ....[5]....
        /*0040*/ 	.word	0xffffffff


	//   ....[6]....
        /*0044*/ 	.word	0xffffffff


	//   ....[7]....
        /*0048*/ 	.word	0xffffffff


	//   ....[8]....
        /*004c*/ 	.word	0xffffffff


	//   ....[9]....
        /*0050*/ 	.word	0xffffffff


	//----- nvinfo : EIATTR_COOP_GROUP_INSTR_OFFSETS
	.align		4
.L_2429:
        /*0054*/ 	.byte	0x04, 0x28
        /*0056*/ 	.short	(.L_2431 - .L_2430)


	//   ....[0]....
.L_2430:
        /*0058*/ 	.word	0x00001c50


	//   ....[1]....
        /*005c*/ 	.word	0x00001c70


	//   ....[2]....
        /*0060*/ 	.word	0x00001cb0


	//   ....[3]....
        /*0064*/ 	.word	0x00001cc0


	//   ....[4]....
        /*0068*/ 	.word	0x00001d00


	//   ....[5]....
        /*006c*/ 	.word	0x00001d10


	//   ....[6]....
        /*0070*/ 	.word	0x00001d40


	//   ....[7]....
        /*0074*/ 	.word	0x00001d50


	//   ....[8]....
        /*0078*/ 	.word	0x00001d80


	//   ....[9]....
        /*007c*/ 	.word	0x00001d90


	//----- nvinfo : EIATTR_VRC_CTA_INIT_COUNT
	.align		4
.L_2431:
        /*0080*/ 	.byte	0x02, 0x4a
	.zero		1
	.zero		1


	//----- nvinfo : EIATTR_EXIT_INSTR_OFFSETS
	.align		4
        /*0084*/ 	.byte	0x04, 0x1c
        /*0086*/ 	.short	(.L_2433 - .L_2432)


	//   ....[0]....
.L_2432:
        /*0088*/ 	.word	0x00004f90


	//   ....[1]....
        /*008c*/ 	.word	0x00005060


	//----- nvinfo : EIATTR_MAX_THREADS
	.align		4
.L_2433:
        /*0090*/ 	.byte	0x04, 0x05
        /*0092*/ 	.short	(.L_2435 - .L_2434)
.L_2434:
        /*0094*/ 	.word	0x00000080
        /*0098*/ 	.word	0x00000001
        /*009c*/ 	.word	0x00000001


	//----- nvinfo : EIATTR_CRS_STACK_SIZE
	.align		4
.L_2435:
        /*00a0*/ 	.byte	0x04, 0x1e
        /*00a2*/ 	.short	(.L_2437 - .L_2436)
.L_2436:
        /*00a4*/ 	.word	0x00000000


	//----- nvinfo : EIATTR_CBANK_PARAM_SIZE
	.align		4
.L_2437:
        /*00a8*/ 	.byte	0x03, 0x19
        /*00aa*/ 	.short	0x0128


	//----- nvinfo : EIATTR_PARAM_CBANK
	.align		4
        /*00ac*/ 	.byte	0x04, 0x0a
        /*00ae*/ 	.short	(.L_2439 - .L_2438)
	.align		4
.L_2438:
        /*00b0*/ 	.word	index@(.nv.constant0._ZN10layer_norm31ln_parallel_residual_bwd_kernelINS_13Kernel_traitsI6__halfffffjLj2048ELj1ELj1ELj4ELj16ENS_18Kernel_traits_baseILj2048ES2_ffffjLj128EEEEELb0ELb0ELb0EEEvNS_9BwdParamsE)
        /*00b4*/ 	.short	0x0380
        /*00b6*/ 	.short	0x0128


	//----- nvinfo : EIATTR_SW_WAR
	.align		4
.L_2439:
        /*00b8*/ 	.byte	0x04, 0x36
        /*00ba*/ 	.short	(.L_2441 - .L_2440)
.L_2440:
        /*00bc*/ 	.word	0x00000008
.L_2441:


//--------------------- .nv.info._ZN10layer_norm31ln_parallel_residual_bwd_kernelINS_13Kernel_traitsI6__halfffffjLj2048ELj1ELj1ELj4ELj16ENS_18Kernel_traits_baseILj2048ES2_ffffjLj128EEEEELb0ELb0ELb1EEEvNS_9BwdParamsE --------------------------
	.section	.nv.info._ZN10layer_norm31ln_parallel_residual_bwd_kernelINS_13Kernel_traitsI6__halfffffjLj2048ELj1ELj1ELj4ELj16ENS_18Kernel_traits_baseILj2048ES2_ffffjLj128EEEEELb0ELb0ELb1EEEvNS_9BwdParamsE,"",@"SHT_CUDA_INFO"
	.sectionflags	@""
	.align	4


	//----- nvinfo : EIATTR_CUDA_API_VERSION
	.align		4
        /*0000*/ 	.byte	0x04, 0x37
        /*0002*/ 	.short	(.L_2443 - .L_2442)
.L_2442:
        /*0004*/ 	.word	0x00000082


	//----- nvinfo : EIATTR_KPARAM_INFO
	.align		4
.L_2443:
        /*0008*/ 	.byte	0x04, 0x17
        /*000a*/ 	.short	(.L_2445 - .L_2444)
.L_2444:
        /*000c*/ 	.word	0x00000000
        /*0010*/ 	.short	0x0000
        /*0012*/ 	.short	0x0000
        /*0014*/ 	.byte	0x00, 0xf0, 0xa1, 0x04


	//----- nvinfo : EIATTR_SPARSE_MMA_MASK
	.align		4
.L_2445:
        /*0018*/ 	.byte	0x03, 0x50
        /*001a*/ 	.short	0x0000


	//----- nvinfo : EIATTR_MAXREG_COUNT
	.align		4
        /*001c*/ 	.byte	0x03, 0x1b
        /*001e*/ 	.short	0x00ff


	//----- nvinfo : EIATTR_NUM_BARRIERS
	.align		4
        /*0020*/ 	.byte	0x02, 0x4c
        /*0022*/ 	.byte	0x01
	.zero		1


	//----- nvinfo : EIATTR_MERCURY_ISA_VERSION
	.align		4
        /*0024*/ 	.byte	0x03, 0x5f
        /*0026*/ 	.short	0x0101


	//----- nvinfo : EIATTR_COOP_GROUP_MASK_REGIDS
	.align		4
        /*0028*/ 	.byte	0x04, 0x29
        /*002a*/ 	.short	(.L_2447 - .L_2446)


	//   ....[0]....
.L_2446:
        /*002c*/ 	.word	0xffffffff


	//   ....[1]....
        /*0030*/ 	.word	0xffffffff


	//   ....[2]....
        /*0034*/ 	.word	0xffffffff


	//   ....[3]....
        /*0038*/ 	.word	0xffffffff


	//   ....[4]....
        /*003c*/ 	.word	0xffffffff


	//   ....[5]....
        /*0040*/ 	.word	0xffffffff


	//   ....[6]....
        /*0044*/ 	.word	0xffffffff


	//   ....[7]....
        /*0048*/ 	.word	0xffffffff


	//   ....[8]....
        /*004c*/ 	.word	0xffffffff


	//   ....[9]....
        /*0050*/ 	.word	0xffffffff


	//----- nvinfo : EIATTR_COOP_GROUP_INSTR_OFFSETS
	.align		4
.L_2447:
        /*0054*/ 	.byte	0x04, 0x28
        /*0056*/ 	.short	(.L_2449 - .L_2448)


	//   ....[0]....
.L_2448:
        /*0058*/ 	.word	0x00001670


	//   ....[1]....
        /*005c*/ 	.word	0x00001680


	//   ....[2]....
        /*0060*/ 	.word	0x000016b0


	//   ....[3]....
        /*0064*/ 	.word	0x000016c0


	//   ....[4]....
        /*0068*/ 	.word	0x000016f0


	//   ....[5]....
        /*006c*/ 	.word	0x00001700


	//   ....[6]....
        /*0070*/ 	.word	0x00001740


	//   ....[7]....
        /*0074*/ 	.word	0x00001750


	//   ....[8]....
        /*0078*/ 	.word	0x00001790


	//   ....[9]....
        /*007c*/ 	.word	0x000017a0


	//----- nvinfo : EIATTR_VRC_CTA_INIT_COUNT
	.align		4
.L_2449:
        /*0080*/ 	.byte	0x02, 0x4a
	.zero		1
	.zero		1


	//----- nvinfo : EIATTR_EXIT_INSTR_OFFSETS
	.align		4
        /*0084*/ 	.byte	0x04, 0x1c
        /*0086*/ 	.short	(.L_2451 - .L_2450)


	//   ....[0]....
.L_2450:
        /*0088*/ 	.word	0x00004770


	//----- nvinfo : EIATTR_MAX_THREADS
	.align		4
.L_2451:
        /*008c*/ 	.byte	0x04, 0x05
        /*008e*/ 	.short	(.L_2453 - .L_2452)
.L_2452:
        /*0090*/ 	.word	0x00000080
        /*0094*/ 	.word	0x00000001
        /*0098*/ 	.word	0x00000001


	//----- nvinfo : EIATTR_CRS_STACK_SIZE
	.align		4
.L_2453:
        /*009c*/ 	.byte	0x04, 0x1e
        /*009e*/ 	.short	(.L_2455 - .L_2454)
.L_2454:
        /*00a0*/ 	.word	0x00000000


	//----- nvinfo : EIATTR_CBANK_PARAM_SIZE
	.align		4
.L_2455:
        /*00a4*/ 	.byte	0x03, 0x19
        /*00a6*/ 	.short	0x0128


	//----- nvinfo : EIATTR_PARAM_CBANK
	.align		4
        /*00a8*/ 	.byte	0x04, 0x0a
        /*00aa*/ 	.short	(.L_2457 - .L_2456)
	.align		4
.L_2456:
        /*00ac*/ 	.word	index@(.nv.constant0._ZN10layer_norm31ln_parallel_residual_bwd_kernelINS_13Kernel_traitsI6__halfffffjLj2048ELj1ELj1ELj4ELj16ENS_18Kernel_traits_baseILj2048ES2_ffffjLj128EEEEELb0ELb0ELb1EEEvNS_9BwdParamsE)
        /*00b0*/ 	.short	0x0380
        /*00b2*/ 	.short	0x0128


	//----- nvinfo : EIATTR_SW_WAR
	.align		4
.L_2457:
        /*00b4*/ 	.byte	0x04, 0x36
        /*00b6*/ 	.short	(.L_2459 - .L_2458)
.L_2458:
        /*00b8*/ 	.word	0x00000008
.L_2459:


//--------------------- .nv.info._ZN10layer_norm31ln_parallel_residual_bwd_kernelINS_13Kernel_traitsI6__halfffffjLj2048ELj1ELj1ELj4ELj16ENS_18Kernel_traits_baseILj2048ES2_ffffjLj128EEEEELb0ELb1ELb0EEEvNS_9BwdParamsE --------------------------
	.section	.nv.info._ZN10layer_norm31ln_parallel_residual_bwd_kernelINS_13Kernel_traitsI6__halfffffjLj2048ELj1ELj1ELj4ELj16ENS_18Kernel_traits_baseILj2048ES2_ffffjLj128EEEEELb0ELb1ELb0EEEvNS_9BwdParamsE,"",@"SHT_CUDA_INFO"
	.sectionflags	@""
	.align	4


	//----- nvinfo : EIATTR_CUDA_API_VERSION
	.align		4
        /*0000*/ 	.byte	0x04, 0x37
        /*0002*/ 	.short	(.L_2461 - .L_2460)
.L_2460:
        /*0004*/ 	.word	0x00000082


	//----- nvinfo : EIATTR_KPARAM_INFO
	.align		4
.L_2461:
        /*0008*/ 	.byte	0x04, 0x17
        /*000a*/ 	.short	(.L_2463 - .L_2462)
.L_2462:
        /*000c*/ 	.word	0x00000000
        /*0010*/ 	.short	0x0000
        /*0012*/ 	.short	0x0000
        /*0014*/ 	.byte	0x00, 0xf0, 0xa1, 0x04


	//----- nvinfo : EIATTR_SPARSE_MMA_MASK
	.align		4
.L_2463:
        /*0018*/ 	.byte	0x03, 0x50
        /*001a*/ 	.short	0x0000


	//----- nvinfo : EIATTR_MAXREG_COUNT
	.align		4
        /*001c*/ 	.byte	0x03, 0x1b
        /*001e*/ 	.short	0x00ff


	//----- nvinfo : EIATTR_NUM_BARRIERS
	.align		4
        /*0020*/ 	.byte	0x02, 0x4c
        /*0022*/ 	.byte	0x01
	.zero		1


	//----- nvinfo : EIATTR_MERCURY_ISA_VERSION
	.align		4
        /*0024*/ 	.byte	0x03, 0x5f
        /*0026*/ 	.short	0x0101


	//----- nvinfo : EIATTR_COOP_GROUP_MASK_REGIDS
	.align		4
        /*0028*/ 	.byte	0x04, 0x29
        /*002a*/ 	.short	(.L_2465 - .L_2464)


	//   ....[0]....
.L_2464:
        /*002c*/ 	.word	0xffffffff


	//   ....[1]....
        /*0030*/ 	.word	0xffffffff


	//   ....[2]....
        /*0034*/ 	.word	0xffffffff


	//   ....[3]....
        /*0038*/ 	.word	0xffffffff


	//   ....[4]....
        /*003c*/ 	.word	0xffffffff


	//   ....[5]....
        /*0040*/ 	.word	0xffffffff


	//   ....[6]....
        /*0044*/ 	.word	0xffffffff


	//   ....[7]....
        /*0048*/ 	.word	0xffffffff


	//   ....[8]....
        /*004c*/ 	.word	0xffffffff


	//   ....[9]....
        /*0050*/ 	.word	0xffffffff


	//----- nvinfo : EIATTR_COOP_GROUP_INSTR_OFFSETS
	.align		4
.L_2465:
        /*0054*/ 	.byte	0x04, 0x28
        /*0056*/ 	.short	(.L_2467 - .L_2466)


	//   ....[0]....
.L_2466:
        /*0058*/ 	.word	0x00001310


	//   ....[1]....
        /*005c*/ 	.word	0x00001330


	//   ....[2]....
        /*0060*/ 	.word	0x00001370


	//   ....[3]....
        /*0064*/ 	.word	0x00001380


	//   ....[4]....
        /*0068*/ 	.word	0x000013c0


	//   ....[5]....
        /*006c*/ 	.word	0x000013d0


	//   ....[6]....
        /*0070*/ 	.word	0x00001400


	//   ....[7]....
        /*0074*/ 	.word	0x00001410


	//   ....[8]....
        /*0078*/ 	.word	0x00001440


	//   ....[9]....
        /*007c*/ 	.word	0x00001450


	//----- nvinfo : EIATTR_VRC_CTA_INIT_COUNT
	.align		4
.L_2467:
        /*0080*/ 	.byte	0x02, 0x4a
	.zero		1
	.zero		1


	//----- nvinfo : EIATTR_EXIT_INSTR_OFFSETS
	.align		4
        /*0084*/ 	.byte	0x04, 0x1c
        /*0086*/ 	.short	(.L_2469 - .L_2468)


	//   ....[0]....
.L_2468:
        /*0088*/ 	.word	0x000043d0


	//   ....[1]....
        /*008c*/ 	.word	0x00004450


	//----- nvinfo : EIATTR_MAX_THREADS
	.align		4
.L_2469:
        /*0090*/ 	.byte	0x04, 0x05
        /*0092*/ 	.short	(.L_2471 - .L_2470)
.L_2470:
        /*0094*/ 	.word	0x00000080
        /*0098*/ 	.word	0x00000001
        /*009c*/ 	.word	0x00000001


	//----- nvinfo : EIATTR_CRS_STACK_SIZE
	.align		4
.L_2471:
        /*00a0*/ 	.byte	0x04, 0x1e
        /*00a2*/ 	.short	(.L_2473 - .L_2472)
.L_2472:
        /*00a4*/ 	.word	0x00000000


	//----- nvinfo : EIATTR_CBANK_PARAM_SIZE
	.align		4
.L_2473:
        /*00a8*/ 	.byte	0x03, 0x19
        /*00aa*/ 	.short	0x0128


	//----- nvinfo : EIATTR_PARAM_CBANK
	.align		4
        /*00ac*/ 	.byte	0x04, 0x0a
        /*00ae*/ 	.short	(.L_2475 - .L_2474)
	.align		4
.L_2474:
        /*00b0*/ 	.word	index@(.nv.constant0._ZN10layer_norm31ln_parallel_residual_bwd_kernelINS_13Kernel_traitsI6__halfffffjLj2048ELj1ELj1ELj4ELj16ENS_18Kernel_traits_baseILj2048ES2_ffffjLj128EEEEELb0ELb1ELb0EEEvNS_9BwdParamsE)
        /*00b4*/ 	.short	0x0380
        /*00b6*/ 	.short	0x0128


	//----- nvinfo : EIATTR_SW_WAR
	.align		4
.L_2475:
        /*00b8*/ 	.byte	0x04, 0x36
        /*00ba*/ 	.short	(.L_2477 - .L_2476)
.L_2476:
        /*00bc*/ 	.word	0x00000008
.L_2477:


//--------------------- .nv.info._ZN10layer_norm31ln_parallel_residual_bwd_kernelINS_13Kernel_traitsI6__halfffffjLj2048ELj1ELj1ELj4ELj16ENS_18Kernel_traits_baseILj2048ES2_ffffjLj128EEEEELb0ELb1ELb1EEEvNS_9BwdParamsE --------------------------
	.section	.nv.info._ZN10layer_norm31ln_parallel_residual_bwd_kernelINS_13Kernel_traitsI6__halfffffjLj2048ELj1ELj1ELj4ELj16ENS_18Kernel_traits_baseILj2048ES2_ffffjLj128EEEEELb0ELb1ELb1EEEvNS_9BwdParamsE,"",@"SHT_CUDA_INFO"
	.sectionflags	@""
	.align	4


	//----- nvinfo : EIATTR_CUDA_API_VERSION
	.align		4
        /*0000*/ 	.byte	0x04, 0x37
        /*0002*/ 	.short	(.L_2479 - .L_2478)
.L_2478:
        /*0004*/ 	.word	0x00000082


	//----- nvinfo : EIATTR_KPARAM_INFO
	.align		4
.L_2479:
        /*0008*/ 	.byte	0x04, 0x17
        /*000a*/ 	.short	(.L_2481 - .L_2480)
.L_2480:
        /*000c*/ 	.word	0x00000000
        /*0010*/ 	.short	0x0000
        /*0012*/ 	.short	0x0000
        /*0014*/ 	.byte	0x00, 0xf0, 0xa1, 0x04


	//----- nvinfo : EIATTR_SPARSE_MMA_MASK
	.align		4
.L_2481:
        /*0018*/ 	.byte	0x03, 0x50
        /*001a*/ 	.short	0x0000


	//----- nvinfo : EIATTR_MAXREG_COUNT
	.align		4
        /*001c*/ 	.byte	0x03, 0x1b
        /*001e*/ 	.short	0x00ff


	//----- nvinfo : EIATTR_NUM_BARRIERS
	.align		4
        /*0020*/ 	.byte	0x02, 0x4c
        /*0022*/ 	.byte	0x01
	.zero		1


	//----- nvinfo : EIATTR_MERCURY_ISA_VERSION
	.align		4
        /*0024*/ 	.byte	0x03, 0x5f
        /*0026*/ 	.short	0x0101


	//----- nvinfo : EIATTR_COOP_GROUP_MASK_REGIDS
	.align		4
        /*0028*/ 	.byte	0x04, 0x29
        /*002a*/ 	.short	(.L_2483 - .L_2482)


	//   ....[0]....
.L_2482:
        /*002c*/ 	.word	0xffffffff


	//   ....[1]....
        /*0030*/ 	.word	0xffffffff


	//   ....[2]....
        /*0034*/ 	.word	0xffffffff


	//   ....[3]....
        /*0038*/ 	.word	0xffffffff


	//   ....[4]....
        /*003c*/ 	.word	0xffffffff


	//   ....[5]....
        /*0040*/ 	.word	0xffffffff


	//   ....[6]....
        /*0044*/ 	.word	0xffffffff


	//   ....[7]....
        /*0048*/ 	.word	0xffffffff


	//   ....[8]....
        /*004c*/ 	.word	0xffffffff


	//   ....[9]....
        /*0050*/ 	.word	0xffffffff


	//----- nvinfo : EIATTR_COOP_GROUP_INSTR_OFFSETS
	.align		4
.L_2483:
        /*0054*/ 	.byte	0x04, 0x28
        /*0056*/ 	.short	(.L_2485 - .L_2484)


	//   ....[0]....
.L_2484:
        /*0058*/ 	.word	0x00000da0


	//   ....[1]....
        /*005c*/ 	.word	0x00000e40


	//   ....[2]....
        /*0060*/ 	.word	0x00000e60


	//   ....[3]....
        /*0064*/ 	.word	0x00000e90


	//   ....[4]....
        /*0068*/ 	.word	0x00000ea0


	//   ....[5]....
        /*006c*/ 	.word	0x00000ec0


	//   ....[6]....
        /*0070*/ 	.word	0x00000ee0


	//   ....[7]....
        /*0074*/ 	.word	0x00000f20


	//   ....[8]....
        /*0078*/ 	.word	0x00000f50


	//   ....[9]....
        /*007c*/ 	.word	0x00000f70


	//----- nvinfo : EIATTR_VRC_CTA_INIT_COUNT
	.align		4
.L_2485:
        /*0080*/ 	.byte	0x02, 0x4a
	.zero		1
	.zero		1


	//----- nvinfo : EIATTR_EXIT_INSTR_OFFSETS
	.align		4
        /*0084*/ 	.byte	0x04, 0x1c
        /*0086*/ 	.short	(.L_2487 - .L_2486)


	//   ....[0]....
.L_2486:
        /*0088*/ 	.word	0x00003d30


	//----- nvinfo : EIATTR_MAX_THREADS
	.align		4
.L_2487:
        /*008c*/ 	.byte	0x04, 0x05
        /*008e*/ 	.short	(.L_2489 - .L_2488)
.L_2488:
        /*0090*/ 	.word	0x00000080
        /*0094*/ 	.word	0x00000001
        /*0098*/ 	.word	0x00000001


	//----- nvinfo : EIATTR_CRS_STACK_SIZE
	.align		4
.L_2489:
        /*009c*/ 	.byte	0x04, 0x1e
        /*009e*/ 	.short	(.L_2491 - .L_2490)
.L_2490:
        /*00a0*/ 	.word	0x00000000


	//----- nvinfo : EIATTR_CBANK_PARAM_SIZE
	.align		4
.L_2491:
        /*00a4*/ 	.byte	0x03, 0x19
        /*00a6*/ 	.short	0x0128


	//----- nvinfo : EIATTR_PARAM_CBANK
	.align		4
        /*00a8*/ 	.byte	0x04, 0x0a
        /*00aa*/ 	.short	(.L_2493 - .L_2492)
	.align		4
.L_2492:
        /*00ac*/ 	.word	index@(.nv.constant0._ZN10layer_norm31ln_parallel_residual_bwd_kernelINS_13Kernel_traitsI6__halfffffjLj2048ELj1ELj1ELj4ELj16ENS_18Kernel_traits_baseILj2048ES2_ffffjLj128EEEEELb0ELb1ELb1EEEvNS_9BwdParamsE)
        /*00b0*/ 	.short	0x0380
        /*00b2*/ 	.short	0x0128


	//----- nvinfo : EIATTR_SW_WAR
	.align		4
.L_2493:
        /*00b4*/ 	.byte	0x04, 0x36
        /*00b6*/ 	.short	(.L_2495 - .L_2494)
.L_2494:
        /*00b8*/ 	.word	0x00000008
.L_2495:


//--------------------- .nv.info._ZN10layer_norm31ln_parallel_residual_bwd_kernelINS_13Kernel_traitsI6__halfffffjLj2048ELj1ELj1ELj4ELj16ENS_18Kernel_traits_baseILj2048ES2_ffffjLj128EEEEELb1ELb0ELb0EEEvNS_9BwdParamsE --------------------------
	.section	.nv.info._ZN10layer_norm31ln_parallel_residual_bwd_kernelINS_13Kernel_traitsI6__halfffffjLj2048ELj1ELj1ELj4ELj16ENS_18Kernel_traits_baseILj2048ES2_ffffjLj128EEEEELb1ELb0ELb0EEEvNS_9BwdParamsE,"",@"SHT_CUDA_INFO"
	.sectionflags	@""
	.align	4


	//----- nvinfo : EIATTR_CUDA_API_VERSION
	.align		4
        /*0000*/ 	.byte	0x04, 0x37
        /*0002*/ 	.short	(.L_2497 - .L_2496)
.L_2496:
        /*0004*/ 	.word	0x00000082


	//----- nvinfo : EIATTR_KPARAM_INFO
	.align		4
.L_2497:
        /*0008*/ 	.byte	0x04, 0x17
        /*000a*/ 	.short	(.L_2499 - .L_2498)
.L_2498:
        /*000c*/ 	.word	0x00000000
        /*0010*/ 	.short	0x0000
        /*0012*/ 	.short	0x0000
        /*0014*/ 	.byte	0x00, 0xf0, 0xa1, 0x04


	//----- nvinfo : EIATTR_SPARSE_MMA_MASK
	.align		4
.L_2499:
        /*0018*/ 	.byte	0x03, 0x50
        /*001a*/ 	.short	0x0000


	//----- nvinfo : EIATTR_MAXREG_COUNT
	.align		4
        /*001c*/ 	.byte	0x03, 0x1b
        /*001e*/ 	.short	0x00ff


	//----- nvinfo : EIATTR_NUM_BARRIERS
	.align		4
        /*0020*/ 	.byte	0x02, 0x4c
        /*0022*/ 	.byte	0x01
	.zero		1


	//----- nvinfo : EIATTR_MERCURY_ISA_VERSION
	.align		4
        /*0024*/ 	.byte	0x03, 0x5f
        /*0026*/ 	.short	0x0101


	//----- nvinfo : EIATTR_COOP_GROUP_MASK_REGIDS
	.align		4
        /*0028*/ 	.byte	0x04, 0x29
        /*002a*/ 	.short	(.L_2501 - .L_2500)


	//   ....[0]....
.L_2500:
        /*002c*/ 	.word	0xffffffff


	//   ....[1]....
        /*0030*/ 	.word	0xffffffff


	//   ....[2]....
        /*0034*/ 	.word	0xffffffff


	//   ....[3]....
        /*0038*/ 	.word	0xffffffff


	//   ....[4]....
        /*003c*/ 	.word	0xffffffff


	//   ....[5]....
        /*0040*/ 	.word	0xffffffff


	//   ....[6]....
        /*0044*/ 	.word	0xffffffff


	//   ....[7]....
        /*0048*/ 	.word	0xffffffff


	//   ....[8]....
        /*004c*/ 	.word	0xffffffff


	//   ....[9]....
        /*0050*/ 	.word	0xffffffff


	//----- nvinfo : EIATTR_COOP_GROUP_INSTR_OFFSETS
	.align		4
.L_2501:
        /*0054*/ 	.byte	0x04, 0x28
        /*0056*/ 	.short	(.L_2503 - .L_2502)


	//   ....[0]....
.L_2502:
        /*0058*/ 	.word	0x00001e10


	//   ....[1]....
        /*005c*/ 	.word	0x00001e30


	//   ....[2]....
        /*0060*/ 	.word	0x00001e70


	//   ....[3]....
        /*0064*/ 	.word	0x00001e80


	//   ....[4]....
        /*0068*/ 	.word	0x00001ec0


	//   ....[5]....
        /*006c*/ 	.word	0x00001ed0


	//   ....[6]....
        /*0070*/ 	.word	0x00001f00


	//   ....[7]....
        /*0074*/ 	.word	0x00001f10


	//   ....[8]....
        /*0078*/ 	.word	0x00001f40


	//   ....[9]....
        /*007c*/ 	.word	0x00001f50


	//----- nvinfo : EIATTR_VRC_CTA_INIT_COUNT
	.align		4
.L_2503:
        /*0080*/ 	.byte	0x02, 0x4a
	.zero		1
	.zero		1


	//----- nvinfo : EIATTR_EXIT_INSTR_OFFSETS
	.align		4
        /*0084*/ 	.byte	0x04, 0x1c
        /*0086*/ 	.short	(.L_2505 - .L_2504)


	//   ....[0]....
.L_2504:
        /*0088*/ 	.word	0x00006900


	//   ....[1]....
        /*008c*/ 	.word	0x000069d0


	//----- nvinfo : EIATTR_MAX_THREADS
	.align		4
.L_2505:
        /*0090*/ 	.byte	0x04, 0x05
        /*0092*/ 	.short	(.L_2507 - .L_2506)
.L_2506:
        /*0094*/ 	.word	0x00000080
        /*0098*/ 	.word	0x00000001
        /*009c*/ 	.word	0x00000001


	//----- nvinfo : EIATTR_CRS_STACK_SIZE
	.align		4
.L_2507:
        /*00a0*/ 	.byte	0x04, 0x1e
        /*00a2*/ 	.short	(.L_2509 - .L_2508)
.L_2508:
        /*00a4*/ 	.word	0x00000000


	//----- nvinfo : EIATTR_CBANK_PARAM_SIZE
	.align		4
.L_2509:
        /*00a8*/ 	.byte	0x03, 0x19
        /*00aa*/ 	.short	0x0128


	//----- nvinfo : EIATTR_PARAM_CBANK
	.align		4
        /*00ac*/ 	.byte	0x04, 0x0a
        /*00ae*/ 	.short	(.L_2511 - .L_2510)
	.align		4
.L_2510:
        /*00b0*/ 	.word	index@(.nv.constant0._ZN10layer_norm31ln_parallel_residual_bwd_kernelINS_13Kernel_traitsI6__halfffffjLj2048ELj1ELj1ELj4ELj16ENS_18Kernel_traits_baseILj2048ES2_ffffjLj128EEEEELb1ELb0ELb0EEEvNS_9BwdParamsE)
        /*00b4*/ 	.short	0x0380
        /*00b6*/ 	.short	0x0128


	//----- nvinfo : EIATTR_SW_WAR
	.align		4
.L_2511:
        /*00b8*/ 	.byte	0x04, 0x36
        /*00ba*/ 	.short	(.L_2513 - .L_2512)
.L_2512:
        /*00bc*/ 	.word	0x00000008
.L_2513:


//--------------------- .nv.info._ZN10layer_norm31ln_parallel_residual_bwd_kernelINS_13Kernel_traitsI6__halfffffjLj2048ELj1ELj1ELj4ELj16ENS_18Kernel_traits_baseILj2048ES2_ffffjLj128EEEEELb1ELb0ELb1EEEvNS_9BwdParamsE --------------------------
	.section	.nv.info._ZN10layer_norm31ln_parallel_residual_bwd_kernelINS_13Kernel_traitsI6__halfffffjLj2048ELj1ELj1ELj4ELj16ENS_18Kernel_traits_baseILj2048ES2_ffffjLj128EEEEELb1ELb0ELb1EEEvNS_9BwdParamsE,"",@"SHT_CUDA_INFO"
	.sectionflags	@""
	.align	4


	//----- nvinfo : EIATTR_CUDA_API_VERSION
	.align		4
        /*0000*/ 	.byte	0x04, 0x37
        /*0002*/ 	.short	(.L_2515 - .L_2514)
.L_2514:
        /*0004*/ 	.word	0x00000082


	//----- nvinfo : EIATTR_KPARAM_INFO
	.align		4
.L_2515:
        /*0008*/ 	.byte	0x04, 0x17
        /*000a*/ 	.short	(.L_2517 - .L_2516)
.L_2516:
        /*000c*/ 	.word	0x00000000
        /*0010*/ 	.short	0x0000
        /*0012*/ 	.short	0x0000
        /*0014*/ 	.byte	0x00, 0xf0, 0xa1, 0x04


	//----- nvinfo : EIATTR_SPARSE_MMA_MASK
	.align		4
.L_2517:
        /*0018*/ 	.byte	0x03, 0x50
        /*001a*/ 	.short	0x0000


	//----- nvinfo : EIATTR_MAXREG_COUNT
	.align		4
        /*001c*/ 	.byte	0x03, 0x1b
        /*001e*/ 	.short	0x00ff


	//----- nvinfo : EIATTR_NUM_BARRIERS
	.align		4
        /*0020*/ 	.byte	0x02, 0x4c
        /*0022*/ 	.byte	0x01
	.zero		1


	//----- nvinfo : EIATTR_MERCURY_ISA_VERSION
	.align		4
        /*0024*/ 	.byte	0x03, 0x5f
        /*0026*/ 	.short	0x0101


	//----- nvinfo : EIATTR_COOP_GROUP_MASK_REGIDS
	.align		4
        /*0028*/ 	.byte	0x04, 0x29
        /*002a*/ 	.short	(.L_2519 - .L_2518)


	//   ....[0]....
.L_2518:
        /*002c*/ 	.word	0xffffffff


	//   ....[1]....
        /*0030*/ 	.word	0xffffffff


	//   ....[2]....
        /*0034*/ 	.word	0xffffffff


	//   ....[3]....
        /*0038*/ 	.word	0xffffffff


	//   ....[4]....
        /*003c*/ 	.word	0xffffffff


	//   ....[5]....
        /*0040*/ 	.word	0xffffffff


	//   ....[6]....
        /*0044*/ 	.word	0xffffffff


	//   ....[7]....
        /*0048*/ 	.word	0xffffffff


	//   ....[8]....
        /*004c*/ 	.word	0xffffffff


	//   ....[9]....
        /*0050*/ 	.word	0xffffffff


	//----- nvinfo : EIATTR_COOP_GROUP_INSTR_OFFSETS
	.align		4
.L_2519:
        /*0054*/ 	.byte	0x04, 0x28
        /*0056*/ 	.short	(.L_2521 - .L_2520)


	//   ....[0]....
.L_2520:
        /*0058*/ 	.word	0x000013c0


	//   ....[1]....
        /*005c*/ 	.word	0x000013d0


	//   ....[2]....
        /*0060*/ 	.word	0x00001400


	//   ....[3]....
        /*0064*/ 	.word	0x00001410


	//   ....[4]....
        /*0068*/ 	.word	0x00001440


	//   ....[5]....
        /*006c*/ 	.word	0x00001450


	//   ....[6]....
        /*0070*/ 	.word	0x00001480


	//   ....[7]....
        /*0074*/ 	.word	0x00001490


	//   ....[8]....
        /*0078*/ 	.word	0x000014d0


	//   ....[9]....
        /*007c*/ 	.word	0x000014e0


	//----- nvinfo : EIATTR_VRC_CTA_INIT_COUNT
	.align		4
.L_2521:
        /*0080*/ 	.byte	0x02, 0x4a
	.zero		1
	.zero		1


	//----- nvinfo : EIATTR_EXIT_INSTR_OFFSETS
	.align		4
        /*0084*/ 	.byte	0x04, 0x1c
        /*0086*/ 	.short	(.L_2523 - .L_2522)


	//   ....[0]....
.L_2522:
        /*0088*/ 	.word	0x00006040


	//----- nvinfo : EIATTR_MAX_THREADS
	.align		4
.L_2523:
        /*008c*/ 	.byte	0x04, 0x05
        /*008e*/ 	.short	(.L_2525 - .L_2524)
.L_2524:
        /*0090*/ 	.word	0x00000080
        /*0094*/ 	.word	0x00000001
        /*0098*/ 	.word	0x00000001


	//----- nvinfo : EIATTR_CRS_STACK_SIZE
	.align		4
.L_2525:
        /*009c*/ 	.byte	0x04, 0x1e
        /*009e*/ 	.short	(.L_2527 - .L_2526)
.L_2526:
        /*00a0*/ 	.word	0x00000000


	//----- nvinfo : EIATTR_CBANK_PARAM_SIZE
	.align		4
.L_2527:
        /*00a4*/ 	.byte	0x03, 0x19
        /*00a6*/ 	.short	0x0128


	//----- nvinfo : EIATTR_PARAM_CBANK
	.align		4
        /*00a8*/ 	.byte	0x04, 0x0a
        /*00aa*/ 	.short	(.L_2529 - .L_2528)
	.align		4
.L_2528:
        /*00ac*/ 	.word	index@(.nv.constant0._ZN10layer_norm31ln_parallel_residual_bwd_kernelINS_13Kernel_traitsI6__halfffffjLj2048ELj1ELj1ELj4ELj16ENS_18Kernel_traits_baseILj2048ES2_ffffjLj128EEEEELb1ELb0ELb1EEEvNS_9BwdParamsE)
        /*00b0*/ 	.short	0x0380
        /*00b2*/ 	.short	0x0128


	//----- nvinfo : EIATTR_SW_WAR
	.align		4
.L_2529:
        /*00b4*/ 	.byte	0x04, 0x36
        /*00b6*/ 	.short	(.L_2531 - .L_2530)
.L_2530:
        /*00b8*/ 	.word	0x00000008
.L_2531:


//--------------------- .nv.info._ZN10layer_norm22ln_bwd_finalize_kernelINS_22Kernel_traits_finalizeILj2048E6__halfffffjLb0ELj1024ELj4ENS_18Kernel_traits_baseILj2048ES2_ffffjLj1024EEEEELb0ELb0EEEvNS_9BwdParamsE --------------------------
	.section	.nv.info._ZN10layer_norm22ln_bwd_finalize_kernelINS_22Kernel_traits_finalizeILj2048E6__halfffffjLb0ELj1024ELj4ENS_18Kernel_traits_baseILj2048ES2_ffffjLj1024EEEEELb0ELb0EEEvNS_9BwdParamsE,"",@"SHT_CUDA_INFO"
	.sectionflags	@""
	.align	4


	//----- nvinfo : EIATTR_CUDA_API_VERSION
	.align		4
        /*0000*/ 	.byte	0x04, 0x37
        /*0002*/ 	.short	(.L_2533 - .L_2532)
.L_2532:
        /*0004*/ 	.word	0x00000082


	//----- nvinfo : EIATTR_KPARAM_INFO
	.align		4
.L_2533:
        /*0008*/ 	.byte	0x04, 0x17
        /*000a*/ 	.short	(.L_2535 - .L_2534)
.L_2534:
        /*000c*/ 	.word	0x00000000
        /*0010*/ 	.short	0x0000
        /*0012*/ 	.short	0x0000
        /*0014*/ 	.byte	0x00, 0xf0, 0xa1, 0x04


	//----- nvinfo : EIATTR_SPARSE_MMA_MASK
	.align		4
.L_2535:
        /*0018*/ 	.byte	0x03, 0x50
        /*001a*/ 	.short	0x0000


	//----- nvinfo : EIATTR_MAXREG_COUNT
	.align		4
        /*001c*/ 	.byte	0x03, 0x1b
        /*001e*/ 	.short	0x0040


	//----- nvinfo : EIATTR_NUM_BARRIERS
	.align		4
        /*0020*/ 	.byte	0x02, 0x4c
        /*0022*/ 	.byte	0x01
	.zero		1


	//----- nvinfo : EIATTR_MERCURY_ISA_VERSION
	.align		4
        /*0024*/ 	.byte	0x03, 0x5f
        /*0026*/ 	.short	0x0101


	//----- nvinfo : EIATTR_COOP_GROUP_MASK_REGIDS
	.align		4
        /*0028*/ 	.byte	0x04, 0x29
        /*002a*/ 	.short	(.L_2537 - .L_2536)


	//   ....[0]....
.L_2536:
        /*002c*/ 	.word	0xffffffff


	//   ....[1]....
        /*0030*/ 	.word	0xffffffff


	//   ....[2]....
        /*0034*/ 	.word	0xffffffff


	//   ....[3]....
        /*0038*/ 	.word	0xffffffff


	//   ....[4]....
        /*003c*/ 	.word	0xffffffff


	//   ....[5]....
        /*0040*/ 	.word	0xffffffff


	//   ....[6]....
        /*0044*/ 	.word	0xffffffff


	//   ....[7]....
        /*0048*/ 	.word	0xffffffff


	//   ....[8]....
        /*004c*/ 	.word	0xffffffff


	//   ....[9]....
        /*0050*/ 	.word	0xffffffff


	//----- nvinfo : EIATTR_COOP_GROUP_INSTR_OFFSETS
	.align		4
.L_2537:
        /*0054*/ 	.byte	0x04, 0x28
        /*0056*/ 	.short	(.L_2539 - .L_2538)


	//   ....[0]....
.L_2538:
        /*0058*/ 	.word	0x00001540


	//   ....[1]....
        /*005c*/ 	.word	0x00001550


	//   ....[2]....
        /*0060*/ 	.word	0x00001580


	//   ....[3]....
        /*0064*/ 	.word	0x00001590


	//   ....[4]....
        /*0068*/ 	.word	0x000015c0


	//   ....[5]....
        /*006c*/ 	.word	0x000015d0


	//   ....[6]....
        /*0070*/ 	.word	0x00001610


	//   ....[7]....
        /*0074*/ 	.word	0x00001630


	//   ....[8]....
        /*0078*/ 	.word	0x00001680


	//   ....[9]....
        /*007c*/ 	.word	0x00001690


	//----- nvinfo : EIATTR_VRC_CTA_INIT_COUNT
	.align		4
.L_2539:
        /*0080*/ 	.byte	0x02, 0x4a
	.zero		1
	.zero		1


	//----- nvinfo : EIATTR_EXIT_INSTR_OFFSETS
	.align		4
        /*0084*/ 	.byte	0x04, 0x1c
        /*0086*/ 	.short	(.L_2541 - .L_2540)


	//   ....[0]....
.L_2540:
        /*0088*/ 	.word	0x00000060


	//   ....[1]....
        /*008c*/ 	.word	0x000016f0


	//   ....[2]....
        /*0090*/ 	.word	0x00001720


	//   ....[3]....
        /*0094*/ 	.word	0x000017e0


	//----- nvinfo : EIATTR_MAX_THREADS
	.align		4
.L_2541:
        /*0098*/ 	.byte	0x04, 0x05
        /*009a*/ 	.short	(.L_2543 - .L_2542)
.L_2542:
        /*009c*/ 	.word	0x00000400
        /*00a0*/ 	.word	0x00000001
        /*00a4*/ 	.word	0x00000001


	//----- nvinfo : EIATTR_CRS_STACK_SIZE
	.align		4
.L_2543:
        /*00a8*/ 	.byte	0x04, 0x1e
        /*00aa*/ 	.short	(.L_2545 - .L_2544)
.L_2544:
        /*00ac*/ 	.word	0x00000000


	//----- nvinfo : EIATTR_CBANK_PARAM_SIZE
	.align		4
.L_2545:
        /*00b0*/ 	.byte	0x03, 0x19
        /*00b2*/ 	.short	0x0128


	//----- nvinfo : EIATTR_PARAM_CBANK
	.align		4
        /*00b4*/ 	.byte	0x04, 0x0a
        /*00b6*/ 	.short	(.L_2547 - .L_2546)
	.align		4
.L_2546:
        /*00b8*/ 	.word	index@(.nv.constant0._ZN10layer_norm22ln_bwd_finalize_kernelINS_22Kernel_traits_finalizeILj2048E6__halfffffjLb0ELj1024ELj4ENS_18Kernel_traits_baseILj2048ES2_ffffjLj1024EEEEELb0ELb0EEEvNS_9BwdParamsE)
        /*00bc*/ 	.short	0x0380
        /*00be*/ 	.short	0x0128


	//----- nvinfo : EIATTR_SW_WAR
	.align		4
.L_2547:
        /*00c0*/ 	.byte	0x04, 0x36
        /*00c2*/ 	.short	(.L_2549 - .L_2548)
.L_2548:
        /*00c4*/ 	.word	0x00000008
.L_2549:


//--------------------- .nv.info._ZN10layer_norm40ln_parallel_residual_bwd_finalize_kernelINS_22Kernel_traits_finalizeILj2048E6__halfffffjLb0ELj1024ELj4ENS_18Kernel_traits_baseILj2048ES2_ffffjLj1024EEEEELb0EEEvNS_9BwdParamsE --------------------------
	.section	.nv.info._ZN10layer_norm40ln_parallel_residual_bwd_finalize_kernelINS_22Kernel_traits_finalizeILj2048E6__halfffffjLb0ELj1024ELj4ENS_18Kernel_traits_baseILj2048ES2_ffffjLj1024EEEEELb0EEEvNS_9BwdParamsE,"",@"SHT_CUDA_INFO"
	.sectionflags	@""
	.align	4


	//----- nvinfo : EIATTR_CUDA_API_VERSION
	.align		4
        /*0000*/ 	.byte	0x04, 0x37
        /*0002*/ 	.short	(.L_2551 - .L_2550)
.L_2550:
        /*0004*/ 	.word	0x00000082


	//----- nvinfo : EIATTR_KPARAM_INFO
	.align		4
.L_2551:
        /*0008*/ 	.byte	0x04, 0x17
        /*000a*/ 	.short	(.L_2553 - .L_2552)
.L_2552:
        /*000c*/ 	.word	0x00000000
        /*0010*/ 	.short	0x0000
        /*0012*/ 	.short	0x0000
        /*0014*/ 	.byte	0x00, 0xf0, 0xa1, 0x04


	//----- nvinfo : EIATTR_SPARSE_MMA_MASK
	.align		4
.L_2553:
        /*0018*/ 	.byte	0x03, 0x50
        /*001a*/ 	.short	0x0000


	//----- nvinfo : EIATTR_MAXREG_COUNT
	.align		4
        /*001c*/ 	.byte	0x03, 0x1b
        /*001e*/ 	.short	0x0040


	//----- nvinfo : EIATTR_NUM_BARRIERS
	.align		4
        /*0020*/ 	.byte	0x02, 0x4c
        /*0022*/ 	.byte	0x01
	.zero		1


	//----- nvinfo : EIATTR_MERCURY_ISA_VERSION
	.align		4
        /*0024*/ 	.byte	0x03, 0x5f
        /*0026*/ 	.short	0x0101


	//----- nvinfo : EIATTR_COOP_GROUP_MASK_REGIDS
	.align		4
        /*0028*/ 	.byte	0x04, 0x29
        /*002a*/ 	.short	(.L_2555 - .L_2554)


	//   ....[0]....
.L_2554:
        /*002c*/ 	.word	0xffffffff


	//   ....[1]....
        /*0030*/ 	.word	0xffffffff


	//   ....[2]....
        /*0034*/ 	.word	0xffffffff


	//   ....[3]....
        /*0038*/ 	.word	0xffffffff


	//   ....[4]....
        /*003c*/ 	.word	0xffffffff


	//   ....[5]....
        /*0040*/ 	.word	0xffffffff


	//   ....[6]....
        /*0044*/ 	.word	0xffffffff


	//   ....[7]....
        /*0048*/ 	.word	0xffffffff


	//   ....[8]....
        /*004c*/ 	.word	0xffffffff


	//   ....[9]....
        /*0050*/ 	.word	0xffffffff


	//   ....[10]....
        /*0054*/ 	.word	0xffffffff


	//   ....[11]....
        /*0058*/ 	.word	0xffffffff


	//   ....[12]....
        /*005c*/ 	.word	0xffffffff


	//   ....[13]....
        /*0060*/ 	.word	0xffffffff


	//   ....[14]....
        /*0064*/ 	.word	0xffffffff


	//   ....[15]....
        /*0068*/ 	.word	0xffffffff


	//   ....[16]....
        /*006c*/ 	.word	0xffffffff


	//   ....[17]....
        /*0070*/ 	.word	0xffffffff


	//   ....[18]....
        /*0074*/ 	.word	0xffffffff


	//   ....[19]....
        /*0078*/ 	.word	0xffffffff


	//----- nvinfo : EIATTR_COOP_GROUP_INSTR_OFFSETS
	.align		4
.L_2555:
        /*007c*/ 	.byte	0x04, 0x28
        /*007e*/ 	.short	(.L_2557 - .L_2556)


	//   ....[0]....
.L_2556:
        /*0080*/ 	.word	0x000013a0


	//   ....[1]....
        /*0084*/ 	.word	0x000013b0


	//   ....[2]....
        /*0088*/ 	.word	0x000013c0


	//   ....[3]....
        /*008c*/ 	.word	0x000013d0


	//   ....[4]....
        /*0090*/ 	.word	0x00001400


	//   ....[5]....
        /*0094*/ 	.word	0x00001430


	//   ....[6]....
        /*0098*/ 	.word	0x00001440


	//   ....[7]....
        /*009c*/ 	.word	0x00001450


	//   ....[8]....
        /*00a0*/ 	.word	0x00001470


	//   ....[9]....
        /*00a4*/ 	.word	0x000014b0


	//   ....[10]....
        /*00a8*/ 	.word	0x000014e0


	//   ....[11]....
        /*00ac*/ 	.word	0x000014f0


	//   ....[12]....
        /*00b0*/ 	.word	0x00001510


	//   ....[13]....
        /*00b4*/ 	.word	0x00001540


	//   ....[14]....
        /*00b8*/ 	.word	0x00001560


	//   ....[15]....
        /*00bc*/ 	.word	0x00001570


	//   ....[16]....
        /*00c0*/ 	.word	0x000015b0


	//   ....[17]....
        /*00c4*/ 	.word	0x000015e0


	//   ....[18]....
        /*00c8*/ 	.word	0x00001600


	//   ....[19]....
        /*00cc*/ 	.word	0x00001610


	//----- nvinfo : EIATTR_VRC_CTA_INIT_COUNT
	.align		4
.L_2557:
        /*00d0*/ 	.byte	0x02, 0x4a
	.zero		1
	.zero		1


	//----- nvinfo : EIATTR_EXIT_INSTR_OFFSETS
	.align		4
        /*00d4*/ 	.byte	0x04, 0x1c
        /*00d6*/ 	.short	(.L_2559 - .L_2558)


	//   ....[0]....
.L_2558:
        /*00d8*/ 	.word	0x00000060


	//   ....[1]....
        /*00dc*/ 	.word	0x000016c0


	//   ....[2]....
        /*00e0*/ 	.word	0x000016f0


	//   ....[3]....
        /*00e4*/ 	.word	0x00001850


	//----- nvinfo : EIATTR_MAX_THREADS
	.align		4
.L_2559:
        /*00e8*/ 	.byte	0x04, 0x05
        /*00ea*/ 	.short	(.L_2561 - .L_2560)
.L_2560:
        /*00ec*/ 	.word	0x00000400
        /*00f0*/ 	.word	0x00000001
        /*00f4*/ 	.word	0x00000001


	//----- nvinfo : EIATTR_CRS_STACK_SIZE
	.align		4
.L_2561:
        /*00f8*/ 	.byte	0x04, 0x1e
        /*00fa*/ 	.short	(.L_2563 - .L_2562)
.L_2562:
        /*00fc*/ 	.word	0x00000000


	//----- nvinfo : EIATTR_CBANK_PARAM_SIZE
	.align		4
.L_2563:
        /*0100*/ 	.byte	0x03, 0x19
        /*0102*/ 	.short	0x0128


	//----- nvinfo : EIATTR_PARAM_CBANK
	.align		4
        /*0104*/ 	.byte	0x04, 0x0a
        /*0106*/ 	.short	(.L_2565 - .L_2564)
	.align		4
.L_2564:
        /*0108*/ 	.word	index@(.nv.constant0._ZN10layer_norm40ln_parallel_residual_bwd_finalize_kernelINS_22Kernel_traits_finalizeILj2048E6__halfffffjLb0ELj1024ELj4ENS_18Kernel_traits_baseILj2048ES2_ffffjLj1024EEEEELb0EEEvNS_9BwdParamsE)
        /*010c*/ 	.short	0x0380
        /*010e*/ 	.short	0x0128


	//----- nvinfo : EIATTR_SW_WAR
	.align		4
.L_2565:
        /*0110*/ 	.byte	0x04, 0x36
        /*0112*/ 	.short	(.L_2567 - .L_2566)
.L_2566:
        /*0114*/ 	.word	0x00000008
.L_2567:


//--------------------- .nv.info._ZN10layer_norm31ln_parallel_residual_bwd_kernelINS_13Kernel_traitsI6__halfffffjLj2048ELj1ELj1ELj4ELj16ENS_18Kernel_traits_baseILj2048ES2_ffffjLj128EEEEELb1ELb1ELb0EEEvNS_9BwdParamsE --------------------------
	.section	.nv.info._ZN10layer_norm31ln_parallel_residual_bwd_kernelINS_13Kernel_traitsI6__halfffffjLj2048ELj1ELj1ELj4ELj16ENS_18Kernel_traits_baseILj2048ES2_ffffjLj128EEEEELb1ELb1ELb0EEEvNS_9BwdParamsE,"",@"SHT_CUDA_INFO"
	.sectionflags	@""
	.align	4


	//----- nvinfo : EIATTR_CUDA_API_VERSION
	.align		4
        /*0000*/ 	.byte	0x04, 0x37
        /*0002*/ 	.short	(.L_2569 - .L_2568)
.L_2568:
        /*0004*/ 	.word	0x00000082


	//----- nvinfo : EIATTR_KPARAM_INFO
	.align		4
.L_2569:
        /*0008*/ 	.byte	0x04, 0x17
        /*000a*/ 	.short	(.L_2571 - .L_2570)
.L_2570:
        /*000c*/ 	.word	0x00000000
        /*0010*/ 	.short	0x0000
        /*0012*/ 	.short	0x0000
        /*0014*/ 	.byte	0x00, 0xf0, 0xa1, 0x04


	//----- nvinfo : EIATTR_SPARSE_MMA_MASK
	.align		4
.L_2571:
        /*0018*/ 	.byte	0x03, 0x50
        /*001a*/ 	.short	0x0000


	//----- nvinfo : EIATTR_MAXREG_COUNT
	.align		4
        /*001c*/ 	.byte	0x03, 0x1b
        /*001e*/ 	.short	0x00ff


	//----- nvinfo : EIATTR_NUM_BARRIERS
	.align		4
        /*0020*/ 	.byte	0x02, 0x4c
        /*0022*/ 	.byte	0x01
	.zero		1


	//----- nvinfo : EIATTR_MERCURY_ISA_VERSION
	.align		4
        /*0024*/ 	.byte	0x03, 0x5f
        /*0026*/ 	.short	0x0101


	//----- nvinfo : EIATTR_COOP_GROUP_MASK_REGIDS
	.align		4
        /*0028*/ 	.byte	0x04, 0x29
        /*002a*/ 	.short	(.L_2573 - .L_2572)


	//   ....[0]....
.L_2572:
        /*002c*/ 	.word	0xffffffff


	//   ....[1]....
        /*0030*/ 	.word	0xffffffff


	//   ....[2]....
        /*0034*/ 	.word	0xffffffff


	//   ....[3]....
        /*0038*/ 	.word	0xffffffff


	//   ....[4]....
        /*003c*/ 	.word	0xffffffff


	//   ....[5]....
        /*0040*/ 	.word	0xffffffff


	//   ....[6]....
        /*0044*/ 	.word	0xffffffff


	//   ....[7]....
        /*0048*/ 	.word	0xffffffff


	//   ....[8]....
        /*004c*/ 	.word	0xffffffff


	//   ....[9]....
        /*0050*/ 	.word	0xffffffff


	//----- nvinfo : EIATTR_COOP_GROUP_INSTR_OFFSETS
	.align		4
.L_2573:
        /*0054*/ 	.byte	0x04, 0x28
        /*0056*/ 	.short	(.L_2575 - .L_2574)


	//   ....[0]....
.L_2574:
        /*0058*/ 	.word	0x00001560


	//   ....[1]....
        /*005c*/ 	.word	0x00001580


	//   ....[2]....
        /*0060*/ 	.word	0x000015c0


	//   ....[3]....
        /*0064*/ 	.word	0x000015d0


	//   ....[4]....
        /*0068*/ 	.word	0x00001610


	//   ....[5]....
        /*006c*/ 	.word	0x00001620


	//   ....[6]....
        /*0070*/ 	.word	0x00001650


	//   ....[7]....
        /*0074*/ 	.word	0x00001660


	//   ....[8]....
        /*0078*/ 	.word	0x00001690


	//   ....[9]....
        /*007c*/ 	.word	0x000016a0


	//----- nvinfo : EIATTR_VRC_CTA_INIT_COUNT
	.align		4
.L_2575:
        /*0080*/ 	.byte	0x02, 0x4a
	.zero		1
	.zero		1


	//----- nvinfo : EIATTR_EXIT_INSTR_OFFSETS
	.align		4
        /*0084*/ 	.byte	0x04, 0x1c
        /*0086*/ 	.short	(.L_2577 - .L_2576)


	//   ....[0]....
.L_2576:
        /*0088*/ 	.word	0x00005e40


	//   ....[1]....
        /*008c*/ 	.word	0x00005ec0


	//----- nvinfo : EIATTR_MAX_THREADS
	.align		4
.L_2577:
        /*0090*/ 	.byte	0x04, 0x05
        /*0092*/ 	.short	(.L_2579 - .L_2578)
.L_2578:
        /*0094*/ 	.word	0x00000080
        /*0098*/ 	.word	0x00000001
        /*009c*/ 	.word	0x00000001


	//----- nvinfo : EIATTR_CRS_STACK_SIZE
	.align		4
.L_2579:
        /*00a0*/ 	.byte	0x04, 0x1e
        /*00a2*/ 	.short	(.L_2581 - .L_2580)
.L_2580:
        /*00a4*/ 	.word	0x00000000


	//----- nvinfo : EIATTR_CBANK_PARAM_SIZE
	.align		4
.L_2581:
        /*00a8*/ 	.byte	0x03, 0x19
        /*00aa*/ 	.short	0x0128


	//----- nvinfo : EIATTR_PARAM_CBANK
	.align		4
        /*00ac*/ 	.byte	0x04, 0x0a
        /*00ae*/ 	.short	(.L_2583 - .L_2582)
	.align		4
.L_2582:
        /*00b0*/ 	.word	index@(.nv.constant0._ZN10layer_norm31ln_parallel_residual_bwd_kernelINS_13Kernel_traitsI6__halfffffjLj2048ELj1ELj1ELj4ELj16ENS_18Kernel_traits_baseILj2048ES2_ffffjLj128EEEEELb1ELb1ELb0EEEvNS_9BwdParamsE)
        /*00b4*/ 	.short	0x0380
        /*00b6*/ 	.short	0x0128


	//----- nvinfo : EIATTR_SW_WAR
	.align		4
.L_2583:
        /*00b8*/ 	.byte	0x04, 0x36
        /*00ba*/ 	.short	(.L_2585 - .L_2584)
.L_2584:
        /*00bc*/ 	.word	0x00000008
.L_2585:


//--------------------- .nv.info._ZN10layer_norm22ln_bwd_finalize_kernelINS_22Kernel_traits_finalizeILj2048E6__halfffffjLb0ELj1024ELj4ENS_18Kernel_traits_baseILj2048ES2_ffffjLj1024EEEEELb0ELb1EEEvNS_9BwdParamsE --------------------------
	.section	.nv.info._ZN10layer_norm22ln_bwd_finalize_kernelINS_22Kernel_traits_finalizeILj2048E6__halfffffjLb0ELj1024ELj4ENS_18Kernel_traits_baseILj2048ES2_ffffjLj1024EEEEELb0ELb1EEEvNS_9BwdParamsE,"",@"SHT_CUDA_INFO"
	.sectionflags	@""
	.align	4


	//----- nvinfo : EIATTR_CUDA_API_VERSION
	.align		4
        /*0000*/ 	.byte	0x04, 0x37
        /*0002*/ 	.short	(.L_2587 - .L_2586)
.L_2586:
        /*0004*/ 	.word	0x00000082


	//----- nvinfo : EIATTR_KPARAM_INFO
	.align		4
.L_2587:
        /*0008*/ 	.byte	0x04, 0x17
        /*000a*/ 	.short	(.L_2589 - .L_2588)
.L_2588:
        /*000c*/ 	.word	0x00000000
        /*0010*/ 	.short	0x0000
        /*0012*/ 	.short	0x0000
        /*0014*/ 	.byte	0x00, 0xf0, 0xa1, 0x04


	//----- nvinfo : EIATTR_SPARSE_MMA_MASK
	.align		4
.L_2589:
        /*0018*/ 	.byte	0x03, 0x50
        /*001a*/ 	.short	0x0000


	//----- nvinfo : EIATTR_MAXREG_COUNT
	.align		4
        /*001c*/ 	.byte	0x03, 0x1b
        /*001e*/ 	.short	0x0040


	//----- nvinfo : EIATTR_NUM_BARRIERS
	.align		4
        /*0020*/ 	.byte	0x02, 0x4c
        /*0022*/ 	.byte	0x01
	.zero		1


	//----- nvinfo : EIATTR_MERCURY_ISA_VERSION
	.align		4
        /*0024*/ 	.byte	0x03, 0x5f
        /*0026*/ 	.short	0x0101


	//----- nvinfo : EIATTR_COOP_GROUP_MASK_REGIDS
	.align		4
        /*0028*/ 	.byte	0x04, 0x29
        /*002a*/ 	.short	(.L_2591 - .L_2590)


	//   ....[0]....
.L_2590:
        /*002c*/ 	.word	0xffffffff


	//   ....[1]....
        /*0030*/ 	.word	0xffffffff


	//   ....[2]....
        /*0034*/ 	.word	0xffffffff


	//   ....[3]....
        /*0038*/ 	.word	0xffffffff


	//   ....[4]....
        /*003c*/ 	.word	0xffffffff


	//   ....[5]....
        /*0040*/ 	.word	0xffffffff


	//   ....[6]....
        /*0044*/ 	.word	0xffffffff


	//   ....[7]....
        /*0048*/ 	.word	0xffffffff


	//   ....[8]....
        /*004c*/ 	.word	0xffffffff


	//   ....[9]....
        /*0050*/ 	.word	0xffffffff


	//----- nvinfo : EIATTR_COOP_GROUP_INSTR_OFFSETS
	.align		4
.L_2591:
        /*0054*/ 	.byte	0x04, 0x28
        /*0056*/ 	.short	(.L_2593 - .L_2592)


	//   ....[0]....
.L_2592:
        /*0058*/ 	.word	0x00001560


	//   ....[1]....
        /*005c*/ 	.word	0x00001570


	//   ....[2]....
        /*0060*/ 	.word	0x000015a0


	//   ....[3]....
        /*0064*/ 	.word	0x000015b0


	//   ....[4]....
        /*0068*/ 	.word	0x000015e0


	//   ....[5]....
        /*006c*/ 	.word	0x000015f0


	//   ....[6]....
        /*0070*/ 	.word	0x00001620


	//   ....[7]....
        /*0074*/ 	.word	0x00001640


	//   ....[8]....
        /*0078*/ 	.word	0x00001670


	//   ....[9]....
        /*007c*/ 	.word	0x00001680


	//----- nvinfo : EIATTR_VRC_CTA_INIT_COUNT
	.align		4
.L_2593:
        /*0080*/ 	.byte	0x02, 0x4a
	.zero		1
	.zero		1


	//----- nvinfo : EIATTR_EXIT_INSTR_OFFSETS
	.align		4
        /*0084*/ 	.byte	0x04, 0x1c
        /*0086*/ 	.short	(.L_2595 - .L_2594)


	//   ....[0]....
.L_2594:
        /*0088*/ 	.word	0x00000060


	//   ....[1]....
        /*008c*/ 	.word	0x000016e0


	//   ....[2]....
        /*0090*/ 	.word	0x000017d0


	//----- nvinfo : EIATTR_MAX_THREADS
	.align		4
.L_2595:
        /*0094*/ 	.byte	0x04, 0x05
        /*0096*/ 	.short	(.L_2597 - .L_2596)
.L_2596:
        /*0098*/ 	.word	0x00000400
        /*009c*/ 	.word	0x00000001
        /*00a0*/ 	.word	0x00000001


	//----- nvinfo : EIATTR_CRS_STACK_SIZE
	.align		4
.L_2597:
        /*00a4*/ 	.byte	0x04, 0x1e
        /*00a6*/ 	.short	(.L_2599 - .L_2598)
.L_2598:
        /*00a8*/ 	.word	0x00000000


	//----- nvinfo : EIATTR_CBANK_PARAM_SIZE
	.align		4
.L_2599:
        /*00ac*/ 	.byte	0x03, 0x19
        /*00ae*/ 	.short	0x0128


	//----- nvinfo : EIATTR_PARAM_CBANK
	.align		4
        /*00b0*/ 	.byte	0x04, 0x0a
        /*00b2*/ 	.short	(.L_2601 - .L_2600)
	.align		4
.L_2600:
        /*00b4*/ 	.word	index@(.nv.constant0._ZN10layer_norm22ln_bwd_finalize_kernelINS_22Kernel_traits_finalizeILj2048E6__halfffffjLb0ELj1024ELj4ENS_18Kernel_traits_baseILj2048ES2_ffffjLj1024EEEEELb0ELb1EEEvNS_9BwdParamsE)
        /*00b8*/ 	.short	0x0380
        /*00ba*/ 	.short	0x0128


	//----- nvinfo : EIATTR_SW_WAR
	.align		4
.L_2601:
        /*00bc*/ 	.byte	0x04, 0x36
        /*00be*/ 	.short	(.L_2603 - .L_2602)
.L_2602:
        /*00c0*/ 	.word	0x00000008
.L_2603:


//--------------------- .nv.info._ZN10layer_norm40ln_parallel_residual_bwd_finalize_kernelINS_22Kernel_traits_finalizeILj2048E6__halfffffjLb0ELj1024ELj4ENS_18Kernel_traits_baseILj2048ES2_ffffjLj1024EEEEELb1EEEvNS_9BwdParamsE --------------------------
	.section	.nv.info._ZN10layer_norm40ln_parallel_residual_bwd_finalize_kernelINS_22Kernel_traits_finalizeILj2048E6__halfffffjLb0ELj1024ELj4ENS_18Kernel_traits_baseILj2048ES2_ffffjLj1024EEEEELb1EEEvNS_9BwdParamsE,"",@"SHT_CUDA_INFO"
	.sectionflags	@""
	.align	4


	//----- nvinfo : EIATTR_CUDA_API_VERSION
	.align		4
        /*0000*/ 	.byte	0x04, 0x37
        /*0002*/ 	.short	(.L_2605 - .L_2604)
.L_2604:
        /*0004*/ 	.word	0x00000082


	//----- nvinfo : EIATTR_KPARAM_INFO
	.align		4
.L_2605:
        /*0008*/ 	.byte	0x04, 0x17
        /*000a*/ 	.short	(.L_2607 - .L_2606)
.L_2606:
        /*000c*/ 	.word	0x00000000
        /*0010*/ 	.short	0x0000
        /*0012*/ 	.short	0x0000
        /*0014*/ 	.byte	0x00, 0xf0, 0xa1, 0x04


	//----- nvinfo : EIATTR_SPARSE_MMA_MASK
	.align		4
.L_2607:
        /*0018*/ 	.byte	0x03, 0x50
        /*001a*/ 	.short	0x0000


	//----- nvinfo : EIATTR_MAXREG_COUNT
	.align		4
        /*001c*/ 	.byte	0x03, 0x1b
        /*001e*/ 	.short	0x0040


	//----- nvinfo : EIATTR_NUM_BARRIERS
	.align		4
        /*0020*/ 	.byte	0x02, 0x4c
        /*0022*/ 	.byte	0x01
	.zero		1


	//----- nvinfo : EIATTR_MERCURY_ISA_VERSION
	.align		4
        /*0024*/ 	.byte	0x03, 0x5f
        /*0026*/ 	.short	0x0101


	//----- nvinfo : EIATTR_COOP_GROUP_MASK_REGIDS
	.align		4
        /*0028*/ 	.byte	0x04, 0x29
        /*002a*/ 	.short	(.L_2609 - .L_2608)


	//   ....[0]....
.L_2608:
        /*002c*/ 	.word	0xffffffff


	//   ....[1]....
        /*0030*/ 	.word	0xffffffff


	//   ....[2]....
        /*0034*/ 	.word	0xffffffff


	//   ....[3]....
        /*0038*/ 	.word	0xffffffff


	//   ....[4]....
        /*003c*/ 	.word	0xffffffff


	//   ....[5]....
        /*0040*/ 	.word	0xffffffff


	//   ....[6]....
        /*0044*/ 	.word	0xffffffff


	//   ....[7]....
        /*0048*/ 	.word	0xffffffff


	//   ....[8]....
        /*004c*/ 	.word	0xffffffff


	//   ....[9]....
        /*0050*/ 	.word	0xffffffff


	//   ....[10]....
        /*0054*/ 	.word	0xffffffff


	//   ....[11]....
        /*0058*/ 	.word	0xffffffff


	//   ....[12]....
        /*005c*/ 	.word	0xffffffff


	//   ....[13]....
        /*0060*/ 	.word	0xffffffff


	//   ....[14]....
        /*0064*/ 	.word	0xffffffff


	//   ....[15]....
        /*0068*/ 	.word	0xffffffff


	//   ....[16]....
        /*006c*/ 	.word	0xffffffff


	//   ....[17]....
        /*0070*/ 	.word	0xffffffff


	//   ....[18]....
        /*0074*/ 	.word	0xffffffff


	//   ....[19]....
        /*0078*/ 	.word	0xffffffff


	//----- nvinfo : EIATTR_COOP_GROUP_INSTR_OFFSETS
	.align		4
.L_2609:
        /*007c*/ 	.byte	0x04, 0x28
        /*007e*/ 	.short	(.L_2611 - .L_2610)


	//   ....[0]....
.L_2610:
        /*0080*/ 	.word	0x000013e0


	//   ....[1]....
        /*0084*/ 	.word	0x000013f0


	//   ....[2]....
        /*0088*/ 	.word	0x00001400


	//   ....[3]....
        /*008c*/ 	.word	0x00001410


	//   ....[4]....
        /*0090*/ 	.word	0x00001450


	//   ....[5]....
        /*0094*/ 	.word	0x00001470


	//   ....[6]....
        /*0098*/ 	.word	0x00001480


	//   ....[7]....
        /*009c*/ 	.word	0x00001490


	//   ....[8]....
        /*00a0*/ 	.word	0x000014d0


	//   ....[9]....
        /*00a4*/ 	.word	0x000014f0


	//   ....[10]....
        /*00a8*/ 	.word	0x00001500


	//   ....[11]....
        /*00ac*/ 	.word	0x00001510


	//   ....[12]....
        /*00b0*/ 	.word	0x00001540


	//   ....[13]....
        /*00b4*/ 	.word	0x00001560


	//   ....[14]....
        /*00b8*/ 	.word	0x00001580


	//   ....[15]....
        /*00bc*/ 	.word	0x00001590


	//   ....[16]....
        /*00c0*/ 	.word	0x000015c0


	//   ....[17]....
        /*00c4*/ 	.word	0x000015e0


	//   ....[18]....
        /*00c8*/ 	.word	0x00001600


	//   ....[19]....
        /*00cc*/ 	.word	0x00001610


	//----- nvinfo : EIATTR_VRC_CTA_INIT_COUNT
	.align		4
.L_2611:
        /*00d0*/ 	.byte	0x02, 0x4a
	.zero		1
	.zero		1


	//----- nvinfo : EIATTR_EXIT_INSTR_OFFSETS
	.align		4
        /*00d4*/ 	.byte	0x04, 0x1c
        /*00d6*/ 	.short	(.L_2613 - .L_2612)


	//   ....[0]....
.L_2612:
        /*00d8*/ 	.word	0x00000060


	//   ....[1]....
        /*00dc*/ 	.word	0x000016b0


	//   ....[2]....
        /*00e0*/ 	.word	0x00001840


	//----- nvinfo : EIATTR_MAX_THREADS
	.align		4
.L_2613:
        /*00e4*/ 	.byte	0x04, 0x05
        /*00e6*/ 	.short	(.L_2615 - .L_2614)
.L_2614:
        /*00e8*/ 	.word	0x00000400
        /*00ec*/ 	.word	0x00000001
        /*00f0*/ 	.word	0x00000001


	//----- nvinfo : EIATTR_CRS_STACK_SIZE
	.align		4
.L_2615:
        /*00f4*/ 	.byte	0x04, 0x1e
        /*00f6*/ 	.short	(.L_2617 - .L_2616)
.L_2616:
        /*00f8*/ 	.word	0x00000000


	//----- nvinfo : EIATTR_CBANK_PARAM_SIZE
	.align		4
.L_2617:
        /*00fc*/ 	.byte	0x03, 0x19
        /*00fe*/ 	.short	0x0128


	//----- nvinfo : EIATTR_PARAM_CBANK
	.align		4
        /*0100*/ 	.byte	0x04, 0x0a
        /*0102*/ 	.short	(.L_2619 - .L_2618)
	.align		4
.L_2618:
        /*0104*/ 	.word	index@(.nv.constant0._ZN10layer_norm40ln_parallel_residual_bwd_finalize_kernelINS_22Kernel_traits_finalizeILj2048E6__halfffffjLb0ELj1024ELj4ENS_18Kernel_traits_baseILj2048ES2_ffffjLj1024EEEEELb1EEEvNS_9BwdParamsE)
        /*0108*/ 	.short	0x0380
        /*010a*/ 	.short	0x0128


	//----- nvinfo : EIATTR_SW_WAR
	.align		4
.L_2619:
        /*010c*/ 	.byte	0x04, 0x36
        /*010e*/ 	.short	(.L_2621 - .L_2620)
.L_2620:
        /*0110*/ 	.word	0x00000008
.L_2621:


//--------------------- .nv.info._ZN10layer_norm31ln_parallel_residual_bwd_kernelINS_13Kernel_traitsI6__halfffffjLj2048ELj1ELj1ELj4ELj16ENS_18Kernel_traits_baseILj2048ES2_ffffjLj128EEEEELb1ELb1ELb1EEEvNS_9BwdParamsE --------------------------
	.section	.nv.info._ZN10layer_norm31ln_parallel_residual_bwd_kernelINS_13Kernel_traitsI6__halfffffjLj2048ELj1ELj1ELj4ELj16ENS_18Kernel_traits_baseILj2048ES2_ffffjLj128EEEEELb1ELb1ELb1EEEvNS_9BwdParamsE,"",@"SHT_CUDA_INFO"
	.sectionflags	@""
	.align	4


	//----- nvinfo : EIATTR_CUDA_API_VERSION
	.align		4
        /*0000*/ 	.byte	0x04, 0x37
        /*0002*/ 	.short	(.L_2623 - .L_2622)
.L_2622:
        /*0004*/ 	.word	0x00000082


	//----- nvinfo : EIATTR_KPARAM_INFO
	.align		4
.L_2623:
        /*0008*/ 	.byte	0x04, 0x17
        /*000a*/ 	.short	(.L_2625 - .L_2624)
.L_2624:
        /*000c*/ 	.word	0x00000000
        /*0010*/ 	.short	0x0000
        /*0012*/ 	.short	0x0000
        /*0014*/ 	.byte	0x00, 0xf0, 0xa1, 0x04


	//----- nvinfo : EIATTR_SPARSE_MMA_MASK
	.align		4
.L_2625:
        /*0018*/ 	.byte	0x03, 0x50
        /*001a*/ 	.short	0x0000


	//----- nvinfo : EIATTR_MAXREG_COUNT
	.align		4
        /*001c*/ 	.byte	0x03, 0x1b
        /*001e*/ 	.short	0x00ff


	//----- nvinfo : EIATTR_NUM_BARRIERS
	.align		4
        /*0020*/ 	.byte	0x02, 0x4c
        /*0022*/ 	.byte	0x01
	.zero		1


	//----- nvinfo : EIATTR_MERCURY_ISA_VERSION
	.align		4
        /*0024*/ 	.byte	0x03, 0x5f
        /*0026*/ 	.short	0x0101


	//----- nvinfo : EIATTR_COOP_GROUP_MASK_REGIDS
	.align		4
        /*0028*/ 	.byte	0x04, 0x29
        /*002a*/ 	.short	(.L_2627 - .L_2626)


	//   ....[0]....
.L_2626:
        /*002c*/ 	.word	0xffffffff


	//   ....[1]....
        /*0030*/ 	.word	0xffffffff


	//   ....[2]....
        /*0034*/ 	.word	0xffffffff


	//   ....[3]....
        /*0038*/ 	.word	0xffffffff


	//   ....[4]....
        /*003c*/ 	.word	0xffffffff


	//   ....[5]....
        /*0040*/ 	.word	0xffffffff


	//   ....[6]....
        /*0044*/ 	.word	0xffffffff


	//   ....[7]....
        /*0048*/ 	.word	0xffffffff


	//   ....[8]....
        /*004c*/ 	.word	0xffffffff


	//   ....[9]....
        /*0050*/ 	.word	0xffffffff


	//----- nvinfo : EIATTR_COOP_GROUP_INSTR_OFFSETS
	.align		4
.L_2627:
        /*0054*/ 	.byte	0x04, 0x28
        /*0056*/ 	.short	(.L_2629 - .L_2628)


	//   ....[0]....
.L_2628:
        /*0058*/ 	.word	0x00001020


	//   ....[1]....
        /*005c*/ 	.word	0x000010b0


	//   ....[2]....
        /*0060*/ 	.word	0x000010c0


	//   ....[3]....
        /*0064*/ 	.word	0x00001110


	//   ....[4]....
        /*0068*/ 	.word	0x00001150


	//   ....[5]....
        /*006c*/ 	.word	0x00001170


	//   ....[6]....
        /*0070*/ 	.word	0x00001180


	//   ....[7]....
        /*0074*/ 	.word	0x000011a0


	//   ....[8]....
        /*0078*/ 	.word	0x000011f0


	//   ....[9]....
        /*007c*/ 	.word	0x00001210


	//----- nvinfo : EIATTR_VRC_CTA_INIT_COUNT
	.align		4
.L_2629:
        /*0080*/ 	.byte	0x02, 0x4a
	.zero		1
	.zero		1


	//----- nvinfo : EIATTR_EXIT_INSTR_OFFSETS
	.align		4
        /*0084*/ 	.byte	0x04, 0x1c
        /*0086*/ 	.short	(.L_2631 - .L_2630)


	//   ....[0]....
.L_2630:
        /*0088*/ 	.word	0x000056c0


	//----- nvinfo : EIATTR_MAX_THREADS
	.align		4
.L_2631:
        /*008c*/ 	.byte	0x04, 0x05
        /*008e*/ 	.short	(.L_2633 - .L_2632)
.L_2632:
        /*0090*/ 	.word	0x00000080
        /*0094*/ 	.word	0x00000001
        /*0098*/ 	.word	0x00000001


	//----- nvinfo : EIATTR_CRS_STACK_SIZE
	.align		4
.L_2633:
        /*009c*/ 	.byte	0x04, 0x1e
        /*009e*/ 	.short	(.L_2635 - .L_2634)
.L_2634:
        /*00a0*/ 	.word	0x00000000


	//----- nvinfo : EIATTR_CBANK_PARAM_SIZE
	.align		4
.L_2635:
        /*00a4*/ 	.byte	0x03, 0x19
        /*00a6*/ 	.short	0x0128


	//----- nvinfo : EIATTR_PARAM_CBANK
	.align		4
        /*00a8*/ 	.byte	0x04, 0x0a
        /*00aa*/ 	.short	(.L_2637 - .L_2636)
	.align		4
.L_2636:
        /*00ac*/ 	.word	index@(.nv.constant0._ZN10layer_norm31ln_parallel_residual_bwd_kernelINS_13Kernel_traitsI6__halfffffjLj2048ELj1ELj1ELj4ELj16ENS_18Kernel_traits_baseILj2048ES2_ffffjLj128EEEEELb1ELb1ELb1EEEvNS_9BwdParamsE)
        /*00b0*/ 	.short	0x0380
        /*00b2*/ 	.short	0x0128


	//----- nvinfo : EIATTR_SW_WAR
	.align		4
.L_2637:
        /*00b4*/ 	.byte	0x04, 0x36
        /*00b6*/ 	.short	(.L_2639 - .L_2638)
.L_2638:
        /*00b8*/ 	.word	0x00000008
.L_2639:


//--------------------- .nv.info._ZN10layer_norm31ln_parallel_residual_bwd_kernelINS_13Kernel_traitsIfffffjLj2048ELj1ELj1ELj4ELj16ENS_18Kernel_traits_baseILj2048EfffffjLj128EEEEELb0ELb0ELb0EEEvNS_9BwdParamsE --------------------------
	.section	.nv.info._ZN10layer_norm31ln_parallel_residual_bwd_kernelINS_13Kernel_traitsIfffffjLj2048ELj1ELj1ELj4ELj16ENS_18Kernel_traits_baseILj2048EfffffjLj128EEEEELb0ELb0ELb0EEEvNS_9BwdParamsE,"",@"SHT_CUDA_INFO"
	.sectionflags	@""
	.align	4


	//----- nvinfo : EIATTR_CUDA_API_VERSION
	.align		4
        /*0000*/ 	.byte	0x04, 0x37
        /*0002*/ 	.short	(.L_2641 - .L_2640)
.L_2640:
        /*0004*/ 	.word	0x00000082


	//----- nvinfo : EIATTR_KPARAM_INFO
	.align		4
.L_2641:
        /*0008*/ 	.byte	0x04, 0x17
        /*000a*/ 	.short	(.L_2643 - .L_2642)
.L_2642:
        /*000c*/ 	.word	0x00000000
        /*0010*/ 	.short	0x0000
        /*0012*/ 	.short	0x0000
        /*0014*/ 	.byte	0x00, 0xf0, 0xa1, 0x04


	//----- nvinfo : EIATTR_SPARSE_MMA_MASK
	.align		4
.L_2643:
        /*0018*/ 	.byte	0x03, 0x50
        /*001a*/ 	.short	0x0000


	//----- nvinfo : EIATTR_MAXREG_COUNT
	.align		4
        /*001c*/ 	.byte	0x03, 0x1b
        /*001e*/ 	.short	0x00ff


	//----- nvinfo : EIATTR_NUM_BARRIERS
	.align		4
        /*0020*/ 	.byte	0x02, 0x4c
        /*0022*/ 	.byte	0x01
	.zero		1


	//----- nvinfo : EIATTR_MERCURY_ISA_VERSION
	.align		4
        /*0024*/ 	.byte	0x03, 0x5f
        /*0026*/ 	.short	0x0101


	//----- nvinfo : EIATTR_COOP_GROUP_MASK_REGIDS
	.align		4
        /*0028*/ 	.byte	0x04, 0x29
        /*002a*/ 	.short	(.L_2645 - .L_2644)


	//   ....[0]....
.L_2644:
        /*002c*/ 	.word	0xffffffff


	//   ....[1]....
        /*0030*/ 	.word	0xffffffff


	//   ....[2]....
        /*0034*/ 	.word	0xffffffff


	//   ....[3]....
        /*0038*/ 	.word	0xffffffff


	//   ....[4]....
        /*003c*/ 	.word	0xffffffff


	//   ....[5]....
        /*0040*/ 	.word	0xffffffff


	//   ....[6]....
        /*0044*/ 	.word	0xffffffff


	//   ....[7]....
        /*0048*/ 	.word	0xffffffff


	//   ....[8]....
        /*004c*/ 	.word	0xffffffff


	//   ....[9]....
        /*0050*/ 	.word	0xffffffff


	//----- nvinfo : EIATTR_COOP_GROUP_INSTR_OFFSETS
	.align		4
.L_2645:
        /*0054*/ 	.byte	0x04, 0x28
        /*0056*/ 	.short	(.L_2647 - .L_2646)


	//   ....[0]....
.L_2646:
        /*0058*/ 	.word	0x00001740


	//   ....[1]....
        /*005c*/ 	.word	0x00001760


	//   ....[2]....
        /*0060*/ 	.word	0x00001790


	//   ....[3]....
        /*0064*/ 	.word	0x000017a0


	//   ....[4]....
        /*0068*/ 	.word	0x000017d0


	//   ....[5]....
        /*006c*/ 	.word	0x000017e0


	//   ....[6]....
        /*0070*/ 	.word	0x00001820


	//   ....[7]....
        /*0074*/ 	.word	0x00001830


	//   ....[8]....
        /*0078*/ 	.word	0x00001860


	//   ....[9]....
        /*007c*/ 	.word	0x00001880


	//----- nvinfo : EIATTR_VRC_CTA_INIT_COUNT
	.align		4
.L_2647:
        /*0080*/ 	.byte	0x02, 0x4a
	.zero		1
	.zero		1


	//----- nvinfo : EIATTR_EXIT_INSTR_OFFSETS
	.align		4
        /*0084*/ 	.byte	0x04, 0x1c
        /*0086*/ 	.short	(.L_2649 - .L_2648)


	//   ....[0]....
.L_2648:
        /*0088*/ 	.word	0x00004a80


	//   ....[1]....
        /*008c*/ 	.word	0x00004b50


	//----- nvinfo : EIATTR_MAX_THREADS
	.align		4
.L_2649:
        /*0090*/ 	.byte	0x04, 0x05
        /*0092*/ 	.short	(.L_2651 - .L_2650)
.L_2650:
        /*0094*/ 	.word	0x00000080
        /*0098*/ 	.word	0x00000001
        /*009c*/ 	.word	0x00000001


	//----- nvinfo : EIATTR_CRS_STACK_SIZE
	.align		4
.L_2651:
        /*00a0*/ 	.byte	0x04, 0x1e
        /*00a2*/ 	.short	(.L_2653 - .L_2652)
.L_2652:
        /*00a4*/ 	.word	0x00000000


	//----- nvinfo : EIATTR_CBANK_PARAM_SIZE
	.align		4
.L_2653:
        /*00a8*/ 	.byte	0x03, 0x19
        /*00aa*/ 	.short	0x0128


	//----- nvinfo : EIATTR_PARAM_CBANK
	.align		4
        /*00ac*/ 	.byte	0x04, 0x0a
        /*00ae*/ 	.short	(.L_2655 - .L_2654)
	.align		4
.L_2654:
        /*00b0*/ 	.word	index@(.nv.constant0._ZN10layer_norm31ln_parallel_residual_bwd_kernelINS_13Kernel_traitsIfffffjLj2048ELj1ELj1ELj4ELj16ENS_18Kernel_traits_baseILj2048EfffffjLj128EEEEELb0ELb0ELb0EEEvNS_9BwdParamsE)
        /*00b4*/ 	.short	0x0380
        /*00b6*/ 	.short	0x0128


	//----- nvinfo : EIATTR_SW_WAR
	.align		4
.L_2655:
        /*00b8*/ 	.byte	0x04, 0x36
        /*00ba*/ 	.short	(.L_2657 - .L_2656)
.L_2656:
        /*00bc*/ 	.word	0x00000008
.L_2657:


//--------------------- .nv.info._ZN10layer_norm31ln_parallel_residual_bwd_kernelINS_13Kernel_traitsIfffffjLj2048ELj1ELj1ELj4ELj16ENS_18Kernel_traits_baseILj2048EfffffjLj128EEEEELb0ELb0ELb1EEEvNS_9BwdParamsE --------------------------
	.section	.nv.info._ZN10layer_norm31ln_parallel_residual_bwd_kernelINS_13Kernel_traitsIfffffjLj2048ELj1ELj1ELj4ELj16ENS_18Kernel_traits_baseILj2048EfffffjLj128EEEEELb0ELb0ELb1EEEvNS_9BwdParamsE,"",@"SHT_CUDA_INFO"
	.sectionflags	@""
	.align	4


	//----- nvinfo : EIATTR_CUDA_API_VERSION
	.align		4
        /*0000*/ 	.byte	0x04, 0x37
        /*0002*/ 	.short	(.L_2659 - .L_2658)
.L_2658:
        /*0004*/ 	.word	0x00000082


	//----- nvinfo : EIATTR_KPARAM_INFO
	.align		4
.L_2659:
        /*0008*/ 	.byte	0x04, 0x17
        /*000a*/ 	.short	(.L_2661 - .L_2660)
.L_2660:
        /*000c*/ 	.word	0x00000000
        /*0010*/ 	.short	0x0000
        /*0012*/ 	.short	0x0000
        /*0014*/ 	.byte	0x00, 0xf0, 0xa1, 0x04


	//----- nvinfo : EIATTR_SPARSE_MMA_MASK
	.align		4
.L_2661:
        /*0018*/ 	.byte	0x03, 0x50
        /*001a*/ 	.short	0x0000


	//----- nvinfo : EIATTR_MAXREG_COUNT
	.align		4
        /*001c*/ 	.byte	0x03, 0x1b
        /*001e*/ 	.short	0x00ff


	//----- nvinfo : EIATTR_NUM_BARRIERS
	.align		4
        /*0020*/ 	.byte	0x02, 0x4c
        /*0022*/ 	.byte	0x01
	.zero		1


	//----- nvinfo : EIATTR_MERCURY_ISA_VERSION
	.align		4
        /*0024*/ 	.byte	0x03, 0x5f
        /*0026*/ 	.short	0x0101


	//----- nvinfo : EIATTR_COOP_GROUP_MASK_REGIDS
	.align		4
        /*0028*/ 	.byte	0x04, 0x29
        /*002a*/ 	.short	(.L_2663 - .L_2662)


	//   ....[0]....
.L_2662:
        /*002c*/ 	.word	0xffffffff


	//   ....[1]....
        /*0030*/ 	.word	0xffffffff


	//   ....[2]....
        /*0034*/ 	.word	0xffffffff


	//   ....[3]....
        /*0038*/ 	.word	0xffffffff


	//   ....[4]....
        /*003c*/ 	.word	0xffffffff


	//   ....[5]....
        /*0040*/ 	.word	0xffffffff


	//   ....[6]....
        /*0044*/ 	.word	0xffffffff


	//   ....[7]....
        /*0048*/ 	.word	0xffffffff


	//   ....[8]....
        /*004c*/ 	.word	0xffffffff


	//   ....[9]....
        /*0050*/ 	.word	0xffffffff


	//----- nvinfo : EIATTR_COOP_GROUP_INSTR_OFFSETS
	.align		4
.L_2663:
        /*0054*/ 	.byte	0x04, 0x28
        /*0056*/ 	.short	(.L_2665 - .L_2664)


	//   ....[0]....
.L_2664:
        /*0058*/ 	.word	0x00001330


	//   ....[1]....
        /*005c*/ 	.word	0x000013b0


	//   ....[2]....
        /*0060*/ 	.word	0x000013d0


	//   ....[3]....
        /*0064*/ 	.word	0x000013f0


	//   ....[4]....
        /*0068*/ 	.word	0x00001410


	//   ....[5]....
        /*006c*/ 	.word	0x00001440


	//   ....[6]....
        /*0070*/ 	.word	0x00001450


	//   ....[7]....
        /*0074*/ 	.word	0x00001470


	//   ....[8]....
        /*0078*/ 	.word	0x000014a0


	//   ....[9]....
        /*007c*/ 	.word	0x000014c0


	//----- nvinfo : EIATTR_VRC_CTA_INIT_COUNT
	.align		4
.L_2665:
        /*0080*/ 	.byte	0x02, 0x4a
	.zero		1
	.zero		1


	//----- nvinfo : EIATTR_EXIT_INSTR_OFFSETS
	.align		4
        /*0084*/ 	.byte	0x04, 0x1c
        /*0086*/ 	.short	(.L_2667 - .L_2666)


	//   ....[0]....
.L_2666:
        /*0088*/ 	.word	0x000044a0


	//----- nvinfo : EIATTR_MAX_THREADS
	.align		4
.L_2667:
        /*008c*/ 	.byte	0x04, 0x05
        /*008e*/ 	.short	(.L_2669 - .L_2668)
.L_2668:
        /*0090*/ 	.word	0x00000080
        /*0094*/ 	.word	0x00000001
        /*0098*/ 	.word	0x00000001


	//----- nvinfo : EIATTR_CRS_STACK_SIZE
	.align		4
.L_2669:
        /*009c*/ 	.byte	0x04, 0x1e
        /*009e*/ 	.short	(.L_2671 - .L_2670)
.L_2670:
        /*00a0*/ 	.word	0x00000000


	//----- nvinfo : EIATTR_CBANK_PARAM_SIZE
	.align		4
.L_2671:
        /*00a4*/ 	.byte	0x03, 0x19
        /*00a6*/ 	.short	0x0128


	//----- nvinfo : EIATTR_PARAM_CBANK
	.align		4
        /*00a8*/ 	.byte	0x04, 0x0a
        /*00aa*/ 	.short	(.L_2673 - .L_2672)
	.align		4
.L_2672:
        /*00ac*/ 	.word	index@(.nv.constant0._ZN10layer_norm31ln_parallel_residual_bwd_kernelINS_13Kernel_traitsIfffffjLj2048ELj1ELj1ELj4ELj16ENS_18Kernel_traits_baseILj2048EfffffjLj128EEEEELb0ELb0ELb1EEEvNS_9BwdParamsE)
        /*00b0*/ 	.short	0x0380
        /*00b2*/ 	.short	0x0128


	//----- nvinfo : EIATTR_SW_WAR
	.align		4
.L_2673:
        /*00b4*/ 	.byte	0x04, 0x36
        /*00b6*/ 	.short	(.L_2675 - .L_2674)
.L_2674:
        /*00b8*/ 	.word	0x00000008
.L_2675:


//--------------------- .nv.info._ZN10layer_norm31ln_parallel_residual_bwd_kernelINS_13Kernel_traitsIfffffjLj2048ELj1ELj1ELj4ELj16ENS_18Kernel_traits_baseILj2048EfffffjLj128EEEEELb0ELb1ELb0EEEvNS_9BwdParamsE --------------------------
	.section	.nv.info._ZN10layer_norm31ln_parallel_residual_bwd_kernelINS_13Kernel_traitsIfffffjLj2048ELj1ELj1ELj4ELj16ENS_18Kernel_traits_baseILj2048EfffffjLj128EEEEELb0ELb1ELb0EEEvNS_9BwdParamsE,"",@"SHT_CUDA_INFO"
	.sectionflags	@""
	.align	4


	//----- nvinfo : EIATTR_CUDA_API_VERSION
	.align		4
        /*0000*/ 	.byte	0x04, 0x37
        /*0002*/ 	.short	(.L_2677 - .L_2676)
.L_2676:
        /*0004*/ 	.word	0x00000082


	//----- nvinfo : EIATTR_KPARAM_INFO
	.align		4
.L_2677:
        /*0008*/ 	.byte	0x04, 0x17
        /*000a*/ 	.short	(.L_2679 - .L_2678)
.L_2678:
        /*000c*/ 	.word	0x00000000
        /*0010*/ 	.short	0x0000
        /*0012*/ 	.short	0x0000
        /*0014*/ 	.byte	0x00, 0xf0, 0xa1, 0x04


	//----- nvinfo : EIATTR_SPARSE_MMA_MASK
	.align		4
.L_2679:
        /*0018*/ 	.byte	0x03, 0x50
        /*001a*/ 	.short	0x0000


	//----- nvinfo : EIATTR_MAXREG_COUNT
	.align		4
        /*001c*/ 	.byte	0x03, 0x1b
        /*001e*/ 	.short	0x00ff


	//----- nvinfo : EIATTR_NUM_BARRIERS
	.align		4
        /*0020*/ 	.byte	0x02, 0x4c
        /*0022*/ 	.byte	0x01
	.zero		1


	//----- nvinfo : EIATTR_MERCURY_ISA_VERSION
	.align		4
        /*0024*/ 	.byte	0x03, 0x5f
        /*0026*/ 	.short	0x0101


	//----- nvinfo : EIATTR_COOP_GROUP_MASK_REGIDS
	.align		4
        /*0028*/ 	.byte	0x04, 0x29
        /*002a*/ 	.short	(.L_2681 - .L_2680)


	//   ....[0]....
.L_2680:
        /*002c*/ 	.word	0xffffffff


	//   ....[1]....
        /*0030*/ 	.word	0xffffffff


	//   ....[2]....
        /*0034*/ 	.word	0xffffffff


	//   ....[3]....
        /*0038*/ 	.word	0xffffffff


	//   ....[4]....
        /*003c*/ 	.word	0xffffffff


	//   ....[5]....
        /*0040*/ 	.word	0xffffffff


	//   ....[6]....
        /*0044*/ 	.word	0xffffffff


	//   ....[7]....
        /*0048*/ 	.word	0xffffffff


	//   ....[8]....
        /*004c*/ 	.word	0xffffffff


	//   ....[9]....
        /*0050*/ 	.word	0xffffffff


	//----- nvinfo : EIATTR_COOP_GROUP_INSTR_OFFSETS
	.align		4
.L_2681:
        /*0054*/ 	.byte	0x04, 0x28
        /*0056*/ 	.short	(.L_2683 - .L_2682)


	//   ....[0]....
.L_2682:
        /*0058*/ 	.word	0x000010d0


	//   ....[1]....
        /*005c*/ 	.word	0x000010f0


	//   ....[2]....
        /*0060*/ 	.word	0x00001130


	//   ....[3]....
        /*0064*/ 	.word	0x00001140


	//   ....[4]....
        /*0068*/ 	.word	0x00001180


	//   ....[5]....
        /*006c*/ 	.word	0x00001190


	//   ....[6]....
        /*0070*/ 	.word	0x000011c0


	//   ....[7]....
        /*0074*/ 	.word	0x000011d0


	//   ....[8]....
        /*0078*/ 	.word	0x00001200


	//   ....[9]....
        /*007c*/ 	.word	0x00001210


	//----- nvinfo : EIATTR_VRC_CTA_INIT_COUNT
	.align		4
.L_2683:
        /*0080*/ 	.byte	0x02, 0x4a
	.zero		1
	.zero		1


	//----- nvinfo : EIATTR_EXIT_INSTR_OFFSETS
	.align		4
        /*0084*/ 	.byte	0x04, 0x1c
        /*0086*/ 	.short	(.L_2685 - .L_2684)


	//   ....[0]....
.L_2684:
        /*0088*/ 	.word	0x00004190


	//   ....[1]....
        /*008c*/ 	.word	0x00004210


	//----- nvinfo : EIATTR_MAX_THREADS
	.align		4
.L_2685:
        /*0090*/ 	.byte	0x04, 0x05
        /*0092*/ 	.short	(.L_2687 - .L_2686)
.L_2686:
        /*0094*/ 	.word	0x00000080
        /*0098*/ 	.word	0x00000001
        /*009c*/ 	.word	0x00000001


	//----- nvinfo : EIATTR_CRS_STACK_SIZE
	.align		4
.L_2687:
        /*00a0*/ 	.byte	0x04, 0x1e
        /*00a2*/ 	.short	(.L_2689 - .L_2688)
.L_2688:
        /*00a4*/ 	.word	0x00000000


	//----- nvinfo : EIATTR_CBANK_PARAM_SIZE
	.align		4
.L_2689:
        /*00a8*/ 	.byte	0x03, 0x19
        /*00aa*/ 	.short	0x0128


	//----- nvinfo : EIATTR_PARAM_CBANK
	.align		4
        /*00ac*/ 	.byte	0x04, 0x0a
        /*00ae*/ 	.short	(.L_2691 - .L_2690)
	.align		4
.L_2690:
        /*00b0*/ 	.word	index@(.nv.constant0._ZN10layer_norm31ln_parallel_residual_bwd_kernelINS_13Kernel_traitsIfffffjLj2048ELj1ELj1ELj4ELj16ENS_18Kernel_traits_baseILj2048EfffffjLj128EEEEELb0ELb1ELb0EEEvNS_9BwdParamsE)
        /*00b4*/ 	.short	0x0380
        /*00b6*/ 	.short	0x0128


	//----- nvinfo : EIATTR_SW_WAR
	.align		4
.L_2691:
        /*00b8*/ 	.byte	0x04, 0x36
        /*00ba*/ 	.short	(.L_2693 - .L_2692)
.L_2692:
        /*00bc*/ 	.word	0x00000008
.L_2693:


//--------------------- .nv.info._ZN10layer_norm31ln_parallel_residual_bwd_kernelINS_13Kernel_traitsIfffffjLj2048ELj1ELj1ELj4ELj16ENS_18Kernel_traits_baseILj2048EfffffjLj128EEEEELb0ELb1ELb1EEEvNS_9BwdParamsE --------------------------
	.section	.nv.info._ZN10layer_norm31ln_parallel_residual_bwd_kernelINS_13Kernel_traitsIfffffjLj2048ELj1ELj1ELj4ELj16ENS_18Kernel_traits_baseILj2048EfffffjLj128EEEEELb0ELb1ELb1EEEvNS_9BwdParamsE,"",@"SHT_CUDA_INFO"
	.sectionflags	@""
	.align	4


	//----- nvinfo : EIATTR_CUDA_API_VERSION
	.align		4
        /*0000*/ 	.byte	0x04, 0x37
        /*0002*/ 	.short	(.L_2695 - .L_2694)
.L_2694:
        /*0004*/ 	.word	0x00000082


	//----- nvinfo : EIATTR_KPARAM_INFO
	.align		4
.L_2695:
        /*0008*/ 	.byte	0x04, 0x17
        /*000a*/ 	.short	(.L_2697 - .L_2696)
.L_2696:
        /*000c*/ 	.word	0x00000000
        /*0010*/ 	.short	0x0000
        /*0012*/ 	.short	0x0000
        /*0014*/ 	.byte	0x00, 0xf0, 0xa1, 0x04


	//----- nvinfo : EIATTR_SPARSE_MMA_MASK
	.align		4
.L_2697:
        /*0018*/ 	.byte	0x03, 0x50
        /*001a*/ 	.short	0x0000


	//----- nvinfo : EIATTR_MAXREG_COUNT
	.align		4
        /*001c*/ 	.byte	0x03, 0x1b
        /*001e*/ 	.short	0x00ff


	//----- nvinfo : EIATTR_NUM_BARRIERS
	.align		4
        /*0020*/ 	.byte	0x02, 0x4c
        /*0022*/ 	.byte	0x01
	.zero		1


	//----- nvinfo : EIATTR_ANNOTATIONS
	.align		4
        /*0024*/ 	.byte	0x04, 0x55
        /*0026*/ 	.short	(.L_2699 - .L_2698)


	//   ....[0]....
.L_2698:
        /*0028*/ 	.word	0x00000001
        /*002c*/ 	.byte	0xa0, 0x01, 0x00, 0x00, 0x01, 0x00, 0x00, 0x00, 0x40, 0x0f, 0x00, 0x00, 0x01, 0x00, 0x00, 0x00
        /*003c*/ 	.byte	0xf0, 0x11, 0x00, 0x00


	//----- nvinfo : EIATTR_MERCURY_ISA_VERSION
	.align		4
.L_2699:
        /*0040*/ 	.byte	0x03, 0x5f
        /*0042*/ 	.short	0x0101


	//----- nvinfo : EIATTR_COOP_GROUP_MASK_REGIDS
	.align		4
        /*0044*/ 	.byte	0x04, 0x29
        /*0046*/ 	.short	(.L_2701 - .L_2700)


	//   ....[0]....
.L_2700:
        /*0048*/ 	.word	0xffffffff


	//   ....[1]....
        /*004c*/ 	.word	0xffffffff


	//   ....[2]....
        /*0050*/ 	.word	0xffffffff


	//   ....[3]....
        /*0054*/ 	.word	0xffffffff


	//   ....[4]....
        /*0058*/ 	.word	0xffffffff


	//   ....[5]....
        /*005c*/ 	.word	0xffffffff


	//   ....[6]....
        /*0060*/ 	.word	0xffffffff


	//   ....[7]....
        /*0064*/ 	.word	0xffffffff


	//   ....[8]....
        /*0068*/ 	.word	0xffffffff


	//   ....[9]....
        /*006c*/ 	.word	0xffffffff


	//----- nvinfo : EIATTR_COOP_GROUP_INSTR_OFFSETS
	.align		4
.L_2701:
        /*0070*/ 	.byte	0x04, 0x28
        /*0072*/ 	.short	(.L_2703 - .L_2702)


	//   ....[0]....
.L_2702:
        /*0074*/ 	.word	0x00000bf0


	//   ....[1]....
        /*0078*/ 	.word	0x00000ca0


	//   ....[2]....
        /*007c*/ 	.word	0x00000cb0


	//   ....[3]....
        /*0080*/ 	.word	0x00000d00


	//   ....[4]....
        /*0084*/ 	.word	0x00000d10


	//   ....[5]....
        /*0088*/ 	.word	0x00000d80


	//   ....[6]....
        /*008c*/ 	.word	0x00000d90


	//   ....[7]....
        /*0090*/ 	.word	0x00000df0


	//   ....[8]....
        /*0094*/ 	.word	0x00000e00


	//   ....[9]....
        /*0098*/ 	.word	0x00000e30


	//----- nvinfo : EIATTR_VRC_CTA_INIT_COUNT
	.align		4
.L_2703:
        /*009c*/ 	.byte	0x02, 0x4a
	.zero		1
	.zero		1


	//----- nvinfo : EIATTR_EXIT_INSTR_OFFSETS
	.align		4
        /*00a0*/ 	.byte	0x04, 0x1c
        /*00a2*/ 	.short	(.L_2705 - .L_2704)


	//   ....[0]....
.L_2704:
        /*00a4*/ 	.word	0x00003af0


	//----- nvinfo : EIATTR_MAX_THREADS
	.align		4
.L_2705:
        /*00a8*/ 	.byte	0x04, 0x05
        /*00aa*/ 	.short	(.L_2707 - .L_2706)
.L_2706:
        /*00ac*/ 	.word	0x00000080
        /*00b0*/ 	.word	0x00000001
        /*00b4*/ 	.word	0x00000001


	//----- nvinfo : EIATTR_CRS_STACK_SIZE
	.align		4
.L_2707:
        /*00b8*/ 	.byte	0x04, 0x1e
        /*00ba*/ 	.short	(.L_2709 - .L_2708)
.L_2708:
        /*00bc*/ 	.word	0x00000000


	//----- nvinfo : EIATTR_CBANK_PARAM_SIZE
	.align		4
.L_2709:
        /*00c0*/ 	.byte	0x03, 0x19
        /*00c2*/ 	.short	0x0128


	//----- nvinfo : EIATTR_PARAM_CBANK
	.align		4
        /*00c4*/ 	.byte	0x04, 0x0a
        /*00c6*/ 	.short	(.L_2711 - .L_2710)
	.align		4
.L_2710:
        /*00c8*/ 	.word	index@(.nv.constant0._ZN10layer_norm31ln_parallel_residual_bwd_kernelINS_13Kernel_traitsIfffffjLj2048ELj1ELj1ELj4ELj16ENS_18Kernel_traits_baseILj2048EfffffjLj128EEEEELb0ELb1ELb1EEEvNS_9BwdParamsE)
        /*00cc*/ 	.short	0x0380
        /*00ce*/ 	.short	0x0128


	//----- nvinfo : EIATTR_SW_WAR
	.align		4
.L_2711:
        /*00d0*/ 	.byte	0x04, 0x36
        /*00d2*/ 	.short	(.L_2713 - .L_2712)
.L_2712:
        /*00d4*/ 	.word	0x00000008
.L_2713:


//--------------------- .nv.info._ZN10layer_norm31ln_parallel_residual_bwd_kernelINS_13Kernel_traitsIfffffjLj2048ELj1ELj1ELj4ELj16ENS_18Kernel_traits_baseILj2048EfffffjLj128EEEEELb1ELb0ELb0EEEvNS_9BwdParamsE --------------------------
	.section	.nv.info._ZN10layer_norm31ln_parallel_residual_bwd_kernelINS_13Kernel_traitsIfffffjLj2048ELj1ELj1ELj4ELj16ENS_18Kernel_traits_baseILj2048EfffffjLj128EEEEELb1ELb0ELb0EEEvNS_9BwdParamsE,"",@"SHT_CUDA_INFO"
	.sectionflags	@""
	.align	4


	//----- nvinfo : EIATTR_CUDA_API_VERSION
	.align		4
        /*0000*/ 	.byte	0x04, 0x37
        /*0002*/ 	.short	(.L_2715 - .L_2714)
.L_2714:
        /*0004*/ 	.word	0x00000082


	//----- nvinfo : EIATTR_KPARAM_INFO
	.align		4
.L_2715:
        /*0008*/ 	.byte	0x04, 0x17
        /*000a*/ 	.short	(.L_2717 - .L_2716)
.L_2716:
        /*000c*/ 	.word	0x00000000
        /*0010*/ 	.short	0x0000
        /*0012*/ 	.short	0x0000
        /*0014*/ 	.byte	0x00, 0xf0, 0xa1, 0x04


	//----- nvinfo : EIATTR_SPARSE_MMA_MASK
	.align		4
.L_2717:
        /*0018*/ 	.byte	0x03, 0x50
        /*001a*/ 	.short	0x0000


	//----- nvinfo : EIATTR_MAXREG_COUNT
	.align		4
        /*001c*/ 	.byte	0x03, 0x1b
        /*001e*/ 	.short	0x00ff


	//----- nvinfo : EIATTR_NUM_BARRIERS
	.align		4
        /*0020*/ 	.byte	0x02, 0x4c
        /*0022*/ 	.byte	0x01
	.zero		1


	//----- nvinfo : EIATTR_MERCURY_ISA_VERSION
	.align		4
        /*0024*/ 	.byte	0x03, 0x5f
        /*0026*/ 	.short	0x0101


	//----- nvinfo : EIATTR_COOP_GROUP_MASK_REGIDS
	.align		4
        /*0028*/ 	.byte	0x04, 0x29
        /*002a*/ 	.short	(.L_2719 - .L_2718)


	//   ....[0]....
.L_2718:
        /*002c*/ 	.word	0xffffffff


	//   ....[1]....
        /*0030*/ 	.word	0xffffffff


	//   ....[2]....
        /*0034*/ 	.word	0xffffffff


	//   ....[3]....
        /*0038*/ 	.word	0xffffffff


	//   ....[4]....
        /*003c*/ 	.word	0xffffffff


	//   ....[5]....
        /*0040*/ 	.word	0xffffffff


	//   ....[6]....
        /*0044*/ 	.word	0xffffffff


	//   ....[7]....
        /*0048*/ 	.word	0xffffffff


	//   ....[8]....
        /*004c*/ 	.word	0xffffffff


	//   ....[9]....
        /*0050*/ 	.word	0xffffffff


	//----- nvinfo : EIATTR_COOP_GROUP_INSTR_OFFSETS
	.align		4
.L_2719:
        /*0054*/ 	.byte	0x04, 0x28
        /*0056*/ 	.short	(.L_2721 - .L_2720)


	//   ....[0]....
.L_2720:
        /*0058*/ 	.word	0x00001920


	//   ....[1]....
        /*005c*/ 	.word	0x00001940


	//   ....[2]....
        /*0060*/ 	.word	0x00001980


	//   ....[3]....
        /*0064*/ 	.word	0x00001990


	//   ....[4]....
        /*0068*/ 	.word	0x000019d0


	//   ....[5]....
        /*006c*/ 	.word	0x000019e0


	//   ....[6]....
        /*0070*/ 	.word	0x00001a10


	//   ....[7]....
        /*0074*/ 	.word	0x00001a20


	//   ....[8]....
        /*0078*/ 	.word	0x00001a50


	//   ....[9]....
        /*007c*/ 	.word	0x00001a60


	//----- nvinfo : EIATTR_VRC_CTA_INIT_COUNT
	.align		4
.L_2721:
        /*0080*/ 	.byte	0x02, 0x4a
	.zero		1
	.zero		1


	//----- nvinfo : EIATTR_EXIT_INSTR_OFFSETS
	.align		4
        /*0084*/ 	.byte	0x04, 0x1c
        /*0086*/ 	.short	(.L_2723 - .L_2722)


	//   ....[0]....
.L_2722:
        /*0088*/ 	.word	0x00006410


	//   ....[1]....
        /*008c*/ 	.word	0x000064e0


	//----- nvinfo : EIATTR_MAX_THREADS
	.align		4
.L_2723:
        /*0090*/ 	.byte	0x04, 0x05
        /*0092*/ 	.short	(.L_2725 - .L_2724)
.L_2724:
        /*0094*/ 	.word	0x00000080
        /*0098*/ 	.word	0x00000001
        /*009c*/ 	.word	0x00000001


	//----- nvinfo : EIATTR_CRS_STACK_SIZE
	.align		4
.L_2725:
        /*00a0*/ 	.byte	0x04, 0x1e
        /*00a2*/ 	.short	(.L_2727 - .L_2726)
.L_2726:
        /*00a4*/ 	.word	0x00000000


	//----- nvinfo : EIATTR_CBANK_PARAM_SIZE
	.align		4
.L_2727:
        /*00a8*/ 	.byte	0x03, 0x19
        /*00aa*/ 	.short	0x0128


	//----- nvinfo : EIATTR_PARAM_CBANK
	.align		4
        /*00ac*/ 	.byte	0x04, 0x0a
        /*00ae*/ 	.short	(.L_2729 - .L_2728)
	.align		4
.L_2728:
        /*00b0*/ 	.word	index@(.nv.constant0._ZN10layer_norm31ln_parallel_residual_bwd_kernelINS_13Kernel_traitsIfffffjLj2048ELj1ELj1ELj4ELj16ENS_18Kernel_traits_baseILj2048EfffffjLj128EEEEELb1ELb0ELb0EEEvNS_9BwdParamsE)
        /*00b4*/ 	.short	0x0380
        /*00b6*/ 	.short	0x0128


	//----- nvinfo : EIATTR_SW_WAR
	.align		4
.L_2729:
        /*00b8*/ 	.byte	0x04, 0x36
        /*00ba*/ 	.short	(.L_2731 - .L_2730)
.L_2730:
        /*00bc*/ 	.word	0x00000008
.L_2731:


//--------------------- .nv.info._ZN10layer_norm31ln_parallel_residual_bwd_kernelINS_13Kernel_traitsIfffffjLj2048ELj1ELj1ELj4ELj16ENS_18Kernel_traits_baseILj2048EfffffjLj128EEEEELb1ELb0ELb1EEEvNS_9BwdParamsE --------------------------
	.section	.nv.info._ZN10layer_norm31ln_parallel_residual_bwd_kernelINS_13Kernel_traitsIfffffjLj2048ELj1ELj1ELj4ELj16ENS_18Kernel_traits_baseILj2048EfffffjLj128EEEEELb1ELb0ELb1EEEvNS_9BwdParamsE,"",@"SHT_CUDA_INFO"
	.sectionflags	@""
	.align	4


	//----- nvinfo : EIATTR_CUDA_API_VERSION
	.align		4
        /*0000*/ 	.byte	0x04, 0x37
        /*0002*/ 	.short	(.L_2733 - .L_2732)
.L_2732:
        /*0004*/ 	.word	0x00000082


	//----- nvinfo : EIATTR_KPARAM_INFO
	.align		4
.L_2733:
        /*0008*/ 	.byte	0x04, 0x17
        /*000a*/ 	.short	(.L_2735 - .L_2734)
.L_2734:
        /*000c*/ 	.word	0x00000000
        /*0010*/ 	.short	0x0000
        /*0012*/ 	.short	0x0000
        /*0014*/ 	.byte	0x00, 0xf0, 0xa1, 0x04


	//----- nvinfo : EIATTR_SPARSE_MMA_MASK
	.align		4
.L_2735:
        /*0018*/ 	.byte	0x03, 0x50
        /*001a*/ 	.short	0x0000


	//----- nvinfo : EIATTR_MAXREG_COUNT
	.align		4
        /*001c*/ 	.byte	0x03, 0x1b
        /*001e*/ 	.short	0x00ff


	//----- nvinfo : EIATTR_NUM_BARRIERS
	.align		4
        /*0020*/ 	.byte	0x02, 0x4c
        /*0022*/ 	.byte	0x01
	.zero		1


	//----- nvinfo : EIATTR_MERCURY_ISA_VERSION
	.align		4
        /*0024*/ 	.byte	0x03, 0x5f
        /*0026*/ 	.short	0x0101


	//----- nvinfo : EIATTR_COOP_GROUP_MASK_REGIDS
	.align		4
        /*0028*/ 	.byte	0x04, 0x29
        /*002a*/ 	.short	(.L_2737 - .L_2736)


	//   ....[0]....
.L_2736:
        /*002c*/ 	.word	0xffffffff


	//   ....[1]....
        /*0030*/ 	.word	0xffffffff


	//   ....[2]....
        /*0034*/ 	.word	0xffffffff


	//   ....[3]....
        /*0038*/ 	.word	0xffffffff


	//   ....[4]....
        /*003c*/ 	.word	0xffffffff


	//   ....[5]....
        /*0040*/ 	.word	0xffffffff


	//   ....[6]....
        /*0044*/ 	.word	0xffffffff


	//   ....[7]....
        /*0048*/ 	.word	0xffffffff


	//   ....[8]....
        /*004c*/ 	.word	0xffffffff


	//   ....[9]....
        /*0050*/ 	.word	0xffffffff


	//----- nvinfo : EIATTR_COOP_GROUP_INSTR_OFFSETS
	.align		4
.L_2737:
        /*0054*/ 	.byte	0x04, 0x28
        /*0056*/ 	.short	(.L_2739 - .L_2738)


	//   ....[0]....
.L_2738:
        /*0058*/ 	.word	0x000010c0


	//   ....[1]....
        /*005c*/ 	.word	0x000010d0


	//   ....[2]....
        /*0060*/ 	.word	0x00001100


	//   ....[3]....
        /*0064*/ 	.word	0x00001110


	//   ....[4]....
        /*0068*/ 	.word	0x00001140


	//   ....[5]....
        /*006c*/ 	.word	0x00001150


	//   ....[6]....
        /*0070*/ 	.word	0x00001190


	//   ....[7]....
        /*0074*/ 	.word	0x000011a0


	//   ....[8]....
        /*0078*/ 	.word	0x000011d0


	//   ....[9]....
        /*007c*/ 	.word	0x000011e0


	//----- nvinfo : EIATTR_VRC_CTA_INIT_COUNT
	.align		4
.L_2739:
        /*0080*/ 	.byte	0x02, 0x4a
	.zero		1
	.zero		1


	//----- nvinfo : EIATTR_EXIT_INSTR_OFFSETS
	.align		4
        /*0084*/ 	.byte	0x04, 0x1c
        /*0086*/ 	.short	(.L_2741 - .L_2740)


	//   ....[0]....
.L_2740:
        /*0088*/ 	.word	0x00005d40


	//----- nvinfo : EIATTR_MAX_THREADS
	.align		4
.L_2741:
        /*008c*/ 	.byte	0x04, 0x05
        /*008e*/ 	.short	(.L_2743 - .L_2742)
.L_2742:
        /*0090*/ 	.word	0x00000080
        /*0094*/ 	.word	0x00000001
        /*0098*/ 	.word	0x00000001


	//----- nvinfo : EIATTR_CRS_STACK_SIZE
	.align		4
.L_2743:
        /*009c*/ 	.byte	0x04, 0x1e
        /*009e*/ 	.short	(.L_2745 - .L_2744)
.L_2744:
        /*00a0*/ 	.word	0x00000000


	//----- nvinfo : EIATTR_CBANK_PARAM_SIZE
	.align		4
.L_2745:
        /*00a4*/ 	.byte	0x03, 0x19
        /*00a6*/ 	.short	0x0128


	//----- nvinfo : EIATTR_PARAM_CBANK
	.align		4
        /*00a8*/ 	.byte	0x04, 0x0a
        /*00aa*/ 	.short	(.L_2747 - .L_2746)
	.align		4
.L_2746:
        /*00ac*/ 	.word	index@(.nv.constant0._ZN10layer_norm31ln_parallel_residual_bwd_kernelINS_13Kernel_traitsIfffffjLj2048ELj1ELj1ELj4ELj16ENS_18Kernel_traits_baseILj2048EfffffjLj128EEEEELb1ELb0ELb1EEEvNS_9BwdParamsE)
        /*00b0*/ 	.short	0x0380
        /*00b2*/ 	.short	0x0128


	//----- nvinfo : EIATTR_SW_WAR
	.align		4
.L_2747:
        /*00b4*/ 	.byte	0x04, 0x36
        /*00b6*/ 	.short	(.L_2749 - .L_2748)
.L_2748:
        /*00b8*/ 	.word	0x00000008
.L_2749:


//--------------------- .nv.info._ZN10layer_norm22ln_bwd_finalize_kernelINS_22Kernel_traits_finalizeILj2048EfffffjLb0ELj1024ELj4ENS_18Kernel_traits_baseILj2048EfffffjLj1024EEEEELb0ELb0EEEvNS_9BwdParamsE --------------------------
	.section	.nv.info._ZN10layer_norm22ln_bwd_finalize_kernelINS_22Kernel_traits_finalizeILj2048EfffffjLb0ELj1024ELj4ENS_18Kernel_traits_baseILj2048EfffffjLj1024EEEEELb0ELb0EEEvNS_9BwdParamsE,"",@"SHT_CUDA_INFO"
	.sectionflags	@""
	.align	4


	//----- nvinfo : EIATTR_CUDA_API_VERSION
	.align		4
        /*0000*/ 	.byte	0x04, 0x37
        /*0002*/ 	.short	(.L_2751 - .L_2750)
.L_2750:
        /*0004*/ 	.word	0x00000082


	//----- nvinfo : EIATTR_KPARAM_INFO
	.align		4
.L_2751:
        /*0008*/ 	.byte	0x04, 0x17
        /*000a*/ 	.short	(.L_2753 - .L_2752)
.L_2752:
        /*000c*/ 	.word	0x00000000
        /*0010*/ 	.short	0x0000
        /*0012*/ 	.short	0x0000
        /*0014*/ 	.byte	0x00, 0xf0, 0xa1, 0x04


	//----- nvinfo : EIATTR_SPARSE_MMA_MASK
	.align		4
.L_2753:
        /*0018*/ 	.byte	0x03, 0x50
        /*001a*/ 	.short	0x0000


	//----- nvinfo : EIATTR_MAXREG_COUNT
	.align		4
        /*001c*/ 	.byte	0x03, 0x1b
        /*001e*/ 	.short	0x0040


	//----- nvinfo : EIATTR_NUM_BARRIERS
	.align		4
        /*0020*/ 	.byte	0x02, 0x4c
        /*0022*/ 	.byte	0x01
	.zero		1


	//----- nvinfo : EIATTR_MERCURY_ISA_VERSION
	.align		4
        /*0024*/ 	.byte	0x03, 0x5f
        /*0026*/ 	.short	0x0101


	//----- nvinfo : EIATTR_COOP_GROUP_MASK_REGIDS
	.align		4
        /*0028*/ 	.byte	0x04, 0x29
        /*002a*/ 	.short	(.L_2755 - .L_2754)


	//   ....[0]....
.L_2754:
        /*002c*/ 	.word	0xffffffff


	//   ....[1]....
        /*0030*/ 	.word	0xffffffff


	//   ....[2]....
        /*0034*/ 	.word	0xffffffff


	//   ....[3]....
        /*0038*/ 	.word	0xffffffff


	//   ....[4]....
        /*003c*/ 	.word	0xffffffff


	//   ....[5]....
        /*0040*/ 	.word	0xffffffff


	//   ....[6]....
        /*0044*/ 	.word	0xffffffff


	//   ....[7]....
        /*0048*/ 	.word	0xffffffff


	//   ....[8]....
        /*004c*/ 	.word	0xffffffff


	//   ....[9]....
        /*0050*/ 	.word	0xffffffff


	//----- nvinfo : EIATTR_COOP_GROUP_INSTR_OFFSETS
	.align		4
.L_2755:
        /*0054*/ 	.byte	0x04, 0x28
        /*0056*/ 	.short	(.L_2757 - .L_2756)


	//   ....[0]....
.L_2756:
        /*0058*/ 	.word	0x00001550


	//   ....[1]....
        /*005c*/ 	.word	0x00001560


	//   ....[2]....
        /*0060*/ 	.word	0x00001590


	//   ....[3]....
        /*0064*/ 	.word	0x000015a0


	//   ....[4]....
        /*0068*/ 	.word	0x000015d0


	//   ....[5]....
        /*006c*/ 	.word	0x000015e0


	//   ....[6]....
        /*0070*/ 	.word	0x00001610


	//   ....[7]....
        /*0074*/ 	.word	0x00001630


	//   ....[8]....
        /*0078*/ 	.word	0x00001680


	//   ....[9]....
        /*007c*/ 	.word	0x00001690


	//----- nvinfo : EIATTR_VRC_CTA_INIT_COUNT
	.align		4
.L_2757:
        /*0080*/ 	.byte	0x02, 0x4a
	.zero		1
	.zero		1


	//----- nvinfo : EIATTR_EXIT_INSTR_OFFSETS
	.align		4
        /*0084*/ 	.byte	0x04, 0x1c
        /*0086*/ 	.short	(.L_2759 - .L_2758)


	//   ....[0]....
.L_2758:
        /*0088*/ 	.word	0x00000060


	//   ....[1]....
        /*008c*/ 	.word	0x000016f0


	//   ....[2]....
        /*0090*/ 	.word	0x00001720


	//   ....[3]....
        /*0094*/ 	.word	0x000017c0


	//----- nvinfo : EIATTR_MAX_THREADS
	.align		4
.L_2759:
        /*0098*/ 	.byte	0x04, 0x05
        /*009a*/ 	.short	(.L_2761 - .L_2760)
.L_2760:
        /*009c*/ 	.word	0x00000400
        /*00a0*/ 	.word	0x00000001
        /*00a4*/ 	.word	0x00000001


	//----- nvinfo : EIATTR_CRS_STACK_SIZE
	.align		4
.L_2761:
        /*00a8*/ 	.byte	0x04, 0x1e
        /*00aa*/ 	.short	(.L_2763 - .L_2762)
.L_2762:
        /*00ac*/ 	.word	0x00000000


	//----- nvinfo : EIATTR_CBANK_PARAM_SIZE
	.align		4
.L_2763:
        /*00b0*/ 	.byte	0x03, 0x19
        /*00b2*/ 	.short	0x0128


	//----- nvinfo : EIATTR_PARAM_CBANK
	.align		4
        /*00b4*/ 	.byte	0x04, 0x0a
        /*00b6*/ 	.short	(.L_2765 - .L_2764)
	.align		4
.L_2764:
        /*00b8*/ 	.word	index@(.nv.constant0._ZN10layer_norm22ln_bwd_finalize_kernelINS_22Kernel_traits_finalizeILj2048EfffffjLb0ELj1024ELj4ENS_18Kernel_traits_baseILj2048EfffffjLj1024EEEEELb0ELb0EEEvNS_9BwdParamsE)
        /*00bc*/ 	.short	0x0380
        /*00be*/ 	.short	0x0128


	//----- nvinfo : EIATTR_SW_WAR
	.align		4
.L_2765:
        /*00c0*/ 	.byte	0x04, 0x36
        /*00c2*/ 	.short	(.L_2767 - .L_2766)
.L_2766:
        /*00c4*/ 	.word	0x00000008
.L_2767:


//--------------------- .nv.info._ZN10layer_norm40ln_parallel_residual_bwd_finalize_kernelINS_22Kernel_traits_finalizeILj2048EfffffjLb0ELj1024ELj4ENS_18Kernel_traits_baseILj2048EfffffjLj1024EEEEELb0EEEvNS_9BwdParamsE --------------------------
	.section	.nv.info._ZN10layer_norm40ln_parallel_residual_bwd_finalize_kernelINS_22Kernel_traits_finalizeILj2048EfffffjLb0ELj1024ELj4ENS_18Kernel_traits_baseILj2048EfffffjLj1024EEEEELb0EEEvNS_9BwdParamsE,"",@"SHT_CUDA_INFO"
	.sectionflags	@""
	.align	4


	//----- nvinfo : EIATTR_CUDA_API_VERSION
	.align		4
        /*0000*/ 	.byte	0x04, 0x37
        /*0002*/ 	.short	(.L_2769 - .L_2768)
.L_2768:
        /*0004*/ 	.word	0x00000082


	//----- nvinfo : EIATTR_KPARAM_INFO
	.align		4
.L_2769:
        /*0008*/ 	.byte	0x04, 0x17
        /*000a*/ 	.short	(.L_2771 - .L_2770)
.L_2770:
        /*000c*/ 	.word	0x00000000
        /*0010*/ 	.short	0x0000
        /*0012*/ 	.short	0x0000
        /*0014*/ 	.byte	0x00, 0xf0, 0xa1, 0x04


	//----- nvinfo : EIATTR_SPARSE_MMA_MASK
	.align		4
.L_2771:
        /*0018*/ 	.byte	0x03, 0x50
        /*001a*/ 	.short	0x0000


	//----- nvinfo : EIATTR_MAXREG_COUNT
	.align		4
        /*001c*/ 	.byte	0x03, 0x1b
        /*001e*/ 	.short	0x0040


	//----- nvinfo : EIATTR_NUM_BARRIERS
	.align		4
        /*0020*/ 	.byte	0x02, 0x4c
        /*0022*/ 	.byte	0x01
	.zero		1


	//----- nvinfo : EIATTR_MERCURY_ISA_VERSION
	.align		4
        /*0024*/ 	.byte	0x03, 0x5f
        /*0026*/ 	.short	0x0101


	//----- nvinfo : EIATTR_COOP_GROUP_MASK_REGIDS
	.align		4
        /*0028*/ 	.byte	0x04, 0x29
        /*002a*/ 	.short	(.L_2773 - .L_2772)


	//   ....[0]....
.L_2772:
        /*002c*/ 	.word	0xffffffff


	//   ....[1]....
        /*0030*/ 	.word	0xffffffff


	//   ....[2]....
        /*0034*/ 	.word	0xffffffff


	//   ....[3]....
        /*0038*/ 	.word	0xffffffff


	//   ....[4]....
        /*003c*/ 	.word	0xffffffff


	//   ....[5]....
        /*0040*/ 	.word	0xffffffff


	//   ....[6]....
        /*0044*/ 	.word	0xffffffff


	//   ....[7]....
        /*0048*/ 	.word	0xffffffff


	//   ....[8]....
        /*004c*/ 	.word	0xffffffff


	//   ....[9]....
        /*0050*/ 	.word	0xffffffff


	//   ....[10]....
        /*0054*/ 	.word	0xffffffff


	//   ....[11]....
        /*0058*/ 	.word	0xffffffff


	//   ....[12]....
        /*005c*/ 	.word	0xffffffff


	//   ....[13]....
        /*0060*/ 	.word	0xffffffff


	//   ....[14]....
        /*0064*/ 	.word	0xffffffff


	//   ....[15]....
        /*0068*/ 	.word	0xffffffff


	//   ....[16]....
        /*006c*/ 	.word	0xffffffff


	//   ....[17]....
        /*0070*/ 	.word	0xffffffff


	//   ....[18]....
        /*0074*/ 	.word	0xffffffff


	//   ....[19]....
        /*0078*/ 	.word	0xffffffff


	//----- nvinfo : EIATTR_COOP_GROUP_INSTR_OFFSETS
	.align		4
.L_2773:
        /*007c*/ 	.byte	0x04, 0x28
        /*007e*/ 	.short	(.L_2775 - .L_2774)


	//   ....[0]....
.L_2774:
        /*0080*/ 	.word	0x000013a0


	//   ....[1]....
        /*0084*/ 	.word	0x000013b0


	//   ....[2]....
        /*0088*/ 	.word	0x000013c0


	//   ....[3]....
        /*008c*/ 	.word	0x000013d0


	//   ....[4]....
        /*0090*/ 	.word	0x00001410


	//   ....[5]....
        /*0094*/ 	.word	0x00001430


	//   ....[6]....
        /*0098*/ 	.word	0x00001440


	//   ....[7]....
        /*009c*/ 	.word	0x00001450


	//   ....[8]....
        /*00a0*/ 	.word	0x00001480


	//   ....[9]....
        /*00a4*/ 	.word	0x000014b0


	//   ....[10]....
        /*00a8*/ 	.word	0x000014e0


	//   ....[11]....
        /*00ac*/ 	.word	0x000014f0


	//   ....[12]....
        /*00b0*/ 	.word	0x00001520


	//   ....[13]....
        /*00b4*/ 	.word	0x00001540


	//   ....[14]....
        /*00b8*/ 	.word	0x00001560


	//   ....[15]....
        /*00bc*/ 	.word	0x00001570


	//   ....[16]....
        /*00c0*/ 	.word	0x000015b0


	//   ....[17]....
        /*00c4*/ 	.word	0x000015e0


	//   ....[18]....
        /*00c8*/ 	.word	0x00001600


	//   ....[19]....
        /*00cc*/ 	.word	0x00001610


	//----- nvinfo : EIATTR_VRC_CTA_INIT_COUNT
	.align		4
.L_2775:
        /*00d0*/ 	.byte	0x02, 0x4a
	.zero		1
	.zero		1


	//----- nvinfo : EIATTR_EXIT_INSTR_OFFSETS
	.align		4
        /*00d4*/ 	.byte	0x04, 0x1c
        /*00d6*/ 	.short	(.L_2777 - .L_2776)


	//   ....[0]....
.L_2776:
        /*00d8*/ 	.word	0x00000060


	//   ....[1]....
        /*00dc*/ 	.word	0x000016c0


	//   ....[2]....
        /*00e0*/ 	.word	0x000016f0


	//   ....[3]....
        /*00e4*/ 	.word	0x00001810


	//----- nvinfo : EIATTR_MAX_THREADS
	.align		4
.L_2777:
        /*00e8*/ 	.byte	0x04, 0x05
        /*00ea*/ 	.short	(.L_2779 - .L_2778)
.L_2778:
        /*00ec*/ 	.word	0x00000400
        /*00f0*/ 	.word	0x00000001
        /*00f4*/ 	.word	0x00000001


	//----- nvinfo : EIATTR_CRS_STACK_SIZE
	.align		4
.L_2779:
        /*00f8*/ 	.byte	0x04, 0x1e
        /*00fa*/ 	.short	(.L_2781 - .L_2780)
.L_2780:
        /*00fc*/ 	.word	0x00000000


	//----- nvinfo : EIATTR_CBANK_PARAM_SIZE
	.align		4
.L_2781:
        /*0100*/ 	.byte	0x03, 0x19
        /*0102*/ 	.short	0x0128


	//----- nvinfo : EIATTR_PARAM_CBANK
	.align		4
        /*0104*/ 	.byte	0x04, 0x0a
        /*0106*/ 	.short	(.L_2783 - .L_2782)
	.align		4
.L_2782:
        /*0108*/ 	.word	index@(.nv.constant0._ZN10layer_norm40ln_parallel_residual_bwd_finalize_kernelINS_22Kernel_traits_finalizeILj2048EfffffjLb0ELj1024ELj4ENS_18Kernel_traits_baseILj2048EfffffjLj1024EEEEELb0EEEvNS_9BwdParamsE)
        /*010c*/ 	.short	0x0380
        /*010e*/ 	.short	0x0128


	//----- nvinfo : EIATTR_SW_WAR
	.align		4
.L_2783:
        /*0110*/ 	.byte	0x04, 0x36
        /*0112*/ 	.short	(.L_2785 - .L_2784)
.L_2784:
        /*0114*/ 	.word	0x00000008
.L_2785:


//--------------------- .nv.info._ZN10layer_norm31ln_parallel_residual_bwd_kernelINS_13Kernel_traitsIfffffjLj2048ELj1ELj1ELj4ELj16ENS_18Kernel_traits_baseILj2048EfffffjLj128EEEEELb1ELb1ELb0EEEvNS_9BwdParamsE --------------------------
	.section	.nv.info._ZN10layer_norm31ln_parallel_residual_bwd_kernelINS_13Kernel_traitsIfffffjLj2048ELj1ELj1ELj4ELj16ENS_18Kernel_traits_baseILj2048EfffffjLj128EEEEELb1ELb1ELb0EEEvNS_9BwdParamsE,"",@"SHT_CUDA_INFO"
	.sectionflags	@""
	.align	4


	//----- nvinfo : EIATTR_CUDA_API_VERSION
	.align		4
        /*0000*/ 	.byte	0x04, 0x37
        /*0002*/ 	.short	(.L_2787 - .L_2786)
.L_2786:
        /*0004*/ 	.word	0x00000082


	//----- nvinfo : EIATTR_KPARAM_INFO
	.align		4
.L_2787:
        /*0008*/ 	.byte	0x04, 0x17
        /*000a*/ 	.short	(.L_2789 - .L_2788)
.L_2788:
        /*000c*/ 	.word	0x00000000
        /*0010*/ 	.short	0x0000
        /*0012*/ 	.short	0x0000
        /*0014*/ 	.byte	0x00, 0xf0, 0xa1, 0x04


	//----- nvinfo : EIATTR_SPARSE_MMA_MASK
	.align		4
.L_2789:
        /*0018*/ 	.byte	0x03, 0x50
        /*001a*/ 	.short	0x0000


	//----- nvinfo : EIATTR_MAXREG_COUNT
	.align		4
        /*001c*/ 	.byte	0x03, 0x1b
        /*001e*/ 	.short	0x00ff


	//----- nvinfo : EIATTR_NUM_BARRIERS
	.align		4
        /*0020*/ 	.byte	0x02, 0x4c
        /*0022*/ 	.byte	0x01
	.zero		1


	//----- nvinfo : EIATTR_MERCURY_ISA_VERSION
	.align		4
        /*0024*/ 	.byte	0x03, 0x5f
        /*0026*/ 	.short	0x0101


	//----- nvinfo : EIATTR_COOP_GROUP_MASK_REGIDS
	.align		4
        /*0028*/ 	.byte	0x04, 0x29
        /*002a*/ 	.short	(.L_2791 - .L_2790)


	//   ....[0]....
.L_2790:
        /*002c*/ 	.word	0xffffffff


	//   ....[1]....
        /*0030*/ 	.word	0xffffffff


	//   ....[2]....
        /*0034*/ 	.word	0xffffffff


	//   ....[3]....
        /*0038*/ 	.word	0xffffffff


	//   ....[4]....
        /*003c*/ 	.word	0xffffffff


	//   ....[5]....
        /*0040*/ 	.word	0xffffffff


	//   ....[6]....
        /*0044*/ 	.word	0xffffffff


	//   ....[7]....
        /*0048*/ 	.word	0xffffffff


	//   ....[8]....
        /*004c*/ 	.word	0xffffffff


	//   ....[9]....
        /*0050*/ 	.word	0xffffffff


	//----- nvinfo : EIATTR_COOP_GROUP_INSTR_OFFSETS
	.align		4
.L_2791:
        /*0054*/ 	.byte	0x04, 0x28
        /*0056*/ 	.short	(.L_2793 - .L_2792)


	//   ....[0]....
.L_2792:
        /*0058*/ 	.word	0x000012e0


	//   ....[1]....
        /*005c*/ 	.word	0x00001300


	//   ....[2]....
        /*0060*/ 	.word	0x00001330


	//   ....[3]....
        /*0064*/ 	.word	0x00001340


	//   ....[4]....
        /*0068*/ 	.word	0x00001370


	//   ....[5]....
        /*006c*/ 	.word	0x00001380


	//   ....[6]....
        /*0070*/ 	.word	0x000013b0


	//   ....[7]....
        /*0074*/ 	.word	0x000013c0


	//   ....[8]....
        /*0078*/ 	.word	0x00001400


	//   ....[9]....
        /*007c*/ 	.word	0x00001410


	//----- nvinfo : EIATTR_VRC_CTA_INIT_COUNT
	.align		4
.L_2793:
        /*0080*/ 	.byte	0x02, 0x4a
	.zero		1
	.zero		1


	//----- nvinfo : EIATTR_EXIT_INSTR_OFFSETS
	.align		4
        /*0084*/ 	.byte	0x04, 0x1c
        /*0086*/ 	.short	(.L_2795 - .L_2794)


	//   ....[0]....
.L_2794:
        /*0088*/ 	.word	0x00005bc0


	//   ....[1]....
        /*008c*/ 	.word	0x00005c40


	//----- nvinfo : EIATTR_MAX_THREADS
	.align		4
.L_2795:
        /*0090*/ 	.byte	0x04, 0x05
        /*0092*/ 	.short	(.L_2797 - .L_2796)
.L_2796:
        /*0094*/ 	.word	0x00000080
        /*0098*/ 	.word	0x00000001
        /*009c*/ 	.word	0x00000001


	//----- nvinfo : EIATTR_CRS_STACK_SIZE
	.align		4
.L_2797:
        /*00a0*/ 	.byte	0x04, 0x1e
        /*00a2*/ 	.short	(.L_2799 - .L_2798)
.L_2798:
        /*00a4*/ 	.word	0x00000000


	//----- nvinfo : EIATTR_CBANK_PARAM_SIZE
	.align		4
.L_2799:
        /*00a8*/ 	.byte	0x03, 0x19
        /*00aa*/ 	.short	0x0128


	//----- nvinfo : EIATTR_PARAM_CBANK
	.align		4
        /*00ac*/ 	.byte	0x04, 0x0a
        /*00ae*/ 	.short	(.L_2801 - .L_2800)
	.align		4
.L_2800:
        /*00b0*/ 	.word	index@(.nv.constant0._ZN10layer_norm31ln_parallel_residual_bwd_kernelINS_13Kernel_traitsIfffffjLj2048ELj1ELj1ELj4ELj16ENS_18Kernel_traits_baseILj2048EfffffjLj128EEEEELb1ELb1ELb0EEEvNS_9BwdParamsE)
        /*00b4*/ 	.short	0x0380
        /*00b6*/ 	.short	0x0128


	//----- nvinfo : EIATTR_SW_WAR
	.align		4
.L_2801:
        /*00b8*/ 	.byte	0x04, 0x36
        /*00ba*/ 	.short	(.L_2803 - .L_2802)
.L_2802:
        /*00bc*/ 	.word	0x00000008
.L_2803:


//--------------------- .nv.info._ZN10layer_norm22ln_bwd_finalize_kernelINS_22Kernel_traits_finalizeILj2048EfffffjLb0ELj1024ELj4ENS_18Kernel_traits_baseILj2048EfffffjLj1024EEEEELb0ELb1EEEvNS_9BwdParamsE --------------------------
	.section	.nv.info._ZN10layer_norm22ln_bwd_finalize_kernelINS_22Kernel_traits_finalizeILj2048EfffffjLb0ELj1024ELj4ENS_18Kernel_traits_baseILj2048EfffffjLj1024EEEEELb0ELb1EEEvNS_9BwdParamsE,"",@"SHT_CUDA_INFO"
	.sectionflags	@""
	.align	4


	//----- nvinfo : EIATTR_CUDA_API_VERSION
	.align		4
        /*0000*/ 	.byte	0x04, 0x37
        /*0002*/ 	.short	(.L_2805 - .L_2804)
.L_2804:
        /*0004*/ 	.word	0x00000082


	//----- nvinfo : EIATTR_KPARAM_INFO
	.align		4
.L_2805:
        /*0008*/ 	.byte	0x04, 0x17
        /*000a*/ 	.short	(.L_2807 - .L_2806)
.L_2806:
        /*000c*/ 	.word	0x00000000
        /*0010*/ 	.short	0x0000
        /*0012*/ 	.short	0x0000
        /*0014*/ 	.byte	0x00, 0xf0, 0xa1, 0x04


	//----- nvinfo : EIATTR_SPARSE_MMA_MASK
	.align		4
.L_2807:
        /*0018*/ 	.byte	0x03, 0x50
        /*001a*/ 	.short	0x0000


	//----- nvinfo : EIATTR_MAXREG_COUNT
	.align		4
        /*001c*/ 	.byte	0x03, 0x1b
        /*001e*/ 	.short	0x0040


	//----- nvinfo : EIATTR_NUM_BARRIERS
	.align		4
        /*0020*/ 	.byte	0x02, 0x4c
        /*0022*/ 	.byte	0x01
	.zero		1


	//----- nvinfo : EIATTR_MERCURY_ISA_VERSION
	.align		4
        /*0024*/ 	.byte	0x03, 0x5f
        /*0026*/ 	.short	0x0101


	//----- nvinfo : EIATTR_COOP_GROUP_MASK_REGIDS
	.align		4
        /*0028*/ 	.byte	0x04, 0x29
        /*002a*/ 	.short	(.L_2809 - .L_2808)


	//   ....[0]....
.L_2808:
        /*002c*/ 	.word	0xffffffff


	//   ....[1]....
        /*0030*/ 	.word	0xffffffff


	//   ....[2]....
        /*0034*/ 	.word	0xffffffff


	//   ....[3]....
        /*0038*/ 	.word	0xffffffff


	//   ....[4]....
        /*003c*/ 	.word	0xffffffff


	//   ....[5]....
        /*0040*/ 	.word	0xffffffff


	//   ....[6]....
        /*0044*/ 	.word	0xffffffff


	//   ....[7]....
        /*0048*/ 	.word	0xffffffff


	//   ....[8]....
        /*004c*/ 	.word	0xffffffff


	//   ....[9]....
        /*0050*/ 	.word	0xffffffff


	//----- nvinfo : EIATTR_COOP_GROUP_INSTR_OFFSETS
	.align		4
.L_2809:
        /*0054*/ 	.byte	0x04, 0x28
        /*0056*/ 	.short	(.L_2811 - .L_2810)


	//   ....[0]....
.L_2810:
        /*0058*/ 	.word	0x00001560


	//   ....[1]....
        /*005c*/ 	.word	0x00001570


	//   ....[2]....
        /*0060*/ 	.word	0x000015a0


	//   ....[3]....
        /*0064*/ 	.word	0x000015b0


	//   ....[4]....
        /*0068*/ 	.word	0x000015e0


	//   ....[5]....
        /*006c*/ 	.word	0x000015f0


	//   ....[6]....
        /*0070*/ 	.word	0x00001620


	//   ....[7]....
        /*0074*/ 	.word	0x00001640


	//   ....[8]....
        /*0078*/ 	.word	0x00001670


	//   ....[9]....
        /*007c*/ 	.word	0x00001680


	//----- nvinfo : EIATTR_VRC_CTA_INIT_COUNT
	.align		4
.L_2811:
        /*0080*/ 	.byte	0x02, 0x4a
	.zero		1
	.zero		1


	//----- nvinfo : EIATTR_EXIT_INSTR_OFFSETS
	.align		4
        /*0084*/ 	.byte	0x04, 0x1c
        /*0086*/ 	.short	(.L_2813 - .L_2812)


	//   ....[0]....
.L_2812:
        /*0088*/ 	.word	0x00000060


	//   ....[1]....
        /*008c*/ 	.word	0x000016e0


	//   ....[2]....
        /*0090*/ 	.word	0x000017b0


	//----- nvinfo : EIATTR_MAX_THREADS
	.align		4
.L_2813:
        /*0094*/ 	.byte	0x04, 0x05
        /*0096*/ 	.short	(.L_2815 - .L_2814)
.L_2814:
        /*0098*/ 	.word	0x00000400
        /*009c*/ 	.word	0x00000001
        /*00a0*/ 	.word	0x00000001


	//----- nvinfo : EIATTR_CRS_STACK_SIZE
	.align		4
.L_2815:
        /*00a4*/ 	.byte	0x04, 0x1e
        /*00a6*/ 	.short	(.L_2817 - .L_2816)
.L_2816:
        /*00a8*/ 	.word	0x00000000


	//----- nvinfo : EIATTR_CBANK_PARAM_SIZE
	.align		4
.L_2817:
        /*00ac*/ 	.byte	0x03, 0x19
        /*00ae*/ 	.short	0x0128


	//----- nvinfo : EIATTR_PARAM_CBANK
	.align		4
        /*00b0*/ 	.byte	0x04, 0x0a
        /*00b2*/ 	.short	(.L_2819 - .L_2818)
	.align		4
.L_2818:
        /*00b4*/ 	.word	index@(.nv.constant0._ZN10layer_norm22ln_bwd_finalize_kernelINS_22Kernel_traits_finalizeILj2048EfffffjLb0ELj1024ELj4ENS_18Kernel_traits_baseILj2048EfffffjLj1024EEEEELb0ELb1EEEvNS_9BwdParamsE)
        /*00b8*/ 	.short	0x0380
        /*00ba*/ 	.short	0x0128


	//----- nvinfo : EIATTR_SW_WAR
	.align		4
.L_2819:
        /*00bc*/ 	.byte	0x04, 0x36
        /*00be*/ 	.short	(.L_2821 - .L_2820)
.L_2820:
        /*00c0*/ 	.word	0x00000008
.L_2821:


//--------------------- .nv.info._ZN10layer_norm40ln_parallel_residual_bwd_finalize_kernelINS_22Kernel_traits_finalizeILj2048EfffffjLb0ELj1024ELj4ENS_18Kernel_traits_baseILj2048EfffffjLj1024EEEEELb1EEEvNS_9BwdParamsE --------------------------
	.section	.nv.info._ZN10layer_norm40ln_parallel_residual_bwd_finalize_kernelINS_22Kernel_traits_finalizeILj2048EfffffjLb0ELj1024ELj4ENS_18Kernel_traits_baseILj2048EfffffjLj1024EEEEELb1EEEvNS_9BwdParamsE,"",@"SHT_CUDA_INFO"
	.sectionflags	@""
	.align	4


	//----- nvinfo : EIATTR_CUDA_API_VERSION
	.align		4
        /*0000*/ 	.byte	0x04, 0x37
        /*0002*/ 	.short	(.L_2823 - .L_2822)
.L_2822:
        /*0004*/ 	.word	0x00000082


	//----- nvinfo : EIATTR_KPARAM_INFO
	.align		4
.L_2823:
        /*0008*/ 	.byte	0x04, 0x17
        /*000a*/ 	.short	(.L_2825 - .L_2824)
.L_2824:
        /*000c*/ 	.word	0x00000000
        /*0010*/ 	.short	0x0000
        /*0012*/ 	.short	0x0000
        /*0014*/ 	.byte	0x00, 0xf0, 0xa1, 0x04


	//----- nvinfo : EIATTR_SPARSE_MMA_MASK
	.align		4
.L_2825:
        /*0018*/ 	.byte	0x03, 0x50
        /*001a*/ 	.short	0x0000


	//----- nvinfo : EIATTR_MAXREG_COUNT
	.align		4
        /*001c*/ 	.byte	0x03, 0x1b
        /*001e*/ 	.short	0x0040


	//----- nvinfo : EIATTR_NUM_BARRIERS
	.align		4
        /*0020*/ 	.byte	0x02, 0x4c
        /*0022*/ 	.byte	0x01
	.zero		1


	//----- nvinfo : EIATTR_MERCURY_ISA_VERSION
	.align		4
        /*0024*/ 	.byte	0x03, 0x5f
        /*0026*/ 	.short	0x0101


	//----- nvinfo : EIATTR_COOP_GROUP_MASK_REGIDS
	.align		4
        /*0028*/ 	.byte	0x04, 0x29
        /*002a*/ 	.short	(.L_2827 - .L_2826)


	//   ....[0]....
.L_2826:
        /*002c*/ 	.word	0xffffffff


	//   ....[1]....
        /*0030*/ 	.word	0xffffffff


	//   ....[2]....
        /*0034*/ 	.word	0xffffffff


	//   ....[3]....
        /*0038*/ 	.word	0xffffffff


	//   ....[4]....
        /*003c*/ 	.word	0xffffffff


	//   ....[5]....
        /*0040*/ 	.word	0xffffffff


	//   ....[6]....
        /*0044*/ 	.word	0xffffffff


	//   ....[7]....
        /*0048*/ 	.word	0xffffffff


	//   ....[8]....
        /*004c*/ 	.word	0xffffffff


	//   ....[9]....
        /*0050*/ 	.word	0xffffffff


	//   ....[10]....
        /*0054*/ 	.word	0xffffffff


	//   ....[11]....
        /*0058*/ 	.word	0xffffffff


	//   ....[12]....
        /*005c*/ 	.word	0xffffffff


	//   ....[13]....
        /*0060*/ 	.word	0xffffffff


	//   ....[14]....
        /*0064*/ 	.word	0xffffffff


	//   ....[15]....
        /*0068*/ 	.word	0xffffffff


	//   ....[16]....
        /*006c*/ 	.word	0xffffffff


	//   ....[17]....
        /*0070*/ 	.word	0xffffffff


	//   ....[18]....
        /*0074*/ 	.word	0xffffffff


	//   ....[19]....
        /*0078*/ 	.word	0xffffffff


	//----- nvinfo : EIATTR_COOP_GROUP_INSTR_OFFSETS
	.align		4
.L_2827:
        /*007c*/ 	.byte	0x04, 0x28
        /*007e*/ 	.short	(.L_2829 - .L_2828)


	//   ....[0]....
.L_2828:
        /*0080*/ 	.word	0x000013e0


	//   ....[1]....
        /*0084*/ 	.word	0x000013f0


	//   ....[2]....
        /*0088*/ 	.word	0x00001400


	//   ....[3]....
        /*008c*/ 	.word	0x00001410


	//   ....[4]....
        /*0090*/ 	.word	0x00001450


	//   ....[5]....
        /*0094*/ 	.word	0x00001470


	//   ....[6]....
        /*0098*/ 	.word	0x00001480


	//   ....[7]....
        /*009c*/ 	.word	0x00001490


	//   ....[8]....
        /*00a0*/ 	.word	0x000014d0


	//   ....[9]....
        /*00a4*/ 	.word	0x000014f0


	//   ....[10]....
        /*00a8*/ 	.word	0x00001500


	//   ....[11]....
        /*00ac*/ 	.word	0x00001510


	//   ....[12]....
        /*00b0*/ 	.word	0x00001540


	//   ....[13]....
        /*00b4*/ 	.word	0x00001560


	//   ....[14]....
        /*00b8*/ 	.word	0x00001580


	//   ....[15]....
        /*00bc*/ 	.word	0x00001590


	//   ....[16]....
        /*00c0*/ 	.word	0x000015c0


	//   ....[17]....
        /*00c4*/ 	.word	0x000015e0


	//   ....[18]....
        /*00c8*/ 	.word	0x00001600


	//   ....[19]....
        /*00cc*/ 	.word	0x00001610


	//----- nvinfo : EIATTR_VRC_CTA_INIT_COUNT
	.align		4
.L_2829:
        /*00d0*/ 	.byte	0x02, 0x4a
	.zero		1
	.zero		1


	//----- nvinfo : EIATTR_EXIT_INSTR_OFFSETS
	.align		4
        /*00d4*/ 	.byte	0x04, 0x1c
        /*00d6*/ 	.short	(.L_2831 - .L_2830)


	//   ....[0]....
.L_2830:
        /*00d8*/ 	.word	0x00000060


	//   ....[1]....
        /*00dc*/ 	.word	0x000016b0


	//   ....[2]....
        /*00e0*/ 	.word	0x00001800


	//----- nvinfo : EIATTR_MAX_THREADS
	.align		4
.L_2831:
        /*00e4*/ 	.byte	0x04, 0x05
        /*00e6*/ 	.short	(.L_2833 - .L_2832)
.L_2832:
        /*00e8*/ 	.word	0x00000400
        /*00ec*/ 	.word	0x00000001
        /*00f0*/ 	.word	0x00000001


	//----- nvinfo : EIATTR_CRS_STACK_SIZE
	.align		4
.L_2833:
        /*00f4*/ 	.byte	0x04, 0x1e
        /*00f6*/ 	.short	(.L_2835 - .L_2834)
.L_2834:
        /*00f8*/ 	.word	0x00000000


	//----- nvinfo : EIATTR_CBANK_PARAM_SIZE
	.align		4
.L_2835:
        /*00fc*/ 	.byte	0x03, 0x19
        /*00fe*/ 	.short	0x0128


	//----- nvinfo : EIATTR_PARAM_CBANK
	.align		4
        /*0100*/ 	.byte	0x04, 0x0a
        /*0102*/ 	.short	(.L_2837 - .L_2836)
	.align		4
.L_2836:
        /*0104*/ 	.word	index@(.nv.constant0._ZN10layer_norm40ln_parallel_residual_bwd_finalize_kernelINS_22Kernel_traits_finalizeILj2048EfffffjLb0ELj1024ELj4ENS_18Kernel_traits_baseILj2048EfffffjLj1024EEEEELb1EEEvNS_9BwdParamsE)
        /*0108*/ 	.short	0x0380
        /*010a*/ 	.short	0x0128


	//----- nvinfo : EIATTR_SW_WAR
	.align		4
.L_2837:
        /*010c*/ 	.byte	0x04, 0x36
        /*010e*/ 	.short	(.L_2839 - .L_2838)
.L_2838:
        /*0110*/ 	.word	0x00000008
.L_2839:


//--------------------- .nv.info._ZN10layer_norm31ln_parallel_residual_bwd_kernelINS_13Kernel_traitsIfffffjLj2048ELj1ELj1ELj4ELj16ENS_18Kernel_traits_baseILj2048EfffffjLj128EEEEELb1ELb1ELb1EEEvNS_9BwdParamsE --------------------------
	.section	.nv.info._ZN10layer_norm31ln_parallel_residual_bwd_kernelINS_13Kernel_traitsIfffffjLj2048ELj1ELj1ELj4ELj16ENS_18Kernel_traits_baseILj2048EfffffjLj128EEEEELb1ELb1ELb1EEEvNS_9BwdParamsE,"",@"SHT_CUDA_INFO"
	.sectionflags	@""
	.align	4


	//----- nvinfo : EIATTR_CUDA_API_VERSION
	.align		4
        /*0000*/ 	.byte	0x04, 0x37
        /*0002*/ 	.short	(.L_2841 - .L_2840)
.L_2840:
        /*0004*/ 	.word	0x00000082


	//----- nvinfo : EIATTR_KPARAM_INFO
	.align		4
.L_2841:
        /*0008*/ 	.byte	0x04, 0x17
        /*000a*/ 	.short	(.L_2843 - .L_2842)
.L_2842:
        /*000c*/ 	.word	0x00000000
        /*0010*/ 	.short	0x0000
        /*0012*/ 	.short	0x0000
        /*0014*/ 	.byte	0x00, 0xf0, 0xa1, 0x04


	//----- nvinfo : EIATTR_SPARSE_MMA_MASK
	.align		4
.L_2843:
        /*0018*/ 	.byte	0x03, 0x50
        /*001a*/ 	.short	0x0000


	//----- nvinfo : EIATTR_MAXREG_COUNT
	.align		4
        /*001c*/ 	.byte	0x03, 0x1b
        /*001e*/ 	.short	0x00ff


	//----- nvinfo : EIATTR_NUM_BARRIERS
	.align		4
        /*0020*/ 	.byte	0x02, 0x4c
        /*0022*/ 	.byte	0x01
	.zero		1


	//----- nvinfo : EIATTR_MERCURY_ISA_VERSION
	.align		4
        /*0024*/ 	.byte	0x03, 0x5f
        /*0026*/ 	.short	0x0101


	//----- nvinfo : EIATTR_COOP_GROUP_MASK_REGIDS
	.align		4
        /*0028*/ 	.byte	0x04, 0x29
        /*002a*/ 	.short	(.L_2845 - .L_2844)


	//   ....[0]....
.L_2844:
        /*002c*/ 	.word	0xffffffff


	//   ....[1]....
        /*0030*/ 	.word	0xffffffff


	//   ....[2]....
        /*0034*/ 	.word	0xffffffff


	//   ....[3]....
        /*0038*/ 	.word	0xffffffff


	//   ....[4]....
        /*003c*/ 	.word	0xffffffff


	//   ....[5]....
        /*0040*/ 	.word	0xffffffff


	//   ....[6]....
        /*0044*/ 	.word	0xffffffff


	//   ....[7]....
        /*0048*/ 	.word	0xffffffff


	//   ....[8]....
        /*004c*/ 	.word	0xffffffff


	//   ....[9]....
        /*0050*/ 	.word	0xffffffff


	//----- nvinfo : EIATTR_COOP_GROUP_INSTR_OFFSETS
	.align		4
.L_2845:
        /*0054*/ 	.byte	0x04, 0x28
        /*0056*/ 	.short	(.L_2847 - .L_2846)


	//   ....[0]....
.L_2846:
        /*0058*/ 	.word	0x00000eb0


	//   ....[1]....
        /*005c*/ 	.word	0x00000f50


	//   ....[2]....
        /*0060*/ 	.word	0x00000f60


	//   ....[3]....
        /*0064*/ 	.word	0x00000fb0


	//   ....[4]....
        /*0068*/ 	.word	0x00000fd0


	//   ....[5]....
        /*006c*/ 	.word	0x00000ff0


	//   ....[6]....
        /*0070*/ 	.word	0x00001000


	//   ....[7]....
        /*0074*/ 	.word	0x00001020


	//   ....[8]....
        /*0078*/ 	.word	0x00001070


	//   ....[9]....
        /*007c*/ 	.word	0x00001090


	//----- nvinfo : EIATTR_VRC_CTA_INIT_COUNT
	.align		4
.L_2847:
        /*0080*/ 	.byte	0x02, 0x4a
	.zero		1
	.zero		1


	//----- nvinfo : EIATTR_EXIT_INSTR_OFFSETS
	.align		4
        /*0084*/ 	.byte	0x04, 0x1c
        /*0086*/ 	.short	(.L_2849 - .L_2848)


	//   ....[0]....
.L_2848:
        /*0088*/ 	.word	0x00005460


	//----- nvinfo : EIATTR_MAX_THREADS
	.align		4
.L_2849:
        /*008c*/ 	.byte	0x04, 0x05
        /*008e*/ 	.short	(.L_2851 - .L_2850)
.L_2850:
        /*0090*/ 	.word	0x00000080
        /*0094*/ 	.word	0x00000001
        /*0098*/ 	.word	0x00000001


	//----- nvinfo : EIATTR_CRS_STACK_SIZE
	.align		4
.L_2851:
        /*009c*/ 	.byte	0x04, 0x1e
        /*009e*/ 	.short	(.L_2853 - .L_2852)
.L_2852:
        /*00a0*/ 	.word	0x00000000


	//----- nvinfo : EIATTR_CBANK_PARAM_SIZE
	.align		4
.L_2853:
        /*00a4*/ 	.byte	0x03, 0x19
        /*00a6*/ 	.short	0x0128


	//----- nvinfo : EIATTR_PARAM_CBANK
	.align		4
        /*00a8*/ 	.byte	0x04, 0x0a
        /*00aa*/ 	.short	(.L_2855 - .L_2854)
	.align		4
.L_2854:
        /*00ac*/ 	.word	index@(.nv.constant0._ZN10layer_norm31ln_parallel_residual_bwd_kernelINS_13Kernel_traitsIfffffjLj2048ELj1ELj1ELj4ELj16ENS_18Kernel_traits_baseILj2048EfffffjLj128EEEEELb1ELb1ELb1EEEvNS_9BwdParamsE)
        /*00b0*/ 	.short	0x0380
        /*00b2*/ 	.short	0x0128


	//----- nvinfo : EIATTR_SW_WAR
	.align		4
.L_2855:
        /*00b4*/ 	.byte	0x04, 0x36
        /*00b6*/ 	.short	(.L_2857 - .L_2856)
.L_2856:
        /*00b8*/ 	.word	0x00000008
.L_2857:


//--------------------- .nv.callgraph             --------------------------
	.section	.nv.callgraph,"",@"SHT_CUDA_CALLGRAPH"
	.align	4
	.sectionentsize	8
	.align		4
        /*0000*/ 	.word	0x00000000
	.align		4
        /*0004*/ 	.word	0xffffffff
	.align		4
        /*0008*/ 	.word	0x00000000
	.align		4
        /*000c*/ 	.word	0xfffffffe
	.align		4
        /*0010*/ 	.word	0x00000000
	.align		4
        /*0014*/ 	.word	0xfffffffd
	.align		4
        /*0018*/ 	.word	0x00000000
	.align		4
        /*001c*/ 	.word	0xfffffffc


//--------------------- .text._ZN10layer_norm31ln_parallel_residual_bwd_kernelINS_13Kernel_traitsI13__nv_bfloat16S2_S2_S2_fjLj2048ELj1ELj1ELj4ELj16ENS_18Kernel_traits_baseILj2048ES2_S2_S2_S2_fjLj128EEEEELb0ELb0ELb0EEEvNS_9BwdParamsE --------------------------
	.section	.text._ZN10layer_norm31ln_parallel_residual_bwd_kernelINS_13Kernel_traitsI13__nv_bfloat16S2_S2_S2_fjLj2048ELj1ELj1ELj4ELj16ENS_18Kernel_traits_baseILj2048ES2_S2_S2_S2_fjLj128EEEEELb0ELb0ELb0EEEvNS_9BwdParamsE,"ax",@progbits
	.align	128
        .global         _ZN10layer_norm31ln_parallel_residual_bwd_kernelINS_13Kernel_traitsI13__nv_bfloat16S2_S2_S2_fjLj2048ELj1ELj1ELj4ELj16ENS_18Kernel_traits_baseILj2048ES2_S2_S2_S2_fjLj128EEEEELb0ELb0ELb0EEEvNS_9BwdParamsE
        .type           _ZN10layer_norm31ln_parallel_residual_bwd_kernelINS_13Kernel_traitsI13__nv_bfloat16S2_S2_S2_fjLj2048ELj1ELj1ELj4ELj16ENS_18Kernel_traits_baseILj2048ES2_S2_S2_S2_fjLj128EEEEELb0ELb0ELb0EEEvNS_9BwdParamsE,@function
        .size           _ZN10layer_norm31ln_parallel_residual_bwd_kernelINS_13Kernel_traitsI13__nv_bfloat16S2_S2_S2_fjLj2048ELj1ELj1ELj4ELj16ENS_18Kernel_traits_baseILj2048ES2_S2_S2_S2_fjLj128EEEEELb0ELb0ELb0EEEvNS_9BwdParamsE,(.L_x_2756 - _ZN10layer_norm31ln_parallel_residual_bwd_kernelINS_13Kernel_traitsI13__nv_bfloat16S2_S2_S2_fjLj2048ELj1ELj1ELj4ELj16ENS_18Kernel_traits_baseILj2048ES2_S2_S2_S2_fjLj128EEEEELb0ELb0ELb0EEEvNS_9BwdParamsE)
        .other          _ZN10layer_norm31ln_parallel_residual_bwd_kernelINS_13Kernel_traitsI13__nv_bfloat16S2_S2_S2_fjLj2048ELj1ELj1ELj4ELj16ENS_18Kernel_traits_baseILj2048ES2_S2_S2_S2_fjLj128EEEEELb0ELb0ELb0EEEvNS_9BwdParamsE,@"STO_CUDA_ENTRY STV_DEFAULT"
_ZN10layer_norm31ln_parallel_residual_bwd_kernelINS_13Kernel_traitsI13__nv_bfloat16S2_S2_S2_fjLj2048ELj1ELj1ELj4ELj16ENS_18Kernel_traits_baseILj2048ES2_S2_S2_S2_fjLj128EEEEELb0ELb0ELb0EEEvNS_9BwdParamsE:
.text._ZN10layer_norm31ln_parallel_residual_bwd_kernelINS_13Kernel_traitsI13__nv_bfloat16S2_S2_S2_fjLj2048ELj1ELj1ELj4ELj16ENS_18Kernel_traits_baseILj2048ES2_S2_S2_S2_fjLj128EEEEELb0ELb0ELb0EEEvNS_9BwdParamsE:
[----:B------:R-:W-:Y:S01]  /*0000*/  LDC R1, c[0x0][0x37c] ;  /* 0x0000df00ff017b82 */ /* 0x000fe20000000800 */
[----:B------:R-:W0:Y:S01]  /*0010*/  S2R R143, SR_TID.X ;  /* 0x00000000008f7919 */ /* 0x000e220000002100 */
[----:B------:R-:W1:Y:S06]  /*0020*/  LDCU UR4, c[0x0][0x388] ;  /* 0x00007100ff0477ac */ /* 0x000e6c0008000800 */
[----:B------:R-:W2:Y:S01]  /*0030*/  LDC.64 R6, c[0x0][0x3d0] ;  /* 0x0000f400ff067b82 */ /* 0x000ea20000000a00 */
[----:B------:R-:W3:Y:S01]  /*0040*/  LDCU.64 UR12, c[0x0][0x358] ;  /* 0x00006b00ff0c77ac */ /* 0x000ee20008000a00 */
[----:B------:R-:W4:Y:S06]  /*0050*/  LDCU UR5, c[0x0][0x384] ;  /* 0x00007080ff0577ac */ /* 0x000f2c0008000800 */
[----:B------:R-:W3:Y:S08]  /*0060*/  LDC.64 R8, c[0x0][0x3d8] ;  /* 0x0000f600ff087b82 */ /* 0x000ef00000000a00 */
[----:B------:R-:W4:Y:S01]  /*0070*/  LDC.64 R10, c[0x0][0x3d0] ;  /* 0x0000f400ff0a7b82 */ /* 0x000f220000000a00 */
[----:B-1----:R-:W-:-:S04]  /*0080*/  MOV R5, UR4 ;  /* 0x0000000400057c02 */ /* 0x002fc80008000f00 */
[----:B------:R-:W-:-:S03]  /*0090*/  SHF.R.S32.HI R0, RZ, 0x1f, R5 ;  /* 0x0000001fff007819 */ /* 0x000fc60000011405 */
[----:B------:R-:W1:Y:S01]  /*00a0*/  LDC.64 R12, c[0x0][0x3d8] ;  /* 0x0000f600ff0c7b82 */ /* 0x000e620000000a00 */
[----:B------:R-:W-:Y:S02]  /*00b0*/  LEA.HI R0, R0, R5, RZ, 0x3 ;  /* 0x0000000500007211 */ /* 0x000fe400078f18ff */
[----:B0-----:R-:W-:-:S04]  /*00c0*/  LOP3.LUT R3, R143, 0x7f, RZ, 0x3c, !PT ;  /* 0x0000007f8f037812 */ /* 0x001fc800078e3cff */
[----:B------:R-:W-:Y:S02]  /*00d0*/  LEA.HI.SX32 R2, R0, R3, 0x1d ;  /* 0x0000000300027211 */ /* 0x000fe400078feaff */
[----:B------:R-:W-:Y:S02]  /*00e0*/  MOV R3, R143 ;  /* 0x0000008f00037202 */ /* 0x000fe40000000f00 */
[C---:B------:R-:W-:Y:S02]  /*00f0*/  ISETP.GE.U32.AND P5, PT, R2.reuse, 0x80, PT ;  /* 0x000000800200780c */ /* 0x040fe40003fa6070 */
[----:B------:R-:W-:-:S11]  /*0100*/  ISETP.GE.U32.AND P4, PT, R2, 0x100, PT ;  /* 0x000001000200780c */ /* 0x000fd60003f86070 */
[----:B--2---:R-:W-:-:S04]  /*0110*/  @P5 IMAD.WIDE.U32 R6, R3, 0x10, R6 ;  /* 0x0000001003065825 */ /* 0x004fc800078e0006 */
[C---:B---3--:R-:W-:Y:S01]  /*0120*/  @P5 IMAD.WIDE.U32 R8, R3.reuse, 0x10, R8 ;  /* 0x0000001003085825 */ /* 0x048fe200078e0008 */
[----:B------:R-:W-:Y:S01]  /*0130*/  @P5 LOP3.LUT R3, R3, 0x80, RZ, 0xfc, !PT ;  /* 0x0000008003035812 */ /* 0x000fe200078efcff */
[----:B------:R0:W5:Y:S04]  /*0140*/  @P5 LDG.E.128 R96, desc[UR12][R6.64] ;  /* 0x0000000c06605981 */ /* 0x000168000c1e1d00 */
[C---:B----4-:R-:W-:Y:S01]  /*0150*/  @P4 IMAD.WIDE.U32 R10, R3.reuse, 0x10, R10 ;  /* 0x00000010030a4825 */ /* 0x050fe200078e000a */
[----:B------:R0:W5:Y:S03]  /*0160*/  @P5 LDG.E.128 R92, desc[UR12][R8.64] ;  /* 0x0000000c085c5981 */ /* 0x000166000c1e1d00 */
[----:B-1----:R-:W-:Y:S01]  /*0170*/  @P4 IMAD.WIDE.U32 R12, R3, 0x10, R12 ;  /* 0x00000010030c4825 */ /* 0x002fe200078e000c */
[----:B------:R0:W5:Y:S04]  /*0180*/  @P4 LDG.E.128 R88, desc[UR12][R10.64] ;  /* 0x0000000c0a584981 */ /* 0x000168000c1e1d00 */
[----:B------:R0:W5:Y:S01]  /*0190*/  @P4 LDG.E.128 R84, desc[UR12][R12.64] ;  /* 0x0000000c0c544981 */ /* 0x000162000c1e1d00 */
[----:B------:R-:W1:Y:S01]  /*01a0*/  S2UR UR4, SR_CTAID.X ;  /* 0x00000000000479c3 */ /* 0x000e620000002500 */
[----:B------:R-:W-:-:S02]  /*01b0*/  CS2R R80, SRZ ;  /* 0x0000000000507805 */ /* 0x000fc4000001ff00 */
[----:B------:R-:W-:Y:S02]  /*01c0*/  CS2R R82, SRZ ;  /* 0x0000000000527805 */ /* 0x000fe4000001ff00 */
[----:B------:R-:W-:Y:S02]  /*01d0*/  CS2R R76, SRZ ;  /* 0x00000000004c7805 */ /* 0x000fe4000001ff00 */
[----:B------:R-:W-:Y:S02]  /*01e0*/  CS2R R78, SRZ ;  /* 0x00000000004e7805 */ /* 0x000fe4000001ff00 */
[----:B------:R-:W-:Y:S02]  /*01f0*/  CS2R R72, SRZ ;  /* 0x0000000000487805 */ /* 0x000fe4000001ff00 */
[----:B-1----:R-:W-:-:S04]  /*0200*/  MOV R0, UR4 ;  /* 0x0000000400007c02 */ /* 0x002fc80008000f00 */
[----:B------:R-:W-:Y:S02]  /*0210*/  ISETP.GE.AND P0, PT, R0, UR5, PT ;  /* 0x0000000500007c0c */ /* 0x000fe4000bf06270 */
[----:B------:R-:W-:Y:S02]  /*0220*/  CS2R R74, SRZ ;  /* 0x00000000004a7805 */ /* 0x000fe4000001ff00 */
[----:B------:R-:W-:Y:S02]  /*0230*/  CS2R R68, SRZ ;  /* 0x0000000000447805 */ /* 0x000fe4000001ff00 */
[----:B------:R-:W-:Y:S02]  /*0240*/  CS2R R70, SRZ ;  /* 0x0000000000467805 */ /* 0x000fe4000001ff00 */
[----:B------:R-:W-:Y:S02]  /*0250*/  CS2R R64, SRZ ;  /* 0x0000000000407805 */ /* 0x000fe4000001ff00 */
[----:B------:R-:W-:-:S02]  /*0260*/  CS2R R66, SRZ ;  /* 0x0000000000427805 */ /* 0x000fc4000001ff00 */
[----:B------:R-:W-:Y:S02]  /*0270*/  CS2R R60, SRZ ;  /* 0x00000000003c7805 */ /* 0x000fe4000001ff00 */
        /* <DEDUP_REMOVED lines=20> */
[----:B------:R-:W-:Y:S01]  /*03c0*/  CS2R R22, SRZ ;  /* 0x0000000000167805 */ /* 0x000fe2000001ff00 */
[----:B0-----:R-:W-:Y:S06]  /*03d0*/  @P0 BRA `(.L_x_0) ;  /* 0x0000004400c00947 */ /* 0x001fec0003800000 */
[----:B------:R-:W0:Y:S01]  /*03e0*/  LDCU.U8 UR4, c[0x0][0x410] ;  /* 0x00008200ff0477ac */ /* 0x000e220008000000 */
[----:B-----5:R-:W-:Y:S02]  /*03f0*/  PRMT R4, R88, 0x7632, R4 ;  /* 0x0000763258047816 */ /* 0x020fe40000000004 */
        /* <DEDUP_REMOVED lines=15> */
[----:B------:R-:W-:Y:S01]  /*04f0*/  CS2R R54, SRZ ;  /* 0x0000000000367805 */ /* 0x000fe2000001ff00 */
[----:B0-----:R-:W-:Y:S01]  /*0500*/  UISETP.NE.AND UP0, UPT, UR4, URZ, UPT ;  /* 0x000000ff0400728c */ /* 0x001fe2000bf05270 */
        /* <DEDUP_REMOVED lines=13> */
[----:B------:R-:W-:Y:S02]  /*05e0*/  PLOP3.LUT P3, PT, PT, PT, UP0, 0x80, 0x8 ;  /* 0x000000000008781c */ /* 0x000fe40003f6f008 */
[----:B------:R-:W-:Y:S02]  /*05f0*/  CS2R R26, SRZ ;  /* 0x00000000001a7805 */ /* 0x000fe4000001ff00 */
[----:B------:R-:W-:Y:S02]  /*0600*/  CS2R R20, SRZ ;  /* 0x0000000000147805 */ /* 0x000fe4000001ff00 */
[----:B------:R-:W-:Y:S01]  /*0610*/  CS2R R22, SRZ ;  /* 0x0000000000167805 */ /* 0x000fe2000001ff00 */
[----:B------:R-:W-:Y:S01]  /*0620*/  UPLOP3.LUT UP1, UPT, UPT, UPT, UPT, 0x40, 0x4 ;  /* 0x000000000004789c */ /* 0x000fe20003f2e870 */
[----:B------:R-:W0:Y:S01]  /*0630*/  LDCU UR11, c[0x0][0x400] ;  /* 0x00008000ff0b77ac */ /* 0x000e220008000800 */
[----:B------:R-:W1:Y:S01]  /*0640*/  LDCU.64 UR6, c[0x0][0x470] ;  /* 0x00008e00ff0677ac */ /* 0x000e620008000a00 */
[----:B------:R-:W2:Y:S01]  /*0650*/  LDCU.64 UR14, c[0x0][0x438] ;  /* 0x00008700ff0e77ac */ /* 0x000ea20008000a00 */
[----:B------:R-:W3:Y:S07]  /*0660*/  LDCU.64 UR8, c[0x0][0x478] ;  /* 0x00008f00ff0877ac */ /* 0x000eee0008000a00 */
.L_x_27:
[----:B0--3--:R-:W4:Y:S08]  /*0670*/  LDC.64 R112, c[0x0][0x3c0] ;  /* 0x0000f000ff707b82 */ /* 0x009f300000000a00 */
[----:B------:R-:W0:Y:S01]  /*0680*/  LDC R5, c[0x0][0x388] ;  /* 0x0000e200ff057b82 */ /* 0x000e220000000800 */
[----:B----4-:R-:W-:-:S07]  /*0690*/  IMAD.WIDE R114, R0, 0x4, R112 ;  /* 0x0000000400727825 */ /* 0x010fce00078e0270 */
[----:B------:R-:W4:Y:S01]  /*06a0*/  LDC.64 R112, c[0x0][0x3c8] ;  /* 0x0000f200ff707b82 */ /* 0x000f220000000a00 */
[----:B------:R-:W2:Y:S01]  /*06b0*/  LDG.E R114, desc[UR12][R114.64] ;  /* 0x0000000c72727981 */ /* 0x000ea2000c1e1900 */
[----:B----4-:R-:W-:-:S05]  /*06c0*/  IMAD.WIDE R112, R0, 0x4, R112 ;  /* 0x0000000400707825 */ /* 0x010fca00078e0270 */
[----:B-----5:R4:W5:Y:S01]  /*06d0*/  LDG.E R126, desc[UR12][R112.64] ;  /* 0x0000000c707e7981 */ /* 0x020962000c1e1900 */
[----:B0-----:R-:W-:Y:S01]  /*06e0*/  IMAD R6, R0, R5, RZ ;  /* 0x0000000500067224 */ /* 0x001fe200078e02ff */
[----:B------:R-:W-:Y:S01]  /*06f0*/  BSSY.RECONVERGENT B0, `(.L_x_1) ;  /* 0x00000a5000007945 */ /* 0x000fe20003800200 */
[----:B------:R-:W-:Y:S01]  /*0700*/  HFMA2 R150, -RZ, RZ, 0, 0 ;  /* 0x00000000ff967431 */ /* 0x000fe200000001ff */
[----:B------:R-:W-:Y:S02]  /*0710*/  ISETP.GE.U32.AND P4, PT, R2, 0x100, PT ;  /* 0x000001000200780c */ /* 0x000fe40003f86070 */
[----:B------:R-:W-:Y:S02]  /*0720*/  SHF.R.S32.HI R117, RZ, 0x1f, R6 ;  /* 0x0000001fff757819 */ /* 0x000fe40000011406 */
[----:B------:R-:W-:Y:S02]  /*0730*/  MOV R148, RZ ;  /* 0x000000ff00947202 */ /* 0x000fe40000000f00 */
[----:B------:R-:W-:-:S04]  /*0740*/  LEA.HI R6, R117, R6, RZ, 0x3 ;  /* 0x0000000675067211 */ /* 0x000fc800078f18ff */
[----:B------:R-:W-:-:S04]  /*0750*/  LEA.HI.SX32 R6, R6, R143, 0x1d ;  /* 0x0000008f06067211 */ /* 0x000fc800078feaff */
[----:B------:R-:W-:Y:S02]  /*0760*/  MOV R137, R6 ;  /* 0x0000000600897202 */ /* 0x000fe40000000f00 */
[----:B--2---:R-:W-:Y:S01]  /*0770*/  FSEL R136, R114, RZ, !P3 ;  /* 0x000000ff72887208 */ /* 0x004fe20005800000 */
[----:B----4-:R-:W-:Y:S06]  /*0780*/  @!P5 BRA `(.L_x_2) ;  /* 0x00000008006cd947 */ /* 0x010fec0003800000 */
[----:B------:R-:W0:Y:S08]  /*0790*/  LDC.64 R116, c[0x0][0x430] ;  /* 0x00010c00ff747b82 */ /* 0x000e300000000a00 */
[----:B------:R-:W2:Y:S08]  /*07a0*/  LDC.64 R12, c[0x0][0x428] ;  /* 0x00010a00ff0c7b82 */ /* 0x000eb00000000a00 */
[----:B------:R-:W4:Y:S01]  /*07b0*/  LDC.64 R112, c[0x0][0x3a8] ;  /* 0x0000ea00ff707b82 */ /* 0x000f220000000a00 */
[----:B0-----:R-:W-:-:S06]  /*07c0*/  IMAD.WIDE.U32 R116, R6, 0x10, R116 ;  /* 0x0000001006747825 */ /* 0x001fcc00078e0074 */
[----:B------:R-:W3:Y:S01]  /*07d0*/  LDG.E.128 R116, desc[UR12][R116.64] ;  /* 0x0000000c74747981 */ /* 0x000ee2000c1e1d00 */
[----:B--2---:R-:W-:-:S06]  /*07e0*/  IMAD.WIDE.U32 R12, R6, 0x10, R12 ;  /* 0x00000010060c7825 */ /* 0x004fcc00078e000c */
[----:B------:R-:W2:Y:S01]  /*07f0*/  LDG.E.128 R12, desc[UR12][R12.64] ;  /* 0x0000000c0c0c7981 */ /* 0x000ea2000c1e1d00 */
[----:B----4-:R-:W-:-:S06]  /*0800*/  IMAD.WIDE.U32 R112, R6, 0x10, R112 ;  /* 0x0000001006707825 */ /* 0x010fcc00078e0070 */
[----:B------:R-:W4:Y:S01]  /*0810*/  LDG.E.128 R112, desc[UR12][R112.64] ;  /* 0x0000000c70707981 */ /* 0x000f22000c1e1d00 */
[----:B------:R-:W-:-:S04]  /*0820*/  ISETP.NE.U32.AND P0, PT, RZ, UR14, PT ;  /* 0x0000000eff007c0c */ /* 0x000fc8000bf05070 */
[----:B------:R-:W-:-:S13]  /*0830*/  ISETP.NE.AND.EX P0, PT, RZ, UR15, PT, P0 ;  /* 0x0000000fff007c0c */ /* 0x000fda000bf05300 */
[----:B------:R-:W0:Y:S01]  /*0840*/  @P0 LDC.64 R10, c[0x0][0x438] ;  /* 0x00010e00ff0a0b82 */ /* 0x000e220000000a00 */
[----:B------:R-:W-:Y:S02]  /*0850*/  SHF.L.U32 R124, R92, 0x10, RZ ;  /* 0x000000105c7c7819 */ /* 0x000fe400000006ff */
[----:B------:R-:W-:Y:S02]  /*0860*/  SHF.L.U32 R144, R97, 0x10, RZ ;  /* 0x0000001061907819 */ /* 0x000fe400000006ff */
[----:B------:R-:W-:Y:S01]  /*0870*/  PRMT R151, R94, 0x7632, R151 ;  /* 0x000076325e977816 */ /* 0x000fe20000000097 */
[----:B0-----:R-:W-:-:S05]  /*0880*/  @P0 IMAD.WIDE.U32 R10, R6, 0x10, R10 ;  /* 0x00000010060a0825 */ /* 0x001fca00078e000a */
[----:B------:R0:W5:Y:S02]  /*0890*/  @P0 LDG.E.128 R16, desc[UR12][R10.64] ;  /* 0x0000000c0a100981 */ /* 0x000164000c1e1d00 */
[----:B0-----:R-:W-:Y:S02]  /*08a0*/  SHF.L.U32 R10, R93, 0x10, RZ ;  /* 0x000000105d0a7819 */ /* 0x001fe400000006ff */
[----:B------:R-:W-:Y:S02]  /*08b0*/  PRMT R149, R98, 0x7632, R149 ;  /* 0x0000763262957816 */ /* 0x000fe40000000095 */
[----:B------:R-:W-:Y:S02]  /*08c0*/  SHF.L.U32 R151, R151, 0x10, RZ ;  /* 0x0000001097977819 */ /* 0x000fe400000006ff */
[----:B------:R-:W-:Y:S02]  /*08d0*/  PRMT R147, R93, 0x7632, R147 ;  /* 0x000076325d937816 */ /* 0x000fe40000000093 */
[----:B------:R-:W-:-:S02]  /*08e0*/  SHF.L.U32 R149, R149, 0x10, RZ ;  /* 0x0000001095957819 */ /* 0x000fc400000006ff */
[----:B------:R-:W-:Y:S02]  /*08f0*/  PRMT R125, R97, 0x7632, R125 ;  /* 0x00007632617d7816 */ /* 0x000fe4000000007d */
[----:B------:R-:W-:Y:S02]  /*0900*/  SHF.L.U32 R147, R147, 0x10, RZ ;  /* 0x0000001093937819 */ /* 0x000fe400000006ff */
[----:B------:R-:W-:Y:S02]  /*0910*/  SHF.L.U32 R125, R125, 0x10, RZ ;  /* 0x000000107d7d7819 */ /* 0x000fe400000006ff */
[----:B---3--:R-:W-:Y:S02]  /*0920*/  SHF.L.U32 R141, R116, 0x10, RZ ;  /* 0x00000010748d7819 */ /* 0x008fe400000006ff */
[----:B------:R-:W-:-:S03]  /*0930*/  SHF.L.U32 R145, R117, 0x10, RZ ;  /* 0x0000001075917819 */ /* 0x000fc600000006ff */
[----:B------:R-:W-:Y:S01]  /*0940*/  FMUL.FTZ R11, R124, R141 ;  /* 0x0000008d7c0b7220 */ /* 0x000fe20000410000 */
[C---:B--2---:R-:W-:Y:S02]  /*0950*/  PRMT R148, R14.reuse, 0x7632, R148 ;  /* 0x000076320e947816 */ /* 0x044fe40000000094 */
[----:B------:R-:W-:Y:S02]  /*0960*/  SHF.L.U32 R139, R14, 0x10, RZ ;  /* 0x000000100e8b7819 */ /* 0x000fe400000006ff */
[----:B------:R-:W-:Y:S02]  /*0970*/  SHF.L.U32 R127, R12, 0x10, RZ ;  /* 0x000000100c7f7819 */ /* 0x000fe400000006ff */
[----:B------:R-:W-:Y:S02]  /*0980*/  SHF.L.U32 R14, R96, 0x10, RZ ;  /* 0x00000010600e7819 */ /* 0x000fe400000006ff */
[----:B------:R-:W-:Y:S02]  /*0990*/  PRMT R3, R12, 0x7632, R3 ;  /* 0x000076320c037816 */ /* 0x000fe40000000003 */
[----:B------:R-:W-:-:S02]  /*09a0*/  PRMT R12, R13, 0x7632, R12 ;  /* 0x000076320d0c7816 */ /* 0x000fc4000000000c */
[----:B------:R-:W-:Y:S01]  /*09b0*/  SHF.L.U32 R137, R13, 0x10, RZ ;  /* 0x000000100d897819 */ /* 0x000fe200000006ff */
[----:B------:R-:W-:Y:S01]  /*09c0*/  FMUL.FTZ R13, R10, R145 ;  /* 0x000000910a0d7220 */ /* 0x000fe20000410000 */
[----:B------:R-:W-:Y:S01]  /*09d0*/  PRMT R152, R117, 0x7632, R152 ;  /* 0x0000763275987816 */ /* 0x000fe20000000098 */
[----:B------:R-:W-:Y:S01]  /*09e0*/  FFMA.FTZ R10, R14, R127, R11 ;  /* 0x0000007f0e0a7223 */ /* 0x000fe2000001000b */
[----:B------:R-:W-:Y:S02]  /*09f0*/  SHF.L.U32 R117, R118, 0x10, RZ ;  /* 0x0000001076757819 */ /* 0x000fe400000006ff */
[----:B------:R-:W-:Y:S01]  /*0a00*/  SHF.L.U32 R14, R94, 0x10, RZ ;  /* 0x000000105e0e7819 */ /* 0x000fe200000006ff */
[----:B------:R-:W-:Y:S01]  /*0a10*/  FFMA.FTZ R11, R144, R137, R13 ;  /* 0x00000089900b7223 */ /* 0x000fe2000001000d */
[----:B------:R-:W-:Y:S02]  /*0a20*/  PRMT R142, R116, 0x7632, R142 ;  /* 0x00007632748e7816 */ /* 0x000fe4000000008e */
[----:B------:R-:W-:-:S02]  /*0a30*/  PRMT R128, R118, 0x7632, R128 ;  /* 0x0000763276807816 */ /* 0x000fc40000000080 */
[----:B------:R-:W-:Y:S02]  /*0a40*/  SHF.L.U32 R144, R98, 0x10, RZ ;  /* 0x0000001062907819 */ /* 0x000fe400000006ff */
[----:B------:R-:W-:Y:S01]  /*0a50*/  SHF.L.U32 R116, R3, 0x10, RZ ;  /* 0x0000001003747819 */ /* 0x000fe200000006ff */
[----:B------:R-:W-:Y:S01]  /*0a60*/  FMUL.FTZ R3, R14, R117 ;  /* 0x000000750e037220 */ /* 0x000fe20000410000 */
[C---:B------:R-:W-:Y:S02]  /*0a70*/  PRMT R154, R15.reuse, 0x7632, R154 ;  /* 0x000076320f9a7816 */ /* 0x040fe4000000009a */
[----:B------:R-:W-:Y:S02]  /*0a80*/  SHF.L.U32 R143, R15, 0x10, RZ ;  /* 0x000000100f8f7819 */ /* 0x000fe400000006ff */
[----:B------:R-:W-:Y:S02]  /*0a90*/  PRMT R15, R92, 0x7632, R15 ;  /* 0x000076325c0f7816 */ /* 0x000fe4000000000f */
[----:B------:R-:W-:Y:S01]  /*0aa0*/  SHF.L.U32 R118, R12, 0x10, RZ ;  /* 0x000000100c767819 */ /* 0x000fe200000006ff */
[----:B------:R-:W-:Y:S01]  /*0ab0*/  FFMA.FTZ R12, R144, R139, R3 ;  /* 0x0000008b900c7223 */ /* 0x000fe20000010003 */
[----:B------:R-:W-:-:S02]  /*0ac0*/  SHF.L.U32 R128, R128, 0x10, RZ ;  /* 0x0000001080807819 */ /* 0x000fc400000006ff */
[----:B----4-:R-:W-:Y:S02]  /*0ad0*/  SHF.L.U32 R3, R112, 0x10, RZ ;  /* 0x0000001070037819 */ /* 0x010fe400000006ff */
[----:B------:R-:W-:Y:S02]  /*0ae0*/  SHF.L.U32 R15, R15, 0x10, RZ ;  /* 0x000000100f0f7819 */ /* 0x000fe400000006ff */
[----:B------:R-:W-:Y:S01]  /*0af0*/  SHF.L.U32 R142, R142, 0x10, RZ ;  /* 0x000000108e8e7819 */ /* 0x000fe200000006ff */
[----:B------:R-:W-:Y:S01]  /*0b00*/  FMUL.FTZ R146, R151, R128 ;  /* 0x0000008097927220 */ /* 0x000fe20000410000 */
[----:B------:R-:W-:Y:S01]  /*0b10*/  SHF.L.U32 R148, R148, 0x10, RZ ;  /* 0x0000001094947819 */ /* 0x000fe200000006ff */
[----:B------:R-:W-:Y:S01]  /*0b20*/  FADD.FTZ R3, -R136, R3 ;  /* 0x0000000388037221 */ /* 0x000fe20000010100 */
[----:B------:R-:W-:Y:S01]  /*0b30*/  PRMT R13, R96, 0x7632, R13 ;  /* 0x00007632600d7816 */ /* 0x000fe2000000000d */
[----:B------:R-:W-:Y:S01]  /*0b40*/  FMUL.FTZ R14, R15, R142 ;  /* 0x0000008e0f0e7220 */ /* 0x000fe20000410000 */
[----:B------:R-:W-:Y:S01]  /*0b50*/  SHF.L.U32 R152, R152, 0x10, RZ ;  /* 0x0000001098987819 */ /* 0x000fe200000006ff */
[----:B------:R-:W-:Y:S01]  /*0b60*/  FFMA.FTZ R15, R149, R148, R146 ;  /* 0x00000094950f7223 */ /* 0x000fe20000010092 */
[----:B------:R-:W-:Y:S01]  /*0b70*/  PRMT R150, R119, 0x7632, R150 ;  /* 0x0000763277967816 */ /* 0x000fe20000000096 */
[----:B-----5:R-:W-:Y:S01]  /*0b80*/  FMUL.FTZ R3, R126, R3 ;  /* 0x000000037e037220 */ /* 0x020fe20000410000 */
[----:B------:R-:W-:-:S02]  /*0b90*/  PRMT R149, R95, 0x7632, R149 ;  /* 0x000076325f957816 */ /* 0x000fc40000000095 */
[----:B------:R-:W-:Y:S01]  /*0ba0*/  SHF.L.U32 R13, R13, 0x10, RZ ;  /* 0x000000100d0d7819 */ /* 0x000fe200000006ff */
[----:B------:R-:W-:Y:S01]  /*0bb0*/  FMUL.FTZ R124, R147, R152 ;  /* 0x00000098937c7220 */ /* 0x000fe20000410000 */
[----:B------:R-:W-:Y:S02]  /*0bc0*/  SHF.L.U32 R119, R119, 0x10, RZ ;  /* 0x0000001077777819 */ /* 0x000fe400000006ff */
[----:B------:R-:W-:Y:S01]  /*0bd0*/  SHF.L.U32 R144, R95, 0x10, RZ ;  /* 0x000000105f907819 */ /* 0x000fe200000006ff */
[----:B------:R-:W-:Y:S01]  /*0be0*/  FADD.FTZ R32, R32, R141 ;  /* 0x0000008d20207221 */ /* 0x000fe20000010000 */
[----:B------:R-:W-:Y:S01]  /*0bf0*/  SHF.L.U32 R149, R149, 0x10, RZ ;  /* 0x0000001095957819 */ /* 0x000fe200000006ff */
[----:B------:R-:W-:Y:S01]  /*0c00*/  FFMA.FTZ R48, R3, R141, R48 ;  /* 0x0000008d03307223 */ /* 0x000fe20000010030 */
[----:B------:R-:W-:Y:S01]  /*0c10*/  SHF.L.U32 R150, R150, 0x10, RZ ;  /* 0x0000001096967819 */ /* 0x000fe200000006ff */
[----:B------:R-:W-:Y:S01]  /*0c20*/  FFMA.FTZ R13, R13, R116, R14 ;  /* 0x000000740d0d7223 */ /* 0x000fe2000001000e */
[----:B------:R-:W-:Y:S01]  /*0c30*/  SHF.L.U32 R141, R114, 0x10, RZ ;  /* 0x00000010728d7819 */ /* 0x000fe200000006ff */
[----:B------:R-:W-:Y:S01]  /*0c40*/  FFMA.FTZ R14, R125, R118, R124 ;  /* 0x000000767d0e7223 */ /* 0x000fe2000001007c */
[----:B------:R-:W-:Y:S01]  /*0c50*/  FMUL.FTZ R125, R144, R119 ;  /* 0x00000077907d7220 */ /* 0x000fe20000410000 */
[----:B------:R-:W-:Y:S01]  /*0c60*/  FMUL.FTZ R144, R149, R150 ;  /* 0x0000009695907220 */ /* 0x000fe20000410000 */
[----:B------:R-:W-:Y:S01]  /*0c70*/  PRMT R112, R112, 0x7632, R112 ;  /* 0x0000763270707816 */ /* 0x000fe20000000070 */
[----:B------:R-:W-:Y:S01]  /*0c80*/  FADD.FTZ R64, R64, R127 ;  /* 0x0000007f40407221 */ /* 0x000fe20000010000 */
[----:B------:R-:W-:Y:S01]  /*0c90*/  PRMT R149, R115, 0x7632, R149 ;  /* 0x0000763273957816 */ /* 0x000fe20000000095 */
[----:B------:R-:W-:Y:S01]  /*0ca0*/  FFMA.FTZ R80, R3, R127, R80 ;  /* 0x0000007f03507223 */ /* 0x000fe20000010050 */
[----:B------:R-:W-:Y:S01]  /*0cb0*/  FADD.FTZ R141, -R136, R141 ;  /* 0x0000008d888d7221 */ /* 0x000fe20000010100 */
[----:B------:R-:W-:-:S02]  /*0cc0*/  SHF.L.U32 R115, R115, 0x10, RZ ;  /* 0x0000001073737819 */ /* 0x000fc400000006ff */
[C---:B------:R-:W-:Y:S02]  /*0cd0*/  SHF.L.U32 R127, R113.reuse, 0x10, RZ ;  /* 0x00000010717f7819 */ /* 0x040fe400000006ff */
[----:B------:R-:W-:Y:S02]  /*0ce0*/  PRMT R114, R113, 0x7632, R114 ;  /* 0x0000763271727816 */ /* 0x000fe40000000072 */
[----:B------:R-:W-:Y:S01]  /*0cf0*/  SHF.L.U32 R113, R112, 0x10, RZ ;  /* 0x0000001070717819 */ /* 0x000fe200000006ff */
[----:B------:R-:W-:Y:S01]  /*0d00*/  FMUL.FTZ R141, R126, R141 ;  /* 0x0000008d7e8d7220 */ /* 0x000fe20000410000 */
[C---:B------:R-:W-:Y:S01]  /*0d10*/  PRMT R147, R99.reuse, 0x7632, R147 ;  /* 0x0000763263937816 */ /* 0x040fe20000000093 */
[C---:B------:R-:W-:Y:S01]  /*0d20*/  FADD.FTZ R115, -R136.reuse, R115 ;  /* 0x0000007388737221 */ /* 0x040fe20000010100 */
[----:B------:R-:W-:Y:S01]  /*0d30*/  SHF.L.U32 R124, R99, 0x10, RZ ;  /* 0x00000010637c7819 */ /* 0x000fe200000006ff */
[----:B------:R-:W-:Y:S01]  /*0d40*/  FADD.FTZ R113, -R136, R113 ;  /* 0x0000007188717221 */ /* 0x000fe20000010100 */
[----:B------:R-:W-:Y:S01]  /*0d50*/  FADD.FTZ R60, R60, R139 ;  /* 0x0000008b3c3c7221 */ /* 0x000fe20000010000 */
[----:B------:R-:W-:Y:S01]  /*0d60*/  FFMA.FTZ R76, R141, R139, R76 ;  /* 0x0000008b8d4c7223 */ /* 0x000fe2000001004c */
[----:B------:R-:W-:Y:S01]  /*0d70*/  SHF.L.U32 R147, R147, 0x10, RZ ;  /* 0x0000001093937819 */ /* 0x000fe200000006ff */
[----:B------:R-:W-:Y:S01]  /*0d80*/  FMUL.FTZ R139, R126, R115 ;  /* 0x000000737e8b7220 */ /* 0x000fe20000410000 */
[----:B------:R-:W-:Y:S01]  /*0d90*/  SHF.L.U32 R154, R154, 0x10, RZ ;  /* 0x000000109a9a7819 */ /* 0x000fe200000006ff */
[----:B------:R-:W-:Y:S01]  /*0da0*/  FMUL.FTZ R146, R126, R113 ;  /* 0x000000717e927220 */ /* 0x000fe20000410000 */
[----:B------:R-:W-:Y:S01]  /*0db0*/  SHF.L.U32 R115, R114, 0x10, RZ ;  /* 0x0000001072737819 */ /* 0x000fe200000006ff */
[----:B------:R-:W-:Y:S01]  /*0dc0*/  FADD.FTZ R112, RZ, R10 ;  /* 0x0000000aff707221 */ /* 0x000fe20000010000 */
[----:B------:R-:W-:Y:S01]  /*0dd0*/  FADD.FTZ R127, -R136, R127 ;  /* 0x0000007f887f7221 */ /* 0x000fe20000010100 */
[----:B------:R-:W-:Y:S01]  /*0de0*/  FFMA.FTZ R113, R3, R10, RZ ;  /* 0x0000000a03717223 */ /* 0x000fe200000100ff */
[----:B------:R-:W-:Y:S01]  /*0df0*/  FFMA.FTZ R124, R124, R143, R125 ;  /* 0x0000008f7c7c7223 */ /* 0x000fe2000001007d */
[----:B------:R-:W-:Y:S01]  /*0e00*/  FFMA.FTZ R125, R147, R154, R144 ;  /* 0x0000009a937d7223 */ /* 0x000fe20000010090 */
[----:B------:R-:W-:Y:S01]  /*0e10*/  PRMT R147, R114, 0x7632, R147 ;  /* 0x0000763272937816 */ /* 0x000fe20000000093 */
[----:B------:R-:W-:Y:S01]  /*0e20*/  FADD.FTZ R115, -R136, R115 ;  /* 0x0000007388737221 */ /* 0x000fe20000010100 */
[----:B------:R-:W-:Y:S01]  /*0e30*/  FADD.FTZ R112, R112, R13 ;  /* 0x0000000d70707221 */ /* 0x000fe20000010000 */
[----:B------:R-:W-:Y:S01]  /*0e40*/  FMUL.FTZ R127, R126, R127 ;  /* 0x0000007f7e7f7220 */ /* 0x000fe20000410000 */
[----:B------:R-:W-:Y:S01]  /*0e50*/  FFMA.FTZ R114, R146, R13, R113 ;  /* 0x0000000d92727223 */ /* 0x000fe20000010071 */
[----:B------:R-:W-:Y:S01]  /*0e60*/  FMUL.FTZ R144, R126, R115 ;  /* 0x000000737e907220 */ /* 0x000fe20000410000 */
[----:B------:R-:W-:Y:S01]  /*0e70*/  SHF.L.U32 R147, R147, 0x10, RZ ;  /* 0x0000001093937819 */ /* 0x000fe200000006ff */
[----:B------:R-:W-:Y:S01]  /*0e80*/  FADD.FTZ R113, R112, R11 ;  /* 0x0000000b70717221 */ /* 0x000fe20000010000 */
[----:B------:R-:W-:-:S03]  /*0e90*/  FFMA.FTZ R115, R127, R11, R114 ;  /* 0x0000000b7f737223 */ /* 0x000fc60000010072 */
[----:B------:R-:W-:Y:S01]  /*0ea0*/  FADD.FTZ R113, R113, R14 ;  /* 0x0000000e71717221 */ /* 0x000fe20000010000 */
[----:B------:R-:W-:Y:S01]  /*0eb0*/  FADD.FTZ R147, -R136, R147 ;  /* 0x0000009388937221 */ /* 0x000fe20000010100 */
[----:B------:R-:W-:Y:S01]  /*0ec0*/  FFMA.FTZ R112, R144, R14, R115 ;  /* 0x0000000e90707223 */ /* 0x000fe20000010073 */
[----:B------:R-:W-:Y:S01]  /*0ed0*/  SHF.L.U32 R149, R149, 0x10, RZ ;  /* 0x0000001095957819 */ /* 0x000fe200000006ff */
[----:B------:R-:W-:Y:S01]  /*0ee0*/  FADD.FTZ R33, R33, R142 ;  /* 0x0000008e21217221 */ /* 0x000fe20000010000 */
[----:B------:R-:W-:Y:S01]  /*0ef0*/  FFMA.FTZ R49, R146, R142, R49 ;  /* 0x0000008e92317223 */ /* 0x000fe20000010031 */
[----:B------:R-:W-:Y:S01]  /*0f00*/  FADD.FTZ R114, R113, R12 ;  /* 0x0000000c71727221 */ /* 0x000fe20000010000 */
[----:B------:R-:W-:Y:S01]  /*0f10*/  FMUL.FTZ R142, R126, R147 ;  /* 0x000000937e8e7220 */ /* 0x000fe20000410000 */
[----:B------:R-:W-:Y:S01]  /*0f20*/  FFMA.FTZ R113, R141, R12, R112 ;  /* 0x0000000c8d717223 */ /* 0x000fe20000010070 */
[----:B------:R-:W-:Y:S01]  /*0f30*/  FADD.FTZ R149, -R136, R149 ;  /* 0x0000009588957221 */ /* 0x000fe20000010100 */
[----:B------:R-:W-:-:S02]  /*0f40*/  FADD.FTZ R115, R114, R15 ;  /* 0x0000000f72737221 */ /* 0x000fc40000010000 */
[C---:B------:R-:W-:Y:S01]  /*0f50*/  FFMA.FTZ R112, R142.reuse, R15, R113 ;  /* 0x0000000f8e707223 */ /* 0x040fe20000010071 */
[----:B------:R-:W-:Y:S01]  /*0f60*/  FADD.FTZ R29, R29, R128 ;  /* 0x000000801d1d7221 */ /* 0x000fe20000010000 */
[----:B------:R-:W-:Y:S01]  /*0f70*/  FFMA.FTZ R45, R142, R128, R45 ;  /* 0x000000808e2d7223 */ /* 0x000fe2000001002d */
[----:B------:R-:W-:Y:S01]  /*0f80*/  FMUL.FTZ R128, R126, R149 ;  /* 0x000000957e807220 */ /* 0x000fe20000410000 */
[----:B------:R-:W-:Y:S01]  /*0f90*/  FADD.FTZ R114, R115, R124 ;  /* 0x0000007c73727221 */ /* 0x000fe20000010000 */
[----:B------:R-:W-:Y:S01]  /*0fa0*/  FFMA.FTZ R112, R139, R124, R112 ;  /* 0x0000007c8b707223 */ /* 0x000fe20000010070 */
        /* <DEDUP_REMOVED lines=11> */
[C---:B------:R-:W-:Y:S01]  /*1060*/  FFMA.FTZ R78, R139.reuse, R143, R78 ;  /* 0x0000008f8b4e7223 */ /* 0x040fe2000001004e */
        /* <DEDUP_REMOVED lines=10> */
[----:B------:R-:W-:Y:S01]  /*1110*/  IADD3 R137, PT, PT, R6, 0x80, RZ ;  /* 0x0000008006897810 */ /* 0x000fe20007ffe0ff */
[----:B------:R-:W-:Y:S01]  /*1120*/  FADD.FTZ R150, R114, R125 ;  /* 0x0000007d72967221 */ /* 0x000fe20000010000 */
[----:B------:R-:W-:-:S07]  /*1130*/  FFMA.FTZ R148, R128, R125, R112 ;  /* 0x0000007d80947223 */ /* 0x000fce0000010070 */
.L_x_2:
[----:B-1-3--:R-:W-:Y:S05]  /*1140*/  BSYNC.RECONVERGENT B0 ;  /* 0x0000000000007941 */ /* 0x00afea0003800200 */
.L_x_1:
[----:B------:R-:W-:Y:S04]  /*1150*/  BSSY.RECONVERGENT B0, `(.L_x_3) ;  /* 0x000009b000007945 */ /* 0x000fe80003800200 */
[----:B------:R-:W-:Y:S05]  /*1160*/  @!P4 BRA `(.L_x_4) ;  /* 0x000000080064c947 */ /* 0x000fea0003800000 */
[----:B------:R-:W0:Y:S08]  /*1170*/  LDC.64 R116, c[0x0][0x430] ;  /* 0x00010c00ff747b82 */ /* 0x000e300000000a00 */
[----:B------:R-:W1:Y:S08]  /*1180*/  LDC.64 R112, c[0x0][0x428] ;  /* 0x00010a00ff707b82 */ /* 0x000e700000000a00 */
[----:B------:R-:W2:Y:S01]  /*1190*/  LDC.64 R8, c[0x0][0x3a8] ;  /* 0x0000ea00ff087b82 */ /* 0x000ea20000000a00 */
[----:B0-----:R-:W-:-:S06]  /*11a0*/  IMAD.WIDE.U32 R116, R137, 0x10, R116 ;  /* 0x0000001089747825 */ /* 0x001fcc00078e0074 */
[----:B------:R-:W3:Y:S01]  /*11b0*/  LDG.E.128 R116, desc[UR12][R116.64] ;  /* 0x0000000c74747981 */ /* 0x000ee2000c1e1d00 */
[----:B-1----:R-:W-:-:S06]  /*11c0*/  IMAD.WIDE.U32 R112, R137, 0x10, R112 ;  /* 0x0000001089707825 */ /* 0x002fcc00078e0070 */
[----:B------:R-:W4:Y:S01]  /*11d0*/  LDG.E.128 R112, desc[UR12][R112.64] ;  /* 0x0000000c70707981 */ /* 0x000f22000c1e1d00 */
[----:B--2---:R-:W-:-:S06]  /*11e0*/  IMAD.WIDE.U32 R120, R137, 0x10, R8 ;  /* 0x0000001089787825 */ /* 0x004fcc00078e0008 */
[----:B------:R-:W2:Y:S01]  /*11f0*/  LDG.E.128 R120, desc[UR12][R120.64] ;  /* 0x0000000c78787981 */ /* 0x000ea2000c1e1d00 */
[----:B------:R-:W-:-:S04]  /*1200*/  ISETP.NE.U32.AND P0, PT, RZ, UR14, PT ;  /* 0x0000000eff007c0c */ /* 0x000fc8000bf05070 */
[----:B------:R-:W-:-:S13]  /*1210*/  ISETP.NE.AND.EX P0, PT, RZ, UR15, PT, P0 ;  /* 0x0000000fff007c0c */ /* 0x000fda000bf05300 */
[----:B------:R-:W0:Y:S01]  /*1220*/  @P0 LDC.64 R8, c[0x0][0x438] ;  /* 0x00010e00ff080b82 */ /* 0x000e220000000a00 */
[----:B------:R-:W-:Y:S02]  /*1230*/  PRMT R129, R85, 0x7632, R129 ;  /* 0x0000763255817816 */ /* 0x000fe40000000081 */
[----:B------:R-:W-:Y:S02]  /*1240*/  PRMT R133, R86, 0x7632, R133 ;  /* 0x0000763256857816 */ /* 0x000fe40000000085 */
[----:B------:R-:W-:Y:S02]  /*1250*/  PRMT R7, R89, 0x7632, R7 ;  /* 0x0000763259077816 */ /* 0x000fe40000000007 */
[----:B------:R-:W-:Y:S02]  /*1260*/  SHF.L.U32 R129, R129, 0x10, RZ ;  /* 0x0000001081817819 */ /* 0x000fe400000006ff */
[----:B------:R-:W-:Y:S02]  /*1270*/  PRMT R131, R90, 0x7632, R131 ;  /* 0x000076325a837816 */ /* 0x000fe40000000083 */
[----:B------:R-:W-:-:S02]  /*1280*/  PRMT R135, R87, 0x7632, R135 ;  /* 0x0000763257877816 */ /* 0x000fc40000000087 */
[----:B------:R-:W-:Y:S02]  /*1290*/  PRMT R130, R91, 0x7632, R130 ;  /* 0x000076325b827816 */ /* 0x000fe40000000082 */
[----:B------:R-:W-:Y:S02]  /*12a0*/  SHF.L.U32 R133, R133, 0x10, RZ ;  /* 0x0000001085857819 */ /* 0x000fe400000006ff */
[----:B------:R-:W-:Y:S01]  /*12b0*/  SHF.L.U32 R7, R7, 0x10, RZ ;  /* 0x0000001007077819 */ /* 0x000fe200000006ff */
[----:B0-----:R-:W-:Y:S01]  /*12c0*/  @P0 IMAD.WIDE.U32 R8, R137, 0x10, R8 ;  /* 0x0000001089080825 */ /* 0x001fe200078e0008 */
[----:B------:R-:W-:Y:S02]  /*12d0*/  SHF.L.U32 R131, R131, 0x10, RZ ;  /* 0x0000001083837819 */ /* 0x000fe400000006ff */
[----:B------:R-:W-:Y:S02]  /*12e0*/  SHF.L.U32 R135, R135, 0x10, RZ ;  /* 0x0000001087877819 */ /* 0x000fe400000006ff */
[----:B------:R0:W5:Y:S02]  /*12f0*/  @P0 LDG.E.128 R100, desc[UR12][R8.64] ;  /* 0x0000000c08640981 */ /* 0x000164000c1e1d00 */
[----:B0-----:R-:W-:-:S02]  /*1300*/  SHF.L.U32 R9, R130, 0x10, RZ ;  /* 0x0000001082097819 */ /* 0x001fc400000006ff */
[----:B---3--:R-:W-:Y:S02]  /*1310*/  PRMT R138, R117, 0x7632, R138 ;  /* 0x00007632758a7816 */ /* 0x008fe4000000008a */
[----:B------:R-:W-:Y:S02]  /*1320*/  PRMT R140, R118, 0x7632, R140 ;  /* 0x00007632768c7816 */ /* 0x000fe4000000008c */
[----:B------:R-:W-:Y:S02]  /*1330*/  SHF.L.U32 R138, R138, 0x10, RZ ;  /* 0x000000108a8a7819 */ /* 0x000fe400000006ff */
[----:B------:R-:W-:Y:S02]  /*1340*/  PRMT R152, R119, 0x7632, R152 ;  /* 0x0000763277987816 */ /* 0x000fe40000000098 */
[----:B----4-:R-:W-:Y:S02]  /*1350*/  PRMT R158, R113, 0x7632, R158 ;  /* 0x00007632719e7816 */ /* 0x010fe4000000009e */
[----:B------:R-:W-:-:S02]  /*1360*/  PRMT R156, R114, 0x7632, R156 ;  /* 0x00007632729c7816 */ /* 0x000fc4000000009c */
[----:B------:R-:W-:Y:S01]  /*1370*/  SHF.L.U32 R140, R140, 0x10, RZ ;  /* 0x000000108c8c7819 */ /* 0x000fe200000006ff */
[----:B------:R-:W-:Y:S01]  /*1380*/  FMUL.FTZ R8, R129, R138 ;  /* 0x0000008a81087220 */ /* 0x000fe20000410000 */
[----:B------:R-:W-:Y:S02]  /*1390*/  SHF.L.U32 R158, R158, 0x10, RZ ;  /* 0x000000109e9e7819 */ /* 0x000fe400000006ff */
[----:B------:R-:W-:Y:S01]  /*13a0*/  PRMT R154, R115, 0x7632, R154 ;  /* 0x00007632739a7816 */ /* 0x000fe2000000009a */
[----:B------:R-:W-:Y:S01]  /*13b0*/  FMUL.FTZ R130, R133, R140 ;  /* 0x0000008c85827220 */ /* 0x000fe20000410000 */
[----:B------:R-:W-:Y:S02]  /*13c0*/  SHF.L.U32 R152, R152, 0x10, RZ ;  /* 0x0000001098987819 */ /* 0x000fe400000006ff */
[----:B------:R-:W-:Y:S01]  /*13d0*/  SHF.L.U32 R156, R156, 0x10, RZ ;  /* 0x000000109c9c7819 */ /* 0x000fe200000006ff */
[----:B------:R-:W-:Y:S01]  /*13e0*/  FFMA.FTZ R7, R7, R158, R8 ;  /* 0x0000009e07077223 */ /* 0x000fe20000010008 */
[----:B------:R-:W-:Y:S01]  /*13f0*/  SHF.L.U32 R154, R154, 0x10, RZ ;  /* 0x000000109a9a7819 */ /* 0x000fe200000006ff */
[----:B------:R-:W-:Y:S01]  /*1400*/  FMUL.FTZ R132, R135, R152 ;  /* 0x0000009887847220 */ /* 0x000fe20000410000 */
[----:B--2---:R-:W-:Y:S01]  /*1410*/  PRMT R134, R122, 0x7632, R134 ;  /* 0x000076327a867816 */ /* 0x004fe20000000086 */
[----:B------:R-:W-:Y:S01]  /*1420*/  FFMA.FTZ R8, R131, R156, R130 ;  /* 0x0000009c83087223 */ /* 0x000fe20000010082 */
[----:B------:R-:W-:-:S02]  /*1430*/  SHF.L.U32 R131, R120, 0x10, RZ ;  /* 0x0000001078837819 */ /* 0x000fc400000006ff */
[C---:B------:R-:W-:Y:S02]  /*1440*/  PRMT R130, R121.reuse, 0x7632, R130 ;  /* 0x0000763279827816 */ /* 0x040fe40000000082 */
[----:B------:R-:W-:Y:S02]  /*1450*/  SHF.L.U32 R133, R122, 0x10, RZ ;  /* 0x000000107a857819 */ /* 0x000fe400000006ff */
[----:B------:R-:W-:Y:S02]  /*1460*/  PRMT R120, R120, 0x7632, R120 ;  /* 0x0000763278787816 */ /* 0x000fe40000000078 */
[----:B------:R-:W-:Y:S02]  /*1470*/  SHF.L.U32 R121, R121, 0x10, RZ ;  /* 0x0000001079797819 */ /* 0x000fe400000006ff */
[----:B------:R-:W-:Y:S02]  /*1480*/  SHF.L.U32 R122, R84, 0x10, RZ ;  /* 0x00000010547a7819 */ /* 0x000fe400000006ff */
[----:B------:R-:W-:Y:S01]  /*1490*/  SHF.L.U32 R129, R116, 0x10, RZ ;  /* 0x0000001074817819 */ /* 0x000fe200000006ff */
[----:B------:R-:W-:Y:S01]  /*14a0*/  FFMA.FTZ R9, R9, R154, R132 ;  /* 0x0000009a09097223 */ /* 0x000fe20000010084 */
[----:B------:R-:W-:-:S02]  /*14b0*/  PRMT R145, R123, 0x7632, R145 ;  /* 0x000076327b917816 */ /* 0x000fc40000000091 */
[----:B------:R-:W-:Y:S01]  /*14c0*/  SHF.L.U32 R149, R123, 0x10, RZ ;  /* 0x000000107b957819 */ /* 0x000fe200000006ff */
[C---:B------:R-:W-:Y:S01]  /*14d0*/  FADD.FTZ R123, -R136.reuse, R131 ;  /* 0x00000083887b7221 */ /* 0x040fe20000010100 */
[----:B------:R-:W-:Y:S02]  /*14e0*/  SHF.L.U32 R132, R85, 0x10, RZ ;  /* 0x0000001055847819 */ /* 0x000fe400000006ff */
[----:B------:R-:W-:Y:S01]  /*14f0*/  SHF.L.U32 R135, R117, 0x10, RZ ;  /* 0x0000001075877819 */ /* 0x000fe200000006ff */
[----:B------:R-:W-:Y:S01]  /*1500*/  FADD.FTZ R131, -R136, R121 ;  /* 0x0000007988837221 */ /* 0x000fe20000010100 */
[----:B------:R-:W-:Y:S01]  /*1510*/  SHF.L.U32 R147, R120, 0x10, RZ ;  /* 0x0000001078937819 */ /* 0x000fe200000006ff */
[----:B------:R-:W-:Y:S01]  /*1520*/  FMUL.FTZ R120, R122, R129 ;  /* 0x000000817a787220 */ /* 0x000fe20000410000 */
[----:B------:R-:W-:Y:S02]  /*1530*/  SHF.L.U32 R143, R130, 0x10, RZ ;  /* 0x00000010828f7819 */ /* 0x000fe400000006ff */
[----:B------:R-:W-:-:S02]  /*1540*/  SHF.L.U32 R121, R88, 0x10, RZ ;  /* 0x0000001058797819 */ /* 0x000fc400000006ff */
[----:B------:R-:W-:Y:S02]  /*1550*/  SHF.L.U32 R130, R113, 0x10, RZ ;  /* 0x0000001071827819 */ /* 0x000fe400000006ff */
[----:B------:R-:W-:Y:S01]  /*1560*/  SHF.L.U32 R122, R112, 0x10, RZ ;  /* 0x00000010707a7819 */ /* 0x000fe200000006ff */
[----:B------:R-:W-:Y:S01]  /*1570*/  FMUL.FTZ R132, R132, R135 ;  /* 0x0000008784847220 */ /* 0x000fe20000410000 */
[----:B------:R-:W-:Y:S01]  /*1580*/  SHF.L.U32 R113, R89, 0x10, RZ ;  /* 0x0000001059717819 */ /* 0x000fe200000006ff */
[----:B-----5:R-:W-:Y:S02]  /*1590*/  FMUL.FTZ R123, R126, R123 ;  /* 0x0000007b7e7b7220 */ /* 0x020fe40000410000 */
[----:B------:R-:W-:Y:S02]  /*15a0*/  FFMA.FTZ R121, R121, R122, R120 ;  /* 0x0000007a79797223 */ /* 0x000fe40000010078 */
[----:B------:R-:W-:Y:S01]  /*15b0*/  FFMA.FTZ R120, R113, R130, R132 ;  /* 0x0000008271787223 */ /* 0x000fe20000010084 */
[----:B------:R-:W-:-:S02]  /*15c0*/  SHF.L.U32 R113, R118, 0x10, RZ ;  /* 0x0000001076717819 */ /* 0x000fc400000006ff */
[----:B------:R-:W-:Y:S01]  /*15d0*/  SHF.L.U32 R132, R86, 0x10, RZ ;  /* 0x0000001056847819 */ /* 0x000fe200000006ff */
[----:B------:R-:W-:Y:S01]  /*15e0*/  FADD.FTZ R56, R56, R122 ;  /* 0x0000007a38387221 */ /* 0x000fe20000010000 */
[----:B------:R-:W-:Y:S01]  /*15f0*/  SHF.L.U32 R117, R145, 0x10, RZ ;  /* 0x0000001091757819 */ /* 0x000fe200000006ff */
[----:B------:R-:W-:Y:S01]  /*1600*/  FADD.FTZ R145, -R136, R149 ;  /* 0x0000009588917221 */ /* 0x000fe20000010100 */
[----:B------:R-:W-:Y:S01]  /*1610*/  PRMT R116, R116, 0x7632, R116 ;  /* 0x0000763274747816 */ /* 0x000fe20000000074 */
[C---:B------:R-:W-:Y:S01]  /*1620*/  FFMA.FTZ R72, R123.reuse, R122, R72 ;  /* 0x0000007a7b487223 */ /* 0x040fe20000010048 */
[----:B------:R-:W-:Y:S01]  /*1630*/  PRMT R118, R84, 0x7632, R118 ;  /* 0x0000763254767816 */ /* 0x000fe20000000076 */
[----:B------:R-:W-:Y:S01]  /*1640*/  FADD.FTZ R24, R24, R129 ;  /* 0x0000008118187221 */ /* 0x000fe20000010000 */
[----:B------:R-:W-:Y:S01]  /*1650*/  FFMA.FTZ R40, R123, R129, R40 ;  /* 0x000000817b287223 */ /* 0x000fe20000010028 */
[----:B------:R-:W-:Y:S01]  /*1660*/  FMUL.FTZ R129, R126, R131 ;  /* 0x000000837e817220 */ /* 0x000fe20000410000 */
[----:B------:R-:W-:Y:S01]  /*1670*/  SHF.L.U32 R122, R90, 0x10, RZ ;  /* 0x000000105a7a7819 */ /* 0x000fe200000006ff */
[----:B------:R-:W-:Y:S01]  /*1680*/  FMUL.FTZ R131, R132, R113 ;  /* 0x0000007184837220 */ /* 0x000fe20000410000 */
[----:B------:R-:W-:Y:S01]  /*1690*/  SHF.L.U32 R149, R114, 0x10, RZ ;  /* 0x0000001072957819 */ /* 0x000fe200000006ff */
[----:B------:R-:W-:Y:S01]  /*16a0*/  FADD.FTZ R133, -R136, R133 ;  /* 0x0000008588857221 */ /* 0x000fe20000010100 */
[----:B------:R-:W-:-:S02]  /*16b0*/  SHF.L.U32 R118, R118, 0x10, RZ ;  /* 0x0000001076767819 */ /* 0x000fc400000006ff */
[----:B------:R-:W-:Y:S02]  /*16c0*/  PRMT R112, R112, 0x7632, R112 ;  /* 0x0000763270707816 */ /* 0x000fe40000000070 */
[----:B------:R-:W-:Y:S01]  /*16d0*/  SHF.L.U32 R116, R116, 0x10, RZ ;  /* 0x0000001074747819 */ /* 0x000fe200000006ff */
[----:B------:R-:W-:Y:S01]  /*16e0*/  FFMA.FTZ R122, R122, R149, R131 ;  /* 0x000000957a7a7223 */ /* 0x000fe20000010083 */
[----:B------:R-:W-:Y:S01]  /*16f0*/  SHF.L.U32 R119, R119, 0x10, RZ ;  /* 0x0000001077777819 */ /* 0x000fe200000006ff */
[----:B------:R-:W-:Y:S01]  /*1700*/  FADD.FTZ R147, -R136, R147 ;  /* 0x0000009388937221 */ /* 0x000fe20000010100 */
[----:B------:R-:W-:Y:S01]  /*1710*/  SHF.L.U32 R114, R87, 0x10, RZ ;  /* 0x0000001057727819 */ /* 0x000fe200000006ff */
[----:B------:R-:W-:Y:S01]  /*1720*/  FMUL.FTZ R133, R126, R133 ;  /* 0x000000857e857220 */ /* 0x000fe20000410000 */
[----:B------:R-:W-:Y:S01]  /*1730*/  SHF.L.U32 R112, R112, 0x10, RZ ;  /* 0x0000001070707819 */ /* 0x000fe200000006ff */
[----:B------:R-:W-:Y:S01]  /*1740*/  FMUL.FTZ R118, R118, R116 ;  /* 0x0000007476767220 */ /* 0x000fe20000410000 */
[----:B------:R-:W-:Y:S01]  /*1750*/  SHF.L.U32 R131, R4, 0x10, RZ ;  /* 0x0000001004837819 */ /* 0x000fe200000006ff */
[----:B------:R-:W-:Y:S01]  /*1760*/  FADD.FTZ R58, R58, R130 ;  /* 0x000000823a3a7221 */ /* 0x000fe20000010000 */
[----:B------:R-:W-:Y:S01]  /*1770*/  FFMA.FTZ R74, R129, R130, R74 ;  /* 0x00000082814a7223 */ /* 0x000fe2000001004a */
[----:B------:R-:W-:Y:S01]  /*1780*/  SHF.L.U32 R115, R115, 0x10, RZ ;  /* 0x0000001073737819 */ /* 0x000fe200000006ff */
[----:B------:R-:W-:Y:S01]  /*1790*/  FADD.FTZ R26, R26, R135 ;  /* 0x000000871a1a7221 */ /* 0x000fe20000010000 */
[----:B------:R-:W-:Y:S01]  /*17a0*/  SHF.L.U32 R130, R91, 0x10, RZ ;  /* 0x000000105b827819 */ /* 0x000fe200000006ff */
[----:B------:R-:W-:Y:S01]  /*17b0*/  FFMA.FTZ R42, R129, R135, R42 ;  /* 0x00000087812a7223 */ /* 0x000fe2000001002a */
[----:B------:R-:W-:Y:S01]  /*17c0*/  FMUL.FTZ R151, R114, R119 ;  /* 0x0000007772977220 */ /* 0x000fe20000410000 */
[----:B------:R-:W-:Y:S01]  /*17d0*/  FMUL.FTZ R135, R126, R145 ;  /* 0x000000917e877220 */ /* 0x000fe20000410000 */
[----:B------:R-:W-:Y:S01]  /*17e0*/  FADD.FTZ R20, R20, R113 ;  /* 0x0000007114147221 */ /* 0x000fe20000010000 */
[----:B------:R-:W-:Y:S01]  /*17f0*/  FFMA.FTZ R36, R133, R113, R36 ;  /* 0x0000007185247223 */ /* 0x000fe20000010024 */
[----:B------:R-:W-:Y:S01]  /*1800*/  FMUL.FTZ R132, R126, R147 ;  /* 0x000000937e847220 */ /* 0x000fe20000410000 */
[-C--:B------:R-:W-:Y:S01]  /*1810*/  FFMA.FTZ R131, R131, R112.reuse, R118 ;  /* 0x0000007083837223 */ /* 0x080fe20000010076 */
[----:B------:R-:W-:Y:S01]  /*1820*/  FADD.FTZ R150, R150, R121 ;  /* 0x0000007996967221 */ /* 0x000fe20000010000 */
[----:B------:R-:W-:Y:S01]  /*1830*/  FFMA.FTZ R113, R123, R121, R148 ;  /* 0x000000797b717223 */ /* 0x000fe20000010094 */
[-C--:B------:R-:W-:Y:S01]  /*1840*/  FFMA.FTZ R130, R130, R115.reuse, R151 ;  /* 0x0000007382827223 */ /* 0x080fe20000010097 */
[----:B------:R-:W-:Y:S01]  /*1850*/  FADD.FTZ R54, R54, R115 ;  /* 0x0000007336367221 */ /* 0x000fe20000010000 */
[----:B------:R-:W-:Y:S01]  /*1860*/  FFMA.FTZ R70, R135, R115, R70 ;  /* 0x0000007387467223 */ /* 0x000fe20000010046 */
[----:B------:R-:W-:Y:S01]  /*1870*/  FADD.FTZ R57, R57, R112 ;  /* 0x0000007039397221 */ /* 0x000fe20000010000 */
[----:B------:R-:W-:Y:S01]  /*1880*/  FFMA.FTZ R73, R132, R112, R73 ;  /* 0x0000007084497223 */ /* 0x000fe20000010049 */
[----:B------:R-:W-:Y:S01]  /*1890*/  FADD.FTZ R143, -R136, R143 ;  /* 0x0000008f888f7221 */ /* 0x000fe20000010100 */
[----:B------:R-:W-:Y:S01]  /*18a0*/  FADD.FTZ R115, R150, R131 ;  /* 0x0000008396737221 */ /* 0x000fe20000010000 */
[----:B------:R-:W-:Y:S01]  /*18b0*/  FFMA.FTZ R112, R132, R131, R113 ;  /* 0x0000008384707223 */ /* 0x000fe20000010071 */
[----:B------:R-:W-:Y:S01]  /*18c0*/  SHF.L.U32 R137, R134, 0x10, RZ ;  /* 0x0000001086897819 */ /* 0x000fe200000006ff */
[----:B------:R-:W-:Y:S01]  /*18d0*/  FMUL.FTZ R134, R126, R143 ;  /* 0x0000008f7e867220 */ /* 0x000fe20000410000 */
[----:B------:R-:W-:Y:S01]  /*18e0*/  FADD.FTZ R114, R115, R120 ;  /* 0x0000007873727221 */ /* 0x000fe20000010000 */
[----:B------:R-:W-:-:S02]  /*18f0*/  FFMA.FTZ R113, R129, R120, R112 ;  /* 0x0000007881717223 */ /* 0x000fc40000010070 */
[----:B------:R-:W-:Y:S01]  /*1900*/  FADD.FTZ R137, -R136, R137 ;  /* 0x0000008988897221 */ /* 0x000fe20000010100 */
[----:B------:R-:W-:Y:S01]  /*1910*/  FADD.FTZ R115, R114, R7 ;  /* 0x0000000772737221 */ /* 0x000fe20000010000 */
[C---:B------:R-:W-:Y:S01]  /*1920*/  FFMA.FTZ R112, R134.reuse, R7, R113 ;  /* 0x0000000786707223 */ /* 0x040fe20000010071 */
[----:B------:R-:W-:Y:S01]  /*1930*/  FADD.FTZ R27, R27, R138 ;  /* 0x0000008a1b1b7221 */ /* 0x000fe20000010000 */
[----:B------:R-:W-:Y:S01]  /*1940*/  FFMA.FTZ R43, R134, R138, R43 ;  /* 0x0000008a862b7223 */ /* 0x000fe2000001002b */
[----:B------:R-:W-:Y:S01]  /*1950*/  FMUL.FTZ R138, R126, R137 ;  /* 0x000000897e8a7220 */ /* 0x000fe20000410000 */
[----:B------:R-:W-:Y:S01]  /*1960*/  FADD.FTZ R115, R115, R122 ;  /* 0x0000007a73737221 */ /* 0x000fe20000010000 */
[----:B------:R-:W-:Y:S01]  /*1970*/  FFMA.FTZ R113, R133, R122, R112 ;  /* 0x0000007a85717223 */ /* 0x000fe20000010070 */
[----:B------:R-:W-:Y:S02]  /*1980*/  FADD.FTZ R117, -R136, R117 ;  /* 0x0000007588757221 */ /* 0x000fe40000010100 */
[----:B------:R-:W-:Y:S01]  /*1990*/  FADD.FTZ R115, R115, R8 ;  /* 0x0000000873737221 */ /* 0x000fe20000010000 */
        /* <DEDUP_REMOVED lines=21> */
[----:B------:R-:W-:-:S07]  /*1af0*/  FFMA.FTZ R148, R140, R9, R112 ;  /* 0x000000098c947223 */ /* 0x000fce0000010070 */
.L_x_4:
[----:B------:R-:W-:Y:S05]  /*1b00*/  BSYNC.RECONVERGENT B0 ;  /* 0x0000000000007941 */ /* 0x000fea0003800200 */
.L_x_3:
[----:B------:R-:W0:Y:S01]  /*1b10*/  SHFL.DOWN PT, R113, R150, 0x10, 0x1f ;  /* 0x0a001f0096717f89 */ /* 0x000e2200000e0000 */
[----:B------:R-:W-:Y:S03]  /*1b20*/  BSSY.RECONVERGENT B0, `(.L_x_5) ;  /* 0x000001f000007945 */ /* 0x000fe60003800200 */
[----:B------:R-:W1:Y:S01]  /*1b30*/  SHFL.DOWN PT, R115, R148, 0x10, 0x1f ;  /* 0x0a001f0094737f89 */ /* 0x000e6200000e0000 */
[----:B------:R-:W2:Y:S01]  /*1b40*/  S2R R143, SR_TID.X ;  /* 0x00000000008f7919 */ /* 0x000ea20000002100 */
[----:B0-----:R-:W-:Y:S01]  /*1b50*/  FADD.FTZ R113, R113, R150 ;  /* 0x0000009671717221 */ /* 0x001fe20000010000 */
[----:B-1----:R-:W-:-:S04]  /*1b60*/  FADD.FTZ R115, R115, R148 ;  /* 0x0000009473737221 */ /* 0x002fc80000010000 */
[----:B------:R-:W0:Y:S04]  /*1b70*/  SHFL.DOWN PT, R112, R113, 0x8, 0x1f ;  /* 0x09001f0071707f89 */ /* 0x000e2800000e0000 */
[----:B------:R-:W1:Y:S01]  /*1b80*/  SHFL.DOWN PT, R114, R115, 0x8, 0x1f ;  /* 0x09001f0073727f89 */ /* 0x000e6200000e0000 */
[----:B--2---:R-:W-:Y:S01]  /*1b90*/  LOP3.LUT P0, RZ, R143, 0x1f, RZ, 0xc0, !PT ;  /* 0x0000001f8fff7812 */ /* 0x004fe2000780c0ff */
[----:B0-----:R-:W-:Y:S01]  /*1ba0*/  FADD.FTZ R112, R113, R112 ;  /* 0x0000007071707221 */ /* 0x001fe20000010000 */
[----:B-1----:R-:W-:-:S04]  /*1bb0*/  FADD.FTZ R114, R115, R114 ;  /* 0x0000007273727221 */ /* 0x002fc80000010000 */
[----:B------:R-:W0:Y:S04]  /*1bc0*/  SHFL.DOWN PT, R117, R112, 0x4, 0x1f ;  /* 0x08801f0070757f89 */ /* 0x000e2800000e0000 */
[----:B------:R-:W1:Y:S01]  /*1bd0*/  SHFL.DOWN PT, R119, R114, 0x4, 0x1f ;  /* 0x08801f0072777f89 */ /* 0x000e6200000e0000 */
        /* <DEDUP_REMOVED lines=9> */
[----:B-1----:R-:W-:Y:S01]  /*1c70*/  FADD.FTZ R113, R118, R115 ;  /* 0x0000007376717221 */ /* 0x002fe20000010000 */
[----:B------:R-:W-:Y:S06]  /*1c80*/  @P0 BRA `(.L_x_6) ;  /* 0x0000000000200947 */ /* 0x000fec0003800000 */
[----:B------:R-:W0:Y:S01]  /*1c90*/  S2UR UR5, SR_CgaCtaId ;  /* 0x00000000000579c3 */ /* 0x000e220000008800 */
[----:B------:R-:W-:Y:S01]  /*1ca0*/  UMOV UR4, 0x400 ;  /* 0x0000040000047882 */ /* 0x000fe20000000000 */
[----:B------:R-:W-:-:S04]  /*1cb0*/  SHF.R.U32.HI R114, RZ, 0x2, R143 ;  /* 0x00000002ff727819 */ /* 0x000fc8000001168f */
[----:B------:R-:W-:Y:S01]  /*1cc0*/  LOP3.LUT R114, R114, 0x18, RZ, 0xc0, !PT ;  /* 0x0000001872727812 */ /* 0x000fe200078ec0ff */
[----:B0-----:R-:W-:-:S04]  /*1cd0*/  ULEA UR4, UR5, UR4, 0x18 ;  /* 0x0000000405047291 */ /* 0x001fc8000f8ec0ff */
[----:B------:R-:W-:Y:S02]  /*1ce0*/  UIADD3 UR5, UPT, UPT, UR4, 0x2020, URZ ;  /* 0x0000202004057890 */ /* 0x000fe4000fffe0ff */
[----:B------:R-:W-:-:S09]  /*1cf0*/  @!UP1 UIADD3 UR5, UPT, UPT, UR4, 0x2000, URZ ;  /* 0x0000200004059890 */ /* 0x000fd2000fffe0ff */
[----:B------:R0:W-:Y:S03]  /*1d00*/  STS.64 [R114+UR5], R112 ;  /* 0x0000007072007988 */ /* 0x0001e60008000a05 */
.L_x_6:
[----:B------:R-:W-:Y:S05]  /*1d10*/  BSYNC.RECONVERGENT B0 ;  /* 0x0000000000007941 */ /* 0x000fea0003800200 */
.L_x_5:
[----:B------:R-:W1:Y:S08]  /*1d20*/  S2UR UR5, SR_CgaCtaId ;  /* 0x00000000000579c3 */ /* 0x000e700000008800 */
[----:B------:R-:W-:Y:S01]  /*1d30*/  BAR.SYNC.DEFER_BLOCKING 0x0 ;  /* 0x0000000000007b1d */ /* 0x000fe20000010000 */
[----:B------:R-:W-:-:S05]  /*1d40*/  ISETP.GE.U32.AND P5, PT, R2, 0x80, PT ;  /* 0x000000800200780c */ /* 0x000fca0003fa6070 */
[----:B------:R-:W-:Y:S02]  /*1d50*/  UMOV UR4, 0x400 ;  /* 0x0000040000047882 */ /* 0x000fe40000000000 */
[----:B------:R-:W2:Y:S01]  /*1d60*/  LDC.64 R136, c[0x0][0x380] ;  /* 0x0000e000ff887b82 */ /* 0x000ea20000000a00 */
[----:B------:R-:W-:Y:S07]  /*1d70*/  BSSY.RECONVERGENT B0, `(.L_x_7) ;  /* 0x0000176000007945 */ /* 0x000fee0003800200 */
[----:B------:R-:W3:Y:S01]  /*1d80*/  LDC.U8 R147, c[0x0][0x410] ;  /* 0x00010400ff937b82 */ /* 0x000ee20000000000 */
[----:B-1----:R-:W-:-:S04]  /*1d90*/  ULEA UR4, UR5, UR4, 0x18 ;  /* 0x0000000405047291 */ /* 0x002fc8000f8ec0ff */
[----:B------:R-:W-:Y:S02]  /*1da0*/  UIADD3 UR5, UPT, UPT, UR4, 0x2020, URZ ;  /* 0x0000202004057890 */ /* 0x000fe4000fffe0ff */
[----:B------:R-:W-:Y:S02]  /*1db0*/  @!UP1 UIADD3 UR5, UPT, UPT, UR4, 0x2000, URZ ;  /* 0x0000200004059890 */ /* 0x000fe4000fffe0ff */
[----:B------:R-:W-:Y:S01]  /*1dc0*/  UIADD3 UR10, UPT, UPT, UR4, 0x2030, URZ ;  /* 0x00002030040a7890 */ /* 0x000fe2000fffe0ff */
[----:B--2---:R-:W-:Y:S01]  /*1dd0*/  IADD3 R0, PT, PT, R0, R136, RZ ;  /* 0x0000008800007210 */ /* 0x004fe20007ffe0ff */
[----:B------:R-:W-:-:S03]  /*1de0*/  @!UP1 UIADD3 UR10, UPT, UPT, UR4, 0x2010, URZ ;  /* 0x00002010040a9890 */ /* 0x000fc6000fffe0ff */
[----:B------:R-:W-:Y:S02]  /*1df0*/  ISETP.GE.AND P2, PT, R0, R137, PT ;  /* 0x000000890000720c */ /* 0x000fe40003f46270 */
[----:B0-----:R-:W0:Y:S01]  /*1e00*/  LDS.128 R112, [UR5] ;  /* 0x00000005ff707984 */ /* 0x001e220008000c00 */
[----:B---3--:R-:W-:-:S03]  /*1e10*/  ISETP.NE.AND P3, PT, R147, RZ, PT ;  /* 0x000000ff9300720c */ /* 0x008fc60003f65270 */
[----:B------:R-:W1:Y:S01]  /*1e20*/  LDS.128 R116, [UR10] ;  /* 0x0000000aff747984 */ /* 0x000e620008000c00 */
[----:B0-----:R-:W-:Y:S01]  /*1e30*/  FADD.FTZ R145, RZ, R112 ;  /* 0x00000070ff917221 */ /* 0x001fe20000010000 */
[----:B------:R-:W-:-:S03]  /*1e40*/  FADD.FTZ R112, RZ, R113 ;  /* 0x00000071ff707221 */ /* 0x000fc60000010000 */
[----:B------:R-:W-:Y:S01]  /*1e50*/  FADD.FTZ R145, R114, R145 ;  /* 0x0000009172917221 */ /* 0x000fe20000010000 */
[----:B------:R-:W-:-:S03]  /*1e60*/  FADD.FTZ R112, R115, R112 ;  /* 0x0000007073707221 */ /* 0x000fc60000010000 */
[----:B-1----:R-:W-:Y:S01]  /*1e70*/  FADD.FTZ R145, R145, R116 ;  /* 0x0000007491917221 */ /* 0x002fe20000010000 */
[----:B------:R-:W-:-:S03]  /*1e80*/  FADD.FTZ R112, R112, R117 ;  /* 0x0000007570707221 */ /* 0x000fc60000010000 */
[----:B------:R-:W-:Y:S01]  /*1e90*/  FADD.FTZ R118, R118, R145 ;  /* 0x0000009176767221 */ /* 0x000fe20000010000 */
[----:B------:R-:W-:-:S03]  /*1ea0*/  FADD.FTZ R112, R119, R112 ;  /* 0x0000007077707221 */ /* 0x000fc60000010000 */
[----:B------:R-:W-:Y:S01]  /*1eb0*/  FMUL.FTZ R118, R118, UR11 ;  /* 0x0000000b76767c20 */ /* 0x000fe20008410000 */
[----:B------:R-:W-:-:S04]  /*1ec0*/  FMUL.FTZ R145, R112, UR11 ;  /* 0x0000000b70917c20 */ /* 0x000fc80008410000 */
[----:B------:R-:W-:Y:S01]  /*1ed0*/  FSEL R148, R118, RZ, !P3 ;  /* 0x000000ff76947208 */ /* 0x000fe20005800000 */
[----:B------:R-:W-:Y:S06]  /*1ee0*/  @!P5 BRA `(.L_x_8) ;  /* 0x000000140078d947 */ /* 0x000fec0003800000 */
[----:B------:R-:W-:-:S04]  /*1ef0*/  UISETP.NE.U32.AND UP0, UPT, UR14, URZ, UPT ;  /* 0x000000ff0e00728c */ /* 0x000fc8000bf05070 */
[----:B------:R-:W-:-:S09]  /*1f00*/  UISETP.NE.AND.EX UP0, UPT, UR15, URZ, UPT, UP0 ;  /* 0x000000ff0f00728c */ /* 0x000fd2000bf05300 */
[----:B------:R-:W-:Y:S05]  /*1f10*/  BRA.U UP0, `(.L_x_9) ;  /* 0x00000009003c7547 */ /* 0x000fea000b800000 */
[----:B------:R-:W-:Y:S01]  /*1f20*/  UMOV UR4, UR8 ;  /* 0x0000000800047c82 */ /* 0x000fe20008000000 */
[----:B------:R-:W-:Y:S01]  /*1f30*/  UMOV UR5, UR9 ;  /* 0x0000000900057c82 */ /* 0x000fe20008000000 */
[----:B------:R-:W-:-:S04]  /*1f40*/  UISETP.NE.U32.AND UP0, UPT, UR4, URZ, UPT ;  /* 0x000000ff0400728c */ /* 0x000fc8000bf05070 */
[----:B------:R-:W-:-:S09]  /*1f50*/  UISETP.NE.AND.EX UP0, UPT, UR5, URZ, UPT, UP0 ;  /* 0x000000ff0500728c */ /* 0x000fd2000bf05300 */
[----:B------:R-:W-:Y:S05]  /*1f60*/  BRA.U UP0, `(.L_x_10) ;  /* 0x0000000500047547 */ /* 0x000fea000b800000 */
[----:B------:R-:W-:-:S04]  /*1f70*/  UISETP.NE.U32.AND UP0, UPT, UR6, URZ, UPT ;  /* 0x000000ff0600728c */ /* 0x000fc8000bf05070 */
[----:B------:R-:W-:-:S09]  /*1f80*/  UISETP.NE.AND.EX UP0, UPT, UR7, URZ, UPT, UP0 ;  /* 0x000000ff0700728c */ /* 0x000fd2000bf05300 */
[----:B------:R-:W-:Y:S05]  /*1f90*/  BRA.U UP0, `(.L_x_11) ;  /* 0x0000000100747547 */ /* 0x000fea000b800000 */
[-CC-:B------:R-:W-:Y:S01]  /*1fa0*/  FFMA.FTZ R113, R3, R145.reuse, R148.reuse ;  /* 0x0000009103717223 */ /* 0x180fe20000010094 */
[-CC-:B------:R-:W-:Y:S01]  /*1fb0*/  FFMA.FTZ R112, R146, R145.reuse, R148.reuse ;  /* 0x0000009192707223 */ /* 0x180fe20000010094 */
[-CC-:B------:R-:W-:Y:S01]  /*1fc0*/  FFMA.FTZ R114, R127, R145.reuse, R148.reuse ;  /* 0x000000917f727223 */ /* 0x180fe20000010094 */
[-CC-:B------:R-:W-:Y:S01]  /*1fd0*/  FFMA.FTZ R119, R144, R145.reuse, R148.reuse ;  /* 0x0000009190777223 */ /* 0x180fe20000010094 */
[-CC-:B------:R-:W-:Y:S01]  /*1fe0*/  FFMA.FTZ R137, R141, R145.reuse, R148.reuse ;  /* 0x000000918d897223 */ /* 0x180fe20000010094 */
[-CC-:B------:R-:W-:Y:S01]  /*1ff0*/  FFMA.FTZ R116, R142, R145.reuse, R148.reuse ;  /* 0x000000918e747223 */ /* 0x180fe20000010094 */
[-CC-:B------:R-:W-:Y:S01]  /*2000*/  FFMA.FTZ R149, R139, R145.reuse, R148.reuse ;  /* 0x000000918b957223 */ /* 0x180fe20000010094 */
[----:B------:R-:W-:Y:S01]  /*2010*/  FFMA.FTZ R118, R128, R145, R148 ;  /* 0x0000009180767223 */ /* 0x000fe20000010094 */
[----:B------:R-:W-:Y:S01]  /*2020*/  FADD.FTZ R113, R10, -R113 ;  /* 0x800000710a717221 */ /* 0x000fe20000010000 */
[----:B------:R-:W-:Y:S01]  /*2030*/  FADD.FTZ R115, R13, -R112 ;  /* 0x800000700d737221 */ /* 0x000fe20000010000 */
[----:B------:R-:W-:Y:S01]  /*2040*/  FADD.FTZ R117, R11, -R114 ;  /* 0x800000720b757221 */ /* 0x000fe20000010000 */
[----:B------:R-:W-:Y:S01]  /*2050*/  FADD.FTZ R119, R14, -R119 ;  /* 0x800000770e777221 */ /* 0x000fe20000010000 */
[----:B------:R-:W-:Y:S01]  /*2060*/  FADD.FTZ R137, R12, -R137 ;  /* 0x800000890c897221 */ /* 0x000fe20000010000 */
[----:B------:R-:W-:Y:S01]  /*2070*/  FADD.FTZ R147, R15, -R116 ;  /* 0x800000740f937221 */ /* 0x000fe20000010000 */
[----:B------:R-:W-:Y:S01]  /*2080*/  FADD.FTZ R149, R124, -R149 ;  /* 0x800000957c957221 */ /* 0x000fe20000010000 */
[----:B------:R-:W-:Y:S01]  /*2090*/  FADD.FTZ R151, R125, -R118 ;  /* 0x800000767d977221 */ /* 0x000fe20000010000 */
[C---:B-----5:R-:W-:Y:S01]  /*20a0*/  FMUL.FTZ R112, R126.reuse, R113 ;  /* 0x000000717e707220 */ /* 0x060fe20000410000 */
[C---:B------:R-:W-:Y:S01]  /*20b0*/  FMUL.FTZ R115, R126.reuse, R115 ;  /* 0x000000737e737220 */ /* 0x040fe20000410000 */
[C---:B------:R-:W-:Y:S01]  /*20c0*/  FMUL.FTZ R113, R126.reuse, R117 ;  /* 0x000000757e717220 */ /* 0x040fe20000410000 */
[C---:B------:R-:W-:Y:S01]  /*20d0*/  FMUL.FTZ R114, R126.reuse, R119 ;  /* 0x000000777e727220 */ /* 0x040fe20000410000 */
[C---:B------:R-:W-:Y:S01]  /*20e0*/  FMUL.FTZ R137, R126.reuse, R137 ;  /* 0x000000897e897220 */ /* 0x040fe20000410000 */
[C---:B------:R-:W-:Y:S01]  /*20f0*/  FMUL.FTZ R116, R126.reuse, R147 ;  /* 0x000000937e747220 */ /* 0x040fe20000410000 */
[C---:B------:R-:W-:Y:S01]  /*2100*/  FMUL.FTZ R149, R126.reuse, R149 ;  /* 0x000000957e957220 */ /* 0x040fe20000410000 */
[----:B------:R-:W-:Y:S01]  /*2110*/  FMUL.FTZ R118, R126, R151 ;  /* 0x000000977e767220 */ /* 0x000fe20000410000 */
[----:B------:R-:W-:-:S02]  /*2120*/  F2FP.BF16.F32.PACK_AB R112, R115, R112 ;  /* 0x000000707370723e */ /* 0x000fc400000010ff */
[----:B------:R-:W-:Y:S02]  /*2130*/  F2FP.BF16.F32.PACK_AB R113, R114, R113 ;  /* 0x000000717271723e */ /* 0x000fe400000010ff */
[----:B------:R-:W-:Y:S02]  /*2140*/  F2FP.BF16.F32.PACK_AB R114, R116, R137 ;  /* 0x000000897472723e */ /* 0x000fe400000010ff */
[----:B------:R-:W-:Y:S01]  /*2150*/  F2FP.BF16.F32.PACK_AB R115, R118, R149 ;  /* 0x000000957673723e */ /* 0x000fe200000010ff */
[----:B------:R-:W-:Y:S06]  /*2160*/  BRA `(.L_x_12) ;  /* 0x0000001000a07947 */ /* 0x000fec0003800000 */
.L_x_11:
        /* <DEDUP_REMOVED lines=23> */
[----:B------:R-:W-:-:S02]  /*22e0*/  FMUL.FTZ R112, R126, R107 ;  /* 0x0000006b7e707220 */ /* 0x000fc40000410000 */
[----:B------:R-:W-:Y:S02]  /*22f0*/  F2FP.BF16.F32.PACK_AB R115, R106, R137 ;  /* 0x000000896a73723e */ /* 0x000fe400000010ff */
[----:B------:R-:W-:Y:S02]  /*2300*/  F2FP.BF16.F32.PACK_AB R114, R119, R114 ;  /* 0x000000727772723e */ /* 0x000fe400000010ff */
[----:B------:R-:W-:Y:S02]  /*2310*/  F2FP.BF16.F32.PACK_AB R113, R104, R113 ;  /* 0x000000716871723e */ /* 0x000fe400000010ff */
[----:B------:R-:W-:Y:S02]  /*2320*/  F2FP.BF16.F32.PACK_AB R112, R112, R105 ;  /* 0x000000697070723e */ /* 0x000fe400000010ff */
[----:B------:R-:W-:Y:S02]  /*2330*/  MOV R107, R115 ;  /* 0x00000073006b7202 */ /* 0x000fe40000000f00 */
[----:B------:R-:W-:-:S02]  /*2340*/  MOV R106, R114 ;  /* 0x00000072006a7202 */ /* 0x000fc40000000f00 */
[----:B------:R-:W-:Y:S02]  /*2350*/  MOV R105, R113 ;  /* 0x0000007100697202 */ /* 0x000fe40000000f00 */
[----:B------:R-:W-:Y:S01]  /*2360*/  MOV R104, R112 ;  /* 0x0000007000687202 */ /* 0x000fe20000000f00 */
[----:B------:R-:W-:Y:S06]  /*2370*/  BRA `(.L_x_12) ;  /* 0x00000010001c7947 */ /* 0x000fec0003800000 */
.L_x_10:
        /* <DEDUP_REMOVED lines=36> */
.L_x_13:
        /* <DEDUP_REMOVED lines=27> */
[----:B------:R-:W-:Y:S02]  /*2770*/  F2FP.BF16.F32.PACK_AB R112, R112, R105 ;  /* 0x000000697070723e */ /* 0x000fe400000010ff */
[----:B------:R-:W-:Y:S02]  /*2780*/  MOV R107, R115 ;  /* 0x00000073006b7202 */ /* 0x000fe40000000f00 */
[----:B------:R-:W-:Y:S02]  /*2790*/  MOV R106, R114 ;  /* 0x00000072006a7202 */ /* 0x000fe40000000f00 */
[----:B------:R-:W-:-:S02]  /*27a0*/  MOV R105, R113 ;  /* 0x0000007100697202 */ /* 0x000fc40000000f00 */
[----:B------:R-:W-:Y:S02]  /*27b0*/  MOV R104, R112 ;  /* 0x0000007000687202 */ /* 0x000fe40000000f00 */
[----:B------:R-:W-:Y:S02]  /*27c0*/  MOV R111, R115 ;  /* 0x00000073006f7202 */ /* 0x000fe40000000f00 */
[----:B------:R-:W-:Y:S02]  /*27d0*/  MOV R110, R114 ;  /* 0x00000072006e7202 */ /* 0x000fe40000000f00 */
[----:B------:R-:W-:Y:S02]  /*27e0*/  MOV R109, R113 ;  /* 0x00000071006d7202 */ /* 0x000fe40000000f00 */
[----:B------:R-:W-:Y:S01]  /*27f0*/  MOV R108, R112 ;  /* 0x00000070006c7202 */ /* 0x000fe20000000f00 */
[----:B------:R-:W-:Y:S06]  /*2800*/  BRA `(.L_x_12) ;  /* 0x0000000800f87947 */ /* 0x000fec0003800000 */
.L_x_9:
        /* <DEDUP_REMOVED lines=9> */
[-C--:B------:R-:W-:Y:S01]  /*28a0*/  FFMA.FTZ R118, R128, R145.reuse, R148 ;  /* 0x0000009180767223 */ /* 0x080fe20000010094 */
[----:B------:R-:W-:Y:S01]  /*28b0*/  PRMT R114, R19, 0x7632, R114 ;  /* 0x0000763213727816 */ /* 0x000fe20000000072 */
[-C--:B------:R-:W-:Y:S01]  /*28c0*/  FFMA.FTZ R115, R141, R145.reuse, R148 ;  /* 0x000000918d737223 */ /* 0x080fe20000010094 */
[----:B------:R-:W-:Y:S01]  /*28d0*/  PRMT R112, R18, 0x7632, R112 ;  /* 0x0000763212707816 */ /* 0x000fe20000000070 */
[-C--:B------:R-:W-:Y:S01]  /*28e0*/  FFMA.FTZ R116, R142, R145.reuse, R148 ;  /* 0x000000918e747223 */ /* 0x080fe20000010094 */
[----:B------:R-:W-:Y:S01]  /*28f0*/  FADD.FTZ R136, R124, -R119 ;  /* 0x800000777c887221 */ /* 0x000fe20000010000 */
[----:B------:R-:W-:Y:S01]  /*2900*/  FADD.FTZ R150, R125, -R118 ;  /* 0x800000767d967221 */ /* 0x000fe20000010000 */
[----:B------:R-:W-:Y:S01]  /*2910*/  SHF.L.U32 R119, R114, 0x10, RZ ;  /* 0x0000001072777819 */ /* 0x000fe200000006ff */
[----:B------:R-:W-:Y:S01]  /*2920*/  FADD.FTZ R118, R12, -R115 ;  /* 0x800000730c767221 */ /* 0x000fe20000010000 */
[----:B------:R-:W-:Y:S01]  /*2930*/  SHF.L.U32 R115, R112, 0x10, RZ ;  /* 0x0000001070737819 */ /* 0x000fe200000006ff */
[----:B------:R-:W-:Y:S01]  /*2940*/  FADD.FTZ R116, R15, -R116 ;  /* 0x800000740f747221 */ /* 0x000fe20000010000 */
[----:B------:R-:W-:Y:S01]  /*2950*/  SHF.L.U32 R117, R19, 0x10, RZ ;  /* 0x0000001013757819 */ /* 0x000fe200000006ff */
[----:B-----5:R-:W-:Y:S01]  /*2960*/  FFMA.FTZ R147, R126, R150, R119 ;  /* 0x000000967e937223 */ /* 0x020fe20000010077 */
[-C--:B------:R-:W-:Y:S01]  /*2970*/  FFMA.FTZ R119, R144, R145.reuse, R148 ;  /* 0x0000009190777223 */ /* 0x080fe20000010094 */
[----:B------:R-:W-:Y:S01]  /*2980*/  SHF.L.U32 R113, R18, 0x10, RZ ;  /* 0x0000001012717819 */ /* 0x000fe200000006ff */
[----:B------:R-:W-:Y:S01]  /*2990*/  FFMA.FTZ R137, R126, R116, R115 ;  /* 0x000000747e897223 */ /* 0x000fe20000010073 */
[----:B------:R-:W-:Y:S01]  /*29a0*/  PRMT R114, R17, 0x7632, R114 ;  /* 0x0000763211727816 */ /* 0x000fe20000000072 */
[-CC-:B------:R-:W-:Y:S01]  /*29b0*/  FFMA.FTZ R115, R3, R145.reuse, R148.reuse ;  /* 0x0000009103737223 */ /* 0x180fe20000010094 */
[-C--:B------:R-:W-:Y:S01]  /*29c0*/  FFMA.FTZ R150, R127, R145.reuse, R148 ;  /* 0x000000917f967223 */ /* 0x080fe20000010094 */
[----:B------:R-:W-:Y:S01]  /*29d0*/  PRMT R112, R16, 0x7632, R112 ;  /* 0x0000763210707816 */ /* 0x000fe20000000070 */
[----:B------:R-:W-:Y:S01]  /*29e0*/  FFMA.FTZ R116, R146, R145, R148 ;  /* 0x0000009192747223 */ /* 0x000fe20000010094 */
[----:B------:R-:W-:Y:S01]  /*29f0*/  FADD.FTZ R152, R14, -R119 ;  /* 0x800000770e987221 */ /* 0x000fe20000010000 */
[----:B------:R-:W-:Y:S01]  /*2a00*/  FFMA.FTZ R136, R126, R136, R117 ;  /* 0x000000887e887223 */ /* 0x000fe20000010075 */
[----:B------:R-:W-:Y:S01]  /*2a10*/  SHF.L.U32 R119, R114, 0x10, RZ ;  /* 0x0000001072777819 */ /* 0x000fe200000006ff */
[----:B------:R-:W-:Y:S01]  /*2a20*/  FFMA.FTZ R118, R126, R118, R113 ;  /* 0x000000767e767223 */ /* 0x000fe20000010071 */
[----:B------:R-:W-:Y:S01]  /*2a30*/  SHF.L.U32 R117, R17, 0x10, RZ ;  /* 0x0000001011757819 */ /* 0x000fe200000006ff */
[----:B------:R-:W-:Y:S01]  /*2a40*/  FADD.FTZ R114, R10, -R115 ;  /* 0x800000730a727221 */ /* 0x000fe20000010000 */
[----:B------:R-:W-:Y:S01]  /*2a50*/  SHF.L.U32 R113, R16, 0x10, RZ ;  /* 0x0000001010717819 */ /* 0x000fe200000006ff */
[----:B------:R-:W-:Y:S01]  /*2a60*/  FADD.FTZ R149, R11, -R150 ;  /* 0x800000960b957221 */ /* 0x000fe20000010000 */
[----:B------:R-:W-:Y:S01]  /*2a70*/  SHF.L.U32 R115, R112, 0x10, RZ ;  /* 0x0000001070737819 */ /* 0x000fe200000006ff */
[----:B------:R-:W-:Y:S01]  /*2a80*/  FADD.FTZ R150, R13, -R116 ;  /* 0x800000740d967221 */ /* 0x000fe20000010000 */
[C---:B------:R-:W-:Y:S01]  /*2a90*/  FFMA.FTZ R119, R126.reuse, R152, R119 ;  /* 0x000000987e777223 */ /* 0x040fe20000010077 */
[C---:B------:R-:W-:Y:S01]  /*2aa0*/  FFMA.FTZ R116, R126.reuse, R149, R117 ;  /* 0x000000957e747223 */ /* 0x040fe20000010075 */
[C---:B------:R-:W-:Y:S01]  /*2ab0*/  FFMA.FTZ R112, R126.reuse, R114, R113 ;  /* 0x000000727e707223 */ /* 0x040fe20000010071 */
[----:B------:R-:W-:Y:S01]  /*2ac0*/  FFMA.FTZ R117, R126, R150, R115 ;  /* 0x000000967e757223 */ /* 0x000fe20000010073 */
[----:B------:R-:W-:-:S02]  /*2ad0*/  F2FP.BF16.F32.PACK_AB R115, R147, R136 ;  /* 0x000000889373723e */ /* 0x000fc400000010ff */
[----:B------:R-:W-:Y:S02]  /*2ae0*/  F2FP.BF16.F32.PACK_AB R114, R137, R118 ;  /* 0x000000768972723e */ /* 0x000fe400000010ff */
[----:B------:R-:W-:Y:S02]  /*2af0*/  F2FP.BF16.F32.PACK_AB R113, R119, R116 ;  /* 0x000000747771723e */ /* 0x000fe400000010ff */
[----:B------:R-:W-:Y:S01]  /*2b00*/  F2FP.BF16.F32.PACK_AB R112, R117, R112 ;  /* 0x000000707570723e */ /* 0x000fe200000010ff */
[----:B------:R-:W-:Y:S06]  /*2b10*/  BRA `(.L_x_12) ;  /* 0x0000000800347947 */ /* 0x000fec0003800000 */
.L_x_15:
[-CC-:B------:R-:W-:Y:S01]  /*2b20*/  FFMA.FTZ R117, R139, R145.reuse, R148.reuse ;  /* 0x000000918b757223 */ /* 0x180fe20000010094 */
[-CC-:B------:R-:W-:Y:S01]  /*2b30*/  FFMA.FTZ R105, R3, R145.reuse, R148.reuse ;  /* 0x0000009103697223 */ /* 0x180fe20000010094 */
[-CC-:B------:R-:W-:Y:S01]  /*2b40*/  FFMA.FTZ R115, R141, R145.reuse, R148.reuse ;  /* 0x000000918d737223 */ /* 0x180fe20000010094 */
[----:B------:R-:W-:Y:S01]  /*2b50*/  FFMA.FTZ R104, R127, R145, R148 ;  /* 0x000000917f687223 */ /* 0x000fe20000010094 */
[----:B------:R-:W-:Y:S01]  /*2b60*/  SHF.L.U32 R118, R19, 0x10, RZ ;  /* 0x0000001013767819 */ /* 0x000fe200000006ff */
[----:B------:R-:W-:Y:S01]  /*2b70*/  FADD.FTZ R117, R124, -R117 ;  /* 0x800000757c757221 */ /* 0x000fe20000010000 */
[----:B------:R-:W-:Y:S01]  /*2b80*/  SHF.L.U32 R107, R16, 0x10, RZ ;  /* 0x00000010106b7819 */ /* 0x000fe200000006ff */
[----:B------:R-:W-:Y:S01]  /*2b90*/  FADD.FTZ R105, R10, -R105 ;  /* 0x800000690a697221 */ /* 0x000fe20000010000 */
[----:B------:R-:W-:Y:S01]  /*2ba0*/  SHF.L.U32 R114, R18, 0x10, RZ ;  /* 0x0000001012727819 */ /* 0x000fe200000006ff */
[----:B------:R-:W-:Y:S01]  /*2bb0*/  FADD.FTZ R115, R12, -R115 ;  /* 0x800000730c737221 */ /* 0x000fe20000010000 */
[----:B------:R-:W-:Y:S01]  /*2bc0*/  SHF.L.U32 R106, R17, 0x10, RZ ;  /* 0x00000010116a7819 */ /* 0x000fe200000006ff */
[----:B------:R-:W-:Y:S01]  /*2bd0*/  FADD.FTZ R113, R11, -R104 ;  /* 0x800000680b717221 */ /* 0x000fe20000010000 */
[C---:B-----5:R-:W-:Y:S01]  /*2be0*/  FFMA.FTZ R119, R126.reuse, R117, R118 ;  /* 0x000000757e777223 */ /* 0x060fe20000010076 */
[C---:B------:R-:W-:Y:S01]  /*2bf0*/  FFMA.FTZ R112, R126.reuse, R105, R107 ;  /* 0x000000697e707223 */ /* 0x040fe2000001006b */
[C---:B------:R-:W-:Y:S01]  /*2c00*/  FFMA.FTZ R116, R126.reuse, R115, R114 ;  /* 0x000000737e747223 */ /* 0x040fe20000010072 */
[----:B------:R-:W-:Y:S01]  /*2c10*/  PRMT R117, R19, 0x7632, R117 ;  /* 0x0000763213757816 */ /* 0x000fe20000000075 */
[----:B------:R-:W-:Y:S01]  /*2c20*/  FFMA.FTZ R113, R126, R113, R106 ;  /* 0x000000717e717223 */ /* 0x000fe2000001006a */
[----:B------:R-:W-:Y:S01]  /*2c30*/  PRMT R104, R16, 0x7632, R104 ;  /* 0x0000763210687816 */ /* 0x000fe20000000068 */
[-CC-:B------:R-:W-:Y:S01]  /*2c40*/  FFMA.FTZ R150, R128, R145.reuse, R148.reuse ;  /* 0x0000009180967223 */ /* 0x180fe20000010094 */
[----:B------:R-:W-:Y:S01]  /*2c50*/  PRMT R105, R17, 0x7632, R105 ;  /* 0x0000763211697816 */ /* 0x000fe20000000069 */
[-CC-:B------:R-:W-:Y:S01]  /*2c60*/  FFMA.FTZ R106, R146, R145.reuse, R148.reuse ;  /* 0x00000091926a7223 */ /* 0x180fe20000010094 */
[----:B------:R-:W-:Y:S01]  /*2c70*/  PRMT R115, R18, 0x7632, R115 ;  /* 0x0000763212737816 */ /* 0x000fe20000000073 */
        /* <DEDUP_REMOVED lines=13> */
[----:B------:R-:W-:-:S02]  /*2d50*/  FFMA.FTZ R117, R126, R115, R136 ;  /* 0x000000737e757223 */ /* 0x000fc40000010088 */
        /* <DEDUP_REMOVED lines=9> */
.L_x_14:
[----:B------:R-:W-:-:S04]  /*2df0*/  UISETP.NE.U32.AND UP0, UPT, UR6, URZ, UPT ;  /* 0x000000ff0600728c */ /* 0x000fc8000bf05070 */
[----:B------:R-:W-:-:S09]  /*2e00*/  UISETP.NE.AND.EX UP0, UPT, UR7, URZ, UPT, UP0 ;  /* 0x000000ff0700728c */ /* 0x000fd2000bf05300 */
[----:B------:R-:W-:Y:S05]  /*2e10*/  BRA.U UP0, `(.L_x_16) ;  /* 0x0000000100b47547 */ /* 0x000fea000b800000 */
        /* <DEDUP_REMOVED lines=45> */
.L_x_16:
        /* <DEDUP_REMOVED lines=12> */
[C-C-:B-----5:R-:W-:Y:S01]  /*31b0*/  FFMA.FTZ R115, R126.reuse, R113, R110.reuse ;  /* 0x000000717e737223 */ /* 0x160fe2000001006e */
[----:B------:R-:W-:Y:S01]  /*31c0*/  FFMA.FTZ R105, R126, R105, R107 ;  /* 0x000000697e697223 */ /* 0x000fe2000001006b */
[----:B------:R-:W-:Y:S01]  /*31d0*/  PRMT R110, R18, 0x7632, R110 ;  /* 0x00007632126e7816 */ /* 0x000fe2000000006e */
[C---:B------:R-:W-:Y:S01]  /*31e0*/  FFMA.FTZ R109, R126.reuse, R109, R106 ;  /* 0x0000006d7e6d7223 */ /* 0x040fe2000001006a */
[----:B------:R-:W-:Y:S01]  /*31f0*/  PRMT R113, R19, 0x7632, R113 ;  /* 0x0000763213717816 */ /* 0x000fe20000000071 */
[----:B------:R-:W-:Y:S01]  /*3200*/  FFMA.FTZ R114, R126, R111, R108 ;  /* 0x0000006f7e727223 */ /* 0x000fe2000001006c */
[----:B------:R-:W-:Y:S01]  /*3210*/  PRMT R104, R16, 0x7632, R104 ;  /* 0x0000763210687816 */ /* 0x000fe20000000068 */
[-CC-:B------:R-:W-:Y:S01]  /*3220*/  FFMA.FTZ R112, R142, R145.reuse, R148.reuse ;  /* 0x000000918e707223 */ /* 0x180fe20000010094 */
[----:B------:R-:W-:Y:S01]  /*3230*/  PRMT R107, R17, 0x7632, R107 ;  /* 0x00007632116b7816 */ /* 0x000fe2000000006b */
[-CC-:B------:R-:W-:Y:S01]  /*3240*/  FFMA.FTZ R106, R146, R145.reuse, R148.reuse ;  /* 0x00000091926a7223 */ /* 0x180fe20000010094 */
[-CC-:B------:R-:W-:Y:S01]  /*3250*/  FFMA.FTZ R111, R144, R145.reuse, R148.reuse ;  /* 0x00000091906f7223 */ /* 0x180fe20000010094 */
[----:B------:R-:W-:Y:S01]  /*3260*/  FFMA.FTZ R116, R128, R145, R148 ;  /* 0x0000009180747223 */ /* 0x000fe20000010094 */
[----:B------:R-:W-:-:S02]  /*3270*/  SHF.L.U32 R110, R110, 0x10, RZ ;  /* 0x000000106e6e7819 */ /* 0x000fc400000006ff */
[----:B------:R-:W-:Y:S01]  /*3280*/  SHF.L.U32 R119, R113, 0x10, RZ ;  /* 0x0000001071777819 */ /* 0x000fe200000006ff */
[----:B------:R-:W-:Y:S01]  /*3290*/  FADD.FTZ R113, R15, -R112 ;  /* 0x800000700f717221 */ /* 0x000fe20000010000 */
[----:B------:R-:W-:Y:S01]  /*32a0*/  SHF.L.U32 R104, R104, 0x10, RZ ;  /* 0x0000001068687819 */ /* 0x000fe200000006ff */
[----:B------:R-:W-:Y:S01]  /*32b0*/  FADD.FTZ R117, R125, -R116 ;  /* 0x800000747d757221 */ /* 0x000fe20000010000 */
[----:B------:R-:W-:Y:S01]  /*32c0*/  SHF.L.U32 R108, R107, 0x10, RZ ;  /* 0x000000106b6c7819 */ /* 0x000fe200000006ff */
[----:B------:R-:W-:Y:S01]  /*32d0*/  FADD.FTZ R111, R14, -R111 ;  /* 0x8000006f0e6f7221 */ /* 0x000fe20000010000 */
        /* <DEDUP_REMOVED lines=12> */
[----:B------:R-:W-:Y:S02]  /*33a0*/  MOV R104, R112 ;  /* 0x0000007000687202 */ /* 0x000fe40000000f00 */
[----:B------:R-:W-:Y:S02]  /*33b0*/  MOV R111, R115 ;  /* 0x00000073006f7202 */ /* 0x000fe40000000f00 */
[----:B------:R-:W-:Y:S02]  /*33c0*/  MOV R110, R114 ;  /* 0x00000072006e7202 */ /* 0x000fe40000000f00 */
[----:B------:R-:W-:Y:S02]  /*33d0*/  MOV R109, R113 ;  /* 0x00000071006d7202 */ /* 0x000fe40000000f00 */
[----:B------:R-:W-:-:S07]  /*33e0*/  MOV R108, R112 ;  /* 0x00000070006c7202 */ /* 0x000fce0000000f00 */
.L_x_12:
[----:B------:R-:W-:Y:S01]  /*33f0*/  ISETP.NE.U32.AND P0, PT, RZ, UR4, PT ;  /* 0x00000004ff007c0c */ /* 0x000fe2000bf05070 */
[----:B------:R-:W0:Y:S01]  /*3400*/  LDC.64 R118, c[0x0][0x468] ;  /* 0x00011a00ff767b82 */ /* 0x000e220000000a00 */
[----:B------:R-:W-:Y:S02]  /*3410*/  ISETP.NE.U32.AND P1, PT, RZ, UR6, PT ;  /* 0x00000006ff007c0c */ /* 0x000fe4000bf25070 */
[----:B------:R-:W-:Y:S02]  /*3420*/  ISETP.NE.AND.EX P0, PT, RZ, UR5, PT, P0 ;  /* 0x00000005ff007c0c */ /* 0x000fe4000bf05300 */
[----:B------:R-:W-:-:S11]  /*3430*/  ISETP.NE.AND.EX P1, PT, RZ, UR7, PT, P1 ;  /* 0x00000007ff007c0c */ /* 0x000fd6000bf25310 */
[----:B------:R-:W1:Y:S08]  /*3440*/  @P0 LDC.64 R136, c[0x0][0x478] ;  /* 0x00011e00ff880b82 */ /* 0x000e700000000a00 */
[----:B------:R-:W2:Y:S01]  /*3450*/  @P1 LDC.64 R116, c[0x0][0x470] ;  /* 0x00011c00ff741b82 */ /* 0x000ea20000000a00 */
[----:B0-----:R-:W-:-:S04]  /*3460*/  IMAD.WIDE.U32 R118, R6, 0x10, R118 ;  /* 0x0000001006767825 */ /* 0x001fc800078e0076 */
[----:B-1----:R-:W-:-:S05]  /*3470*/  @P0 IMAD.WIDE.U32 R136, R6, 0x10, R136 ;  /* 0x0000001006880825 */ /* 0x002fca00078e0088 */
[----:B------:R0:W-:Y:S01]  /*3480*/  @P0 STG.E.128 desc[UR12][R136.64], R108 ;  /* 0x0000006c88000986 */ /* 0x0001e2000c101d0c */
[----:B--2---:R-:W-:-:S03]  /*3490*/  @P1 IMAD.WIDE.U32 R116, R6, 0x10, R116 ;  /* 0x0000001006741825 */ /* 0x004fc600078e0074 */
[----:B------:R0:W-:Y:S01]  /*34a0*/  STG.E.128 desc[UR12][R118.64], R112 ;  /* 0x0000007076007986 */ /* 0x0001e2000c101d0c */
[----:B------:R-:W-:-:S03]  /*34b0*/  IADD3 R6, PT, PT, R6, 0x80, RZ ;  /* 0x0000008006067810 */ /* 0x000fc60007ffe0ff */
[----:B------:R0:W-:Y:S04]  /*34c0*/  @P1 STG.E.128 desc[UR12][R116.64], R104 ;  /* 0x0000006874001986 */ /* 0x0001e8000c101d0c */
.L_x_8:
[----:B------:R-:W-:Y:S05]  /*34d0*/  BSYNC.RECONVERGENT B0 ;  /* 0x0000000000007941 */ /* 0x000fea0003800200 */
.L_x_7:
[----:B------:R-:W-:Y:S04]  /*34e0*/  BSSY.RECONVERGENT B0, `(.L_x_17) ;  /* 0x000015d000007945 */ /* 0x000fe80003800200 */
[----:B------:R-:W-:Y:S05]  /*34f0*/  @!P4 BRA `(.L_x_18) ;  /* 0x00000014006cc947 */ /* 0x000fea0003800000 */
[----:B------:R-:W-:-:S04]  /*3500*/  UISETP.NE.U32.AND UP0, UPT, UR14, URZ, UPT ;  /* 0x000000ff0e00728c */ /* 0x000fc8000bf05070 */
[----:B------:R-:W-:-:S09]  /*3510*/  UISETP.NE.AND.EX UP0, UPT, UR15, URZ, UPT, UP0 ;  /* 0x000000ff0f00728c */ /* 0x000fd2000bf05300 */
[----:B------:R-:W-:Y:S05]  /*3520*/  BRA.U !UP0, `(.L_x_19) ;  /* 0x0000000d08007547 */ /* 0x000fea000b800000 */
[----:B------:R-:W-:-:S04]  /*3530*/  UISETP.NE.U32.AND UP0, UPT, UR8, URZ, UPT ;  /* 0x000000ff0800728c */ /* 0x000fc8000bf05070 */
[----:B------:R-:W-:-:S06]  /*3540*/  UISETP.NE.AND.EX UP0, UPT, UR9, URZ, UPT, UP0 ;  /* 0x000000ff0900728c */ /* 0x000fcc000bf05300 */
[----:B------:R-:W-:-:S13]  /*3550*/  PLOP3.LUT P0, PT, PT, PT, UP0, 0x80, 0x8 ;  /* 0x000000000008781c */ /* 0x000fda0003f0f008 */
[----:B------:R-:W-:Y:S05]  /*3560*/  @!P0 BRA `(.L_x_20) ;  /* 0x0000000400888947 */ /* 0x000fea0003800000 */
[----:B------:R-:W-:-:S04]  /*3570*/  UISETP.NE.U32.AND UP0, UPT, UR6, URZ, UPT ;  /* 0x000000ff0600728c */ /* 0x000fc8000bf05070 */
[----:B------:R-:W-:-:S06]  /*3580*/  UISETP.NE.AND.EX UP0, UPT, UR7, URZ, UPT, UP0 ;  /* 0x000000ff0700728c */ /* 0x000fcc000bf05300 */
[----:B------:R-:W-:-:S13]  /*3590*/  PLOP3.LUT P1, PT, PT, PT, UP0, 0x80, 0x8 ;  /* 0x000000000008781c */ /* 0x000fda0003f2f008 */
[----:B------:R-:W-:Y:S05]  /*35a0*/  @!P1 BRA `(.L_x_21) ;  /* 0x0000000000c49947 */ /* 0x000fea0003800000 */
[-CC-:B0-----:R-:W-:Y:S01]  /*35b0*/  FFMA.FTZ R104, R123, R145.reuse, R148.reuse ;  /* 0x000000917b687223 */ /* 0x181fe20000010094 */
[-CC-:B------:R-:W-:Y:S01]  /*35c0*/  FFMA.FTZ R109, R129, R145.reuse, R148.reuse ;  /* 0x00000091816d7223 */ /* 0x180fe20000010094 */
[----:B------:R-:W-:Y:S01]  /*35d0*/  SHF.L.U32 R107, R100, 0x10, RZ ;  /* 0x00000010646b7819 */ /* 0x000fe200000006ff */
[-CC-:B------:R-:W-:Y:S01]  /*35e0*/  FFMA.FTZ R111, R133, R145.reuse, R148.reuse ;  /* 0x00000091856f7223 */ /* 0x180fe20000010094 */
[----:B------:R-:W-:Y:S01]  /*35f0*/  SHF.L.U32 R108, R101, 0x10, RZ ;  /* 0x00000010656c7819 */ /* 0x000fe200000006ff */
[----:B------:R-:W-:Y:S01]  /*3600*/  FFMA.FTZ R116, R140, R145, R148 ;  /* 0x000000918c747223 */ /* 0x000fe20000010094 */
[----:B------:R-:W-:Y:S01]  /*3610*/  PRMT R114, R103, 0x7632, R114 ;  /* 0x0000763267727816 */ /* 0x000fe20000000072 */
[----:B------:R-:W-:Y:S01]  /*3620*/  FADD.FTZ R105, R121, -R104 ;  /* 0x8000006879697221 */ /* 0x000fe20000010000 */
[----:B------:R-:W-:Y:S01]  /*3630*/  FADD.FTZ R109, R120, -R109 ;  /* 0x8000006d786d7221 */ /* 0x000fe20000010000 */
[----:B------:R-:W-:Y:S01]  /*3640*/  SHF.L.U32 R112, R102, 0x10, RZ ;  /* 0x0000001066707819 */ /* 0x000fe200000006ff */
[----:B------:R-:W-:Y:S01]  /*3650*/  FADD.FTZ R111, R122, -R111 ;  /* 0x8000006f7a6f7221 */ /* 0x000fe20000010000 */
[----:B------:R-:W-:Y:S01]  /*3660*/  SHF.L.U32 R114, R114, 0x10, RZ ;  /* 0x0000001072727819 */ /* 0x000fe200000006ff */
[----:B------:R-:W-:Y:S01]  /*3670*/  FADD.FTZ R115, R9, -R116 ;  /* 0x8000007409737221 */ /* 0x000fe20000010000 */
[C-C-:B-----5:R-:W-:Y:S01]  /*3680*/  FFMA.FTZ R105, R126.reuse, R105, R107.reuse ;  /* 0x000000697e697223 */ /* 0x160fe2000001006b */
[----:B------:R-:W-:Y:S01]  /*3690*/  FFMA.FTZ R108, R126, R109, R108 ;  /* 0x0000006d7e6c7223 */ /* 0x000fe2000001006c */
[-CC-:B------:R-:W-:Y:S01]  /*36a0*/  FFMA.FTZ R106, R132, R145.reuse, R148.reuse ;  /* 0x00000091846a7223 */ /* 0x180fe20000010094 */
[-CC-:B------:R-:W-:Y:S01]  /*36b0*/  FFMA.FTZ R110, R134, R145.reuse, R148.reuse ;  /* 0x00000091866e7223 */ /* 0x180fe20000010094 */
[-C--:B------:R-:W-:Y:S01]  /*36c0*/  FFMA.FTZ R113, R138, R145.reuse, R148 ;  /* 0x000000918a717223 */ /* 0x080fe20000010094 */
[----:B------:R-:W-:Y:S01]  /*36d0*/  PRMT R104, R100, 0x7632, R104 ;  /* 0x0000763264687816 */ /* 0x000fe20000000068 */
[----:B------:R-:W-:Y:S01]  /*36e0*/  FFMA.FTZ R145, R135, R145, R148 ;  /* 0x0000009187917223 */ /* 0x000fe20000010094 */
[----:B------:R-:W-:Y:S01]  /*36f0*/  PRMT R107, R101, 0x7632, R107 ;  /* 0x00007632656b7816 */ /* 0x000fe2000000006b */
[----:B------:R-:W-:Y:S01]  /*3700*/  FFMA.FTZ R111, R126, R111, R112 ;  /* 0x0000006f7e6f7223 */ /* 0x000fe20000010070 */
[----:B------:R-:W-:Y:S01]  /*3710*/  PRMT R109, R102, 0x7632, R109 ;  /* 0x00007632666d7816 */ /* 0x000fe2000000006d */
        /* <DEDUP_REMOVED lines=10> */
[----:B------:R-:W-:-:S02]  /*37c0*/  FFMA.FTZ R104, R126, R107, R104 ;  /* 0x0000006b7e687223 */ /* 0x000fc40000010068 */
[C---:B------:R-:W-:Y:S01]  /*37d0*/  FFMA.FTZ R114, R126.reuse, R113, R114 ;  /* 0x000000717e727223 */ /* 0x040fe20000010072 */
[----:B------:R-:W-:Y:S01]  /*37e0*/  FFMA.FTZ R109, R126, R109, R112 ;  /* 0x0000006d7e6d7223 */ /* 0x000fe20000010070 */
[----:B------:R-:W-:Y:S02]  /*37f0*/  F2FP.BF16.F32.PACK_AB R115, R116, R115 ;  /* 0x000000737473723e */ /* 0x000fe400000010ff */
[----:B------:R-:W-:Y:S02]  /*3800*/  F2FP.BF16.F32.PACK_AB R112, R104, R105 ;  /* 0x000000696870723e */ /* 0x000fe400000010ff */
[----:B------:R-:W-:Y:S02]  /*3810*/  F2FP.BF16.F32.PACK_AB R114, R114, R111 ;  /* 0x0000006f7272723e */ /* 0x000fe400000010ff */
[----:B------:R-:W-:Y:S02]  /*3820*/  F2FP.BF16.F32.PACK_AB R113, R109, R108 ;  /* 0x0000006c6d71723e */ /* 0x000fe400000010ff */
[----:B------:R-:W-:-:S02]  /*3830*/  MOV R107, R115 ;  /* 0x00000073006b7202 */ /* 0x000fc40000000f00 */
[----:B------:R-:W-:Y:S02]  /*3840*/  MOV R106, R114 ;  /* 0x00000072006a7202 */ /* 0x000fe40000000f00 */
[----:B------:R-:W-:Y:S02]  /*3850*/  MOV R105, R113 ;  /* 0x0000007100697202 */ /* 0x000fe40000000f00 */
[----:B------:R-:W-:Y:S02]  /*3860*/  MOV R104, R112 ;  /* 0x0000007000687202 */ /* 0x000fe40000000f00 */
[----:B------:R-:W-:Y:S02]  /*3870*/  MOV R111, R115 ;  /* 0x00000073006f7202 */ /* 0x000fe40000000f00 */
[----:B------:R-:W-:Y:S02]  /*3880*/  MOV R110, R114 ;  /* 0x00000072006e7202 */ /* 0x000fe40000000f00 */
[----:B------:R-:W-:-:S02]  /*3890*/  MOV R109, R113 ;  /* 0x00000071006d7202 */ /* 0x000fc40000000f00 */
[----:B------:R-:W-:Y:S01]  /*38a0*/  MOV R108, R112 ;  /* 0x00000070006c7202 */ /* 0x000fe20000000f00 */
[----:B------:R-:W-:Y:S06]  /*38b0*/  BRA `(.L_x_22) ;  /* 0x0000001000587947 */ /* 0x000fec0003800000 */
.L_x_21:
        /* <DEDUP_REMOVED lines=16> */
[-CC-:B------:R-:W-:Y:S01]  /*39c0*/  FFMA.FTZ R110, R132, R145.reuse, R148.reuse ;  /* 0x00000091846e7223 */ /* 0x180fe20000010094 */
[----:B------:R-:W-:Y:S01]  /*39d0*/  PRMT R115, R102, 0x7632, R115 ;  /* 0x0000763266737816 */ /* 0x000fe20000000073 */
[-CC-:B------:R-:W-:Y:S01]  /*39e0*/  FFMA.FTZ R114, R134, R145.reuse, R148.reuse ;  /* 0x0000009186727223 */ /* 0x180fe20000010094 */
[-C--:B------:R-:W-:Y:S01]  /*39f0*/  FFMA.FTZ R117, R138, R145.reuse, R148 ;  /* 0x000000918a757223 */ /* 0x080fe20000010094 */
[----:B------:R-:W-:Y:S01]  /*3a00*/  PRMT R108, R100, 0x7632, R108 ;  /* 0x00007632646c7816 */ /* 0x000fe2000000006c */
[----:B------:R-:W-:Y:S01]  /*3a10*/  FFMA.FTZ R145, R135, R145, R148 ;  /* 0x0000009187917223 */ /* 0x000fe20000010094 */
[C---:B------:R-:W-:Y:S01]  /*3a20*/  FFMA.FTZ R113, R126.reuse, R113, R112 ;  /* 0x000000717e717223 */ /* 0x040fe20000010070 */
        /* <DEDUP_REMOVED lines=22> */
.L_x_20:
[----:B0-----:R-:W0:Y:S02]  /*3b90*/  LDC.64 R112, c[0x0][0x470] ;  /* 0x00011c00ff707b82 */ /* 0x001e240000000a00 */
[----:B0-----:R-:W-:-:S04]  /*3ba0*/  ISETP.NE.U32.AND P1, PT, R112, RZ, PT ;  /* 0x000000ff7000720c */ /* 0x001fc80003f25070 */
[----:B------:R-:W-:-:S13]  /*3bb0*/  ISETP.NE.AND.EX P1, PT, R113, RZ, PT, P1 ;  /* 0x000000ff7100720c */ /* 0x000fda0003f25310 */
[----:B------:R-:W-:Y:S05]  /*3bc0*/  @!P1 BRA `(.L_x_23) ;  /* 0x0000000000b49947 */ /* 0x000fea0003800000 */
[-CC-:B------:R-:W-:Y:S01]  /*3bd0*/  FFMA.FTZ R104, R123, R145.reuse, R148.reuse ;  /* 0x000000917b687223 */ /* 0x180fe20000010094 */
        /* <DEDUP_REMOVED lines=44> */
.L_x_23:
[----:B------:R-:W-:Y:S01]  /*3ea0*/  PRMT R136, R103, 0x7632, R136 ;  /* 0x0000763267887816 */ /* 0x000fe20000000088 */
[-C--:B------:R-:W-:Y:S01]  /*3eb0*/  FFMA.FTZ R152, R140, R145.reuse, R148 ;  /* 0x000000918c987223 */ /* 0x080fe20000010094 */
[----:B------:R-:W-:Y:S01]  /*3ec0*/  PRMT R114, R102, 0x7632, R114 ;  /* 0x0000763266727816 */ /* 0x000fe20000000072 */
[-CC-:B------:R-:W-:Y:S01]  /*3ed0*/  FFMA.FTZ R119, R135, R145.reuse, R148.reuse ;  /* 0x0000009187777223 */ /* 0x180fe20000010094 */
[-CC-:B------:R-:W-:Y:S01]  /*3ee0*/  FFMA.FTZ R115, R133, R145.reuse, R148.reuse ;  /* 0x0000009185737223 */ /* 0x180fe20000010094 */
[-CC-:B------:R-:W-:Y:S01]  /*3ef0*/  FFMA.FTZ R117, R138, R145.reuse, R148.reuse ;  /* 0x000000918a757223 */ /* 0x180fe20000010094 */
        /* <DEDUP_REMOVED lines=18> */
[----:B------:R-:W-:Y:S01]  /*4020*/  FADD.FTZ R137, R7, -R118 ;  /* 0x8000007607897221 */ /* 0x000fe20000010000 */
[----:B------:R-:W-:Y:S01]  /*4030*/  SHF.L.U32 R119, R101, 0x10, RZ ;  /* 0x0000001065777819 */ /* 0x000fe200000006ff */
[----:B------:R-:W-:Y:S01]  /*4040*/  FADD.FTZ R117, R120, -R113 ;  /* 0x8000007178757221 */ /* 0x000fe20000010000 */
[----:B------:R-:W-:Y:S01]  /*4050*/  SHF.L.U32 R116, R100, 0x10, RZ ;  /* 0x0000001064747819 */ /* 0x000fe200000006ff */
[----:B------:R-:W-:Y:S01]  /*4060*/  FADD.FTZ R113, R121, -R112 ;  /* 0x8000007079717221 */ /* 0x000fe20000010000 */
[----:B------:R-:W-:Y:S01]  /*4070*/  SHF.L.U32 R118, R115, 0x10, RZ ;  /* 0x0000001073767819 */ /* 0x000fe200000006ff */
[----:B------:R-:W-:Y:S01]  /*4080*/  FADD.FTZ R115, R131, -R148 ;  /* 0x8000009483737221 */ /* 0x000fe20000010000 */
[----:B------:R-:W-:Y:S01]  /*4090*/  SHF.L.U32 R114, R114, 0x10, RZ ;  /* 0x0000001072727819 */ /* 0x000fe200000006ff */
[C---:B------:R-:W-:Y:S01]  /*40a0*/  FFMA.FTZ R119, R126.reuse, R117, R119 ;  /* 0x000000757e777223 */ /* 0x040fe20000010077 */
[C---:B------:R-:W-:Y:S01]  /*40b0*/  FFMA.FTZ R112, R126.reuse, R113, R116 ;  /* 0x000000717e707223 */ /* 0x040fe20000010074 */
[----:B------:R-:W-:-:S02]  /*40c0*/  FFMA.FTZ R118, R126, R137, R118 ;  /* 0x000000897e767223 */ /* 0x000fc40000010076 */
[----:B------:R-:W-:Y:S01]  /*40d0*/  FFMA.FTZ R117, R126, R115, R114 ;  /* 0x000000737e757223 */ /* 0x000fe20000010072 */
[----:B------:R-:W-:Y:S02]  /*40e0*/  F2FP.BF16.F32.PACK_AB R115, R147, R150 ;  /* 0x000000969373723e */ /* 0x000fe400000010ff */
[----:B------:R-:W-:Y:S02]  /*40f0*/  F2FP.BF16.F32.PACK_AB R114, R145, R136 ;  /* 0x000000889172723e */ /* 0x000fe400000010ff */
[----:B------:R-:W-:Y:S02]  /*4100*/  F2FP.BF16.F32.PACK_AB R113, R118, R119 ;  /* 0x000000777671723e */ /* 0x000fe400000010ff */
[----:B------:R-:W-:Y:S01]  /*4110*/  F2FP.BF16.F32.PACK_AB R112, R117, R112 ;  /* 0x000000707570723e */ /* 0x000fe200000010ff */
[----:B------:R-:W-:Y:S06]  /*4120*/  BRA `(.L_x_22) ;  /* 0x00000008003c7947 */ /* 0x000fec0003800000 */
.L_x_19:
[----:B0-----:R-:W0:Y:S02]  /*4130*/  LDC.64 R112, c[0x0][0x478] ;  /* 0x00011e00ff707b82 */ /* 0x001e240000000a00 */
[----:B0-----:R-:W-:-:S04]  /*4140*/  ISETP.NE.U32.AND P0, PT, R112, RZ, PT ;  /* 0x000000ff7000720c */ /* 0x001fc80003f05070 */
[----:B------:R-:W-:-:S13]  /*4150*/  ISETP.NE.AND.EX P0, PT, R113, RZ, PT, P0 ;  /* 0x000000ff7100720c */ /* 0x000fda0003f05300 */
[----:B------:R-:W-:Y:S05]  /*4160*/  @!P0 BRA `(.L_x_24) ;  /* 0x0000000400288947 */ /* 0x000fea0003800000 */
[----:B------:R-:W0:Y:S02]  /*4170*/  LDC.64 R108, c[0x0][0x470] ;  /* 0x00011c00ff6c7b82 */ /* 0x000e240000000a00 */
[----:B0-----:R-:W-:-:S04]  /*4180*/  ISETP.NE.U32.AND P1, PT, R108, RZ, PT ;  /* 0x000000ff6c00720c */ /* 0x001fc80003f25070 */
[----:B------:R-:W-:-:S13]  /*4190*/  ISETP.NE.AND.EX P1, PT, R109, RZ, PT, P1 ;  /* 0x000000ff6d00720c */ /* 0x000fda0003f25310 */
[----:B------:R-:W-:Y:S05]  /*41a0*/  @!P1 BRA `(.L_x_25) ;  /* 0x0000000000949947 */ /* 0x000fea0003800000 */
        /* <DEDUP_REMOVED lines=35> */
[----:B------:R-:W-:Y:S01]  /*43e0*/  MOV R108, R112 ;  /* 0x00000070006c7202 */ /* 0x000fe20000000f00 */
[----:B------:R-:W-:Y:S06]  /*43f0*/  BRA `(.L_x_22) ;  /* 0x0000000400887947 */ /* 0x000fec0003800000 */
.L_x_25:
        /* <DEDUP_REMOVED lines=33> */
.L_x_24:
        /* <DEDUP_REMOVED lines=37> */
.L_x_26:
        /* <DEDUP_REMOVED lines=27> */
[----:B------:R-:W-:-:S07]  /*4a10*/  F2FP.BF16.F32.PACK_AB R115, R118, R145 ;  /* 0x000000917673723e */ /* 0x000fce00000010ff */
.L_x_22:
[----:B------:R-:W0:Y:S08]  /*4a20*/  @P0 LDC.64 R136, c[0x0][0x478] ;  /* 0x00011e00ff880b82 */ /* 0x000e300000000a00 */
[----:B------:R-:W1:Y:S08]  /*4a30*/  LDC.64 R118, c[0x0][0x468] ;  /* 0x00011a00ff767b82 */ /* 0x000e700000000a00 */
[----:B------:R-:W2:Y:S01]  /*4a40*/  @P1 LDC.64 R116, c[0x0][0x470] ;  /* 0x00011c00ff741b82 */ /* 0x000ea20000000a00 */
[----:B0-----:R-:W-:-:S05]  /*4a50*/  @P0 IMAD.WIDE.U32 R136, R6, 0x10, R136 ;  /* 0x0000001006880825 */ /* 0x001fca00078e0088 */
[----:B------:R3:W-:Y:S01]  /*4a60*/  @P0 STG.E.128 desc[UR12][R136.64], R108 ;  /* 0x0000006c88000986 */ /* 0x0007e2000c101d0c */
[----:B-1----:R-:W-:-:S05]  /*4a70*/  IMAD.WIDE.U32 R118, R6, 0x10, R118 ;  /* 0x0000001006767825 */ /* 0x002fca00078e0076 */
[----:B------:R3:W-:Y:S01]  /*4a80*/  STG.E.128 desc[UR12][R118.64], R112 ;  /* 0x0000007076007986 */ /* 0x0007e2000c101d0c */
[----:B--2---:R-:W-:-:S05]  /*4a90*/  @P1 IMAD.WIDE.U32 R116, R6, 0x10, R116 ;  /* 0x0000001006741825 */ /* 0x004fca00078e0074 */
[----:B------:R3:W-:Y:S02]  /*4aa0*/  @P1 STG.E.128 desc[UR12][R116.64], R104 ;  /* 0x0000006874001986 */ /* 0x0007e4000c101d0c */
.L_x_18:
[----:B------:R-:W-:Y:S05]  /*4ab0*/  BSYNC.RECONVERGENT B0 ;  /* 0x0000000000007941 */ /* 0x000fea0003800200 */
.L_x_17:
[----:B------:R-:W-:Y:S01]  /*4ac0*/  UPLOP3.LUT UP1, UPT, UPT, UPT, UP1, 0x40, 0x4 ;  /* 0x000000000004789c */ /* 0x000fe20003f2e810 */
[----:B------:R-:W-:Y:S10]  /*4ad0*/  @!P2 BRA `(.L_x_27) ;  /* 0xffffffb800e4a947 */ /* 0x000ff4000383ffff */
.L_x_0:
[----:B------:R-:W1:Y:S01]  /*4ae0*/  S2UR UR4, SR_CTAID.X ;  /* 0x00000000000479c3 */ /* 0x000e620000002500 */
[----:B------:R-:W-:Y:S01]  /*4af0*/  BSSY.RECONVERGENT B0, `(.L_x_28) ;  /* 0x0000015000007945 */ /* 0x000fe20003800200 */
[----:B-1----:R-:W-:-:S05]  /*4b00*/  IMAD R0, R5, UR4, RZ ;  /* 0x0000000405007c24 */ /* 0x002fca000f8e02ff */
[----:B------:R-:W-:Y:S01]  /*4b10*/  LEA.HI R143, R0, R143, RZ, 0x1d ;  /* 0x0000008f008f7211 */ /* 0x000fe200078fe8ff */
[----:B------:R-:W-:Y:S06]  /*4b20*/  @!P5 BRA `(.L_x_29) ;  /* 0x000000000044d947 */ /* 0x000fec0003800000 */
[----:B------:R-:W1:Y:S08]  /*4b30*/  LDC.64 R2, c[0x0][0x440] ;  /* 0x00011000ff027b82 */ /* 0x000e700000000a00 */
[----:B------:R-:W2:Y:S08]  /*4b40*/  LDC.64 R4, c[0x0][0x448] ;  /* 0x00011200ff047b82 */ /* 0x000eb00000000a00 */
[----:B------:R-:W4:Y:S08]  /*4b50*/  LDC.64 R6, c[0x0][0x450] ;  /* 0x00011400ff067b82 */ /* 0x000f300000000a00 */
[----:B------:R-:W0:Y:S01]  /*4b60*/  LDC.64 R8, c[0x0][0x458] ;  /* 0x00011600ff087b82 */ /* 0x000e220000000a00 */
[----:B-1----:R-:W-:-:S05]  /*4b70*/  IMAD.WIDE.U32 R2, R143, 0x20, R2 ;  /* 0x000000208f027825 */ /* 0x002fca00078e0002 */
[----:B------:R1:W-:Y:S01]  /*4b80*/  STG.E.128 desc[UR12][R2.64], R64 ;  /* 0x0000004002007986 */ /* 0x0003e2000c101d0c */
[----:B--2---:R-:W-:-:S03]  /*4b90*/  IMAD.WIDE.U32 R4, R143, 0x20, R4 ;  /* 0x000000208f047825 */ /* 0x004fc600078e0004 */
[----:B------:R1:W-:Y:S04]  /*4ba0*/  STG.E.128 desc[UR12][R2.64+0x10], R60 ;  /* 0x0000103c02007986 */ /* 0x0003e8000c101d0c */
[----:B------:R1:W-:Y:S01]  /*4bb0*/  STG.E.128 desc[UR12][R4.64], R80 ;  /* 0x0000005004007986 */ /* 0x0003e2000c101d0c */
[----:B----4-:R-:W-:-:S03]  /*4bc0*/  IMAD.WIDE.U32 R6, R143, 0x20, R6 ;  /* 0x000000208f067825 */ /* 0x010fc600078e0006 */
[----:B------:R1:W-:Y:S04]  /*4bd0*/  STG.E.128 desc[UR12][R4.64+0x10], R76 ;  /* 0x0000104c04007986 */ /* 0x0003e8000c101d0c */
[----:B------:R1:W-:Y:S01]  /*4be0*/  STG.E.128 desc[UR12][R6.64], R32 ;  /* 0x0000002006007986 */ /* 0x0003e2000c101d0c */
[C---:B0-----:R-:W-:Y:S01]  /*4bf0*/  IMAD.WIDE.U32 R8, R143.reuse, 0x20, R8 ;  /* 0x000000208f087825 */ /* 0x041fe200078e0008 */
[----:B------:R-:W-:Y:S02]  /*4c00*/  IADD3 R143, PT, PT, R143, 0x80, RZ ;  /* 0x000000808f8f7810 */ /* 0x000fe40007ffe0ff */
[----:B------:R1:W-:Y:S04]  /*4c10*/  STG.E.128 desc[UR12][R6.64+0x10], R28 ;  /* 0x0000101c06007986 */ /* 0x0003e8000c101d0c */
[----:B------:R1:W-:Y:S04]  /*4c20*/  STG.E.128 desc[UR12][R8.64], R48 ;  /* 0x0000003008007986 */ /* 0x0003e8000c101d0c */
[----:B------:R1:W-:Y:S02]  /*4c30*/  STG.E.128 desc[UR12][R8.64+0x10], R44 ;  /* 0x0000102c08007986 */ /* 0x0003e4000c101d0c */
.L_x_29:
[----:B------:R-:W-:Y:S05]  /*4c40*/  BSYNC.RECONVERGENT B0 ;  /* 0x0000000000007941 */ /* 0x000fea0003800200 */
.L_x_28:
[----:B------:R-:W-:Y:S05]  /*4c50*/  @!P4 EXIT ;  /* 0x000000000000c94d */ /* 0x000fea0003800000 */
[----:B-1----:R-:W1:Y:S08]  /*4c60*/  LDC.64 R2, c[0x0][0x440] ;  /* 0x00011000ff027b82 */ /* 0x002e700000000a00 */
[----:B------:R-:W2:Y:S08]  /*4c70*/  LDC.64 R4, c[0x0][0x448] ;  /* 0x00011200ff047b82 */ /* 0x000eb00000000a00 */
[----:B------:R-:W4:Y:S08]  /*4c80*/  LDC.64 R6, c[0x0][0x450] ;  /* 0x00011400ff067b82 */ /* 0x000f300000000a00 */
[----:B------:R-:W0:Y:S01]  /*4c90*/  LDC.64 R8, c[0x0][0x458] ;  /* 0x00011600ff087b82 */ /* 0x000e220000000a00 */
[----:B-1----:R-:W-:-:S05]  /*4ca0*/  IMAD.WIDE.U32 R2, R143, 0x20, R2 ;  /* 0x000000208f027825 */ /* 0x002fca00078e0002 */
[----:B------:R-:W-:Y:S01]  /*4cb0*/  STG.E.128 desc[UR12][R2.64], R56 ;  /* 0x0000003802007986 */ /* 0x000fe2000c101d0c */
[----:B--2---:R-:W-:-:S03]  /*4cc0*/  IMAD.WIDE.U32 R4, R143, 0x20, R4 ;  /* 0x000000208f047825 */ /* 0x004fc600078e0004 */
[----:B------:R-:W-:Y:S04]  /*4cd0*/  STG.E.128 desc[UR12][R2.64+0x10], R52 ;  /* 0x0000103402007986 */ /* 0x000fe8000c101d0c */
[----:B------:R-:W-:Y:S01]  /*4ce0*/  STG.E.128 desc[UR12][R4.64], R72 ;  /* 0x0000004804007986 */ /* 0x000fe2000c101d0c */
[----:B----4-:R-:W-:-:S03]  /*4cf0*/  IMAD.WIDE.U32 R6, R143, 0x20, R6 ;  /* 0x000000208f067825 */ /* 0x010fc600078e0006 */
[----:B------:R-:W-:Y:S04]  /*4d00*/  STG.E.128 desc[UR12][R4.64+0x10], R68 ;  /* 0x0000104404007986 */ /* 0x000fe8000c101d0c */
[----:B------:R-:W-:Y:S01]  /*4d10*/  STG.E.128 desc[UR12][R6.64], R24 ;  /* 0x0000001806007986 */ /* 0x000fe2000c101d0c */
[----:B0-----:R-:W-:-:S03]  /*4d20*/  IMAD.WIDE.U32 R8, R143, 0x20, R8 ;  /* 0x000000208f087825 */ /* 0x001fc600078e0008 */
[----:B------:R-:W-:Y:S04]  /*4d30*/  STG.E.128 desc[UR12][R6.64+0x10], R20 ;  /* 0x0000101406007986 */ /* 0x000fe8000c101d0c */
[----:B------:R-:W-:Y:S04]  /*4d40*/  STG.E.128 desc[UR12][R8.64], R40 ;  /* 0x0000002808007986 */ /* 0x000fe8000c101d0c */
[----:B------:R-:W-:Y:S01]  /*4d50*/  STG.E.128 desc[UR12][R8.64+0x10], R36 ;  /* 0x0000102408007986 */ /* 0x000fe2000c101d0c */
[----:B------:R-:W-:Y:S05]  /*4d60*/  EXIT ;  /* 0x000000000000794d */ /* 0x000fea0003800000 */
.L_x_30:
[----:B------:R-:W-:-:S00]  /*4d70*/  BRA `(.L_x_30) ;  /* 0xfffffffc00fc7947 */ /* 0x000fc0000383ffff */
[----:B------:R-:W-:-:S00]  /*4d80*/  NOP ;  /* 0x0000000000007918 */ /* 0x000fc00000000000 */
[----:B------:R-:W-:-:S00]  /*4d90*/  NOP ;  /* 0x0000000000007918 */ /* 0x000fc00000000000 */
[----:B------:R-:W-:-:S00]  /*4da0*/  NOP ;  /* 0x0000000000007918 */ /* 0x000fc00000000000 */
[----:B------:R-:W-:-:S00]  /*4db0*/  NOP ;  /* 0x0000000000007918 */ /* 0x000fc00000000000 */
[----:B------:R-:W-:-:S00]  /*4dc0*/  NOP ;  /* 0x0000000000007918 */ /* 0x000fc00000000000 */
[----:B------:R-:W-:-:S00]  /*4dd0*/  NOP ;  /* 0x0000000000007918 */ /* 0x000fc00000000000 */
[----:B------:R-:W-:-:S00]  /*4de0*/  NOP ;  /* 0x0000000000007918 */ /* 0x000fc00000000000 */
[----:B------:R-:W-:-:S00]  /*4df0*/  NOP ;  /* 0x0000000000007918 */ /* 0x000fc00000000000 */
.L_x_2756:


//--------------------- .text._ZN10layer_norm31ln_parallel_residual_bwd_kernelINS_13Kernel_traitsI13__nv_bfloat16S2_S2_S2_fjLj2048ELj1ELj1ELj4ELj16ENS_18Kernel_traits_baseILj2048ES2_S2_S2_S2_fjLj128EEEEELb0ELb0ELb1EEEvNS_9BwdParamsE --------------------------
	.section	.text._ZN10layer_norm31ln_parallel_residual_bwd_kernelINS_13Kernel_traitsI13__nv_bfloat16S2_S2_S2_fjLj2048ELj1ELj1ELj4ELj16ENS_18Kernel_traits_baseILj2048ES2_S2_S2_S2_fjLj128EEEEELb0ELb0ELb1EEEvNS_9BwdParamsE,"ax",@progbits
	.align	128
        .global         _ZN10layer_norm31ln_parallel_residual_bwd_kernelINS_13Kernel_traitsI13__nv_bfloat16S2_S2_S2_fjLj2048ELj1ELj1ELj4ELj16ENS_18Kernel_traits_baseILj2048ES2_S2_S2_S2_fjLj128EEEEELb0ELb0ELb1EEEvNS_9BwdParamsE
        .type           _ZN10layer_norm31ln_parallel_residual_bwd_kernelINS_13Kernel_traitsI13__nv_bfloat16S2_S2_S2_fjLj2048ELj1ELj1ELj4ELj16ENS_18Kernel_traits_baseILj2048ES2_S2_S2_S2_fjLj128EEEEELb0ELb0ELb1EEEvNS_9BwdParamsE,@function
        .size           _ZN10layer_norm31ln_parallel_residual_bwd_kernelINS_13Kernel_traitsI13__nv_bfloat16S2_S2_S2_fjLj2048ELj1ELj1ELj4ELj16ENS_18Kernel_traits_baseILj2048ES2_S2_S2_S2_fjLj128EEEEELb0ELb0ELb1EEEvNS_9BwdParamsE,(.L_x_2757 - _ZN10layer_norm31ln_parallel_residual_bwd_kernelINS_13Kernel_traitsI13__nv_bfloat16S2_S2_S2_fjLj2048ELj1ELj1ELj4ELj16ENS_18Kernel_traits_baseILj2048ES2_S2_S2_S2_fjLj128EEEEELb0ELb0ELb1EEEvNS_9BwdParamsE)
        .other          _ZN10layer_norm31ln_parallel_residual_bwd_kernelINS_13Kernel_traitsI13__nv_bfloat16S2_S2_S2_fjLj2048ELj1ELj1ELj4ELj16ENS_18Kernel_traits_baseILj2048ES2_S2_S2_S2_fjLj128EEEEELb0ELb0ELb1EEEvNS_9BwdParamsE,@"STO_CUDA_ENTRY STV_DEFAULT"
_ZN10layer_norm31ln_parallel_residual_bwd_kernelINS_13Kernel_traitsI13__nv_bfloat16S2_S2_S2_fjLj2048ELj1ELj1ELj4ELj16ENS_18Kernel_traits_baseILj2048ES2_S2_S2_S2_fjLj128EEEEELb0ELb0ELb1EEEvNS_9BwdParamsE:
.text._ZN10layer_norm31ln_parallel_residual_bwd_kernelINS_13Kernel_traitsI13__nv_bfloat16S2_S2_S2_fjLj2048ELj1ELj1ELj4ELj16ENS_18Kernel_traits_baseILj2048ES2_S2_S2_S2_fjLj128EEEEELb0ELb0ELb1EEEvNS_9BwdParamsE:
[----:B------:R-:W-:Y:S08]  /*0000*/  LDC R1, c[0x0][0x37c] ;  /* 0x0000df00ff017b82 */ /* 0x000ff00000000800 */
[----:B------:R-:W0:Y:S01]  /*0010*/  S2UR UR4, SR_CTAID.X ;  /* 0x00000000000479c3 */ /* 0x000e220000002500 */
[----:B------:R-:W0:Y:S01]  /*0020*/  LDCU UR5, c[0x0][0x384] ;  /* 0x00007080ff0577ac */ /* 0x000e220008000800 */
[----:B------:R-:W1:Y:S01]  /*0030*/  S2R R81, SR_TID.X ;  /* 0x0000000000517919 */ /* 0x000e620000002100 */
        /* <DEDUP_REMOVED lines=20> */
[----:B------:R-:W-:Y:S01]  /*0180*/  CS2R R46, SRZ ;  /* 0x00000000002e7805 */ /* 0x000fe2000001ff00 */
[----:B0-----:R-:W-:Y:S01]  /*0190*/  UISETP.GE.AND UP0, UPT, UR4, UR5, UPT ;  /* 0x000000050400728c */ /* 0x001fe2000bf06270 */
        /* <DEDUP_REMOVED lines=10> */
[----:B------:R-:W-:Y:S01]  /*0240*/  CS2R R32, SRZ ;  /* 0x0000000000207805 */ /* 0x000fe2000001ff00 */
[----:B------:R-:W0:Y:S01]  /*0250*/  LDCU.64 UR14, c[0x0][0x358] ;  /* 0x00006b00ff0e77ac */ /* 0x000e220008000a00 */
[----:B-1----:R-:W-:Y:S05]  /*0260*/  BRA.U UP0, `(.L_x_31) ;  /* 0x00000049005c7547 */ /* 0x002fea000b800000 */
[----:B------:R-:W1:Y:S08]  /*0270*/  LDC.64 R2, c[0x0][0x3d0] ;  /* 0x0000f400ff027b82 */ /* 0x000e700000000a00 */
[----:B------:R-:W2:Y:S01]  /*0280*/  LDC.64 R4, c[0x0][0x3d8] ;  /* 0x0000f600ff047b82 */ /* 0x000ea20000000a00 */
[----:B------:R-:W-:Y:S01]  /*0290*/  HFMA2 R80, -RZ, RZ, 0, 0 ;  /* 0x00000000ff507431 */ /* 0x000fe200000001ff */
        /* <DEDUP_REMOVED lines=14> */
[----:B-1----:R-:W-:Y:S01]  /*0380*/  IMAD.WIDE.U32 R2, R81, 0x10, R2 ;  /* 0x0000001051027825 */ /* 0x002fe200078e0002 */
[----:B------:R-:W-:Y:S02]  /*0390*/  CS2R R100, SRZ ;  /* 0x0000000000647805 */ /* 0x000fe4000001ff00 */
[----:B------:R-:W-:Y:S02]  /*03a0*/  CS2R R104, SRZ ;  /* 0x0000000000687805 */ /* 0x000fe4000001ff00 */
[----:B------:R-:W-:Y:S02]  /*03b0*/  CS2R R6, SRZ ;  /* 0x0000000000067805 */ /* 0x000fe4000001ff00 */
[----:B------:R-:W-:Y:S01]  /*03c0*/  CS2R R24, SRZ ;  /* 0x0000000000187805 */ /* 0x000fe2000001ff00 */
[----:B0-----:R-:W3:Y:S01]  /*03d0*/  LDG.E.128 R20, desc[UR14][R2.64] ;  /* 0x0000000e02147981 */ /* 0x001ee2000c1e1d00 */
[----:B------:R-:W-:-:S02]  /*03e0*/  CS2R R28, SRZ ;  /* 0x00000000001c7805 */ /* 0x000fc4000001ff00 */
[----:B------:R-:W-:Y:S01]  /*03f0*/  CS2R R72, SRZ ;  /* 0x0000000000487805 */ /* 0x000fe2000001ff00 */
[----:B--2---:R-:W-:Y:S01]  /*0400*/  IMAD.WIDE.U32 R4, R81, 0x10, R4 ;  /* 0x0000001051047825 */ /* 0x004fe200078e0004 */
[----:B------:R0:W2:Y:S01]  /*0410*/  LDG.E.128 R12, desc[UR14][R2.64+0x800] ;  /* 0x0008000e020c7981 */ /* 0x0000a2000c1e1d00 */
[----:B------:R-:W-:Y:S02]  /*0420*/  CS2R R76, SRZ ;  /* 0x00000000004c7805 */ /* 0x000fe4000001ff00 */
[----:B------:R-:W-:Y:S01]  /*0430*/  MOV R123, RZ ;  /* 0x000000ff007b7202 */ /* 0x000fe20000000f00 */
[----:B------:R-:W-:Y:S01]  /*0440*/  UPLOP3.LUT UP1, UPT, UPT, UPT, UPT, 0x40, 0x4 ;  /* 0x000000000004789c */ /* 0x000fe20003f2e870 */
[----:B------:R-:W4:Y:S01]  /*0450*/  LDG.E.128 R16, desc[UR14][R4.64] ;  /* 0x0000000e04107981 */ /* 0x000f22000c1e1d00 */
[----:B------:R-:W1:Y:S03]  /*0460*/  LDCU UR21, c[0x0][0x388] ;  /* 0x00007100ff1577ac */ /* 0x000e660008000800 */
[----:B------:R5:W2:Y:S01]  /*0470*/  LDG.E.128 R8, desc[UR14][R4.64+0x800] ;  /* 0x0008000e04087981 */ /* 0x000aa2000c1e1d00 */
[----:B------:R-:W1:Y:S01]  /*0480*/  LDCU.U8 UR20, c[0x0][0x410] ;  /* 0x00008200ff1477ac */ /* 0x000e620008000000 */
[----:B0-----:R-:W-:Y:S01]  /*0490*/  CS2R R2, SRZ ;  /* 0x0000000000027805 */ /* 0x001fe2000001ff00 */
[----:B------:R-:W0:Y:S01]  /*04a0*/  LDCU UR26, c[0x0][0x400] ;  /* 0x00008000ff1a77ac */ /* 0x000e220008000800 */
[----:B------:R-:W0:Y:S01]  /*04b0*/  LDCU.64 UR12, c[0x0][0x470] ;  /* 0x00008e00ff0c77ac */ /* 0x000e220008000a00 */
[----:B-----5:R-:W-:Y:S01]  /*04c0*/  CS2R R4, SRZ ;  /* 0x0000000000047805 */ /* 0x020fe2000001ff00 */
[----:B------:R-:W0:Y:S01]  /*04d0*/  LDCU.64 UR10, c[0x0][0x478] ;  /* 0x00008f00ff0a77ac */ /* 0x000e220008000a00 */
[----:B------:R-:W0:Y:S01]  /*04e0*/  LDCU.128 UR16, c[0x0][0x3c0] ;  /* 0x00007800ff1077ac */ /* 0x000e220008000c00 */
[----:B------:R-:W0:Y:S01]  /*04f0*/  LDCU.64 UR22, c[0x0][0x438] ;  /* 0x00008700ff1677ac */ /* 0x000e220008000a00 */
[----:B------:R-:W0:Y:S01]  /*0500*/  LDCU.64 UR24, c[0x0][0x380] ;  /* 0x00007000ff1877ac */ /* 0x000e220008000a00 */
[----:B---3--:R-:W-:-:S02]  /*0510*/  PRMT R122, R20, 0x7632, R122 ;  /* 0x00007632147a7816 */ /* 0x008fc4000000007a */
[----:B------:R-:W-:Y:S02]  /*0520*/  PRMT R121, R21, 0x7632, R121 ;  /* 0x0000763215797816 */ /* 0x000fe40000000079 */
[----:B------:R-:W-:Y:S02]  /*0530*/  PRMT R120, R22, 0x7632, R120 ;  /* 0x0000763216787816 */ /* 0x000fe40000000078 */
[----:B------:R-:W-:Y:S02]  /*0540*/  PRMT R119, R23, 0x7632, R119 ;  /* 0x0000763217777816 */ /* 0x000fe40000000077 */
[----:B----4-:R-:W-:Y:S02]  /*0550*/  PRMT R118, R16, 0x7632, R118 ;  /* 0x0000763210767816 */ /* 0x010fe40000000076 */
[----:B------:R-:W-:Y:S02]  /*0560*/  PRMT R117, R17, 0x7632, R117 ;  /* 0x0000763211757816 */ /* 0x000fe40000000075 */
[----:B------:R-:W-:-:S02]  /*0570*/  PRMT R116, R18, 0x7632, R116 ;  /* 0x0000763212747816 */ /* 0x000fc40000000074 */
[----:B------:R-:W-:Y:S02]  /*0580*/  PRMT R115, R19, 0x7632, R115 ;  /* 0x0000763213737816 */ /* 0x000fe40000000073 */
[----:B--2---:R-:W-:Y:S02]  /*0590*/  PRMT R114, R12, 0x7632, R114 ;  /* 0x000076320c727816 */ /* 0x004fe40000000072 */
[----:B------:R-:W-:Y:S02]  /*05a0*/  PRMT R113, R13, 0x7632, R113 ;  /* 0x000076320d717816 */ /* 0x000fe40000000071 */
[----:B------:R-:W-:Y:S02]  /*05b0*/  PRMT R112, R14, 0x7632, R112 ;  /* 0x000076320e707816 */ /* 0x000fe40000000070 */
[----:B------:R-:W-:Y:S02]  /*05c0*/  PRMT R111, R15, 0x7632, R111 ;  /* 0x000076320f6f7816 */ /* 0x000fe4000000006f */
[----:B------:R-:W-:-:S02]  /*05d0*/  PRMT R110, R8, 0x7632, R110 ;  /* 0x00007632086e7816 */ /* 0x000fc4000000006e */
[----:B------:R-:W-:Y:S02]  /*05e0*/  PRMT R109, R9, 0x7632, R109 ;  /* 0x00007632096d7816 */ /* 0x000fe4000000006d */
[----:B------:R-:W-:Y:S02]  /*05f0*/  PRMT R108, R10, 0x7632, R108 ;  /* 0x000076320a6c7816 */ /* 0x000fe4000000006c */
[----:B------:R-:W-:Y:S02]  /*0600*/  PRMT R107, R11, 0x7632, R107 ;  /* 0x000076320b6b7816 */ /* 0x000fe4000000006b */
[----:B------:R-:W-:Y:S02]  /*0610*/  SHF.L.U32 R139, R20, 0x10, RZ ;  /* 0x00000010148b7819 */ /* 0x000fe400000006ff */
[----:B------:R-:W-:Y:S02]  /*0620*/  SHF.L.U32 R138, R21, 0x10, RZ ;  /* 0x00000010158a7819 */ /* 0x000fe400000006ff */
[----:B------:R-:W-:-:S02]  /*0630*/  CS2R R20, SRZ ;  /* 0x0000000000147805 */ /* 0x000fc4000001ff00 */
[----:B------:R-:W-:Y:S02]  /*0640*/  SHF.L.U32 R137, R22, 0x10, RZ ;  /* 0x0000001016897819 */ /* 0x000fe400000006ff */
[----:B------:R-:W-:Y:S02]  /*0650*/  SHF.L.U32 R136, R23, 0x10, RZ ;  /* 0x0000001017887819 */ /* 0x000fe400000006ff */
[----:B------:R-:W-:Y:S02]  /*0660*/  CS2R R22, SRZ ;  /* 0x0000000000167805 */ /* 0x000fe4000001ff00 */
        /* <DEDUP_REMOVED lines=20> */
[----:B------:R-:W-:-:S02]  /*07b0*/  SHF.L.U32 R120, R120, 0x10, RZ ;  /* 0x0000001078787819 */ /* 0x000fc400000006ff */
[----:B------:R-:W-:Y:S02]  /*07c0*/  SHF.L.U32 R119, R119, 0x10, RZ ;  /* 0x0000001077777819 */ /* 0x000fe400000006ff */
[----:B------:R-:W-:Y:S02]  /*07d0*/  SHF.L.U32 R118, R118, 0x10, RZ ;  /* 0x0000001076767819 */ /* 0x000fe400000006ff */
[----:B------:R-:W-:Y:S02]  /*07e0*/  SHF.L.U32 R117, R117, 0x10, RZ ;  /* 0x0000001075757819 */ /* 0x000fe400000006ff */
        /* <DEDUP_REMOVED lines=9> */
[----:B01----:R-:W-:-:S07]  /*0880*/  SHF.L.U32 R107, R107, 0x10, RZ ;  /* 0x000000106b6b7819 */ /* 0x003fce00000006ff */
.L_x_50:
[----:B0-----:R-:W0:Y:S01]  /*0890*/  LDC.64 R60, c[0x0][0x3a8] ;  /* 0x0000ea00ff3c7b82 */ /* 0x001e220000000a00 */
[----:B------:R-:W-:Y:S02]  /*08a0*/  UIMAD UR5, UR4, UR21, URZ ;  /* 0x00000015040572a4 */ /* 0x000fe4000f8e02ff */
[----:B------:R-:W-:Y:S02]  /*08b0*/  UIMAD.WIDE UR8, UR4, 0x4, UR18 ;  /* 0x00000004040878a5 */ /* 0x000fe4000f8e0212 */
[----:B------:R-:W-:-:S03]  /*08c0*/  USHF.R.S32.HI UR6, URZ, 0x1f, UR5 ;  /* 0x0000001fff067899 */ /* 0x000fc60008011405 */
[----:B------:R-:W1:Y:S01]  /*08d0*/  LDC.64 R64, c[0x0][0x430] ;  /* 0x00010c00ff407b82 */ /* 0x000e620000000a00 */
[----:B------:R-:W-:Y:S01]  /*08e0*/  ULEA.HI UR6, UR6, UR5, URZ, 0x3 ;  /* 0x0000000506067291 */ /* 0x000fe2000f8f18ff */
[----:B------:R-:W-:Y:S02]  /*08f0*/  MOV R68, UR8 ;  /* 0x0000000800447c02 */ /* 0x000fe40008000f00 */
[----:B------:R-:W-:-:S03]  /*0900*/  MOV R69, UR9 ;  /* 0x0000000900457c02 */ /* 0x000fc60008000f00 */
[----:B------:R-:W-:Y:S01]  /*0910*/  MOV R140, UR6 ;  /* 0x00000006008c7c02 */ /* 0x000fe20008000f00 */
[----:B------:R-:W2:Y:S01]  /*0920*/  LDC.64 R66, c[0x0][0x428] ;  /* 0x00010a00ff427b82 */ /* 0x000ea20000000a00 */
[----:B------:R-:W-:Y:S01]  /*0930*/  UIMAD.WIDE UR6, UR4, 0x4, UR16 ;  /* 0x00000004040678a5 */ /* 0x000fe2000f8e0210 */
[----:B------:R3:W4:Y:S01]  /*0940*/  LDG.E R0, desc[UR14][R68.64] ;  /* 0x0000000e44007981 */ /* 0x000722000c1e1900 */
[----:B------:R-:W-:-:S04]  /*0950*/  LEA.HI.SX32 R140, R140, R81, 0x1d ;  /* 0x000000518c8c7211 */ /* 0x000fc800078feaff */
[----:B------:R-:W-:Y:S01]  /*0960*/  MOV R70, UR6 ;  /* 0x0000000600467c02 */ /* 0x000fe20008000f00 */
[----:B0-----:R-:W-:Y:S01]  /*0970*/  IMAD.WIDE.U32 R48, R140, 0x10, R60 ;  /* 0x000000108c307825 */ /* 0x001fe200078e003c */
[----:B------:R-:W-:-:S05]  /*0980*/  MOV R71, UR7 ;  /* 0x0000000700477c02 */ /* 0x000fca0008000f00 */
[----:B------:R-:W4:Y:S01]  /*0990*/  LDG.E R81, desc[UR14][R70.64] ;  /* 0x0000000e46517981 */ /* 0x000f22000c1e1900 */
[----:B-1----:R-:W-:-:S03]  /*09a0*/  IMAD.WIDE.U32 R56, R140, 0x10, R64 ;  /* 0x000000108c387825 */ /* 0x002fc600078e0040 */
[----:B------:R-:W4:Y:S04]  /*09b0*/  LDG.E.128 R48, desc[UR14][R48.64] ;  /* 0x0000000e30307981 */ /* 0x000f28000c1e1d00 */
[----:B------:R-:W4:Y:S01]  /*09c0*/  LDG.E.128 R56, desc[UR14][R56.64] ;  /* 0x0000000e38387981 */ /* 0x000f22000c1e1d00 */
[----:B--2---:R-:W-:-:S06]  /*09d0*/  IMAD.WIDE.U32 R52, R140, 0x10, R66 ;  /* 0x000000108c347825 */ /* 0x004fcc00078e0042 */
[----:B------:R-:W2:Y:S01]  /*09e0*/  LDG.E.128 R52, desc[UR14][R52.64] ;  /* 0x0000000e34347981 */ /* 0x000ea2000c1e1d00 */
[----:B------:R-:W-:-:S05]  /*09f0*/  IADD3 R106, PT, PT, R140, 0x80, RZ ;  /* 0x000000808c6a7810 */ /* 0x000fca0007ffe0ff */
[----:B------:R-:W-:-:S04]  /*0a00*/  IMAD.WIDE.U32 R60, R106, 0x10, R60 ;  /* 0x000000106a3c7825 */ /* 0x000fc800078e003c */
[C---:B---3--:R-:W-:Y:S02]  /*0a10*/  IMAD.WIDE.U32 R68, R106.reuse, 0x10, R64 ;  /* 0x000000106a447825 */ /* 0x048fe400078e0040 */
[----:B------:R-:W3:Y:S02]  /*0a20*/  LDG.E.128 R60, desc[UR14][R60.64] ;  /* 0x0000000e3c3c7981 */ /* 0x000ee4000c1e1d00 */
[----:B------:R-:W-:Y:S02]  /*0a30*/  IMAD.WIDE.U32 R66, R106, 0x10, R66 ;  /* 0x000000106a427825 */ /* 0x000fe400078e0042 */
[----:B------:R-:W3:Y:S04]  /*0a40*/  LDG.E.128 R68, desc[UR14][R68.64] ;  /* 0x0000000e44447981 */ /* 0x000ee8000c1e1d00 */
[----:B------:R-:W3:Y:S01]  /*0a50*/  LDG.E.128 R64, desc[UR14][R66.64] ;  /* 0x0000000e42407981 */ /* 0x000ee2000c1e1d00 */
[----:B------:R-:W-:-:S02]  /*0a60*/  ISETP.NE.AND P0, PT, RZ, UR20, PT ;  /* 0x00000014ff007c0c */ /* 0x000fc4000bf05270 */
[----:B------:R-:W-:-:S04]  /*0a70*/  ISETP.NE.U32.AND P1, PT, RZ, UR22, PT ;  /* 0x00000016ff007c0c */ /* 0x000fc8000bf25070 */
[----:B------:R-:W-:Y:S02]  /*0a80*/  ISETP.NE.AND.EX P1, PT, RZ, UR23, PT, P1 ;  /* 0x00000017ff007c0c */ /* 0x000fe4000bf25310 */
[----:B----4-:R-:W-:Y:S02]  /*0a90*/  R2UR UR9, R0 ;  /* 0x00000000000972ca */ /* 0x010fe400000e0000 */
[----:B------:R-:W-:Y:S02]  /*0aa0*/  FSEL R81, R81, RZ, !P0 ;  /* 0x000000ff51517208 */ /* 0x000fe40004000000 */
[----:B------:R-:W-:Y:S02]  /*0ab0*/  SHF.L.U32 R0, R48, 0x10, RZ ;  /* 0x0000001030007819 */ /* 0x000fe400000006ff */
[----:B------:R-:W-:Y:S02]  /*0ac0*/  SHF.L.U32 R144, R49, 0x10, RZ ;  /* 0x0000001031907819 */ /* 0x000fe400000006ff */
[----:B------:R-:W-:Y:S01]  /*0ad0*/  SHF.L.U32 R142, R56, 0x10, RZ ;  /* 0x00000010388e7819 */ /* 0x000fe200000006ff */
[----:B------:R-:W-:Y:S01]  /*0ae0*/  FADD.FTZ R0, -R81, R0 ;  /* 0x0000000051007221 */ /* 0x000fe20000010100 */
[----:B------:R-:W-:Y:S01]  /*0af0*/  SHF.L.U32 R143, R57, 0x10, RZ ;  /* 0x00000010398f7819 */ /* 0x000fe200000006ff */
[----:B------:R-:W-:-:S02]  /*0b00*/  FADD.FTZ R149, -R81, R144 ;  /* 0x0000009051957221 */ /* 0x000fc40000010100 */
[----:B------:R-:W-:Y:S01]  /*0b10*/  FMUL.FTZ R0, R0, UR9 ;  /* 0x0000000900007c20 */ /* 0x000fe20008410000 */
[-C--:B------:R-:W-:Y:S01]  /*0b20*/  FMUL.FTZ R144, R135, R142.reuse ;  /* 0x0000008e87907220 */ /* 0x080fe20000410000 */
[----:B--2---:R-:W-:Y:S01]  /*0b30*/  SHF.L.U32 R147, R52, 0x10, RZ ;  /* 0x0000001034937819 */ /* 0x004fe200000006ff */
[----:B------:R-:W-:Y:S01]  /*0b40*/  FMUL.FTZ R145, R134, R143 ;  /* 0x0000008f86917220 */ /* 0x000fe20000410000 */
[----:B------:R-:W-:Y:S02]  /*0b50*/  SHF.L.U32 R141, R53, 0x10, RZ ;  /* 0x00000010358d7819 */ /* 0x000fe400000006ff */
[----:B------:R-:W-:Y:S01]  /*0b60*/  SHF.L.U32 R146, R50, 0x10, RZ ;  /* 0x0000001032927819 */ /* 0x000fe200000006ff */
[----:B------:R-:W-:Y:S01]  /*0b70*/  FADD.FTZ R104, R147, R104 ;  /* 0x0000006893687221 */ /* 0x000fe20000010000 */
[----:B------:R-:W-:Y:S01]  /*0b80*/  SHF.L.U32 R148, R58, 0x10, RZ ;  /* 0x000000103a947819 */ /* 0x000fe200000006ff */
[-C--:B------:R-:W-:Y:S01]  /*0b90*/  FFMA.FTZ R123, R0, R147.reuse, R123 ;  /* 0x00000093007b7223 */ /* 0x080fe2000001007b */
[----:B------:R-:W-:Y:S01]  /*0ba0*/  FFMA.FTZ R147, R139, R147, R144 ;  /* 0x000000938b937223 */ /* 0x000fe20000010090 */
[----:B------:R-:W-:Y:S01]  /*0bb0*/  FFMA.FTZ R144, R138, R141, R145 ;  /* 0x0000008d8a907223 */ /* 0x000fe20000010091 */
[----:B------:R-:W-:Y:S01]  /*0bc0*/  FADD.FTZ R103, R142, R103 ;  /* 0x000000678e677221 */ /* 0x000fe20000010000 */
[----:B------:R-:W-:Y:S01]  /*0bd0*/  FFMA.FTZ R105, R0, R142, R105 ;  /* 0x0000008e00697223 */ /* 0x000fe20000010069 */
[----:B------:R-:W-:Y:S01]  /*0be0*/  FMUL.FTZ R149, R149, UR9 ;  /* 0x0000000995957c20 */ /* 0x000fe20008410000 */
[----:B------:R-:W-:Y:S01]  /*0bf0*/  SHF.L.U32 R150, R51, 0x10, RZ ;  /* 0x0000001033967819 */ /* 0x000fe200000006ff */
[----:B------:R-:W-:Y:S01]  /*0c00*/  FADD.FTZ R145, -R81, R146 ;  /* 0x0000009251917221 */ /* 0x000fe20000010100 */
[----:B------:R-:W-:Y:S01]  /*0c10*/  SHF.L.U32 R142, R54, 0x10, RZ ;  /* 0x00000010368e7819 */ /* 0x000fe200000006ff */
[----:B------:R-:W-:Y:S01]  /*0c20*/  FMUL.FTZ R146, R133, R148 ;  /* 0x0000009485927220 */ /* 0x000fe20000410000 */
[----:B------:R-:W-:Y:S01]  /*0c30*/  PRMT R48, R48, 0x7632, R48 ;  /* 0x0000763230307816 */ /* 0x000fe20000000030 */
[----:B------:R-:W-:Y:S01]  /*0c40*/  FADD.FTZ R95, R143, R95 ;  /* 0x0000005f8f5f7221 */ /* 0x000fe20000010000 */
[----:B------:R-:W-:Y:S01]  /*0c50*/  PRMT R56, R56, 0x7632, R56 ;  /* 0x0000763238387816 */ /* 0x000fe20000000038 */
[----:B------:R-:W-:Y:S01]  /*0c60*/  FFMA.FTZ R96, R149, R143, R96 ;  /* 0x0000008f95607223 */ /* 0x000fe20000010060 */
[----:B------:R-:W-:Y:S01]  /*0c70*/  FMUL.FTZ R145, R145, UR9 ;  /* 0x0000000991917c20 */ /* 0x000fe20008410000 */
[----:B------:R-:W-:Y:S01]  /*0c80*/  SHF.L.U32 R153, R59, 0x10, RZ ;  /* 0x000000103b997819 */ /* 0x000fe200000006ff */
[----:B------:R-:W-:Y:S01]  /*0c90*/  FADD.FTZ R150, -R81, R150 ;  /* 0x0000009651967221 */ /* 0x000fe20000010100 */
[-C--:B------:R-:W-:Y:S01]  /*0ca0*/  FFMA.FTZ R143, R137, R142.reuse, R146 ;  /* 0x0000008e898f7223 */ /* 0x080fe20000010092 */
[----:B------:R-:W-:Y:S01]  /*0cb0*/  SHF.L.U32 R146, R48, 0x10, RZ ;  /* 0x0000001030927819 */ /* 0x000fe200000006ff */
[----:B------:R-:W-:Y:S01]  /*0cc0*/  FADD.FTZ R97, R141, R97 ;  /* 0x000000618d617221 */ /* 0x000fe20000010000 */
[----:B------:R-:W-:Y:S01]  /*0cd0*/  FFMA.FTZ R98, R149, R141, R98 ;  /* 0x0000008d95627223 */ /* 0x000fe20000010062 */
[----:B------:R-:W-:Y:S01]  /*0ce0*/  PRMT R49, R49, 0x7632, R49 ;  /* 0x0000763231317816 */ /* 0x000fe20000000031 */
[----:B------:R-:W-:Y:S01]  /*0cf0*/  FADD.FTZ R89, R142, R89 ;  /* 0x000000598e597221 */ /* 0x000fe20000010000 */
[----:B------:R-:W-:Y:S01]  /*0d00*/  PRMT R52, R52, 0x7632, R52 ;  /* 0x0000763234347816 */ /* 0x000fe20000000034 */
[----:B------:R-:W-:Y:S01]  /*0d10*/  FFMA.FTZ R90, R145, R142, R90 ;  /* 0x0000008e915a7223 */ /* 0x000fe2000001005a */
[----:B------:R-:W-:Y:S01]  /*0d20*/  SHF.L.U32 R48, R56, 0x10, RZ ;  /* 0x0000001038307819 */ /* 0x000fe200000006ff */
[----:B------:R-:W-:Y:S01]  /*0d30*/  FMUL.FTZ R142, R150, UR9 ;  /* 0x00000009968e7c20 */ /* 0x000fe20008410000 */
[----:B------:R-:W-:Y:S01]  /*0d40*/  SHF.L.U32 R141, R55, 0x10, RZ ;  /* 0x00000010378d7819 */ /* 0x000fe200000006ff */
[----:B------:R-:W-:Y:S01]  /*0d50*/  FMUL.FTZ R151, R132, R153 ;  /* 0x0000009984977220 */ /* 0x000fe20000410000 */
[----:B------:R-:W-:Y:S01]  /*0d60*/  SHF.L.U32 R150, R49, 0x10, RZ ;  /* 0x0000001031967819 */ /* 0x000fe200000006ff */
[----:B------:R-:W-:Y:S01]  /*0d70*/  FADD.FTZ R146, -R81, R146 ;  /* 0x0000009251927221 */ /* 0x000fe20000010100 */
[----:B------:R-:W-:Y:S01]  /*0d80*/  SHF.L.U32 R52, R52, 0x10, RZ ;  /* 0x0000001034347819 */ /* 0x000fe200000006ff */
[----:B------:R-:W-:Y:S01]  /*0d90*/  FMUL.FTZ R49, R118, R48 ;  /* 0x0000003076317220 */ /* 0x000fe20000410000 */
[----:B------:R-:W-:Y:S01]  /*0da0*/  PRMT R53, R53, 0x7632, R53 ;  /* 0x0000763235357816 */ /* 0x000fe20000000035 */
[----:B------:R-:W-:Y:S01]  /*0db0*/  FADD.FTZ R80, R141, R80 ;  /* 0x000000508d507221 */ /* 0x000fe20000010000 */
[-C--:B------:R-:W-:Y:S01]  /*0dc0*/  FFMA.FTZ R82, R142, R141.reuse, R82 ;  /* 0x0000008d8e527223 */ /* 0x080fe20000010052 */
[----:B------:R-:W-:Y:S01]  /*0dd0*/  FFMA.FTZ R141, R136, R141, R151 ;  /* 0x0000008d888d7223 */ /* 0x000fe20000010097 */
[----:B------:R-:W-:Y:S01]  /*0de0*/  FMUL.FTZ R151, R146, UR9 ;  /* 0x0000000992977c20 */ /* 0x000fe20008410000 */
[----:B------:R-:W-:Y:S01]  /*0df0*/  PRMT R57, R57, 0x7632, R57 ;  /* 0x0000763239397816 */ /* 0x000fe20000000039 */
[----:B------:R-:W-:Y:S01]  /*0e00*/  FFMA.FTZ R146, R122, R52, R49 ;  /* 0x000000347a927223 */ /* 0x000fe20000010031 */
[----:B------:R-:W-:-:S02]  /*0e10*/  SHF.L.U32 R56, R53, 0x10, RZ ;  /* 0x0000001035387819 */ /* 0x000fc400000006ff */
[----:B------:R-:W-:Y:S02]  /*0e20*/  PRMT R49, R50, 0x7632, R49 ;  /* 0x0000763232317816 */ /* 0x000fe40000000031 */
[----:B------:R-:W-:Y:S02]  /*0e30*/  PRMT R53, R51, 0x7632, R53 ;  /* 0x0000763233357816 */ /* 0x000fe40000000035 */
[----:B------:R-:W0:Y:S01]  /*0e40*/  @P1 LDC.64 R50, c[0x0][0x438] ;  /* 0x00010e00ff321b82 */ /* 0x000e220000000a00 */
[----:B------:R-:W-:Y:S01]  /*0e50*/  SHF.L.U32 R152, R57, 0x10, RZ ;  /* 0x0000001039987819 */ /* 0x000fe200000006ff */
[----:B------:R-:W-:Y:S01]  /*0e60*/  FADD.FTZ R57, -R81, R150 ;  /* 0x0000009651397221 */ /* 0x000fe20000010100 */
[----:B------:R-:W-:Y:S01]  /*0e70*/  FADD.FTZ R101, R52, R101 ;  /* 0x0000006534657221 */ /* 0x000fe20000010000 */
[----:B------:R-:W-:Y:S02]  /*0e80*/  FFMA.FTZ R102, R151, R52, R102 ;  /* 0x0000003497667223 */ /* 0x000fe40000010066 */
[----:B------:R-:W-:Y:S01]  /*0e90*/  FMUL.FTZ R57, R57, UR9 ;  /* 0x0000000939397c20 */ /* 0x000fe20008410000 */
[----:B------:R-:W-:Y:S01]  /*0ea0*/  FMUL.FTZ R52, R117, R152 ;  /* 0x0000009875347220 */ /* 0x000fe20000410000 */
[----:B------:R-:W-:-:S02]  /*0eb0*/  FADD.FTZ R93, R56, R93 ;  /* 0x0000005d385d7221 */ /* 0x000fc40000010000 */
[-C--:B------:R-:W-:Y:S01]  /*0ec0*/  FFMA.FTZ R94, R57, R56.reuse, R94 ;  /* 0x00000038395e7223 */ /* 0x080fe2000001005e */
[----:B------:R-:W-:Y:S01]  /*0ed0*/  FFMA.FTZ R56, R121, R56, R52 ;  /* 0x0000003879387223 */ /* 0x000fe20000010034 */
[----:B------:R-:W-:Y:S01]  /*0ee0*/  SHF.L.U32 R52, R49, 0x10, RZ ;  /* 0x0000001031347819 */ /* 0x000fe200000006ff */
[----:B------:R-:W-:Y:S01]  /*0ef0*/  FADD.FTZ R87, R148, R87 ;  /* 0x0000005794577221 */ /* 0x000fe20000010000 */
[----:B------:R-:W-:Y:S01]  /*0f00*/  FFMA.FTZ R88, R145, R148, R88 ;  /* 0x0000009491587223 */ /* 0x000fe20000010058 */
[----:B------:R-:W-:Y:S01]  /*0f10*/  SHF.L.U32 R148, R53, 0x10, RZ ;  /* 0x0000001035947819 */ /* 0x000fe200000006ff */
[----:B------:R-:W-:Y:S01]  /*0f20*/  FADD.FTZ R99, R48, R99 ;  /* 0x0000006330637221 */ /* 0x000fe20000010000 */
[----:B------:R-:W-:Y:S01]  /*0f30*/  PRMT R58, R58, 0x7632, R58 ;  /* 0x000076323a3a7816 */ /* 0x000fe2000000003a */
[----:B------:R-:W-:Y:S01]  /*0f40*/  FFMA.FTZ R100, R151, R48, R100 ;  /* 0x0000003097647223 */ /* 0x000fe20000010064 */
[----:B------:R-:W-:Y:S01]  /*0f50*/  PRMT R59, R59, 0x7632, R59 ;  /* 0x000076323b3b7816 */ /* 0x000fe2000000003b */
[----:B------:R-:W1:Y:S01]  /*0f60*/  @P1 LDC.64 R48, c[0x0][0x438] ;  /* 0x00010e00ff301b82 */ /* 0x000e620000000a00 */
[----:B------:R-:W-:Y:S01]  /*0f70*/  FADD.FTZ R52, -R81, R52 ;  /* 0x0000003451347221 */ /* 0x000fe20000010100 */
[----:B------:R-:W-:Y:S01]  /*0f80*/  PRMT R55, R55, 0x7632, R55 ;  /* 0x0000763237377816 */ /* 0x000fe20000000037 */
[----:B------:R-:W-:Y:S01]  /*0f90*/  FADD.FTZ R148, -R81, R148 ;  /* 0x0000009451947221 */ /* 0x000fe20000010100 */
[----:B------:R-:W-:Y:S01]  /*0fa0*/  SHF.L.U32 R58, R58, 0x10, RZ ;  /* 0x000000103a3a7819 */ /* 0x000fe200000006ff */
[----:B------:R-:W-:Y:S01]  /*0fb0*/  FMUL.FTZ R155, R52, UR9 ;  /* 0x00000009349b7c20 */ /* 0x000fe20008410000 */
[----:B------:R-:W-:Y:S01]  /*0fc0*/  SHF.L.U32 R59, R59, 0x10, RZ ;  /* 0x000000103b3b7819 */ /* 0x000fe200000006ff */
[----:B0-----:R-:W-:-:S04]  /*0fd0*/  @P1 IMAD.WIDE.U32 R50, R140, 0x10, R50 ;  /* 0x000000108c321825 */ /* 0x001fc800078e0032 */
[----:B------:R-:W-:Y:S01]  /*0fe0*/  FADD.FTZ R78, R153, R78 ;  /* 0x0000004e994e7221 */ /* 0x000fe20000010000 */
[----:B------:R-:W-:Y:S01]  /*0ff0*/  FFMA.FTZ R79, R142, R153, R79 ;  /* 0x000000998e4f7223 */ /* 0x000fe2000001004f */
[----:B------:R-:W-:Y:S01]  /*1000*/  FADD.FTZ R91, R152, R91 ;  /* 0x0000005b985b7221 */ /* 0x000fe20000010000 */
[----:B------:R-:W-:Y:S01]  /*1010*/  FFMA.FTZ R92, R57, R152, R92 ;  /* 0x00000098395c7223 */ /* 0x000fe2000001005c */
[----:B------:R-:W-:Y:S01]  /*1020*/  SHF.L.U32 R55, R55, 0x10, RZ ;  /* 0x0000001037377819 */ /* 0x000fe200000006ff */
[----:B------:R-:W-:Y:S01]  /*1030*/  FMUL.FTZ R154, R148, UR9 ;  /* 0x00000009949a7c20 */ /* 0x000fe20008410000 */
[-C--:B------:R-:W-:Y:S01]  /*1040*/  FMUL.FTZ R153, R116, R58.reuse ;  /* 0x0000003a74997220 */ /* 0x080fe20000410000 */
[----:B------:R-:W-:Y:S01]  /*1050*/  FMUL.FTZ R152, R115, R59 ;  /* 0x0000003b73987220 */ /* 0x000fe20000410000 */
[----:B------:R-:W-:Y:S01]  /*1060*/  FADD.FTZ R83, R58, R83 ;  /* 0x000000533a537221 */ /* 0x000fe20000010000 */
[----:B------:R-:W-:Y:S01]  /*1070*/  FFMA.FTZ R84, R155, R58, R84 ;  /* 0x0000003a9b547223 */ /* 0x000fe20000010054 */
[----:B---3--:R-:W-:Y:S01]  /*1080*/  PRMT R53, R60, 0x7632, R53 ;  /* 0x000076323c357816 */ /* 0x008fe20000000035 */
[----:B-----5:R0:W5:Y:S01]  /*1090*/  @P1 LDG.E.128 R32, desc[UR14][R50.64] ;  /* 0x0000000e32201981 */ /* 0x020162000c1e1d00 */
[----:B------:R-:W-:-:S02]  /*10a0*/  PRMT R148, R63, 0x7632, R148 ;  /* 0x000076323f947816 */ /* 0x000fc40000000094 */
[----:B------:R-:W-:Y:S02]  /*10b0*/  SHF.L.U32 R58, R61, 0x10, RZ ;  /* 0x000000103d3a7819 */ /* 0x000fe400000006ff */
[----:B------:R-:W-:Y:S01]  /*10c0*/  PRMT R54, R54, 0x7632, R54 ;  /* 0x0000763236367816 */ /* 0x000fe20000000036 */
[----:B------:R-:W-:Y:S01]  /*10d0*/  FADD.FTZ R76, R55, R76 ;  /* 0x0000004c374c7221 */ /* 0x000fe20000010000 */
[-C--:B------:R-:W-:Y:S01]  /*10e0*/  FFMA.FTZ R77, R154, R55.reuse, R77 ;  /* 0x000000379a4d7223 */ /* 0x080fe2000001004d */
[----:B------:R-:W-:Y:S01]  /*10f0*/  FFMA.FTZ R152, R119, R55, R152 ;  /* 0x0000003777987223 */ /* 0x000fe20000010098 */
[----:B------:R-:W-:Y:S02]  /*1100*/  SHF.L.U32 R148, R148, 0x10, RZ ;  /* 0x0000001094947819 */ /* 0x000fe400000006ff */
[----:B0-----:R-:W-:Y:S01]  /*1110*/  SHF.L.U32 R50, R53, 0x10, RZ ;  /* 0x0000001035327819 */ /* 0x001fe200000006ff */
[----:B------:R-:W-:Y:S01]  /*1120*/  FADD.FTZ R58, -R81, R58 ;  /* 0x0000003a513a7221 */ /* 0x000fe20000010100 */
[----:B------:R-:W-:-:S02]  /*1130*/  PRMT R55, R62, 0x7632, R55 ;  /* 0x000076323e377816 */ /* 0x000fc40000000037 */
[----:B------:R-:W-:Y:S02]  /*1140*/  SHF.L.U32 R53, R69, 0x10, RZ ;  /* 0x0000001045357819 */ /* 0x000fe400000006ff */
[----:B------:R-:W-:Y:S02]  /*1150*/  SHF.L.U32 R54, R54, 0x10, RZ ;  /* 0x0000001036367819 */ /* 0x000fe400000006ff */
[----:B------:R-:W-:Y:S01]  /*1160*/  SHF.L.U32 R150, R63, 0x10, RZ ;  /* 0x000000103f967819 */ /* 0x000fe200000006ff */
[----:B------:R-:W-:Y:S01]  /*1170*/  FADD.FTZ R162, -R81, R148 ;  /* 0x0000009451a27221 */ /* 0x000fe20000010100 */
[----:B------:R-:W-:Y:S01]  /*1180*/  SHF.L.U32 R62, R62, 0x10, RZ ;  /* 0x000000103e3e7819 */ /* 0x000fe200000006ff */
[----:B------:R-:W-:Y:S01]  /*1190*/  FMUL.FTZ R148, R58, UR9 ;  /* 0x000000093a947c20 */ /* 0x000fe20008410000 */
[----:B------:R-:W-:Y:S01]  /*11a0*/  SHF.L.U32 R160, R55, 0x10, RZ ;  /* 0x0000001037a07819 */ /* 0x000fe200000006ff */
[----:B------:R-:W-:Y:S01]  /*11b0*/  FMUL.FTZ R55, R126, R53 ;  /* 0x000000357e377220 */ /* 0x000fe20000410000 */
[----:B------:R-:W-:Y:S01]  /*11c0*/  SHF.L.U32 R51, R65, 0x10, RZ ;  /* 0x0000001041337819 */ /* 0x000fe200000006ff */
[----:B------:R-:W-:Y:S01]  /*11d0*/  FADD.FTZ R85, R54, R85 ;  /* 0x0000005536557221 */ /* 0x000fe20000010000 */
[-C--:B------:R-:W-:Y:S01]  /*11e0*/  FFMA.FTZ R86, R155, R54.reuse, R86 ;  /* 0x000000369b567223 */ /* 0x080fe20000010056 */
[----:B------:R-:W-:Y:S01]  /*11f0*/  FFMA.FTZ R153, R120, R54, R153 ;  /* 0x0000003678997223 */ /* 0x000fe20000010099 */
[----:B------:R-:W-:Y:S01]  /*1200*/  FADD.FTZ R74, R59, R74 ;  /* 0x0000004a3b4a7221 */ /* 0x000fe20000010000 */
[----:B------:R-:W-:Y:S01]  /*1210*/  FFMA.FTZ R75, R154, R59, R75 ;  /* 0x0000003b9a4b7223 */ /* 0x000fe2000001004b */
[----:B------:R-:W-:Y:S01]  /*1220*/  SHF.L.U32 R156, R71, 0x10, RZ ;  /* 0x00000010479c7819 */ /* 0x000fe200000006ff */
[----:B------:R-:W-:Y:S01]  /*1230*/  FADD.FTZ R59, -R81, R150 ;  /* 0x00000096513b7221 */ /* 0x000fe20000010100 */
[----:B------:R-:W-:Y:S01]  /*1240*/  PRMT R54, R61, 0x7632, R54 ;  /* 0x000076323d367816 */ /* 0x000fe20000000036 */
[----:B------:R-:W-:Y:S01]  /*1250*/  FADD.FTZ R61, -R81, R62 ;  /* 0x0000003e513d7221 */ /* 0x000fe20000010100 */
[----:B------:R-:W-:Y:S01]  /*1260*/  SHF.L.U32 R60, R60, 0x10, RZ ;  /* 0x000000103c3c7819 */ /* 0x000fe200000006ff */
[----:B------:R-:W-:Y:S01]  /*1270*/  FADD.FTZ R24, R51, R24 ;  /* 0x0000001833187221 */ /* 0x000fe20000010000 */
[-C--:B------:R-:W-:Y:S01]  /*1280*/  FFMA.FTZ R25, R148, R51.reuse, R25 ;  /* 0x0000003394197223 */ /* 0x080fe20000010019 */
[----:B------:R-:W-:Y:S01]  /*1290*/  FFMA.FTZ R62, R130, R51, R55 ;  /* 0x00000033823e7223 */ /* 0x000fe20000010037 */
[----:B------:R-:W-:Y:S01]  /*12a0*/  SHF.L.U32 R51, R67, 0x10, RZ ;  /* 0x0000001043337819 */ /* 0x000fe200000006ff */
[----:B-1----:R-:W-:-:S04]  /*12b0*/  @P1 IMAD.WIDE.U32 R48, R106, 0x10, R48 ;  /* 0x000000106a301825 */ /* 0x002fc800078e0030 */
[----:B------:R-:W-:Y:S01]  /*12c0*/  FMUL.FTZ R59, R59, UR9 ;  /* 0x000000093b3b7c20 */ /* 0x000fe20008410000 */
[----:B------:R-:W-:Y:S01]  /*12d0*/  FMUL.FTZ R55, R124, R156 ;  /* 0x0000009c7c377220 */ /* 0x000fe20000410000 */
[----:B------:R-:W-:Y:S01]  /*12e0*/  SHF.L.U32 R52, R68, 0x10, RZ ;  /* 0x0000001044347819 */ /* 0x000fe200000006ff */
[----:B------:R-:W-:Y:S01]  /*12f0*/  FADD.FTZ R60, -R81, R60 ;  /* 0x0000003c513c7221 */ /* 0x000fe20000010100 */
[----:B------:R-:W-:Y:S01]  /*1300*/  FADD.FTZ R8, R51, R8 ;  /* 0x0000000833087221 */ /* 0x000fe20000010000 */
[-C--:B------:R-:W-:Y:S01]  /*1310*/  FFMA.FTZ R4, R59, R51.reuse, R4 ;  /* 0x000000333b047223 */ /* 0x080fe20000010004 */
[----:B------:R-:W-:Y:S01]  /*1320*/  FFMA.FTZ R58, R128, R51, R55 ;  /* 0x00000033803a7223 */ /* 0x000fe20000010037 */
[----:B------:R0:W5:Y:S01]  /*1330*/  @P1 LDG.E.128 R36, desc[UR14][R48.64] ;  /* 0x0000000e30241981 */ /* 0x000162000c1e1d00 */
[----:B------:R-:W-:Y:S01]  /*1340*/  SHF.L.U32 R63, R64, 0x10, RZ ;  /* 0x00000010403f7819 */ /* 0x000fe200000006ff */
[----:B------:R-:W-:Y:S01]  /*1350*/  FADD.FTZ R51, RZ, R147 ;  /* 0x00000093ff337221 */ /* 0x000fe20000010000 */
[----:B------:R-:W-:Y:S01]  /*1360*/  FMUL.FTZ R150, R60, UR9 ;  /* 0x000000093c967c20 */ /* 0x000fe20008410000 */
[----:B------:R-:W-:-:S02]  /*1370*/  SHF.L.U32 R158, R70, 0x10, RZ ;  /* 0x00000010469e7819 */ /* 0x000fc400000006ff */
[----:B------:R-:W-:Y:S01]  /*1380*/  FADD.FTZ R51, R146, R51 ;  /* 0x0000003392337221 */ /* 0x000fe20000010000 */
[----:B0-----:R-:W-:Y:S01]  /*1390*/  FADD.FTZ R49, -R81, R50 ;  /* 0x0000003251317221 */ /* 0x001fe20000010100 */
[----:B------:R-:W-:Y:S01]  /*13a0*/  FMUL.FTZ R50, R127, R52 ;  /* 0x000000347f327220 */ /* 0x000fe20000410000 */
[----:B------:R-:W-:Y:S01]  /*13b0*/  FADD.FTZ R72, R63, R72 ;  /* 0x000000483f487221 */ /* 0x000fe20000010000 */
[-C--:B------:R-:W-:Y:S01]  /*13c0*/  FFMA.FTZ R73, R150, R63.reuse, R73 ;  /* 0x0000003f96497223 */ /* 0x080fe20000010049 */
[----:B------:R-:W-:Y:S01]  /*13d0*/  SHF.L.U32 R60, R66, 0x10, RZ ;  /* 0x00000010423c7819 */ /* 0x000fe200000006ff */
[----:B------:R-:W-:Y:S01]  /*13e0*/  FFMA.FTZ R63, R131, R63, R50 ;  /* 0x0000003f833f7223 */ /* 0x000fe20000010032 */
[----:B------:R-:W-:Y:S01]  /*13f0*/  FMUL.FTZ R61, R61, UR9 ;  /* 0x000000093d3d7c20 */ /* 0x000fe20008410000 */
[----:B------:R-:W-:Y:S01]  /*1400*/  FMUL.FTZ R50, R125, R158 ;  /* 0x0000009e7d327220 */ /* 0x000fe20000410000 */
[----:B------:R-:W-:Y:S01]  /*1410*/  FADD.FTZ R51, R144, R51 ;  /* 0x0000003390337221 */ /* 0x000fe20000010000 */
[----:B------:R-:W-:Y:S01]  /*1420*/  FADD.FTZ R6, R60, R6 ;  /* 0x000000063c067221 */ /* 0x000fe20000010000 */
[-C--:B------:R-:W-:Y:S01]  /*1430*/  FFMA.FTZ R2, R61, R60.reuse, R2 ;  /* 0x0000003c3d027223 */ /* 0x080fe20000010002 */
[----:B------:R-:W-:Y:S01]  /*1440*/  PRMT R157, R68, 0x7632, R157 ;  /* 0x00007632449d7816 */ /* 0x000fe2000000009d */
[----:B------:R-:W-:Y:S01]  /*1450*/  FFMA.FTZ R60, R129, R60, R50 ;  /* 0x0000003c813c7223 */ /* 0x000fe20000010032 */
[----:B------:R-:W-:Y:S01]  /*1460*/  FADD.FTZ R50, R56, R51 ;  /* 0x0000003338327221 */ /* 0x000fe20000010000 */
[----:B------:R-:W-:-:S02]  /*1470*/  PRMT R64, R64, 0x7632, R64 ;  /* 0x0000763240407816 */ /* 0x000fc40000000040 */
[----:B------:R-:W-:Y:S01]  /*1480*/  SHF.L.U32 R157, R157, 0x10, RZ ;  /* 0x000000109d9d7819 */ /* 0x000fe200000006ff */
[----:B------:R-:W-:Y:S01]  /*1490*/  FADD.FTZ R164, R143, R50 ;  /* 0x000000328fa47221 */ /* 0x000fe20000010000 */
[----:B------:R-:W-:Y:S01]  /*14a0*/  SHF.L.U32 R55, R64, 0x10, RZ ;  /* 0x0000001040377819 */ /* 0x000fe200000006ff */
[----:B------:R-:W-:Y:S02]  /*14b0*/  FMUL.FTZ R68, R49, UR9 ;  /* 0x0000000931447c20 */ /* 0x000fe40008410000 */
[----:B------:R-:W-:Y:S01]  /*14c0*/  FMUL.FTZ R49, R110, R157 ;  /* 0x0000009d6e317220 */ /* 0x000fe20000410000 */
[----:B------:R-:W-:Y:S01]  /*14d0*/  FADD.FTZ R164, R153, R164 ;  /* 0x000000a499a47221 */ /* 0x000fe20000010000 */
[----:B------:R-:W-:Y:S01]  /*14e0*/  PRMT R50, R66, 0x7632, R50 ;  /* 0x0000763242327816 */ /* 0x000fe20000000032 */
[----:B------:R-:W-:Y:S01]  /*14f0*/  FFMA.FTZ R66, R0, R147, RZ ;  /* 0x0000009300427223 */ /* 0x000fe200000100ff */
[----:B------:R-:W-:Y:S01]  /*1500*/  FFMA.FTZ R64, R114, R55, R49 ;  /* 0x0000003772407223 */ /* 0x000fe20000010031 */
[----:B------:R-:W-:Y:S01]  /*1510*/  FADD.FTZ R49, R141, R164 ;  /* 0x000000a48d317221 */ /* 0x000fe20000010000 */
[----:B------:R-:W-:Y:S01]  /*1520*/  PRMT R69, R69, 0x7632, R69 ;  /* 0x0000763245457816 */ /* 0x000fe20000000045 */
[----:B------:R-:W-:-:S02]  /*1530*/  FFMA.FTZ R164, R151, R146, R66 ;  /* 0x0000009297a47223 */ /* 0x000fc40000010042 */
[----:B------:R-:W-:Y:S01]  /*1540*/  FADD.FTZ R66, R152, R49 ;  /* 0x0000003198427221 */ /* 0x000fe20000010000 */
[----:B------:R-:W-:Y:S01]  /*1550*/  PRMT R65, R65, 0x7632, R65 ;  /* 0x0000763241417816 */ /* 0x000fe20000000041 */
[----:B------:R-:W-:Y:S01]  /*1560*/  FFMA.FTZ R164, R149, R144, R164 ;  /* 0x0000009095a47223 */ /* 0x000fe200000100a4 */
[----:B------:R-:W-:Y:S01]  /*1570*/  SHF.L.U32 R69, R69, 0x10, RZ ;  /* 0x0000001045457819 */ /* 0x000fe200000006ff */
[----:B------:R-:W-:Y:S01]  /*1580*/  FADD.FTZ R51, R63, R66 ;  /* 0x000000423f337221 */ /* 0x000fe20000010000 */
[----:B------:R-:W-:Y:S01]  /*1590*/  SHF.L.U32 R49, R65, 0x10, RZ ;  /* 0x0000001041317819 */ /* 0x000fe200000006ff */
[----:B------:R-:W-:Y:S01]  /*15a0*/  FFMA.FTZ R164, R57, R56, R164 ;  /* 0x0000003839a47223 */ /* 0x000fe200000100a4 */
[----:B------:R-:W-:Y:S01]  /*15b0*/  PRMT R159, R70, 0x7632, R159 ;  /* 0x00007632469f7816 */ /* 0x000fe2000000009f */
[----:B------:R-:W-:Y:S01]  /*15c0*/  FMUL.FTZ R66, R109, R69 ;  /* 0x000000456d427220 */ /* 0x000fe20000410000 */
[----:B------:R-:W-:Y:S01]  /*15d0*/  FADD.FTZ R51, R51, R64 ;  /* 0x0000004033337221 */ /* 0x000fe20000010000 */
[----:B------:R-:W-:Y:S01]  /*15e0*/  SHF.L.U32 R54, R54, 0x10, RZ ;  /* 0x0000001036367819 */ /* 0x000fe200000006ff */
[----:B------:R-:W-:Y:S01]  /*15f0*/  FFMA.FTZ R164, R145, R143, R164 ;  /* 0x0000008f91a47223 */ /* 0x000fe200000100a4 */
[----:B------:R-:W-:Y:S01]  /*1600*/  SHF.L.U32 R159, R159, 0x10, RZ ;  /* 0x000000109f9f7819 */ /* 0x000fe200000006ff */
[----:B------:R-:W-:Y:S01]  /*1610*/  FFMA.FTZ R65, R113, R49, R66 ;  /* 0x0000003171417223 */ /* 0x000fe20000010042 */
[----:B------:R-:W-:Y:S01]  /*1620*/  FADD.FTZ R66, R51, R62 ;  /* 0x0000003e33427221 */ /* 0x000fe20000010000 */
[----:B------:R-:W-:Y:S01]  /*1630*/  FADD.FTZ R48, -R81, R54 ;  /* 0x0000003651307221 */ /* 0x000fe20000010100 */
[----:B------:R-:W-:Y:S01]  /*1640*/  PRMT R71, R71, 0x7632, R71 ;  /* 0x0000763247477816 */ /* 0x000fe20000000047 */
[----:B------:R-:W-:Y:S01]  /*1650*/  FADD.FTZ R28, R55, R28 ;  /* 0x0000001c371c7221 */ /* 0x000fe20000010000 */
[----:B------:R-:W-:Y:S01]  /*1660*/  FFMA.FTZ R29, R68, R55, R29 ;  /* 0x00000037441d7223 */ /* 0x000fe2000001001d */
[----:B------:R-:W-:Y:S01]  /*1670*/  PRMT R54, R67, 0x7632, R54 ;  /* 0x0000763243367816 */ /* 0x000fe20000000036 */
[----:B------:R-:W-:Y:S01]  /*1680*/  FFMA.FTZ R51, R155, R153, R164 ;  /* 0x000000999b337223 */ /* 0x000fe200000100a4 */
[----:B------:R-:W-:Y:S01]  /*1690*/  SHF.L.U32 R50, R50, 0x10, RZ ;  /* 0x0000001032327819 */ /* 0x000fe200000006ff */
[----:B------:R-:W-:Y:S01]  /*16a0*/  FADD.FTZ R55, R66, R65 ;  /* 0x0000004142377221 */ /* 0x000fe20000010000 */
[----:B------:R-:W-:Y:S01]  /*16b0*/  FMUL.FTZ R67, R108, R159 ;  /* 0x0000009f6c437220 */ /* 0x000fe20000410000 */
[----:B------:R-:W-:Y:S01]  /*16c0*/  SHF.L.U32 R71, R71, 0x10, RZ ;  /* 0x0000001047477819 */ /* 0x000fe200000006ff */
[----:B------:R-:W-:Y:S01]  /*16d0*/  FFMA.FTZ R51, R142, R141, R51 ;  /* 0x0000008d8e337223 */ /* 0x000fe20000010033 */
[----:B------:R-:W-:Y:S01]  /*16e0*/  FADD.FTZ R55, R55, R60 ;  /* 0x0000003c37377221 */ /* 0x000fe20000010000 */
[----:B------:R-:W-:Y:S01]  /*16f0*/  FFMA.FTZ R66, R112, R50, R67 ;  /* 0x0000003270427223 */ /* 0x000fe20000010043 */
[----:B------:R-:W-:Y:S01]  /*1700*/  SHF.L.U32 R54, R54, 0x10, RZ ;  /* 0x0000001036367819 */ /* 0x000fe200000006ff */
[----:B------:R-:W-:Y:S01]  /*1710*/  FFMA.FTZ R51, R154, R152, R51 ;  /* 0x000000989a337223 */ /* 0x000fe20000010033 */
[----:B------:R-:W-:Y:S01]  /*1720*/  FMUL.FTZ R70, R107, R71 ;  /* 0x000000476b467220 */ /* 0x000fe20000410000 */
[----:B------:R-:W-:-:S02]  /*1730*/  FADD.FTZ R55, R55, R66 ;  /* 0x0000004237377221 */ /* 0x000fc40000010000 */
[----:B------:R-:W-:Y:S01]  /*1740*/  FFMA.FTZ R51, R150, R63, R51 ;  /* 0x0000003f96337223 */ /* 0x000fe20000010033 */
[----:B------:R-:W-:Y:S01]  /*1750*/  FFMA.FTZ R67, R111, R54, R70 ;  /* 0x000000366f437223 */ /* 0x000fe20000010046 */
[----:B------:R-:W-:Y:S02]  /*1760*/  FADD.FTZ R70, R55, R58 ;  /* 0x0000003a37467221 */ /* 0x000fe40000010000 */
[----:B------:R-:W-:Y:S02]  /*1770*/  FFMA.FTZ R55, R68, R64, R51 ;  /* 0x0000004044377223 */ /* 0x000fe40000010033 */
[----:B------:R-:W-:Y:S01]  /*1780*/  FADD.FTZ R51, R70, R67 ;  /* 0x0000004346337221 */ /* 0x000fe20000010000 */
[----:B------:R-:W-:Y:S01]  /*1790*/  FMUL.FTZ R70, R48, UR9 ;  /* 0x0000000930467c20 */ /* 0x000fe20008410000 */
[----:B------:R-:W-:-:S03]  /*17a0*/  FFMA.FTZ R55, R148, R62, R55 ;  /* 0x0000003e94377223 */ /* 0x000fc60000010037 */
[----:B------:R-:W0:Y:S01]  /*17b0*/  SHFL.DOWN PT, R48, R51, 0x10, 0x1f ;  /* 0x0a001f0033307f89 */ /* 0x000e2200000e0000 */
[----:B------:R-:W-:Y:S01]  /*17c0*/  FADD.FTZ R160, -R81, R160 ;  /* 0x000000a051a07221 */ /* 0x000fe20000010100 */
[----:B------:R-:W-:-:S03]  /*17d0*/  FFMA.FTZ R164, R70, R65, R55 ;  /* 0x0000004146a47223 */ /* 0x000fc60000010037 */
[----:B------:R-:W-:Y:S01]  /*17e0*/  FMUL.FTZ R160, R160, UR9 ;  /* 0x00000009a0a07c20 */ /* 0x000fe20008410000 */
[----:B------:R-:W-:-:S04]  /*17f0*/  FFMA.FTZ R55, R61, R60, R164 ;  /* 0x0000003c3d377223 */ /* 0x000fc800000100a4 */
[----:B------:R-:W-:Y:S01]  /*1800*/  FFMA.FTZ R164, R160, R66, R55 ;  /* 0x00000042a0a47223 */ /* 0x000fe20000010037 */
[----:B------:R-:W-:-:S03]  /*1810*/  FMUL.FTZ R162, R162, UR9 ;  /* 0x00000009a2a27c20 */ /* 0x000fc60008410000 */
[----:B------:R-:W-:-:S04]  /*1820*/  FFMA.FTZ R55, R59, R58, R164 ;  /* 0x0000003a3b377223 */ /* 0x000fc800000100a4 */
[----:B------:R-:W-:Y:S01]  /*1830*/  FFMA.FTZ R55, R162, R67, R55 ;  /* 0x00000043a2377223 */ /* 0x000fe20000010037 */
[----:B0-----:R-:W-:-:S04]  /*1840*/  FADD.FTZ R81, R51, R48 ;  /* 0x0000003033517221 */ /* 0x001fc80000010000 */
        /* <DEDUP_REMOVED lines=10> */
[----:B------:R-:W2:Y:S01]  /*18f0*/  S2R R81, SR_TID.X ;  /* 0x0000000000517919 */ /* 0x000ea20000002100 */
[----:B0-----:R-:W-:-:S05]  /*1900*/  FADD.FTZ R161, R51, R161 ;  /* 0x000000a133a17221 */ /* 0x001fca0000010000 */
[----:B------:R-:W0:Y:S01]  /*1910*/  SHFL.DOWN PT, R55, R161, 0x2, 0x1f ;  /* 0x08401f00a1377f89 */ /* 0x000e2200000e0000 */
[----:B-1----:R-:W-:-:S05]  /*1920*/  FADD.FTZ R165, R163, R165 ;  /* 0x000000a5a3a57221 */ /* 0x002fca0000010000 */
[----:B------:R-:W1:Y:S01]  /*1930*/  SHFL.DOWN PT, R48, R165, 0x1, 0x1f ;  /* 0x08201f00a5307f89 */ /* 0x000e6200000e0000 */
[----:B0-----:R-:W-:-:S05]  /*1940*/  FADD.FTZ R55, R161, R55 ;  /* 0x00000037a1377221 */ /* 0x001fca0000010000 */
[----:B------:R-:W0:Y:S01]  /*1950*/  SHFL.DOWN PT, R164, R55, 0x1, 0x1f ;  /* 0x08201f0037a47f89 */ /* 0x000e2200000e0000 */
[----:B--2---:R-:W-:Y:S01]  /*1960*/  LOP3.LUT P2, RZ, R81, 0x1f, RZ, 0xc0, !PT ;  /* 0x0000001f51ff7812 */ /* 0x004fe2000784c0ff */
[----:B------:R-:W-:Y:S01]  /*1970*/  BSSY.RECONVERGENT B0, `(.L_x_32) ;  /* 0x000000e000007945 */ /* 0x000fe20003800200 */
[----:B------:R-:W-:Y:S01]  /*1980*/  FADD.FTZ R20, R49, R20 ;  /* 0x0000001431147221 */ /* 0x000fe20000010000 */
[----:B------:R-:W-:Y:S01]  /*1990*/  FFMA.FTZ R21, R70, R49, R21 ;  /* 0x0000003146157223 */ /* 0x000fe20000010015 */
[----:B-1----:R-:W-:Y:S01]  /*19a0*/  FADD.FTZ R48, R165, R48 ;  /* 0x00000030a5307221 */ /* 0x002fe20000010000 */
[----:B0-----:R-:W-:-:S08]  /*19b0*/  FADD.FTZ R49, R55, R164 ;  /* 0x000000a437317221 */ /* 0x001fd00000010000 */
[----:B------:R-:W-:Y:S05]  /*19c0*/  @P2 BRA `(.L_x_33) ;  /* 0x0000000000202947 */ /* 0x000fea0003800000 */
        /* <DEDUP_REMOVED lines=8> */
.L_x_33:
[----:B------:R-:W-:Y:S05]  /*1a50*/  BSYNC.RECONVERGENT B0 ;  /* 0x0000000000007941 */ /* 0x000fea0003800200 */
.L_x_32:
[----:B------:R-:W1:Y:S08]  /*1a60*/  S2UR UR6, SR_CgaCtaId ;  /* 0x00000000000679c3 */ /* 0x000e700000008800 */
[----:B------:R-:W-:Y:S01]  /*1a70*/  BAR.SYNC.DEFER_BLOCKING 0x0 ;  /* 0x0000000000007b1d */ /* 0x000fe20000010000 */
[----:B------:R-:W-:Y:S01]  /*1a80*/  FADD.FTZ R7, R50, R7 ;  /* 0x0000000732077221 */ /* 0x000fe20000010000 */
[----:B------:R-:W-:Y:S01]  /*1a90*/  FFMA.FTZ R3, R160, R50, R3 ;  /* 0x00000032a0037223 */ /* 0x000fe20000010003 */
[----:B------:R-:W-:Y:S01]  /*1aa0*/  FADD.FTZ R30, R52, R30 ;  /* 0x0000001e341e7221 */ /* 0x000fe20000010000 */
[----:B------:R-:W-:Y:S01]  /*1ab0*/  FFMA.FTZ R31, R150, R52, R31 ;  /* 0x00000034961f7223 */ /* 0x000fe2000001001f */
[----:B------:R-:W-:Y:S01]  /*1ac0*/  FADD.FTZ R9, R54, R9 ;  /* 0x0000000936097221 */ /* 0x000fe20000010000 */
[----:B------:R-:W-:Y:S01]  /*1ad0*/  UMOV UR5, 0x400 ;  /* 0x0000040000057882 */ /* 0x000fe20000000000 */
[----:B------:R-:W-:Y:S01]  /*1ae0*/  FFMA.FTZ R5, R162, R54, R5 ;  /* 0x00000036a2057223 */ /* 0x000fe20000010005 */
[----:B------:R-:W-:Y:S01]  /*1af0*/  FADD.FTZ R22, R53, R22 ;  /* 0x0000001635167221 */ /* 0x000fe20000010000 */
[----:B------:R-:W-:Y:S01]  /*1b00*/  FFMA.FTZ R23, R148, R53, R23 ;  /* 0x0000003594177223 */ /* 0x000fe20000010017 */
[----:B------:R-:W-:Y:S01]  /*1b10*/  UISETP.NE.U32.AND UP0, UPT, UR22, URZ, UPT ;  /* 0x000000ff1600728c */ /* 0x000fe2000bf05070 */
[----:B------:R-:W-:Y:S01]  /*1b20*/  FADD.FTZ R18, R69, R18 ;  /* 0x0000001245127221 */ /* 0x000fe20000010000 */
[----:B------:R-:W-:Y:S01]  /*1b30*/  FFMA.FTZ R19, R70, R69, R19 ;  /* 0x0000004546137223 */ /* 0x000fe20000010013 */
[----:B------:R-:W-:Y:S01]  /*1b40*/  UIADD3 UR4, UPT, UPT, UR4, UR24, URZ ;  /* 0x0000001804047290 */ /* 0x000fe2000fffe0ff */
[----:B------:R-:W-:Y:S01]  /*1b50*/  FADD.FTZ R17, R158, R17 ;  /* 0x000000119e117221 */ /* 0x000fe20000010000 */
[----:B------:R-:W-:Y:S01]  /*1b60*/  UISETP.NE.AND.EX UP0, UPT, UR23, URZ, UPT, UP0 ;  /* 0x000000ff1700728c */ /* 0x000fe2000bf05300 */
[----:B------:R-:W-:Y:S01]  /*1b70*/  FFMA.FTZ R10, R61, R158, R10 ;  /* 0x0000009e3d0a7223 */ /* 0x000fe2000001000a */
[----:B------:R-:W-:Y:S01]  /*1b80*/  FADD.FTZ R15, R156, R15 ;  /* 0x0000000f9c0f7221 */ /* 0x000fe20000010000 */
[----:B------:R-:W-:Y:S01]  /*1b90*/  FFMA.FTZ R12, R59, R156, R12 ;  /* 0x0000009c3b0c7223 */ /* 0x000fe2000001000c */
[----:B------:R-:W-:Y:S01]  /*1ba0*/  FADD.FTZ R26, R157, R26 ;  /* 0x0000001a9d1a7221 */ /* 0x000fe20000010000 */
[----:B------:R-:W-:Y:S01]  /*1bb0*/  FFMA.FTZ R27, R68, R157, R27 ;  /* 0x0000009d441b7223 */ /* 0x000fe2000001001b */
[----:B------:R-:W-:Y:S01]  /*1bc0*/  FADD.FTZ R16, R159, R16 ;  /* 0x000000109f107221 */ /* 0x000fe20000010000 */
[----:B------:R-:W-:Y:S01]  /*1bd0*/  FFMA.FTZ R11, R160, R159, R11 ;  /* 0x0000009fa00b7223 */ /* 0x000fe2000001000b */
[----:B-1----:R-:W-:Y:S01]  /*1be0*/  ULEA UR5, UR6, UR5, 0x18 ;  /* 0x0000000506057291 */ /* 0x002fe2000f8ec0ff */
[----:B------:R-:W-:Y:S01]  /*1bf0*/  FADD.FTZ R14, R71, R14 ;  /* 0x0000000e470e7221 */ /* 0x000fe20000010000 */
[----:B------:R-:W-:Y:S01]  /*1c00*/  FFMA.FTZ R13, R162, R71, R13 ;  /* 0x00000047a20d7223 */ /* 0x000fe2000001000d */
[----:B------:R-:W-:-:S02]  /*1c10*/  UISETP.GE.AND UP2, UPT, UR4, UR25, UPT ;  /* 0x000000190400728c */ /* 0x000fc4000bf46270 */
[----:B------:R-:W-:Y:S02]  /*1c20*/  UIADD3 UR6, UPT, UPT, UR5, 0x2020, URZ ;  /* 0x0000202005067890 */ /* 0x000fe4000fffe0ff */
[----:B------:R-:W-:-:S09]  /*1c30*/  @!UP1 UIADD3 UR6, UPT, UPT, UR5, 0x2000, URZ ;  /* 0x0000200005069890 */ /* 0x000fd2000fffe0ff */
[----:B0-----:R-:W0:Y:S01]  /*1c40*/  LDS.128 R48, [UR6] ;  /* 0x00000006ff307984 */ /* 0x001e220008000c00 */
[----:B------:R-:W-:Y:S02]  /*1c50*/  UIADD3 UR6, UPT, UPT, UR5, 0x2030, URZ ;  /* 0x0000203005067890 */ /* 0x000fe4000fffe0ff */
[----:B------:R-:W-:Y:S01]  /*1c60*/  @!UP1 UIADD3 UR6, UPT, UPT, UR5, 0x2010, URZ ;  /* 0x0000201005069890 */ /* 0x000fe2000fffe0ff */
[----:B0-----:R-:W-:Y:S01]  /*1c70*/  FADD.FTZ R52, RZ, R49 ;  /* 0x00000031ff347221 */ /* 0x001fe20000010000 */
[----:B------:R-:W-:-:S03]  /*1c80*/  FADD.FTZ R49, RZ, R48 ;  /* 0x00000030ff317221 */ /* 0x000fc60000010000 */
[----:B------:R-:W-:Y:S01]  /*1c90*/  FADD.FTZ R164, R51, R52 ;  /* 0x0000003433a47221 */ /* 0x000fe20000010000 */
[----:B------:R-:W-:-:S03]  /*1ca0*/  FADD.FTZ R49, R50, R49 ;  /* 0x0000003132317221 */ /* 0x000fc60000010000 */
[----:B------:R-:W0:Y:S02]  /*1cb0*/  LDS.128 R52, [UR6] ;  /* 0x00000006ff347984 */ /* 0x000e240008000c00 */
[----:B0-----:R-:W-:Y:S01]  /*1cc0*/  FADD.FTZ R164, R164, R53 ;  /* 0x00000035a4a47221 */ /* 0x001fe20000010000 */
[----:B------:R-:W-:-:S03]  /*1cd0*/  FADD.FTZ R49, R49, R52 ;  /* 0x0000003431317221 */ /* 0x000fc60000010000 */
[----:B------:R-:W-:Y:S01]  /*1ce0*/  FADD.FTZ R55, R55, R164 ;  /* 0x000000a437377221 */ /* 0x000fe20000010000 */
[----:B------:R-:W-:-:S03]  /*1cf0*/  FADD.FTZ R49, R54, R49 ;  /* 0x0000003136317221 */ /* 0x000fc60000010000 */
[----:B------:R-:W-:Y:S01]  /*1d00*/  FMUL.FTZ R55, R55, UR26 ;  /* 0x0000001a37377c20 */ /* 0x000fe20008410000 */
[----:B------:R-:W-:-:S04]  /*1d10*/  FMUL.FTZ R49, R49, UR26 ;  /* 0x0000001a31317c20 */ /* 0x000fc80008410000 */
[----:B------:R-:W-:Y:S02]  /*1d20*/  R2UR UR27, R55 ;  /* 0x00000000371b72ca */ /* 0x000fe400000e0000 */
[----:B------:R-:W-:Y:S01]  /*1d30*/  FSEL R69, R49, RZ, !P0 ;  /* 0x000000ff31457208 */ /* 0x000fe20004000000 */
[----:B------:R-:W-:-:S12]  /*1d40*/  BRA.U UP0, `(.L_x_34) ;  /* 0x00000009004c7547 */ /* 0x000fd8000b800000 */
[----:B------:R-:W-:Y:S01]  /*1d50*/  UMOV UR5, UR10 ;  /* 0x0000000a00057c82 */ /* 0x000fe20008000000 */
[----:B------:R-:W-:Y:S01]  /*1d60*/  UMOV UR6, UR11 ;  /* 0x0000000b00067c82 */ /* 0x000fe20008000000 */
        /* <DEDUP_REMOVED lines=8> */
[--C-:B------:R-:W-:Y:S01]  /*1df0*/  FFMA.FTZ R48, R145, UR27, R69.reuse ;  /* 0x0000001b91307c23 */ /* 0x100fe20008010045 */
[--C-:B------:R-:W-:Y:S01]  /*1e00*/  FFMA.FTZ R149, R149, UR27, R69.reuse ;  /* 0x0000001b95957c23 */ /* 0x100fe20008010045 */
[--C-:B------:R-:W-:Y:S01]  /*1e10*/  FFMA.FTZ R57, R57, UR27, R69.reuse ;  /* 0x0000001b39397c23 */ /* 0x100fe20008010045 */
[--C-:B------:R-:W-:Y:S01]  /*1e20*/  FFMA.FTZ R0, R0, UR27, R69.reuse ;  /* 0x0000001b00007c23 */ /* 0x100fe20008010045 */
[--C-:B------:R-:W-:Y:S01]  /*1e30*/  FFMA.FTZ R151, R151, UR27, R69.reuse ;  /* 0x0000001b97977c23 */ /* 0x100fe20008010045 */
[--C-:B------:R-:W-:Y:S01]  /*1e40*/  FFMA.FTZ R50, R155, UR27, R69.reuse ;  /* 0x0000001b9b327c23 */ /* 0x100fe20008010045 */
[--C-:B------:R-:W-:Y:S01]  /*1e50*/  FFMA.FTZ R142, R142, UR27, R69.reuse ;  /* 0x0000001b8e8e7c23 */ /* 0x100fe20008010045 */
[----:B------:R-:W-:Y:S01]  /*1e60*/  FFMA.FTZ R49, R154, UR27, R69 ;  /* 0x0000001b9a317c23 */ /* 0x000fe20008010045 */
        /* <DEDUP_REMOVED lines=8> */
[----:B------:R-:W-:Y:S01]  /*1ef0*/  FMUL.FTZ R50, R48, UR9 ;  /* 0x0000000930327c20 */ /* 0x000fe20008410000 */
[----:B------:R-:W-:Y:S01]  /*1f00*/  FMUL.FTZ R49, R149, UR9 ;  /* 0x0000000995317c20 */ /* 0x000fe20008410000 */
[----:B------:R-:W-:Y:S01]  /*1f10*/  FMUL.FTZ R48, R57, UR9 ;  /* 0x0000000939307c20 */ /* 0x000fe20008410000 */
[----:B------:R-:W-:Y:S01]  /*1f20*/  FMUL.FTZ R0, R0, UR9 ;  /* 0x0000000900007c20 */ /* 0x000fe20008410000 */
[----:B------:R-:W-:Y:S01]  /*1f30*/  FMUL.FTZ R51, R142, UR9 ;  /* 0x000000098e337c20 */ /* 0x000fe20008410000 */
[----:B------:R-:W-:Y:S01]  /*1f40*/  FMUL.FTZ R152, R152, UR9 ;  /* 0x0000000998987c20 */ /* 0x000fe20008410000 */
[----:B------:R-:W-:Y:S01]  /*1f50*/  FMUL.FTZ R153, R153, UR9 ;  /* 0x0000000999997c20 */ /* 0x000fe20008410000 */
[----:B------:R-:W-:Y:S01]  /*1f60*/  FMUL.FTZ R151, R151, UR9 ;  /* 0x0000000997977c20 */ /* 0x000fe20008410000 */
[----:B------:R-:W-:-:S02]  /*1f70*/  F2FP.BF16.F32.PACK_AB R49, R48, R49 ;  /* 0x000000313031723e */ /* 0x000fc400000010ff */
[----:B------:R-:W-:Y:S02]  /*1f80*/  F2FP.BF16.F32.PACK_AB R51, R152, R51 ;  /* 0x000000339833723e */ /* 0x000fe400000010ff */
[----:B------:R-:W-:Y:S02]  /*1f90*/  F2FP.BF16.F32.PACK_AB R50, R153, R50 ;  /* 0x000000329932723e */ /* 0x000fe400000010ff */
[----:B------:R-:W-:Y:S01]  /*1fa0*/  F2FP.BF16.F32.PACK_AB R48, R151, R0 ;  /* 0x000000009730723e */ /* 0x000fe200000010ff */
[----:B------:R-:W-:Y:S06]  /*1fb0*/  BRA `(.L_x_37) ;  /* 0x0000001000b87947 */ /* 0x000fec0003800000 */
.L_x_36:
        /* <DEDUP_REMOVED lines=27> */
[----:B------:R-:W-:Y:S02]  /*2170*/  F2FP.BF16.F32.PACK_AB R48, R151, R0 ;  /* 0x000000009730723e */ /* 0x000fe400000010ff */
[----:B------:R-:W-:Y:S02]  /*2180*/  MOV R43, R51 ;  /* 0x00000033002b7202 */ /* 0x000fe40000000f00 */
[----:B------:R-:W-:Y:S02]  /*2190*/  MOV R42, R50 ;  /* 0x00000032002a7202 */ /* 0x000fe40000000f00 */
[----:B------:R-:W-:-:S02]  /*21a0*/  MOV R41, R49 ;  /* 0x0000003100297202 */ /* 0x000fc40000000f00 */
[----:B------:R-:W-:Y:S01]  /*21b0*/  MOV R40, R48 ;  /* 0x0000003000287202 */ /* 0x000fe20000000f00 */
[----:B------:R-:W-:Y:S06]  /*21c0*/  BRA `(.L_x_37) ;  /* 0x0000001000347947 */ /* 0x000fec0003800000 */
.L_x_35:
        /* <DEDUP_REMOVED lines=38> */
.L_x_38:
        /* <DEDUP_REMOVED lines=23> */
[----:B------:R-:W-:-:S02]  /*25a0*/  FMUL.FTZ R151, R151, UR9 ;  /* 0x0000000997977c20 */ /* 0x000fc40008410000 */
        /* <DEDUP_REMOVED lines=13> */
.L_x_34:
        /* <DEDUP_REMOVED lines=14> */
[----:B------:R-:W-:Y:S01]  /*2760*/  FADD.FTZ R147, R147, -R0 ;  /* 0x8000000093937221 */ /* 0x000fe20000010000 */
[--C-:B------:R-:W-:Y:S01]  /*2770*/  FFMA.FTZ R0, R145, UR27, R69.reuse ;  /* 0x0000001b91007c23 */ /* 0x100fe20008010045 */
[----:B-----5:R-:W-:Y:S01]  /*2780*/  SHF.L.U32 R48, R35, 0x10, RZ ;  /* 0x0000001023307819 */ /* 0x020fe200000006ff */
[----:B------:R-:W-:Y:S01]  /*2790*/  FADD.FTZ R141, R141, -R142 ;  /* 0x8000008e8d8d7221 */ /* 0x000fe20000010000 */
[----:B------:R-:W-:Y:S01]  /*27a0*/  FFMA.FTZ R50, R155, UR27, R69 ;  /* 0x0000001b9b327c23 */ /* 0x000fe20008010045 */
[--C-:B------:R-:W-:Y:S01]  /*27b0*/  FADD.FTZ R143, R143, -R0.reuse ;  /* 0x800000008f8f7221 */ /* 0x100fe20000010000 */
[----:B------:R-:W-:Y:S01]  /*27c0*/  PRMT R0, R35, 0x7632, R0 ;  /* 0x0000763223007816 */ /* 0x000fe20000000000 */
[----:B------:R-:W-:Y:S01]  /*27d0*/  FADD.FTZ R152, R152, -R51 ;  /* 0x8000003398987221 */ /* 0x000fe20000010000 */
[----:B------:R-:W-:Y:S01]  /*27e0*/  FADD.FTZ R56, R56, -R57 ;  /* 0x8000003938387221 */ /* 0x000fe20000010000 */
[----:B------:R-:W-:Y:S01]  /*27f0*/  FADD.FTZ R57, R153, -R50 ;  /* 0x8000003299397221 */ /* 0x000fe20000010000 */
[----:B------:R-:W-:Y:S01]  /*2800*/  SHF.L.U32 R49, R0, 0x10, RZ ;  /* 0x0000001000317819 */ /* 0x000fe200000006ff */
[--C-:B------:R-:W-:Y:S01]  /*2810*/  FFMA.FTZ R54, R141, UR9, R48.reuse ;  /* 0x000000098d367c23 */ /* 0x100fe20008010030 */
[----:B------:R-:W-:Y:S01]  /*2820*/  SHF.L.U32 R0, R34, 0x10, RZ ;  /* 0x0000001022007819 */ /* 0x000fe200000006ff */
[----:B------:R-:W-:Y:S01]  /*2830*/  FFMA.FTZ R151, R151, UR27, R69 ;  /* 0x0000001b97977c23 */ /* 0x000fe20008010045 */
[----:B------:R-:W-:Y:S01]  /*2840*/  PRMT R48, R33, 0x7632, R48 ;  /* 0x0000763221307816 */ /* 0x000fe20000000030 */
[--C-:B------:R-:W-:Y:S01]  /*2850*/  FFMA.FTZ R71, R152, UR9, R49.reuse ;  /* 0x0000000998477c23 */ /* 0x100fe20008010031 */
[----:B------:R-:W-:Y:S01]  /*2860*/  PRMT R49, R34, 0x7632, R49 ;  /* 0x0000763222317816 */ /* 0x000fe20000000031 */
[--C-:B------:R-:W-:Y:S01]  /*2870*/  FFMA.FTZ R50, R143, UR9, R0.reuse ;  /* 0x000000098f327c23 */ /* 0x100fe20008010000 */
[----:B------:R-:W-:Y:S01]  /*2880*/  PRMT R0, R32, 0x7632, R0 ;  /* 0x0000763220007816 */ /* 0x000fe20000000000 */
[----:B------:R-:W-:Y:S01]  /*2890*/  FFMA.FTZ R149, R149, UR27, R69 ;  /* 0x0000001b95957c23 */ /* 0x000fe20008010045 */
[----:B------:R-:W-:Y:S01]  /*28a0*/  SHF.L.U32 R52, R49, 0x10, RZ ;  /* 0x0000001031347819 */ /* 0x000fe200000006ff */
[----:B------:R-:W-:Y:S01]  /*28b0*/  FADD.FTZ R146, R146, -R151 ;  /* 0x8000009792927221 */ /* 0x000fe20000010000 */
[----:B------:R-:W-:Y:S01]  /*28c0*/  SHF.L.U32 R53, R48, 0x10, RZ ;  /* 0x0000001030357819 */ /* 0x000fe200000006ff */
[----:B------:R-:W-:Y:S01]  /*28d0*/  FADD.FTZ R144, R144, -R149 ;  /* 0x8000009590907221 */ /* 0x000fe20000010000 */
[----:B------:R-:W-:Y:S01]  /*28e0*/  SHF.L.U32 R51, R33, 0x10, RZ ;  /* 0x0000001021337819 */ /* 0x000fe200000006ff */
[----:B------:R-:W-:Y:S01]  /*28f0*/  FFMA.FTZ R57, R57, UR9, R52 ;  /* 0x0000000939397c23 */ /* 0x000fe20008010034 */
[----:B------:R-:W-:Y:S01]  /*2900*/  SHF.L.U32 R48, R32, 0x10, RZ ;  /* 0x0000001020307819 */ /* 0x000fe200000006ff */
[----:B------:R-:W-:Y:S01]  /*2910*/  FFMA.FTZ R55, R56, UR9, R53 ;  /* 0x0000000938377c23 */ /* 0x000fe20008010035 */
[----:B------:R-:W-:Y:S01]  /*2920*/  SHF.L.U32 R49, R0, 0x10, RZ ;  /* 0x0000001000317819 */ /* 0x000fe200000006ff */
[----:B------:R-:W-:Y:S01]  /*2930*/  FFMA.FTZ R144, R144, UR9, R51 ;  /* 0x0000000990907c23 */ /* 0x000fe20008010033 */
[----:B------:R-:W-:Y:S01]  /*2940*/  F2FP.BF16.F32.PACK_AB R51, R71, R54 ;  /* 0x000000364733723e */ /* 0x000fe200000010ff */
[----:B------:R-:W-:Y:S01]  /*2950*/  FFMA.FTZ R48, R147, UR9, R48 ;  /* 0x0000000993307c23 */ /* 0x000fe20008010030 */
[----:B------:R-:W-:Y:S01]  /*2960*/  F2FP.BF16.F32.PACK_AB R50, R57, R50 ;  /* 0x000000323932723e */ /* 0x000fe200000010ff */
[----:B------:R-:W-:Y:S01]  /*2970*/  FFMA.FTZ R53, R146, UR9, R49 ;  /* 0x0000000992357c23 */ /* 0x000fe20008010031 */
[----:B------:R-:W-:-:S04]  /*2980*/  F2FP.BF16.F32.PACK_AB R49, R55, R144 ;  /* 0x000000903731723e */ /* 0x000fc800000010ff */
[----:B------:R-:W-:Y:S01]  /*2990*/  F2FP.BF16.F32.PACK_AB R48, R53, R48 ;  /* 0x000000303530723e */ /* 0x000fe200000010ff */
[----:B------:R-:W-:Y:S06]  /*29a0*/  BRA `(.L_x_37) ;  /* 0x00000008003c7947 */ /* 0x000fec0003800000 */
.L_x_40:
[--C-:B------:R-:W-:Y:S01]  /*29b0*/  FFMA.FTZ R40, R145, UR27, R69.reuse ;  /* 0x0000001b91287c23 */ /* 0x100fe20008010045 */
[--C-:B------:R-:W-:Y:S01]  /*29c0*/  FFMA.FTZ R42, R155, UR27, R69.reuse ;  /* 0x0000001b9b2a7c23 */ /* 0x100fe20008010045 */
[--C-:B------:R-:W-:Y:S01]  /*29d0*/  FFMA.FTZ R0, R0, UR27, R69.reuse ;  /* 0x0000001b00007c23 */ /* 0x100fe20008010045 */
[--C-:B------:R-:W-:Y:S01]  /*29e0*/  FFMA.FTZ R149, R149, UR27, R69.reuse ;  /* 0x0000001b95957c23 */ /* 0x100fe20008010045 */
[----:B------:R-:W-:Y:S01]  /*29f0*/  FADD.FTZ R143, R143, -R40 ;  /* 0x800000288f8f7221 */ /* 0x000fe20000010000 */
[----:B------:R-:W-:Y:S01]  /*2a00*/  FADD.FTZ R153, R153, -R42 ;  /* 0x8000002a99997221 */ /* 0x000fe20000010000 */
[----:B------:R-:W-:Y:S01]  /*2a10*/  FFMA.FTZ R43, R154, UR27, R69 ;  /* 0x0000001b9a2b7c23 */ /* 0x000fe20008010045 */
[----:B-----5:R-:W-:Y:S01]  /*2a20*/  SHF.L.U32 R41, R32, 0x10, RZ ;  /* 0x0000001020297819 */ /* 0x020fe200000006ff */
[----:B------:R-:W-:Y:S01]  /*2a30*/  FADD.FTZ R0, R147, -R0 ;  /* 0x8000000093007221 */ /* 0x000fe20000010000 */
[----:B------:R-:W-:Y:S01]  /*2a40*/  SHF.L.U32 R40, R33, 0x10, RZ ;  /* 0x0000001021287819 */ /* 0x000fe200000006ff */
[----:B------:R-:W-:Y:S01]  /*2a50*/  FADD.FTZ R149, R144, -R149 ;  /* 0x8000009590957221 */ /* 0x000fe20000010000 */
[----:B------:R-:W-:Y:S01]  /*2a60*/  SHF.L.U32 R42, R34, 0x10, RZ ;  /* 0x00000010222a7819 */ /* 0x000fe200000006ff */
[----:B------:R-:W-:Y:S01]  /*2a70*/  FADD.FTZ R152, R152, -R43 ;  /* 0x8000002b98987221 */ /* 0x000fe20000010000 */
[----:B------:R-:W-:Y:S01]  /*2a80*/  FFMA.FTZ R41, R0, UR9, R41 ;  /* 0x0000000900297c23 */ /* 0x000fe20008010029 */
[----:B------:R-:W-:Y:S01]  /*2a90*/  FFMA.FTZ R49, R149, UR9, R40 ;  /* 0x0000000995317c23 */ /* 0x000fe20008010028 */
[----:B------:R-:W-:Y:S01]  /*2aa0*/  PRMT R43, R35, 0x7632, R43 ;  /* 0x00007632232b7816 */ /* 0x000fe2000000002b */
        /* <DEDUP_REMOVED lines=17> */
[----:B------:R-:W-:Y:S01]  /*2bc0*/  FFMA.FTZ R153, R153, UR9, R42 ;  /* 0x0000000999997c23 */ /* 0x000fe2000801002a */
[----:B------:R-:W-:-:S02]  /*2bd0*/  FFMA.FTZ R40, R57, UR9, R40 ;  /* 0x0000000939287c23 */ /* 0x000fc40008010028 */
[----:B------:R-:W-:Y:S01]  /*2be0*/  FFMA.FTZ R48, R146, UR9, R43 ;  /* 0x0000000992307c23 */ /* 0x000fe2000801002b */
        /* <DEDUP_REMOVED lines=9> */
.L_x_39:
        /* <DEDUP_REMOVED lines=50> */
.L_x_41:
        /* <DEDUP_REMOVED lines=48> */
.L_x_37:
        /* <DEDUP_REMOVED lines=11> */
[----:B------:R0:W-:Y:S04]  /*3350*/  STG.E.128 desc[UR14][R56.64], R48 ;  /* 0x0000003038007986 */ /* 0x0001e8000c101d0e */
[----:B------:R0:W-:Y:S01]  /*3360*/  @P2 STG.E.128 desc[UR14][R54.64], R40 ;  /* 0x0000002836002986 */ /* 0x0001e2000c101d0e */
[----:B------:R-:W-:Y:S05]  /*3370*/  @!P1 BRA `(.L_x_42) ;  /* 0x0000000800dc9947 */ /* 0x000fea0003800000 */
[----:B------:R-:W-:Y:S05]  /*3380*/  @!P0 BRA `(.L_x_43) ;  /* 0x00000004007c8947 */ /* 0x000fea0003800000 */
[----:B------:R-:W-:Y:S05]  /*3390*/  @!P2 BRA `(.L_x_44) ;  /* 0x0000000000c4a947 */ /* 0x000fea0003800000 */
[--C-:B0-----:R-:W-:Y:S01]  /*33a0*/  FFMA.FTZ R43, R148, UR27, R69.reuse ;  /* 0x0000001b942b7c23 */ /* 0x101fe20008010045 */
[--C-:B------:R-:W-:Y:S01]  /*33b0*/  FFMA.FTZ R61, R61, UR27, R69.reuse ;  /* 0x0000001b3d3d7c23 */ /* 0x100fe20008010045 */
[----:B-----5:R-:W-:Y:S01]  /*33c0*/  SHF.L.U32 R0, R37, 0x10, RZ ;  /* 0x0000001025007819 */ /* 0x020fe200000006ff */
[----:B------:R-:W-:Y:S01]  /*33d0*/  FFMA.FTZ R41, R68, UR27, R69 ;  /* 0x0000001b44297c23 */ /* 0x000fe20008010045 */
        /* <DEDUP_REMOVED lines=12> */
[--C-:B------:R-:W-:Y:S01]  /*34a0*/  FFMA.FTZ R59, R59, UR27, R69.reuse ;  /* 0x0000001b3b3b7c23 */ /* 0x100fe20008010045 */
[----:B------:R-:W-:Y:S01]  /*34b0*/  FFMA.FTZ R162, R162, UR27, R69 ;  /* 0x0000001ba2a27c23 */ /* 0x000fe20008010045 */
[----:B------:R-:W-:Y:S01]  /*34c0*/  FADD.FTZ R64, R64, -R41 ;  /* 0x8000002940407221 */ /* 0x000fe20000010000 */
        /* <DEDUP_REMOVED lines=14> */
[----:B------:R-:W-:Y:S01]  /*35b0*/  FFMA.FTZ R47, R66, UR9, R47 ;  /* 0x00000009422f7c23 */ /* 0x000fe2000801002f */
[----:B------:R-:W-:Y:S01]  /*35c0*/  FFMA.FTZ R70, R70, UR9, R45 ;  /* 0x0000000946467c23 */ /* 0x000fe2000801002d */
[----:B------:R-:W-:-:S02]  /*35d0*/  FFMA.FTZ R48, R64, UR9, R43 ;  /* 0x0000000940307c23 */ /* 0x000fc4000801002b */
        /* <DEDUP_REMOVED lines=13> */
.L_x_44:
[--C-:B0-----:R-:W-:Y:S01]  /*36b0*/  FFMA.FTZ R47, R148, UR27, R69.reuse ;  /* 0x0000001b942f7c23 */ /* 0x101fe20008010045 */
[--C-:B------:R-:W-:Y:S01]  /*36c0*/  FFMA.FTZ R61, R61, UR27, R69.reuse ;  /* 0x0000001b3d3d7c23 */ /* 0x100fe20008010045 */
[----:B------:R-:W-:Y:S01]  /*36d0*/  FFMA.FTZ R49, R160, UR27, R69 ;  /* 0x0000001ba0317c23 */ /* 0x000fe20008010045 */
[----:B-----5:R-:W-:Y:S01]  /*36e0*/  SHF.L.U32 R0, R37, 0x10, RZ ;  /* 0x0000001025007819 */ /* 0x020fe200000006ff */
[----:B------:R-:W-:Y:S01]  /*36f0*/  FADD.FTZ R47, R62, -R47 ;  /* 0x8000002f3e2f7221 */ /* 0x000fe20000010000 */
[----:B------:R-:W-:Y:S01]  /*3700*/  SHF.L.U32 R44, R38, 0x10, RZ ;  /* 0x00000010262c7819 */ /* 0x000fe200000006ff */
[----:B------:R-:W-:Y:S01]  /*3710*/  FADD.FTZ R61, R60, -R61 ;  /* 0x8000003d3c3d7221 */ /* 0x000fe20000010000 */
[----:B------:R-:W-:Y:S01]  /*3720*/  FADD.FTZ R66, R66, -R49 ;  /* 0x8000003142427221 */ /* 0x000fe20000010000 */
[----:B------:R-:W-:Y:S01]  /*3730*/  FFMA.FTZ R49, R47, UR9, R0 ;  /* 0x000000092f317c23 */ /* 0x000fe20008010000 */
[----:B------:R-:W-:Y:S01]  /*3740*/  FFMA.FTZ R45, R68, UR27, R69 ;  /* 0x0000001b442d7c23 */ /* 0x000fe20008010045 */
[----:B------:R-:W-:Y:S01]  /*3750*/  FFMA.FTZ R50, R61, UR9, R44 ;  /* 0x000000093d327c23 */ /* 0x000fe2000801002c */
[----:B------:R-:W-:Y:S01]  /*3760*/  PRMT R47, R39, 0x7632, R47 ;  /* 0x00007632272f7816 */ /* 0x000fe2000000002f */
[--C-:B------:R-:W-:Y:S01]  /*3770*/  FFMA.FTZ R59, R59, UR27, R69.reuse ;  /* 0x0000001b3b3b7c23 */ /* 0x100fe20008010045 */
[----:B------:R-:W-:Y:S01]  /*3780*/  PRMT R0, R36, 0x7632, R0 ;  /* 0x0000763224007816 */ /* 0x000fe20000000000 */
[--C-:B------:R-:W-:Y:S01]  /*3790*/  FFMA.FTZ R150, R150, UR27, R69.reuse ;  /* 0x0000001b96967c23 */ /* 0x100fe20008010045 */
[----:B------:R-:W-:Y:S01]  /*37a0*/  PRMT R46, R38, 0x7632, R46 ;  /* 0x00007632262e7816 */ /* 0x000fe2000000002e */
[--C-:B------:R-:W-:Y:S01]  /*37b0*/  FFMA.FTZ R70, R70, UR27, R69.reuse ;  /* 0x0000001b46467c23 */ /* 0x100fe20008010045 */
[----:B------:R-:W-:Y:S01]  /*37c0*/  PRMT R44, R37, 0x7632, R44 ;  /* 0x00007632252c7816 */ /* 0x000fe2000000002c */
[----:B------:R-:W-:Y:S01]  /*37d0*/  FFMA.FTZ R162, R162, UR27, R69 ;  /* 0x0000001ba2a27c23 */ /* 0x000fe20008010045 */
        /* <DEDUP_REMOVED lines=26> */
.L_x_43:
[----:B------:R-:W-:Y:S05]  /*3980*/  @!P2 BRA `(.L_x_46) ;  /* 0x0000000000b4a947 */ /* 0x000fea0003800000 */
        /* <DEDUP_REMOVED lines=45> */
.L_x_46:
[--C-:B0-----:R-:W-:Y:S01]  /*3c60*/  FFMA.FTZ R49, R68, UR27, R69.reuse ;  /* 0x0000001b44317c23 */ /* 0x101fe20008010045 */
[----:B-----5:R-:W-:Y:S01]  /*3c70*/  PRMT R0, R39, 0x7632, R0 ;  /* 0x0000763227007816 */ /* 0x020fe20000000000 */
[--C-:B------:R-:W-:Y:S01]  /*3c80*/  FFMA.FTZ R162, R162, UR27, R69.reuse ;  /* 0x0000001ba2a27c23 */ /* 0x100fe20008010045 */
[--C-:B------:R-:W-:Y:S01]  /*3c90*/  FFMA.FTZ R61, R61, UR27, R69.reuse ;  /* 0x0000001b3d3d7c23 */ /* 0x100fe20008010045 */
[----:B------:R-:W-:Y:S01]  /*3ca0*/  FFMA.FTZ R59, R59, UR27, R69 ;  /* 0x0000001b3b3b7c23 */ /* 0x000fe20008010045 */
[----:B------:R-:W-:Y:S01]  /*3cb0*/  FADD.FTZ R64, R64, -R49 ;  /* 0x8000003140407221 */ /* 0x000fe20000010000 */
[----:B------:R-:W-:Y:S01]  /*3cc0*/  FFMA.FTZ R150, R150, UR27, R69 ;  /* 0x0000001b96967c23 */ /* 0x000fe20008010045 */
[----:B------:R-:W-:Y:S01]  /*3cd0*/  SHF.L.U32 R49, R0, 0x10, RZ ;  /* 0x0000001000317819 */ /* 0x000fe200000006ff */
[----:B------:R-:W-:Y:S01]  /*3ce0*/  FADD.FTZ R162, R67, -R162 ;  /* 0x800000a243a27221 */ /* 0x000fe20000010000 */
[----:B------:R-:W-:Y:S01]  /*3cf0*/  SHF.L.U32 R48, R39, 0x10, RZ ;  /* 0x0000001027307819 */ /* 0x000fe200000006ff */
[----:B------:R-:W-:Y:S01]  /*3d00*/  FADD.FTZ R61, R60, -R61 ;  /* 0x8000003d3c3d7221 */ /* 0x000fe20000010000 */
[----:B------:R-:W-:Y:S01]  /*3d10*/  SHF.L.U32 R0, R38, 0x10, RZ ;  /* 0x0000001026007819 */ /* 0x000fe200000006ff */
[----:B------:R-:W-:Y:S01]  /*3d20*/  FADD.FTZ R59, R58, -R59 ;  /* 0x8000003b3a3b7221 */ /* 0x000fe20000010000 */
[----:B------:R-:W-:Y:S01]  /*3d30*/  FADD.FTZ R150, R63, -R150 ;  /* 0x800000963f967221 */ /* 0x000fe20000010000 */
[----:B------:R-:W-:Y:S01]  /*3d40*/  FFMA.FTZ R55, R160, UR27, R69 ;  /* 0x0000001ba0377c23 */ /* 0x000fe20008010045 */
[----:B------:R-:W-:Y:S01]  /*3d50*/  FFMA.FTZ R63, R162, UR9, R49 ;  /* 0x00000009a23f7c23 */ /* 0x000fe20008010031 */
[----:B------:R-:W-:Y:S01]  /*3d60*/  FFMA.FTZ R51, R148, UR27, R69 ;  /* 0x0000001b94337c23 */ /* 0x000fe20008010045 */
[----:B------:R-:W-:Y:S01]  /*3d70*/  FFMA.FTZ R54, R59, UR9, R48 ;  /* 0x000000093b367c23 */ /* 0x000fe20008010030 */
[----:B------:R-:W-:Y:S01]  /*3d80*/  PRMT R49, R38, 0x7632, R49 ;  /* 0x0000763226317816 */ /* 0x000fe20000000031 */
[----:B------:R-:W-:Y:S01]  /*3d90*/  FFMA.FTZ R50, R61, UR9, R0 ;  /* 0x000000093d327c23 */ /* 0x000fe20008010000 */
[----:B------:R-:W-:Y:S01]  /*3da0*/  PRMT R48, R37, 0x7632, R48 ;  /* 0x0000763225307816 */ /* 0x000fe20000000030 */
[----:B------:R-:W-:Y:S01]  /*3db0*/  FFMA.FTZ R70, R70, UR27, R69 ;  /* 0x0000001b46467c23 */ /* 0x000fe20008010045 */
[----:B------:R-:W-:Y:S01]  /*3dc0*/  PRMT R0, R36, 0x7632, R0 ;  /* 0x0000763224007816 */ /* 0x000fe20000000000 */
[----:B------:R-:W-:Y:S01]  /*3dd0*/  FADD.FTZ R66, R66, -R55 ;  /* 0x8000003742427221 */ /* 0x000fe20000010000 */
[----:B------:R-:W-:Y:S01]  /*3de0*/  FADD.FTZ R62, R62, -R51 ;  /* 0x800000333e3e7221 */ /* 0x000fe20000010000 */
[----:B------:R-:W-:Y:S01]  /*3df0*/  SHF.L.U32 R59, R49, 0x10, RZ ;  /* 0x00000010313b7819 */ /* 0x000fe200000006ff */
[----:B------:R-:W-:Y:S01]  /*3e00*/  FADD.FTZ R70, R65, -R70 ;  /* 0x8000004641467221 */ /* 0x000fe20000010000 */
[----:B------:R-:W-:-:S02]  /*3e10*/  SHF.L.U32 R55, R37, 0x10, RZ ;  /* 0x0000001025377819 */ /* 0x000fc400000006ff */
[----:B------:R-:W-:Y:S01]  /*3e20*/  SHF.L.U32 R57, R48, 0x10, RZ ;  /* 0x0000001030397819 */ /* 0x000fe200000006ff */
[----:B------:R-:W-:Y:S01]  /*3e30*/  FFMA.FTZ R59, R66, UR9, R59 ;  /* 0x00000009423b7c23 */ /* 0x000fe2000801003b */
[----:B------:R-:W-:Y:S01]  /*3e40*/  SHF.L.U32 R49, R36, 0x10, RZ ;  /* 0x0000001024317819 */ /* 0x000fe200000006ff */
[----:B------:R-:W-:Y:S01]  /*3e50*/  FFMA.FTZ R62, R62, UR9, R55 ;  /* 0x000000093e3e7c23 */ /* 0x000fe20008010037 */
[----:B------:R-:W-:Y:S01]  /*3e60*/  SHF.L.U32 R51, R0, 0x10, RZ ;  /* 0x0000001000337819 */ /* 0x000fe200000006ff */
[----:B------:R-:W-:Y:S01]  /*3e70*/  FFMA.FTZ R57, R70, UR9, R57 ;  /* 0x0000000946397c23 */ /* 0x000fe20008010039 */
[----:B------:R-:W-:Y:S01]  /*3e80*/  F2FP.BF16.F32.PACK_AB R50, R59, R50 ;  /* 0x000000323b32723e */ /* 0x000fe200000010ff */
[----:B------:R-:W-:Y:S02]  /*3e90*/  FFMA.FTZ R48, R150, UR9, R49 ;  /* 0x0000000996307c23 */ /* 0x000fe40008010031 */
[----:B------:R-:W-:Y:S01]  /*3ea0*/  FFMA.FTZ R55, R64, UR9, R51 ;  /* 0x0000000940377c23 */ /* 0x000fe20008010033 */
[----:B------:R-:W-:-:S02]  /*3eb0*/  F2FP.BF16.F32.PACK_AB R51, R63, R54 ;  /* 0x000000363f33723e */ /* 0x000fc400000010ff */
[----:B------:R-:W-:Y:S02]  /*3ec0*/  F2FP.BF16.F32.PACK_AB R49, R57, R62 ;  /* 0x0000003e3931723e */ /* 0x000fe400000010ff */
[----:B------:R-:W-:Y:S01]  /*3ed0*/  F2FP.BF16.F32.PACK_AB R48, R55, R48 ;  /* 0x000000303730723e */ /* 0x000fe200000010ff */
[----:B------:R-:W-:Y:S06]  /*3ee0*/  BRA `(.L_x_45) ;  /* 0x0000000800187947 */ /* 0x000fec0003800000 */
.L_x_42:
[----:B------:R-:W-:Y:S05]  /*3ef0*/  @!P0 BRA `(.L_x_47) ;  /* 0x00000004001c8947 */ /* 0x000fea0003800000 */
[----:B------:R-:W-:Y:S05]  /*3f00*/  @!P2 BRA `(.L_x_48) ;  /* 0x000000000094a947 */ /* 0x000fea0003800000 */
[--C-:B0-----:R-:W-:Y:S01]  /*3f10*/  FFMA.FTZ R43, R148, UR27, R69.reuse ;  /* 0x0000001b942b7c23 */ /* 0x101fe20008010045 */
        /* <DEDUP_REMOVED lines=36> */
.L_x_48:
[--C-:B------:R-:W-:Y:S01]  /*4160*/  FFMA.FTZ R61, R61, UR27, R69.reuse ;  /* 0x0000001b3d3d7c23 */ /* 0x100fe20008010045 */
[--C-:B0-----:R-:W-:Y:S01]  /*4170*/  FFMA.FTZ R49, R160, UR27, R69.reuse ;  /* 0x0000001ba0317c23 */ /* 0x101fe20008010045 */
        /* <DEDUP_REMOVED lines=31> */
.L_x_47:
[----:B------:R-:W-:Y:S05]  /*4370*/  @!P2 BRA `(.L_x_49) ;  /* 0x000000000084a947 */ /* 0x000fea0003800000 */
        /* <DEDUP_REMOVED lines=33> */
.L_x_49:
        /* <DEDUP_REMOVED lines=27> */
[----:B------:R-:W-:-:S07]  /*4740*/  F2FP.BF16.F32.PACK_AB R48, R55, R48 ;  /* 0x000000303730723e */ /* 0x000fce00000010ff */
.L_x_45:
[----:B------:R-:W0:Y:S01]  /*4750*/  @P0 LDC.64 R56, c[0x0][0x478] ;  /* 0x00011e00ff380b82 */ /* 0x000e220000000a00 */
[----:B------:R-:W-:Y:S01]  /*4760*/  IMAD.WIDE.U32 R52, R106, 0x10, R52 ;  /* 0x000000106a347825 */ /* 0x000fe200078e0034 */
[----:B------:R-:W-:-:S06]  /*4770*/  UPLOP3.LUT UP1, UPT, UPT, UPT, UP1, 0x40, 0x4 ;  /* 0x000000000004789c */ /* 0x000fcc0003f2e810 */
[----:B------:R-:W1:Y:S01]  /*4780*/  @P2 LDC.64 R54, c[0x0][0x470] ;  /* 0x00011c00ff362b82 */ /* 0x000e620000000a00 */
[----:B0-----:R-:W-:-:S05]  /*4790*/  @P0 IMAD.WIDE.U32 R56, R106, 0x10, R56 ;  /* 0x000000106a380825 */ /* 0x001fca00078e0038 */
[----:B------:R0:W-:Y:S01]  /*47a0*/  @P0 STG.E.128 desc[UR14][R56.64], R44 ;  /* 0x0000002c38000986 */ /* 0x0001e2000c101d0e */
[----:B-1----:R-:W-:-:S03]  /*47b0*/  @P2 IMAD.WIDE.U32 R54, R106, 0x10, R54 ;  /* 0x000000106a362825 */ /* 0x002fc600078e0036 */
[----:B------:R0:W-:Y:S04]  /*47c0*/  STG.E.128 desc[UR14][R52.64], R48 ;  /* 0x0000003034007986 */ /* 0x0001e8000c101d0e */
[----:B------:R0:W-:Y:S01]  /*47d0*/  @P2 STG.E.128 desc[UR14][R54.64], R40 ;  /* 0x0000002836002986 */ /* 0x0001e2000c101d0e */
[----:B------:R-:W-:Y:S05]  /*47e0*/  BRA.U !UP2, `(.L_x_50) ;  /* 0xffffffc10a287547 */ /* 0x000fea000b83ffff */
[----:B------:R-:W-:Y:S02]  /*47f0*/  MOV R58, R78 ;  /* 0x0000004e003a7202 */ /* 0x000fe40000000f00 */
[----:B-----5:R-:W-:Y:S02]  /*4800*/  MOV R39, R77 ;  /* 0x0000004d00277202 */ /* 0x020fe40000000f00 */
[----:B0-----:R-:W-:Y:S02]  /*4810*/  MOV R47, R76 ;  /* 0x0000004c002f7202 */ /* 0x001fe40000000f00 */
[----:B------:R-:W-:Y:S02]  /*4820*/  MOV R55, R75 ;  /* 0x0000004b00377202 */ /* 0x000fe40000000f00 */
[----:B------:R-:W-:Y:S02]  /*4830*/  MOV R59, R74 ;  /* 0x0000004a003b7202 */ /* 0x000fe40000000f00 */
[----:B------:R-:W-:-:S02]  /*4840*/  MOV R64, R73 ;  /* 0x0000004900407202 */ /* 0x000fc40000000f00 */
[----:B------:R-:W-:Y:S02]  /*4850*/  MOV R56, R87 ;  /* 0x0000005700387202 */ /* 0x000fe40000000f00 */
[----:B------:R-:W-:Y:S02]  /*4860*/  MOV R37, R86 ;  /* 0x0000005600257202 */ /* 0x000fe40000000f00 */
[----:B------:R-:W-:Y:S02]  /*4870*/  MOV R45, R85 ;  /* 0x00000055002d7202 */ /* 0x000fe40000000f00 */
        /* <DEDUP_REMOVED lines=53> */
[----:B------:R-:W-:-:S07]  /*4bd0*/  MOV R87, R14 ;  /* 0x0000000e00577202 */ /* 0x000fce0000000f00 */
.L_x_31:
[----:B------:R-:W1:Y:S08]  /*4be0*/  S2UR UR4, SR_CTAID.X ;  /* 0x00000000000479c3 */ /* 0x000e700000002500 */
[----:B------:R-:W1:Y:S08]  /*4bf0*/  LDC R0, c[0x0][0x388] ;  /* 0x0000e200ff007b82 */ /* 0x000e700000000800 */
[----:B------:R-:W2:Y:S08]  /*4c00*/  LDC.64 R2, c[0x0][0x440] ;  /* 0x00011000ff027b82 */ /* 0x000eb00000000a00 */
[----:B------:R-:W3:Y:S08]  /*4c10*/  LDC.64 R4, c[0x0][0x448] ;  /* 0x00011200ff047b82 */ /* 0x000ef00000000a00 */
[----:B------:R-:W4:Y:S01]  /*4c20*/  LDC.64 R6, c[0x0][0x450] ;  /* 0x00011400ff067b82 */ /* 0x000f220000000a00 */
[----:B-1----:R-:W-:-:S05]  /*4c30*/  IMAD R0, R0, UR4, RZ ;  /* 0x0000000400007c24 */ /* 0x002fca000f8e02ff */
[----:B------:R-:W-:Y:S02]  /*4c40*/  LEA.HI R81, R0, R81, RZ, 0x1d ;  /* 0x0000005100517211 */ /* 0x000fe400078fe8ff */
[----:B------:R-:W1:Y:S03]  /*4c50*/  LDC.64 R8, c[0x0][0x458] ;  /* 0x00011600ff087b82 */ /* 0x000e660000000a00 */
[----:B--2---:R-:W-:-:S04]  /*4c60*/  IMAD.WIDE.U32 R2, R81, 0x20, R2 ;  /* 0x0000002051027825 */ /* 0x004fc800078e0002 */
[C---:B---3--:R-:W-:Y:S01]  /*4c70*/  IMAD.WIDE.U32 R4, R81.reuse, 0x20, R4 ;  /* 0x0000002051047825 */ /* 0x048fe200078e0004 */
[----:B0-----:R-:W-:Y:S04]  /*4c80*/  STG.E.128 desc[UR14][R2.64], R40 ;  /* 0x0000002802007986 */ /* 0x001fe8000c101d0e */
[----:B------:R-:W-:Y:S01]  /*4c90*/  STG.E.128 desc[UR14][R2.64+0x10], R44 ;  /* 0x0000102c02007986 */ /* 0x000fe2000c101d0e */
[----:B----4-:R-:W-:-:S03]  /*4ca0*/  IMAD.WIDE.U32 R6, R81, 0x20, R6 ;  /* 0x0000002051067825 */ /* 0x010fc600078e0006 */
[----:B------:R-:W-:Y:S04]  /*4cb0*/  STG.E.128 desc[UR14][R4.64], R32 ;  /* 0x0000002004007986 */ /* 0x000fe8000c101d0e */
[----:B------:R-:W-:Y:S01]  /*4cc0*/  STG.E.128 desc[UR14][R4.64+0x10], R36 ;  /* 0x0000102404007986 */ /* 0x000fe2000c101d0e */
[----:B-1----:R-:W-:-:S03]  /*4cd0*/  IMAD.WIDE.U32 R8, R81, 0x20, R8 ;  /* 0x0000002051087825 */ /* 0x002fc600078e0008 */
[----:B------:R-:W-:Y:S04]  /*4ce0*/  STG.E.128 desc[UR14][R6.64], R60 ;  /* 0x0000003c06007986 */ /* 0x000fe8000c101d0e */
        /* <DEDUP_REMOVED lines=10> */
[----:B------:R-:W-:Y:S01]  /*4d90*/  STG.E.128 desc[UR14][R8.64+0x1010], R28 ;  /* 0x0010101c08007986 */ /* 0x000fe2000c101d0e */
[----:B------:R-:W-:Y:S05]  /*4da0*/  EXIT ;  /* 0x000000000000794d */ /* 0x000fea0003800000 */
.L_x_51:
        /* <DEDUP_REMOVED lines=13> */
.L_x_2757:


//--------------------- .text._ZN10layer_norm31ln_parallel_residual_bwd_kernelINS_13Kernel_traitsI13__nv_bfloat16S2_S2_S2_fjLj2048ELj1ELj1ELj4ELj16ENS_18Kernel_traits_baseILj2048ES2_S2_S2_S2_fjLj128EEEEELb0ELb1ELb0EEEvNS_9BwdParamsE --------------------------
	.section	.text._ZN10layer_norm31ln_parallel_residual_bwd_kernelINS_13Kernel_traitsI13__nv_bfloat16S2_S2_S2_fjLj2048ELj1ELj1ELj4ELj16ENS_18Kernel_traits_baseILj2048ES2_S2_S2_S2_fjLj128EEEEELb0ELb1ELb0EEEvNS_9BwdParamsE,"ax",@progbits
	.align	128
        .global         _ZN10layer_norm31ln_parallel_residual_bwd_kernelINS_13Kernel_traitsI13__nv_bfloat16S2_S2_S2_fjLj2048ELj1ELj1ELj4ELj16ENS_18Kernel_traits_baseILj2048ES2_S2_S2_S2_fjLj128EEEEELb0ELb1ELb0EEEvNS_9BwdParamsE
        .type           _ZN10layer_norm31ln_parallel_residual_bwd_kernelINS_13Kernel_traitsI13__nv_bfloat16S2_S2_S2_fjLj2048ELj1ELj1ELj4ELj16ENS_18Kernel_traits_baseILj2048ES2_S2_S2_S2_fjLj128EEEEELb0ELb1ELb0EEEvNS_9BwdParamsE,@function
        .size           _ZN10layer_norm31ln_parallel_residual_bwd_kernelINS_13Kernel_traitsI13__nv_bfloat16S2_S2_S2_fjLj2048ELj1ELj1ELj4ELj16ENS_18Kernel_traits_baseILj2048ES2_S2_S2_S2_fjLj128EEEEELb0ELb1ELb0EEEvNS_9BwdParamsE,(.L_x_2758 - _ZN10layer_norm31ln_parallel_residual_bwd_kernelINS_13Kernel_traitsI13__nv_bfloat16S2_S2_S2_fjLj2048ELj1ELj1ELj4ELj16ENS_18Kernel_traits_baseILj2048ES2_S2_S2_S2_fjLj128EEEEELb0ELb1ELb0EEEvNS_9BwdParamsE)
        .other          _ZN10layer_norm31ln_parallel_residual_bwd_kernelINS_13Kernel_traitsI13__nv_bfloat16S2_S2_S2_fjLj2048ELj1ELj1ELj4ELj16ENS_18Kernel_traits_baseILj2048ES2_S2_S2_S2_fjLj128EEEEELb0ELb1ELb0EEEvNS_9BwdParamsE,@"STO_CUDA_ENTRY STV_DEFAULT"
_ZN10layer_norm31ln_parallel_residual_bwd_kernelINS_13Kernel_traitsI13__nv_bfloat16S2_S2_S2_fjLj2048ELj1ELj1ELj4ELj16ENS_18Kernel_traits_baseILj2048ES2_S2_S2_S2_fjLj128EEEEELb0ELb1ELb0EEEvNS_9BwdParamsE:
.text._ZN10layer_norm31ln_parallel_residual_bwd_kernelINS_13Kernel_traitsI13__nv_bfloat16S2_S2_S2_fjLj2048ELj1ELj1ELj4ELj16ENS_18Kernel_traits_baseILj2048ES2_S2_S2_S2_fjLj128EEEEELb0ELb1ELb0EEEvNS_9BwdParamsE:
[----:B------:R-:W-:Y:S01]  /*0000*/  LDC R1, c[0x0][0x37c] ;  /* 0x0000df00ff017b82 */ /* 0x000fe20000000800 */
[----:B------:R-:W0:Y:S01]  /*0010*/  S2R R0, SR_TID.X ;  /* 0x0000000000007919 */ /* 0x000e220000002100 */
[----:B------:R-:W1:Y:S01]  /*0020*/  LDCU UR8, c[0x0][0x388] ;  /* 0x00007100ff0877ac */ /* 0x000e620008000800 */
[----:B------:R-:W2:Y:S01]  /*0030*/  LDCU.64 UR22, c[0x0][0x358] ;  /* 0x00006b00ff1677ac */ /* 0x000ea20008000a00 */
[----:B-1----:R-:W-:-:S04]  /*0040*/  USHF.R.S32.HI UR4, URZ, 0x1f, UR8 ;  /* 0x0000001fff047899 */ /* 0x002fc80008011408 */
[----:B------:R-:W-:-:S06]  /*0050*/  ULEA.HI UR4, UR4, UR8, URZ, 0x3 ;  /* 0x0000000804047291 */ /* 0x000fcc000f8f18ff */
[----:B------:R-:W-:Y:S02]  /*0060*/  MOV R3, UR4 ;  /* 0x0000000400037c02 */ /* 0x000fe40008000f00 */
[----:B0-----:R-:W-:Y:S01]  /*0070*/  LOP3.LUT R2, R0, 0x7f, RZ, 0x3c, !PT ;  /* 0x0000007f00027812 */ /* 0x001fe200078e3cff */
[----:B------:R-:W0:Y:S02]  /*0080*/  S2UR UR7, SR_CTAID.X ;  /* 0x00000000000779c3 */ /* 0x000e240000002500 */
[----:B------:R-:W0:Y:S01]  /*0090*/  LDCU UR4, c[0x0][0x384] ;  /* 0x00007080ff0477ac */ /* 0x000e220008000800 */
[----:B------:R-:W-:Y:S02]  /*00a0*/  LEA.HI.SX32 R2, R3, R2, 0x1d ;  /* 0x0000000203027211 */ /* 0x000fe400078feaff */
[----:B------:R-:W-:Y:S02]  /*00b0*/  MOV R3, R0 ;  /* 0x0000000000037202 */ /* 0x000fe40000000f00 */
[----:B------:R-:W-:-:S02]  /*00c0*/  ISETP.GE.U32.AND P2, PT, R2, 0x100, PT ;  /* 0x000001000200780c */ /* 0x000fc40003f46070 */
[----:B------:R-:W-:-:S11]  /*00d0*/  ISETP.GE.U32.AND P5, PT, R2, 0x80, PT ;  /* 0x000000800200780c */ /* 0x000fd60003fa6070 */
[----:B------:R-:W1:Y:S02]  /*00e0*/  @P2 LDC.64 R6, c[0x0][0x3d0] ;  /* 0x0000f400ff062b82 */ /* 0x000e640000000a00 */
[----:B------:R-:W-:-:S06]  /*00f0*/  @P5 LOP3.LUT R3, R0, 0x80, RZ, 0xfc, !PT ;  /* 0x0000008000035812 */ /* 0x000fcc00078efcff */
[----:B------:R-:W3:Y:S01]  /*0100*/  @P5 LDC.64 R4, c[0x0][0x3d0] ;  /* 0x0000f400ff045b82 */ /* 0x000ee20000000a00 */
[----:B-1----:R-:W-:-:S05]  /*0110*/  @P2 IMAD.WIDE.U32 R6, R3, 0x10, R6 ;  /* 0x0000001003062825 */ /* 0x002fca00078e0006 */
[----:B--2---:R1:W5:Y:S01]  /*0120*/  @P2 LDG.E.128 R16, desc[UR22][R6.64] ;  /* 0x0000001606102981 */ /* 0x004362000c1e1d00 */
[----:B---3--:R-:W-:-:S05]  /*0130*/  @P5 IMAD.WIDE.U32 R4, R0, 0x10, R4 ;  /* 0x0000001000045825 */ /* 0x008fca00078e0004 */
[----:B------:R1:W5:Y:S01]  /*0140*/  @P5 LDG.E.128 R20, desc[UR22][R4.64] ;  /* 0x0000001604145981 */ /* 0x000362000c1e1d00 */
[----:B0-----:R-:W-:Y:S01]  /*0150*/  UISETP.GE.AND UP0, UPT, UR7, UR4, UPT ;  /* 0x000000040700728c */ /* 0x001fe2000bf06270 */
        /* <DEDUP_REMOVED lines=16> */
[----:B-1----:R-:W-:Y:S06]  /*0260*/  BRA.U UP0, `(.L_x_52) ;  /* 0x00000041000c7547 */ /* 0x002fec000b800000 */
[----:B------:R-:W0:Y:S01]  /*0270*/  LDCU.U8 UR24, c[0x0][0x410] ;  /* 0x00008200ff1877ac */ /* 0x000e220008000000 */
[----:B------:R-:W-:Y:S02]  /*0280*/  PLOP3.LUT P3, PT, PT, PT, PT, 0x8, 0x80 ;  /* 0x000000000080781c */ /* 0x000fe40003f6e170 */
[----:B------:R-:W-:Y:S02]  /*0290*/  CS2R R24, SRZ ;  /* 0x0000000000187805 */ /* 0x000fe4000001ff00 */
[----:B------:R-:W-:Y:S02]  /*02a0*/  SHF.R.U32.HI R3, RZ, 0x5, R0 ;  /* 0x00000005ff037819 */ /* 0x000fe40000011600 */
[----:B------:R-:W-:Y:S02]  /*02b0*/  CS2R R26, SRZ ;  /* 0x00000000001a7805 */ /* 0x000fe4000001ff00 */
[----:B-----5:R-:W-:Y:S02]  /*02c0*/  PRMT R4, R23, 0x7632, R4 ;  /* 0x0000763217047816 */ /* 0x020fe40000000004 */
[----:B------:R-:W-:-:S02]  /*02d0*/  CS2R R28, SRZ ;  /* 0x00000000001c7805 */ /* 0x000fc4000001ff00 */
[----:B------:R-:W-:Y:S02]  /*02e0*/  PRMT R5, R22, 0x7632, R5 ;  /* 0x0000763216057816 */ /* 0x000fe40000000005 */
[----:B------:R-:W-:Y:S02]  /*02f0*/  CS2R R30, SRZ ;  /* 0x00000000001e7805 */ /* 0x000fe4000001ff00 */
[----:B------:R-:W-:Y:S02]  /*0300*/  PRMT R6, R21, 0x7632, R6 ;  /* 0x0000763215067816 */ /* 0x000fe40000000006 */
[----:B------:R-:W-:Y:S02]  /*0310*/  CS2R R32, SRZ ;  /* 0x0000000000207805 */ /* 0x000fe4000001ff00 */
[----:B------:R-:W-:Y:S02]  /*0320*/  PRMT R7, R20, 0x7632, R7 ;  /* 0x0000763214077816 */ /* 0x000fe40000000007 */
[----:B------:R-:W-:-:S02]  /*0330*/  CS2R R34, SRZ ;  /* 0x0000000000227805 */ /* 0x000fc4000001ff00 */
[----:B------:R-:W-:Y:S02]  /*0340*/  PRMT R8, R19, 0x7632, R8 ;  /* 0x0000763213087816 */ /* 0x000fe40000000008 */
[----:B------:R-:W-:Y:S02]  /*0350*/  CS2R R36, SRZ ;  /* 0x0000000000247805 */ /* 0x000fe4000001ff00 */
[----:B------:R-:W-:Y:S02]  /*0360*/  PRMT R9, R18, 0x7632, R9 ;  /* 0x0000763212097816 */ /* 0x000fe40000000009 */
[----:B------:R-:W-:Y:S02]  /*0370*/  CS2R R38, SRZ ;  /* 0x0000000000267805 */ /* 0x000fe4000001ff00 */
[----:B------:R-:W-:Y:S01]  /*0380*/  PRMT R10, R17, 0x7632, R10 ;  /* 0x00007632110a7816 */ /* 0x000fe2000000000a */
[----:B0-----:R-:W-:Y:S01]  /*0390*/  UISETP.NE.AND UP0, UPT, UR24, URZ, UPT ;  /* 0x000000ff1800728c */ /* 0x001fe2000bf05270 */
[----:B------:R-:W-:-:S02]  /*03a0*/  PRMT R11, R16, 0x7632, R11 ;  /* 0x00007632100b7816 */ /* 0x000fc4000000000b */
[----:B------:R-:W-:Y:S02]  /*03b0*/  CS2R R40, SRZ ;  /* 0x0000000000287805 */ /* 0x000fe4000001ff00 */
[----:B------:R-:W-:Y:S02]  /*03c0*/  CS2R R42, SRZ ;  /* 0x00000000002a7805 */ /* 0x000fe4000001ff00 */
[----:B------:R-:W-:Y:S02]  /*03d0*/  CS2R R44, SRZ ;  /* 0x00000000002c7805 */ /* 0x000fe4000001ff00 */
[----:B------:R-:W-:Y:S02]  /*03e0*/  CS2R R46, SRZ ;  /* 0x00000000002e7805 */ /* 0x000fe4000001ff00 */
[----:B------:R-:W-:Y:S02]  /*03f0*/  CS2R R48, SRZ ;  /* 0x0000000000307805 */ /* 0x000fe4000001ff00 */
[----:B------:R-:W-:-:S02]  /*0400*/  PLOP3.LUT P4, PT, PT, PT, UP0, 0x80, 0x8 ;  /* 0x000000000008781c */ /* 0x000fc40003f8f008 */
[----:B------:R-:W-:Y:S02]  /*0410*/  CS2R R50, SRZ ;  /* 0x0000000000327805 */ /* 0x000fe4000001ff00 */
[----:B------:R-:W-:Y:S02]  /*0420*/  CS2R R52, SRZ ;  /* 0x0000000000347805 */ /* 0x000fe4000001ff00 */
[----:B------:R-:W-:Y:S01]  /*0430*/  CS2R R54, SRZ ;  /* 0x0000000000367805 */ /* 0x000fe2000001ff00 */
[----:B------:R-:W0:Y:S01]  /*0440*/  LDCU UR8, c[0x0][0x388] ;  /* 0x00007100ff0877ac */ /* 0x000e220008000800 */
[----:B------:R-:W1:Y:S01]  /*0450*/  LDCU UR25, c[0x0][0x400] ;  /* 0x00008000ff1977ac */ /* 0x000e620008000800 */
[----:B------:R-:W2:Y:S01]  /*0460*/  LDCU.64 UR14, c[0x0][0x470] ;  /* 0x00008e00ff0e77ac */ /* 0x000ea20008000a00 */
[----:B------:R-:W3:Y:S01]  /*0470*/  LDCU.64 UR28, c[0x0][0x438] ;  /* 0x00008700ff1c77ac */ /* 0x000ee20008000a00 */
[----:B------:R-:W4:Y:S01]  /*0480*/  LDCU.64 UR12, c[0x0][0x478] ;  /* 0x00008f00ff0c77ac */ /* 0x000f220008000a00 */
[----:B------:R-:W0:Y:S01]  /*0490*/  LDCU.128 UR16, c[0x0][0x3c0] ;  /* 0x00007800ff1077ac */ /* 0x000e220008000c00 */
[----:B------:R-:W0:Y:S01]  /*04a0*/  LDCU.64 UR26, c[0x0][0x380] ;  /* 0x00007000ff1a77ac */ /* 0x000e220008000a00 */
[----:B------:R-:W-:-:S05]  /*04b0*/  UMOV UR4, UR7 ;  /* 0x0000000700047c82 */ /* 0x000fca0008000000 */
.L_x_77:
[----:B0-----:R-:W-:Y:S02]  /*04c0*/  UIMAD.WIDE UR20, UR4, 0x4, UR18 ;  /* 0x00000004041478a5 */ /* 0x001fe4000f8e0212 */
[----:B------:R-:W-:-:S04]  /*04d0*/  UIMAD.WIDE UR10, UR4, 0x4, UR16 ;  /* 0x00000004040a78a5 */ /* 0x000fc8000f8e0210 */
[----:B---3--:R-:W-:Y:S02]  /*04e0*/  MOV R72, UR20 ;  /* 0x0000001400487c02 */ /* 0x008fe40008000f00 */
[----:B------:R-:W-:Y:S02]  /*04f0*/  MOV R73, UR21 ;  /* 0x0000001500497c02 */ /* 0x000fe40008000f00 */
[----:B------:R-:W-:Y:S02]  /*0500*/  MOV R74, UR10 ;  /* 0x0000000a004a7c02 */ /* 0x000fe40008000f00 */
[----:B------:R-:W-:Y:S01]  /*0510*/  MOV R75, UR11 ;  /* 0x0000000b004b7c02 */ /* 0x000fe20008000f00 */
[----:B-----5:R-:W5:Y:S04]  /*0520*/  LDG.E R72, desc[UR22][R72.64] ;  /* 0x0000001648487981 */ /* 0x020f68000c1e1900 */
[----:B------:R-:W2:Y:S01]  /*0530*/  LDG.E R74, desc[UR22][R74.64] ;  /* 0x000000164a4a7981 */ /* 0x000ea2000c1e1900 */
[----:B------:R-:W-:Y:S01]  /*0540*/  UIMAD UR5, UR4, UR8, URZ ;  /* 0x00000008040572a4 */ /* 0x000fe2000f8e02ff */
[----:B------:R-:W-:Y:S01]  /*0550*/  BSSY.RECONVERGENT B0, `(.L_x_53) ;  /* 0x0000070000007945 */ /* 0x000fe20003800200 */
[----:B------:R-:W-:Y:S01]  /*0560*/  HFMA2 R101, -RZ, RZ, 0, 0 ;  /* 0x00000000ff657431 */ /* 0x000fe200000001ff */
[----:B------:R-:W-:Y:S01]  /*0570*/  ISETP.GE.U32.AND P2, PT, R2, 0x100, PT ;  /* 0x000001000200780c */ /* 0x000fe20003f46070 */
[----:B------:R-:W-:Y:S01]  /*0580*/  USHF.R.S32.HI UR6, URZ, 0x1f, UR5 ;  /* 0x0000001fff067899 */ /* 0x000fe20008011405 */
[----:B------:R-:W-:-:S03]  /*0590*/  MOV R110, RZ ;  /* 0x000000ff006e7202 */ /* 0x000fc60000000f00 */
[----:B------:R-:W-:-:S06]  /*05a0*/  ULEA.HI UR6, UR6, UR5, URZ, 0x3 ;  /* 0x0000000506067291 */ /* 0x000fcc000f8f18ff */
[----:B------:R-:W-:-:S04]  /*05b0*/  MOV R77, UR6 ;  /* 0x00000006004d7c02 */ /* 0x000fc80008000f00 */
[----:B------:R-:W-:-:S04]  /*05c0*/  LEA.HI.SX32 R12, R77, R0, 0x1d ;  /* 0x000000004d0c7211 */ /* 0x000fc800078feaff */
[----:B------:R-:W-:Y:S02]  /*05d0*/  MOV R113, R12 ;  /* 0x0000000c00717202 */ /* 0x000fe40000000f00 */
[----:B-----5:R-:W-:Y:S02]  /*05e0*/  R2UR UR11, R72 ;  /* 0x00000000480b72ca */ /* 0x020fe400000e0000 */
[----:B--2---:R-:W-:Y:S01]  /*05f0*/  FSEL R100, R74, RZ, !P4 ;  /* 0x000000ff4a647208 */ /* 0x004fe20006000000 */
[----:B------:R-:W-:-:S12]  /*0600*/  @!P5 BRA `(.L_x_54) ;  /* 0x000000040090d947 */ /* 0x000fd80003800000 */
[----:B------:R-:W0:Y:S08]  /*0610*/  LDC.64 R72, c[0x0][0x3a8] ;  /* 0x0000ea00ff487b82 */ /* 0x000e300000000a00 */
[----:B------:R-:W2:Y:S01]  /*0620*/  LDC.64 R76, c[0x0][0x428] ;  /* 0x00010a00ff4c7b82 */ /* 0x000ea20000000a00 */
[----:B0-----:R-:W-:-:S06]  /*0630*/  IMAD.WIDE.U32 R72, R12, 0x10, R72 ;  /* 0x000000100c487825 */ /* 0x001fcc00078e0048 */
[----:B------:R-:W4:Y:S01]  /*0640*/  LDG.E.128 R72, desc[UR22][R72.64] ;  /* 0x0000001648487981 */ /* 0x000f22000c1e1d00 */
[----:B--2---:R-:W-:-:S06]  /*0650*/  IMAD.WIDE.U32 R76, R12, 0x10, R76 ;  /* 0x000000100c4c7825 */ /* 0x004fcc00078e004c */
[----:B------:R-:W2:Y:S01]  /*0660*/  LDG.E.128 R76, desc[UR22][R76.64] ;  /* 0x000000164c4c7981 */ /* 0x000ea2000c1e1d00 */
[----:B---3--:R-:W-:-:S04]  /*0670*/  ISETP.NE.U32.AND P0, PT, RZ, UR28, PT ;  /* 0x0000001cff007c0c */ /* 0x008fc8000bf05070 */
[----:B------:R-:W-:-:S13]  /*0680*/  ISETP.NE.AND.EX P0, PT, RZ, UR29, PT, P0 ;  /* 0x0000001dff007c0c */ /* 0x000fda000bf05300 */
[----:B------:R-:W0:Y:S01]  /*0690*/  @P0 LDC.64 R14, c[0x0][0x438] ;  /* 0x00010e00ff0e0b82 */ /* 0x000e220000000a00 */
[----:B------:R-:W-:Y:S02]  /*06a0*/  SHF.L.U32 R105, R21, 0x10, RZ ;  /* 0x0000001015697819 */ /* 0x000fe400000006ff */
[----:B------:R-:W-:Y:S01]  /*06b0*/  SHF.L.U32 R109, R20, 0x10, RZ ;  /* 0x00000010146d7819 */ /* 0x000fe200000006ff */
[----:B0-----:R-:W-:-:S05]  /*06c0*/  @P0 IMAD.WIDE.U32 R14, R12, 0x10, R14 ;  /* 0x000000100c0e0825 */ /* 0x001fca00078e000e */
[----:B------:R0:W5:Y:S01]  /*06d0*/  @P0 LDG.E.128 R56, desc[UR22][R14.64] ;  /* 0x000000160e380981 */ /* 0x000162000c1e1d00 */
[----:B------:R-:W-:Y:S02]  /*06e0*/  SHF.L.U32 R106, R7, 0x10, RZ ;  /* 0x00000010076a7819 */ /* 0x000fe400000006ff */
[----:B------:R-:W-:Y:S02]  /*06f0*/  IADD3 R113, PT, PT, R12, 0x80, RZ ;  /* 0x000000800c717810 */ /* 0x000fe40007ffe0ff */
[C---:B----4-:R-:W-:Y:S02]  /*0700*/  SHF.L.U32 R99, R73.reuse, 0x10, RZ ;  /* 0x0000001049637819 */ /* 0x050fe400000006ff */
[----:B------:R-:W-:Y:S02]  /*0710*/  SHF.L.U32 R13, R72, 0x10, RZ ;  /* 0x00000010480d7819 */ /* 0x000fe400000006ff */
[----:B------:R-:W-:Y:S01]  /*0720*/  PRMT R80, R73, 0x7632, R80 ;  /* 0x0000763249507816 */ /* 0x000fe20000000050 */
[C---:B------:R-:W-:Y:S01]  /*0730*/  FADD.FTZ R99, -R100.reuse, R99 ;  /* 0x0000006364637221 */ /* 0x040fe20000010100 */
[----:B------:R-:W-:Y:S01]  /*0740*/  SHF.L.U32 R103, R75, 0x10, RZ ;  /* 0x000000104b677819 */ /* 0x000fe200000006ff */
[----:B------:R-:W-:Y:S01]  /*0750*/  FADD.FTZ R13, -R100, R13 ;  /* 0x0000000d640d7221 */ /* 0x000fe20000010100 */
[C---:B--2---:R-:W-:Y:S01]  /*0760*/  PRMT R82, R76.reuse, 0x7632, R82 ;  /* 0x000076324c527816 */ /* 0x044fe20000000052 */
[----:B------:R-:W-:Y:S01]  /*0770*/  FMUL.FTZ R107, R99, UR11 ;  /* 0x0000000b636b7c20 */ /* 0x000fe20008410000 */
[----:B0-----:R-:W-:Y:S01]  /*0780*/  SHF.L.U32 R14, R76, 0x10, RZ ;  /* 0x000000104c0e7819 */ /* 0x001fe200000006ff */
[----:B------:R-:W-:Y:S01]  /*0790*/  FMUL.FTZ R111, R13, UR11 ;  /* 0x0000000b0d6f7c20 */ /* 0x000fe20008410000 */
[C---:B------:R-:W-:Y:S01]  /*07a0*/  PRMT R76, R77.reuse, 0x7632, R76 ;  /* 0x000076324d4c7816 */ /* 0x040fe2000000004c */
[----:B------:R-:W-:Y:S01]  /*07b0*/  FADD.FTZ R15, -R100, R103 ;  /* 0x00000067640f7221 */ /* 0x000fe20000010100 */
[----:B------:R-:W-:Y:S01]  /*07c0*/  SHF.L.U32 R77, R77, 0x10, RZ ;  /* 0x000000104d4d7819 */ /* 0x000fe200000006ff */
[-C--:B------:R-:W-:Y:S01]  /*07d0*/  FMUL.FTZ R109, R109, R14.reuse ;  /* 0x0000000e6d6d7220 */ /* 0x080fe20000410000 */
[----:B------:R-:W-:Y:S01]  /*07e0*/  PRMT R81, R72, 0x7632, R81 ;  /* 0x0000763248517816 */ /* 0x000fe20000000051 */
[----:B------:R-:W-:Y:S01]  /*07f0*/  FADD.FTZ R40, R40, R14 ;  /* 0x0000000e28287221 */ /* 0x000fe20000010000 */
[----:B------:R-:W-:Y:S01]  /*0800*/  PRMT R72, R75, 0x7632, R72 ;  /* 0x000076324b487816 */ /* 0x000fe20000000048 */
[-C--:B------:R-:W-:Y:S01]  /*0810*/  FMUL.FTZ R105, R105, R77.reuse ;  /* 0x0000004d69697220 */ /* 0x080fe20000410000 */
[----:B------:R-:W-:Y:S01]  /*0820*/  FADD.FTZ R42, R42, R77 ;  /* 0x0000004d2a2a7221 */ /* 0x000fe20000010000 */
[----:B------:R-:W-:Y:S01]  /*0830*/  FFMA.FTZ R26, R107, R77, R26 ;  /* 0x0000004d6b1a7223 */ /* 0x000fe2000001001a */
[----:B------:R-:W-:Y:S01]  /*0840*/  SHF.L.U32 R77, R80, 0x10, RZ ;  /* 0x00000010504d7819 */ /* 0x000fe200000006ff */
[----:B------:R-:W-:Y:S01]  /*0850*/  FFMA.FTZ R24, R111, R14, R24 ;  /* 0x0000000e6f187223 */ /* 0x000fe20000010018 */
[----:B------:R-:W-:Y:S01]  /*0860*/  SHF.L.U32 R81, R81, 0x10, RZ ;  /* 0x0000001051517819 */ /* 0x000fe200000006ff */
[----:B------:R-:W-:Y:S01]  /*0870*/  FMUL.FTZ R15, R15, UR11 ;  /* 0x0000000b0f0f7c20 */ /* 0x000fe20008410000 */
[C---:B------:R-:W-:Y:S01]  /*0880*/  PRMT R75, R79.reuse, 0x7632, R75 ;  /* 0x000076324f4b7816 */ /* 0x040fe2000000004b */
[C---:B------:R-:W-:Y:S01]  /*0890*/  FADD.FTZ R77, -R100.reuse, R77 ;  /* 0x0000004d644d7221 */ /* 0x040fe20000010100 */
[----:B------:R-:W-:Y:S01]  /*08a0*/  SHF.L.U32 R79, R79, 0x10, RZ ;  /* 0x000000104f4f7819 */ /* 0x000fe200000006ff */
[----:B------:R-:W-:Y:S01]  /*08b0*/  FADD.FTZ R81, -R100, R81 ;  /* 0x0000005164517221 */ /* 0x000fe20000010100 */
[----:B------:R-:W-:Y:S01]  /*08c0*/  SHF.L.U32 R14, R23, 0x10, RZ ;  /* 0x00000010170e7819 */ /* 0x000fe200000006ff */
[----:B------:R-:W-:Y:S01]  /*08d0*/  FMUL.FTZ R104, R77, UR11 ;  /* 0x0000000b4d687c20 */ /* 0x000fe20008410000 */
[----:B------:R-:W-:Y:S01]  /*08e0*/  PRMT R73, R74, 0x7632, R73 ;  /* 0x000076324a497816 */ /* 0x000fe20000000049 */
[----:B------:R-:W-:Y:S01]  /*08f0*/  FADD.FTZ R46, R46, R79 ;  /* 0x0000004f2e2e7221 */ /* 0x000fe20000010000 */
[----:B------:R-:W-:Y:S01]  /*0900*/  SHF.L.U32 R82, R82, 0x10, RZ ;  /* 0x0000001052527819 */ /* 0x000fe200000006ff */
[-C--:B------:R-:W-:Y:S01]  /*0910*/  FMUL.FTZ R14, R14, R79.reuse ;  /* 0x0000004f0e0e7220 */ /* 0x080fe20000410000 */
[----:B------:R-:W-:Y:S01]  /*0920*/  SHF.L.U32 R103, R6, 0x10, RZ ;  /* 0x0000001006677819 */ /* 0x000fe200000006ff */
[----:B------:R-:W-:Y:S01]  /*0930*/  FFMA.FTZ R30, R15, R79, R30 ;  /* 0x0000004f0f1e7223 */ /* 0x000fe2000001001e */
[----:B------:R-:W-:Y:S01]  /*0940*/  SHF.L.U32 R76, R76, 0x10, RZ ;  /* 0x000000104c4c7819 */ /* 0x000fe200000006ff */
[----:B------:R-:W-:Y:S01]  /*0950*/  FMUL.FTZ R108, R81, UR11 ;  /* 0x0000000b516c7c20 */ /* 0x000fe20008410000 */
[----:B------:R-:W-:Y:S01]  /*0960*/  SHF.L.U32 R101, R74, 0x10, RZ ;  /* 0x000000104a657819 */ /* 0x000fe200000006ff */
[----:B------:R-:W-:Y:S01]  /*0970*/  FMUL.FTZ R106, R106, R82 ;  /* 0x000000526a6a7220 */ /* 0x000fe20000410000 */
[----:B------:R-:W-:Y:S01]  /*0980*/  PRMT R74, R78, 0x7632, R74 ;  /* 0x000076324e4a7816 */ /* 0x000fe2000000004a */
[----:B------:R-:W-:Y:S01]  /*0990*/  FFMA.FTZ R77, R111, R109, RZ ;  /* 0x0000006d6f4d7223 */ /* 0x000fe200000100ff */
[----:B------:R-:W-:Y:S01]  /*09a0*/  SHF.L.U32 R79, R73, 0x10, RZ ;  /* 0x00000010494f7819 */ /* 0x000fe200000006ff */
[----:B------:R-:W-:Y:S01]  /*09b0*/  FADD.FTZ R73, RZ, R109 ;  /* 0x0000006dff497221 */ /* 0x000fe20000010000 */
[-C--:B------:R-:W-:Y:S01]  /*09c0*/  FMUL.FTZ R103, R103, R76.reuse ;  /* 0x0000004c67677220 */ /* 0x080fe20000410000 */
[----:B------:R-:W-:Y:S01]  /*09d0*/  FADD.FTZ R43, R43, R76 ;  /* 0x0000004c2b2b7221 */ /* 0x000fe20000010000 */
[----:B------:R-:W-:Y:S01]  /*09e0*/  FFMA.FTZ R27, R104, R76, R27 ;  /* 0x0000004c681b7223 */ /* 0x000fe2000001001b */
[----:B------:R-:W-:Y:S01]  /*09f0*/  SHF.L.U32 R81, R72, 0x10, RZ ;  /* 0x0000001048517819 */ /* 0x000fe200000006ff */
[----:B------:R-:W-:Y:S01]  /*0a00*/  FADD.FTZ R72, R73, R106 ;  /* 0x0000006a49487221 */ /* 0x000fe20000010000 */
[----:B------:R-:W-:Y:S01]  /*0a10*/  SHF.L.U32 R76, R74, 0x10, RZ ;  /* 0x000000104a4c7819 */ /* 0x000fe200000006ff */
[----:B------:R-:W-:Y:S01]  /*0a20*/  FFMA.FTZ R74, R108, R106, R77 ;  /* 0x0000006a6c4a7223 */ /* 0x000fe2000001004d */
[----:B------:R-:W-:Y:S01]  /*0a30*/  SHF.L.U32 R78, R78, 0x10, RZ ;  /* 0x000000104e4e7819 */ /* 0x000fe200000006ff */
[----:B------:R-:W-:Y:S01]  /*0a40*/  FADD.FTZ R99, -R100, R101 ;  /* 0x0000006564637221 */ /* 0x000fe20000010100 */
[----:B------:R-:W-:Y:S01]  /*0a50*/  SHF.L.U32 R13, R22, 0x10, RZ ;  /* 0x00000010160d7819 */ /* 0x000fe200000006ff */
[----:B------:R-:W-:Y:S01]  /*0a60*/  FADD.FTZ R72, R72, R105 ;  /* 0x0000006948487221 */ /* 0x000fe20000010000 */
[----:B------:R-:W-:Y:S01]  /*0a70*/  FFMA.FTZ R73, R107, R105, R74 ;  /* 0x000000696b497223 */ /* 0x000fe2000001004a */
[----:B------:R-:W-:Y:S01]  /*0a80*/  SHF.L.U32 R80, R5, 0x10, RZ ;  /* 0x0000001005507819 */ /* 0x000fe200000006ff */
[----:B------:R-:W-:Y:S01]  /*0a90*/  FMUL.FTZ R99, R99, UR11 ;  /* 0x0000000b63637c20 */ /* 0x000fe20008410000 */
[----:B------:R-:W-:Y:S01]  /*0aa0*/  FMUL.FTZ R13, R13, R78 ;  /* 0x0000004e0d0d7220 */ /* 0x000fe20000410000 */
[----:B------:R-:W-:Y:S01]  /*0ab0*/  FADD.FTZ R79, -R100, R79 ;  /* 0x0000004f644f7221 */ /* 0x000fe20000010100 */
[----:B------:R-:W-:Y:S01]  /*0ac0*/  FADD.FTZ R72, R72, R103 ;  /* 0x0000006748487221 */ /* 0x000fe20000010000 */
[----:B------:R-:W-:Y:S01]  /*0ad0*/  FFMA.FTZ R74, R104, R103, R73 ;  /* 0x00000067684a7223 */ /* 0x000fe20000010049 */
[----:B------:R-:W-:Y:S01]  /*0ae0*/  FADD.FTZ R41, R41, R82 ;  /* 0x0000005229297221 */ /* 0x000fe20000010000 */
[----:B------:R-:W-:Y:S01]  /*0af0*/  FFMA.FTZ R25, R108, R82, R25 ;  /* 0x000000526c197223 */ /* 0x000fe20000010019 */
[----:B------:R-:W-:Y:S01]  /*0b00*/  SHF.L.U32 R77, R75, 0x10, RZ ;  /* 0x000000104b4d7819 */ /* 0x000fe200000006ff */
[----:B------:R-:W-:Y:S01]  /*0b10*/  FMUL.FTZ R80, R80, R76 ;  /* 0x0000004c50507220 */ /* 0x000fe20000410000 */
[----:B------:R-:W-:Y:S01]  /*0b20*/  FMUL.FTZ R82, R79, UR11 ;  /* 0x0000000b4f527c20 */ /* 0x000fe20008410000 */
[----:B------:R-:W-:Y:S01]  /*0b30*/  FADD.FTZ R73, R72, R13 ;  /* 0x0000000d48497221 */ /* 0x000fe20000010000 */
[C---:B------:R-:W-:Y:S01]  /*0b40*/  FFMA.FTZ R75, R99.reuse, R13, R74 ;  /* 0x0000000d634b7223 */ /* 0x040fe2000001004a */
[----:B------:R-:W-:Y:S01]  /*0b50*/  FADD.FTZ R44, R44, R78 ;  /* 0x0000004e2c2c7221 */ /* 0x000fe20000010000 */
[----:B------:R-:W-:Y:S01]  /*0b60*/  FFMA.FTZ R28, R99, R78, R28 ;  /* 0x0000004e631c7223 */ /* 0x000fe2000001001c */
[----:B------:R-:W-:Y:S01]  /*0b70*/  SHF.L.U32 R78, R4, 0x10, RZ ;  /* 0x00000010044e7819 */ /* 0x000fe200000006ff */
[----:B------:R-:W-:Y:S01]  /*0b80*/  FADD.FTZ R84, -R100, R81 ;  /* 0x0000005164547221 */ /* 0x000fe20000010100 */
[----:B------:R-:W-:Y:S01]  /*0b90*/  FADD.FTZ R73, R73, R80 ;  /* 0x0000005049497221 */ /* 0x000fe20000010000 */
[----:B------:R-:W-:Y:S01]  /*0ba0*/  FFMA.FTZ R72, R82, R80, R75 ;  /* 0x0000005052487223 */ /* 0x000fe2000001004b */
[----:B------:R-:W-:Y:S01]  /*0bb0*/  FADD.FTZ R45, R45, R76 ;  /* 0x0000004c2d2d7221 */ /* 0x000fe20000010000 */
[-C--:B------:R-:W-:Y:S01]  /*0bc0*/  FMUL.FTZ R81, R78, R77.reuse ;  /* 0x0000004d4e517220 */ /* 0x080fe20000410000 */
[----:B------:R-:W-:Y:S01]  /*0bd0*/  FMUL.FTZ R84, R84, UR11 ;  /* 0x0000000b54547c20 */ /* 0x000fe20008410000 */
[----:B------:R-:W-:Y:S01]  /*0be0*/  FADD.FTZ R74, R73, R14 ;  /* 0x0000000e494a7221 */ /* 0x000fe20000010000 */
[----:B------:R-:W-:Y:S01]  /*0bf0*/  FFMA.FTZ R72, R15, R14, R72 ;  /* 0x0000000e0f487223 */ /* 0x000fe20000010048 */
[----:B------:R-:W-:Y:S01]  /*0c00*/  FFMA.FTZ R29, R82, R76, R29 ;  /* 0x0000004c521d7223 */ /* 0x000fe2000001001d */
[----:B------:R-:W-:Y:S01]  /*0c10*/  FADD.FTZ R47, R47, R77 ;  /* 0x0000004d2f2f7221 */ /* 0x000fe20000010000 */
[----:B------:R-:W-:Y:S01]  /*0c20*/  FFMA.FTZ R31, R84, R77, R31 ;  /* 0x0000004d541f7223 */ /* 0x000fe2000001001f */
[----:B------:R-:W-:Y:S01]  /*0c30*/  FADD.FTZ R101, R74, R81 ;  /* 0x000000514a657221 */ /* 0x000fe20000010000 */
[----:B------:R-:W-:-:S07]  /*0c40*/  FFMA.FTZ R110, R84, R81, R72 ;  /* 0x00000051546e7223 */ /* 0x000fce0000010048 */
.L_x_54:
[----:B-1-34-:R-:W-:Y:S05]  /*0c50*/  BSYNC.RECONVERGENT B0 ;  /* 0x0000000000007941 */ /* 0x01afea0003800200 */
.L_x_53:
[----:B------:R-:W-:Y:S04]  /*0c60*/  BSSY.RECONVERGENT B0, `(.L_x_55) ;  /* 0x0000065000007945 */ /* 0x000fe80003800200 */
[----:B------:R-:W-:Y:S05]  /*0c70*/  @!P2 BRA `(.L_x_56) ;  /* 0x00000004008ca947 */ /* 0x000fea0003800000 */
[----:B------:R-:W0:Y:S08]  /*0c80*/  LDC.64 R72, c[0x0][0x3a8] ;  /* 0x0000ea00ff487b82 */ /* 0x000e300000000a00 */
[----:B------:R-:W1:Y:S01]  /*0c90*/  LDC.64 R76, c[0x0][0x428] ;  /* 0x00010a00ff4c7b82 */ /* 0x000e620000000a00 */
[----:B0-----:R-:W-:-:S06]  /*0ca0*/  IMAD.WIDE.U32 R72, R113, 0x10, R72 ;  /* 0x0000001071487825 */ /* 0x001fcc00078e0048 */
[----:B------:R-:W2:Y:S01]  /*0cb0*/  LDG.E.128 R72, desc[UR22][R72.64] ;  /* 0x0000001648487981 */ /* 0x000ea2000c1e1d00 */
[----:B-1----:R-:W-:-:S06]  /*0cc0*/  IMAD.WIDE.U32 R76, R113, 0x10, R76 ;  /* 0x00000010714c7825 */ /* 0x002fcc00078e004c */
[----:B------:R-:W3:Y:S01]  /*0cd0*/  LDG.E.128 R76, desc[UR22][R76.64] ;  /* 0x000000164c4c7981 */ /* 0x000ee2000c1e1d00 */
[----:B------:R-:W-:-:S04]  /*0ce0*/  ISETP.NE.U32.AND P0, PT, RZ, UR28, PT ;  /* 0x0000001cff007c0c */ /* 0x000fc8000bf05070 */
[----:B------:R-:W-:-:S13]  /*0cf0*/  ISETP.NE.AND.EX P0, PT, RZ, UR29, PT, P0 ;  /* 0x0000001dff007c0c */ /* 0x000fda000bf05300 */
[----:B------:R-:W0:Y:S01]  /*0d00*/  @P0 LDC.64 R86, c[0x0][0x438] ;  /* 0x00010e00ff560b82 */ /* 0x000e220000000a00 */
[----:B------:R-:W-:Y:S01]  /*0d10*/  SHF.L.U32 R90, R18, 0x10, RZ ;  /* 0x00000010125a7819 */ /* 0x000fe200000006ff */
[----:B0-----:R-:W-:-:S05]  /*0d20*/  @P0 IMAD.WIDE.U32 R86, R113, 0x10, R86 ;  /* 0x0000001071560825 */ /* 0x001fca00078e0056 */
[----:B------:R0:W5:Y:S01]  /*0d30*/  @P0 LDG.E.128 R60, desc[UR22][R86.64] ;  /* 0x00000016563c0981 */ /* 0x000162000c1e1d00 */
[----:B------:R-:W-:Y:S02]  /*0d40*/  SHF.L.U32 R95, R9, 0x10, RZ ;  /* 0x00000010095f7819 */ /* 0x000fe400000006ff */
[----:B------:R-:W-:Y:S02]  /*0d50*/  SHF.L.U32 R97, R8, 0x10, RZ ;  /* 0x0000001008617819 */ /* 0x000fe400000006ff */
[----:B0-----:R-:W-:Y:S02]  /*0d60*/  SHF.L.U32 R86, R16, 0x10, RZ ;  /* 0x0000001010567819 */ /* 0x001fe400000006ff */
[C---:B--2---:R-:W-:Y:S02]  /*0d70*/  PRMT R83, R72.reuse, 0x7632, R83 ;  /* 0x0000763248537816 */ /* 0x044fe40000000053 */
[----:B------:R-:W-:Y:S02]  /*0d80*/  SHF.L.U32 R85, R72, 0x10, RZ ;  /* 0x0000001048557819 */ /* 0x000fe400000006ff */
[----:B------:R-:W-:-:S02]  /*0d90*/  PRMT R88, R73, 0x7632, R88 ;  /* 0x0000763249587816 */ /* 0x000fc40000000058 */
[----:B------:R-:W-:Y:S01]  /*0da0*/  SHF.L.U32 R73, R73, 0x10, RZ ;  /* 0x0000001049497819 */ /* 0x000fe200000006ff */
[----:B------:R-:W-:Y:S01]  /*0db0*/  FADD.FTZ R85, -R100, R85 ;  /* 0x0000005564557221 */ /* 0x000fe20000010100 */
[C---:B------:R-:W-:Y:S02]  /*0dc0*/  PRMT R72, R74.reuse, 0x7632, R72 ;  /* 0x000076324a487816 */ /* 0x040fe40000000048 */
[----:B------:R-:W-:Y:S01]  /*0dd0*/  SHF.L.U32 R89, R74, 0x10, RZ ;  /* 0x000000104a597819 */ /* 0x000fe200000006ff */
[C---:B------:R-:W-:Y:S01]  /*0de0*/  FADD.FTZ R87, -R100.reuse, R73 ;  /* 0x0000004964577221 */ /* 0x040fe20000010100 */
[----:B------:R-:W-:Y:S02]  /*0df0*/  SHF.L.U32 R83, R83, 0x10, RZ ;  /* 0x0000001053537819 */ /* 0x000fe400000006ff */
[C---:B------:R-:W-:Y:S01]  /*0e00*/  PRMT R74, R75.reuse, 0x7632, R74 ;  /* 0x000076324b4a7816 */ /* 0x040fe2000000004a */
[C---:B------:R-:W-:Y:S01]  /*0e10*/  FADD.FTZ R89, -R100.reuse, R89 ;  /* 0x0000005964597221 */ /* 0x040fe20000010100 */
[----:B------:R-:W-:Y:S01]  /*0e20*/  SHF.L.U32 R91, R75, 0x10, RZ ;  /* 0x000000104b5b7819 */ /* 0x000fe200000006ff */
[----:B------:R-:W-:Y:S01]  /*0e30*/  FADD.FTZ R94, -R100, R83 ;  /* 0x00000053645e7221 */ /* 0x000fe20000010100 */
[----:B------:R-:W-:Y:S01]  /*0e40*/  SHF.L.U32 R75, R72, 0x10, RZ ;  /* 0x00000010484b7819 */ /* 0x000fe200000006ff */
[----:B------:R-:W-:Y:S01]  /*0e50*/  FMUL.FTZ R83, R85, UR11 ;  /* 0x0000000b55537c20 */ /* 0x000fe20008410000 */
[----:B------:R-:W-:Y:S01]  /*0e60*/  FMUL.FTZ R85, R87, UR11 ;  /* 0x0000000b57557c20 */ /* 0x000fe20008410000 */
[----:B------:R-:W-:Y:S01]  /*0e70*/  FADD.FTZ R92, -R100, R91 ;  /* 0x0000005b645c7221 */ /* 0x000fe20000010100 */
[----:B---3--:R-:W-:Y:S01]  /*0e80*/  SHF.L.U32 R91, R78, 0x10, RZ ;  /* 0x000000104e5b7819 */ /* 0x008fe200000006ff */
[----:B------:R-:W-:Y:S01]  /*0e90*/  FADD.FTZ R98, -R100, R75 ;  /* 0x0000004b64627221 */ /* 0x000fe20000010100 */
[----:B------:R-:W-:Y:S01]  /*0ea0*/  SHF.L.U32 R93, R74, 0x10, RZ ;  /* 0x000000104a5d7819 */ /* 0x000fe200000006ff */
[----:B------:R-:W-:Y:S01]  /*0eb0*/  FMUL.FTZ R87, R89, UR11 ;  /* 0x0000000b59577c20 */ /* 0x000fe20008410000 */
[----:B------:R-:W-:Y:S01]  /*0ec0*/  SHF.L.U32 R75, R76, 0x10, RZ ;  /* 0x000000104c4b7819 */ /* 0x000fe200000006ff */
[-C--:B------:R-:W-:Y:S01]  /*0ed0*/  FMUL.FTZ R90, R90, R91.reuse ;  /* 0x0000005b5a5a7220 */ /* 0x080fe20000410000 */
[----:B------:R-:W-:Y:S01]  /*0ee0*/  PRMT R74, R76, 0x7632, R74 ;  /* 0x000076324c4a7816 */ /* 0x000fe2000000004a */
[----:B------:R-:W-:Y:S01]  /*0ef0*/  FADD.FTZ R52, R52, R91 ;  /* 0x0000005b34347221 */ /* 0x000fe20000010000 */
[----:B------:R-:W-:Y:S01]  /*0f00*/  FFMA.FTZ R36, R87, R91, R36 ;  /* 0x0000005b57247223 */ /* 0x000fe20000010024 */
[----:B------:R-:W-:Y:S01]  /*0f10*/  PRMT R72, R79, 0x7632, R72 ;  /* 0x000076324f487816 */ /* 0x000fe20000000048 */
[-C--:B------:R-:W-:Y:S01]  /*0f20*/  FMUL.FTZ R86, R86, R75.reuse ;  /* 0x0000004b56567220 */ /* 0x080fe20000410000 */
[----:B------:R-:W-:Y:S01]  /*0f30*/  FADD.FTZ R48, R48, R75 ;  /* 0x0000004b30307221 */ /* 0x000fe20000010000 */
[----:B------:R-:W-:Y:S01]  /*0f40*/  FFMA.FTZ R32, R83, R75, R32 ;  /* 0x0000004b53207223 */ /* 0x000fe20000010020 */
[----:B------:R-:W-:Y:S01]  /*0f50*/  SHF.L.U32 R91, R11, 0x10, RZ ;  /* 0x000000100b5b7819 */ /* 0x000fe200000006ff */
[----:B------:R-:W-:Y:S01]  /*0f60*/  FMUL.FTZ R94, R94, UR11 ;  /* 0x0000000b5e5e7c20 */ /* 0x000fe20008410000 */
[----:B------:R-:W-:Y:S01]  /*0f70*/  SHF.L.U32 R74, R74, 0x10, RZ ;  /* 0x000000104a4a7819 */ /* 0x000fe200000006ff */
[----:B------:R-:W-:Y:S01]  /*0f80*/  FMUL.FTZ R89, R92, UR11 ;  /* 0x0000000b5c597c20 */ /* 0x000fe20008410000 */
[----:B------:R-:W-:Y:S01]  /*0f90*/  SHF.L.U32 R73, R88, 0x10, RZ ;  /* 0x0000001058497819 */ /* 0x000fe200000006ff */
[----:B------:R-:W-:Y:S01]  /*0fa0*/  FADD.FTZ R102, -R100, R93 ;  /* 0x0000005d64667221 */ /* 0x000fe20000010100 */
[----:B------:R-:W-:Y:S01]  /*0fb0*/  SHF.L.U32 R79, R79, 0x10, RZ ;  /* 0x000000104f4f7819 */ /* 0x000fe200000006ff */
[-C--:B------:R-:W-:Y:S01]  /*0fc0*/  FMUL.FTZ R91, R91, R74.reuse ;  /* 0x0000004a5b5b7220 */ /* 0x080fe20000410000 */
[----:B------:R-:W-:Y:S01]  /*0fd0*/  SHF.L.U32 R75, R19, 0x10, RZ ;  /* 0x00000010134b7819 */ /* 0x000fe200000006ff */
[----:B------:R-:W-:Y:S01]  /*0fe0*/  FADD.FTZ R49, R49, R74 ;  /* 0x0000004a31317221 */ /* 0x000fe20000010000 */
[C---:B------:R-:W-:Y:S01]  /*0ff0*/  PRMT R76, R77.reuse, 0x7632, R76 ;  /* 0x000076324d4c7816 */ /* 0x040fe2000000004c */
[----:B------:R-:W-:Y:S01]  /*1000*/  FFMA.FTZ R33, R94, R74, R33 ;  /* 0x0000004a5e217223 */ /* 0x000fe20000010021 */
[----:B------:R-:W-:Y:S01]  /*1010*/  SHF.L.U32 R77, R77, 0x10, RZ ;  /* 0x000000104d4d7819 */ /* 0x000fe200000006ff */
[----:B------:R-:W-:Y:S01]  /*1020*/  FADD.FTZ R96, -R100, R73 ;  /* 0x0000004964607221 */ /* 0x000fe20000010100 */
[----:B------:R-:W-:Y:S01]  /*1030*/  SHF.L.U32 R88, R17, 0x10, RZ ;  /* 0x0000001011587819 */ /* 0x000fe200000006ff */
[----:B------:R-:W-:Y:S01]  /*1040*/  FMUL.FTZ R92, R75, R79 ;  /* 0x0000004f4b5c7220 */ /* 0x000fe20000410000 */
[----:B------:R-:W-:Y:S01]  /*1050*/  FADD.FTZ R74, R101, R86 ;  /* 0x00000056654a7221 */ /* 0x000fe20000010000 */
[----:B------:R-:W-:Y:S01]  /*1060*/  FFMA.FTZ R75, R83, R86, R110 ;  /* 0x00000056534b7223 */ /* 0x000fe2000001006e */
[----:B------:R-:W-:Y:S01]  /*1070*/  FADD.FTZ R50, R50, R77 ;  /* 0x0000004d32327221 */ /* 0x000fe20000010000 */
[-C--:B------:R-:W-:Y:S01]  /*1080*/  FMUL.FTZ R88, R88, R77.reuse ;  /* 0x0000004d58587220 */ /* 0x080fe20000410000 */
[----:B------:R-:W-:Y:S01]  /*1090*/  FFMA.FTZ R34, R85, R77, R34 ;  /* 0x0000004d55227223 */ /* 0x000fe20000010022 */
[----:B------:R-:W-:Y:S01]  /*10a0*/  SHF.L.U32 R93, R10, 0x10, RZ ;  /* 0x000000100a5d7819 */ /* 0x000fe200000006ff */
[----:B------:R-:W-:Y:S01]  /*10b0*/  FMUL.FTZ R96, R96, UR11 ;  /* 0x0000000b60607c20 */ /* 0x000fe20008410000 */
[----:B------:R-:W-:Y:S01]  /*10c0*/  SHF.L.U32 R76, R76, 0x10, RZ ;  /* 0x000000104c4c7819 */ /* 0x000fe200000006ff */
[----:B------:R-:W-:Y:S01]  /*10d0*/  FADD.FTZ R77, R74, R91 ;  /* 0x0000005b4a4d7221 */ /* 0x000fe20000010000 */
[----:B------:R-:W-:Y:S01]  /*10e0*/  PRMT R73, R78, 0x7632, R73 ;  /* 0x000076324e497816 */ /* 0x000fe20000000049 */
[----:B------:R-:W-:Y:S01]  /*10f0*/  FFMA.FTZ R74, R94, R91, R75 ;  /* 0x0000005b5e4a7223 */ /* 0x000fe2000001004b */
[----:B------:R-:W-:Y:S01]  /*1100*/  SHF.L.U32 R100, R72, 0x10, RZ ;  /* 0x0000001048647819 */ /* 0x000fe200000006ff */
[-C--:B------:R-:W-:Y:S01]  /*1110*/  FMUL.FTZ R93, R93, R76.reuse ;  /* 0x0000004c5d5d7220 */ /* 0x080fe20000410000 */
[----:B------:R-:W-:Y:S01]  /*1120*/  FADD.FTZ R51, R51, R76 ;  /* 0x0000004c33337221 */ /* 0x000fe20000010000 */
[----:B------:R-:W-:Y:S01]  /*1130*/  FFMA.FTZ R35, R96, R76, R35 ;  /* 0x0000004c60237223 */ /* 0x000fe20000010023 */
[----:B------:R-:W-:Y:S01]  /*1140*/  SHF.L.U32 R78, R73, 0x10, RZ ;  /* 0x00000010494e7819 */ /* 0x000fe200000006ff */
[----:B------:R-:W-:Y:S01]  /*1150*/  FADD.FTZ R76, R77, R88 ;  /* 0x000000584d4c7221 */ /* 0x000fe20000010000 */
[----:B------:R-:W-:Y:S01]  /*1160*/  FFMA.FTZ R73, R85, R88, R74 ;  /* 0x0000005855497223 */ /* 0x000fe2000001004a */
[----:B------:R-:W-:Y:S01]  /*1170*/  FMUL.FTZ R98, R98, UR11 ;  /* 0x0000000b62627c20 */ /* 0x000fe20008410000 */
[----:B------:R-:W-:Y:S01]  /*1180*/  FMUL.FTZ R97, R97, R100 ;  /* 0x0000006461617220 */ /* 0x000fe20000410000 */
[----:B------:R-:W-:Y:S01]  /*1190*/  FADD.FTZ R75, R76, R93 ;  /* 0x0000005d4c4b7221 */ /* 0x000fe20000010000 */
[----:B------:R-:W-:Y:S01]  /*11a0*/  FFMA.FTZ R72, R96, R93, R73 ;  /* 0x0000005d60487223 */ /* 0x000fe20000010049 */
[----:B------:R-:W-:Y:S01]  /*11b0*/  FMUL.FTZ R95, R95, R78 ;  /* 0x0000004e5f5f7220 */ /* 0x000fe20000410000 */
[----:B------:R-:W-:Y:S01]  /*11c0*/  FMUL.FTZ R102, R102, UR11 ;  /* 0x0000000b66667c20 */ /* 0x000fe20008410000 */
        /* <DEDUP_REMOVED lines=11> */
[----:B------:R-:W-:Y:S01]  /*1280*/  FFMA.FTZ R39, R102, R100, R39 ;  /* 0x0000006466277223 */ /* 0x000fe20000010027 */
[----:B------:R-:W-:Y:S01]  /*1290*/  FADD.FTZ R101, R74, R97 ;  /* 0x000000614a657221 */ /* 0x000fe20000010000 */
[----:B------:R-:W-:-:S07]  /*12a0*/  FFMA.FTZ R110, R102, R97, R72 ;  /* 0x00000061666e7223 */ /* 0x000fce0000010048 */
.L_x_56:
[----:B------:R-:W-:Y:S05]  /*12b0*/  BSYNC.RECONVERGENT B0 ;  /* 0x0000000000007941 */ /* 0x000fea0003800200 */
.L_x_55:
[----:B------:R-:W0:Y:S01]  /*12c0*/  SHFL.DOWN PT, R72, R101, 0x10, 0x1f ;  /* 0x0a001f0065487f89 */ /* 0x000e2200000e0000 */
[----:B------:R-:W-:Y:S01]  /*12d0*/  LOP3.LUT P1, RZ, R0, 0x1f, RZ, 0xc0, !PT ;  /* 0x0000001f00ff7812 */ /* 0x000fe2000782c0ff */
[----:B------:R-:W-:Y:S01]  /*12e0*/  UIADD3 UR4, UPT, UPT, UR4, UR26, URZ ;  /* 0x0000001a04047290 */ /* 0x000fe2000fffe0ff */
[----:B------:R-:W-:Y:S01]  /*12f0*/  PLOP3.LUT P0, PT, PT, PT, PT, 0x80, 0x8 ;  /* 0x000000000008781c */ /* 0x000fe20003f0f070 */
[----:B------:R-:W1:Y:S01]  /*1300*/  SHFL.DOWN PT, R73, R110, 0x10, 0x1f ;  /* 0x0a001f006e497f89 */ /* 0x000e6200000e0000 */
[----:B------:R-:W-:Y:S01]  /*1310*/  ISETP.GE.U32.AND P5, PT, R2, 0x80, PT ;  /* 0x000000800200780c */ /* 0x000fe20003fa6070 */
[----:B------:R-:W-:Y:S01]  /*1320*/  UISETP.GE.AND UP1, UPT, UR4, UR27, UPT ;  /* 0x0000001b0400728c */ /* 0x000fe2000bf26270 */
[----:B------:R-:W-:Y:S01]  /*1330*/  ISETP.NE.AND P4, PT, RZ, UR24, PT ;  /* 0x00000018ff007c0c */ /* 0x000fe2000bf85270 */
[----:B------:R-:W2:Y:S01]  /*1340*/  S2R R113, SR_CgaCtaId ;  /* 0x0000000000717919 */ /* 0x000ea20000008800 */
[----:B------:R-:W-:Y:S05]  /*1350*/  BSSY.RECONVERGENT B0, `(.L_x_57) ;  /* 0x0000194000007945 */ /* 0x000fea0003800200 */
[----:B------:R-:W-:Y:S01]  /*1360*/  @!P1 PLOP3.LUT P0, PT, P3, PT, PT, 0x80, 0x8 ;  /* 0x000000000008981c */ /* 0x000fe20001f0f070 */
[----:B0-----:R-:W-:Y:S01]  /*1370*/  FADD.FTZ R72, R72, R101 ;  /* 0x0000006548487221 */ /* 0x001fe20000010000 */
[----:B-1----:R-:W-:-:S04]  /*1380*/  FADD.FTZ R73, R73, R110 ;  /* 0x0000006e49497221 */ /* 0x002fc80000010000 */
[----:B------:R-:W0:Y:S04]  /*1390*/  SHFL.DOWN PT, R75, R72, 0x8, 0x1f ;  /* 0x09001f00484b7f89 */ /* 0x000e2800000e0000 */
[----:B------:R-:W1:Y:S01]  /*13a0*/  SHFL.DOWN PT, R74, R73, 0x8, 0x1f ;  /* 0x09001f00494a7f89 */ /* 0x000e6200000e0000 */
[----:B0-----:R-:W-:Y:S01]  /*13b0*/  FADD.FTZ R75, R72, R75 ;  /* 0x0000004b484b7221 */ /* 0x001fe20000010000 */
[----:B------:R-:W-:Y:S01]  /*13c0*/  MOV R72, 0x400 ;  /* 0x0000040000487802 */ /* 0x000fe20000000f00 */
[----:B-1----:R-:W-:-:S03]  /*13d0*/  FADD.FTZ R74, R73, R74 ;  /* 0x0000004a494a7221 */ /* 0x002fc60000010000 */
[----:B------:R-:W0:Y:S01]  /*13e0*/  SHFL.DOWN PT, R76, R75, 0x4, 0x1f ;  /* 0x08801f004b4c7f89 */ /* 0x000e2200000e0000 */
[----:B--2---:R-:W-:-:S03]  /*13f0*/  LEA R110, R113, R72, 0x18 ;  /* 0x00000048716e7211 */ /* 0x004fc600078ec0ff */
[----:B------:R-:W1:Y:S01]  /*1400*/  SHFL.DOWN PT, R77, R74, 0x4, 0x1f ;  /* 0x08801f004a4d7f89 */ /* 0x000e6200000e0000 */
[----:B------:R-:W-:-:S04]  /*1410*/  IADD3 R73, PT, PT, R110, 0x2020, RZ ;  /* 0x000020206e497810 */ /* 0x000fc80007ffe0ff */
[----:B------:R-:W-:Y:S02]  /*1420*/  @!P1 MOV R72, R73 ;  /* 0x0000004900489202 */ /* 0x000fe40000000f00 */
[C---:B------:R-:W-:Y:S02]  /*1430*/  @!P0 IADD3 R72, PT, PT, R110.reuse, 0x2000, RZ ;  /* 0x000020006e488810 */ /* 0x040fe40007ffe0ff */
[----:B------:R-:W-:Y:S02]  /*1440*/  @!P3 IADD3 R73, PT, PT, R110, 0x2000, RZ ;  /* 0x000020006e49b810 */ /* 0x000fe40007ffe0ff */
[----:B------:R-:W-:Y:S01]  /*1450*/  @!P1 LEA R112, R3, R72, 0x3 ;  /* 0x0000004803709211 */ /* 0x000fe200078e18ff */
[----:B0-----:R-:W-:Y:S01]  /*1460*/  FADD.FTZ R76, R75, R76 ;  /* 0x0000004c4b4c7221 */ /* 0x001fe20000010000 */
[----:B-1----:R-:W-:-:S04]  /*1470*/  FADD.FTZ R77, R74, R77 ;  /* 0x0000004d4a4d7221 */ /* 0x002fc80000010000 */
[----:B------:R-:W0:Y:S04]  /*1480*/  SHFL.DOWN PT, R79, R76, 0x2, 0x1f ;  /* 0x08401f004c4f7f89 */ /* 0x000e2800000e0000 */
[----:B------:R-:W1:Y:S01]  /*1490*/  SHFL.DOWN PT, R78, R77, 0x2, 0x1f ;  /* 0x08401f004d4e7f89 */ /* 0x000e6200000e0000 */
[----:B0-----:R-:W-:Y:S01]  /*14a0*/  FADD.FTZ R79, R76, R79 ;  /* 0x0000004f4c4f7221 */ /* 0x001fe20000010000 */
[C---:B------:R-:W-:Y:S02]  /*14b0*/  IADD3 R76, PT, PT, R110.reuse, 0x2030, RZ ;  /* 0x000020306e4c7810 */ /* 0x040fe40007ffe0ff */
[----:B------:R-:W-:Y:S01]  /*14c0*/  @!P3 IADD3 R76, PT, PT, R110, 0x2010, RZ ;  /* 0x000020106e4cb810 */ /* 0x000fe20007ffe0ff */
[----:B-1----:R-:W-:Y:S01]  /*14d0*/  FADD.FTZ R78, R77, R78 ;  /* 0x0000004e4d4e7221 */ /* 0x002fe20000010000 */
[----:B------:R-:W0:Y:S04]  /*14e0*/  SHFL.DOWN PT, R100, R79, 0x1, 0x1f ;  /* 0x08201f004f647f89 */ /* 0x000e2800000e0000 */
[----:B------:R-:W1:Y:S01]  /*14f0*/  SHFL.DOWN PT, R101, R78, 0x1, 0x1f ;  /* 0x08201f004e657f89 */ /* 0x000e6200000e0000 */
[----:B0-----:R-:W-:Y:S01]  /*1500*/  FADD.FTZ R100, R79, R100 ;  /* 0x000000644f647221 */ /* 0x001fe20000010000 */
[----:B-1----:R-:W-:-:S05]  /*1510*/  FADD.FTZ R101, R78, R101 ;  /* 0x000000654e657221 */ /* 0x002fca0000010000 */
[----:B------:R-:W-:Y:S01]  /*1520*/  @!P1 STS.64 [R112], R100 ;  /* 0x0000006470009388 */ /* 0x000fe20000000a00 */
[----:B------:R-:W-:Y:S06]  /*1530*/  BAR.SYNC.DEFER_BLOCKING 0x0 ;  /* 0x0000000000007b1d */ /* 0x000fec0000010000 */
[----:B------:R-:W0:Y:S04]  /*1540*/  LDS.128 R72, [R73] ;  /* 0x0000000049487984 */ /* 0x000e280000000c00 */
[----:B------:R-:W1:Y:S01]  /*1550*/  LDS.128 R76, [R76] ;  /* 0x000000004c4c7984 */ /* 0x000e620000000c00 */
[----:B0-----:R-:W-:-:S04]  /*1560*/  FADD.FTZ R110, RZ, R73 ;  /* 0x00000049ff6e7221 */ /* 0x001fc80000010000 */
[----:B------:R-:W-:Y:S01]  /*1570*/  FADD.FTZ R110, R75, R110 ;  /* 0x0000006e4b6e7221 */ /* 0x000fe20000010000 */
[----:B------:R-:W-:-:S03]  /*1580*/  FADD.FTZ R75, RZ, R72 ;  /* 0x00000048ff4b7221 */ /* 0x000fc60000010000 */
[----:B-1----:R-:W-:Y:S01]  /*1590*/  FADD.FTZ R110, R110, R77 ;  /* 0x0000004d6e6e7221 */ /* 0x002fe20000010000 */
[----:B------:R-:W-:-:S03]  /*15a0*/  FADD.FTZ R75, R74, R75 ;  /* 0x0000004b4a4b7221 */ /* 0x000fc60000010000 */
[----:B------:R-:W-:Y:S01]  /*15b0*/  FADD.FTZ R79, R79, R110 ;  /* 0x0000006e4f4f7221 */ /* 0x000fe20000010000 */
[----:B------:R-:W-:-:S03]  /*15c0*/  FADD.FTZ R75, R75, R76 ;  /* 0x0000004c4b4b7221 */ /* 0x000fc60000010000 */
[----:B------:R-:W-:Y:S01]  /*15d0*/  FMUL.FTZ R79, R79, UR25 ;  /* 0x000000194f4f7c20 */ /* 0x000fe20008410000 */
[----:B------:R-:W-:-:S04]  /*15e0*/  FADD.FTZ R75, R78, R75 ;  /* 0x0000004b4e4b7221 */ /* 0x000fc80000010000 */
[----:B------:R-:W-:Y:S01]  /*15f0*/  FMUL.FTZ R75, R75, UR25 ;  /* 0x000000194b4b7c20 */ /* 0x000fe20008410000 */
[----:B------:R-:W-:-:S04]  /*1600*/  R2UR UR20, R79 ;  /* 0x000000004f1472ca */ /* 0x000fc800000e0000 */
[----:B------:R-:W-:Y:S01]  /*1610*/  FSEL R110, R75, RZ, !P4 ;  /* 0x000000ff4b6e7208 */ /* 0x000fe20006000000 */
[----:B------:R-:W-:Y:S10]  /*1620*/  @!P5 BRA `(.L_x_58) ;  /* 0x000000140098d947 */ /* 0x000ff40003800000 */
        /* <DEDUP_REMOVED lines=42> */
.L_x_61:
        /* <DEDUP_REMOVED lines=33> */
.L_x_60:
        /* <DEDUP_REMOVED lines=38> */
.L_x_63:
        /* <DEDUP_REMOVED lines=37> */
.L_x_59:
        /* <DEDUP_REMOVED lines=12> */
[----:B-----5:R-:W-:Y:S01]  /*2050*/  PRMT R73, R59, 0x7632, R73 ;  /* 0x000076323b497816 */ /* 0x020fe20000000049 */
[----:B------:R-:W-:Y:S01]  /*2060*/  FFMA.FTZ R78, R99, UR20, R110 ;  /* 0x00000014634e7c23 */ /* 0x000fe2000801006e */
        /* <DEDUP_REMOVED lines=11> */
[----:B------:R-:W-:Y:S01]  /*2120*/  FFMA.FTZ R74, R77, UR11, R74 ;  /* 0x0000000b4d4a7c23 */ /* 0x000fe2000801004a */
[----:B------:R-:W-:Y:S01]  /*2130*/  FFMA.FTZ R75, R100, UR11, R75 ;  /* 0x0000000b644b7c23 */ /* 0x000fe2000801004b */
[----:B------:R-:W-:Y:S01]  /*2140*/  PRMT R77, R57, 0x7632, R77 ;  /* 0x00007632394d7816 */ /* 0x000fe2000000004d */
[--C-:B------:R-:W-:Y:S01]  /*2150*/  FFMA.FTZ R101, R78, UR11, R73.reuse ;  /* 0x0000000b4e657c23 */ /* 0x100fe20008010049 */
[--C-:B------:R-:W-:Y:S01]  /*2160*/  FFMA.FTZ R114, R104, UR20, R110.reuse ;  /* 0x0000001468727c23 */ /* 0x100fe2000801006e */
[--C-:B------:R-:W-:Y:S01]  /*2170*/  FFMA.FTZ R100, R111, UR20, R110.reuse ;  /* 0x000000146f647c23 */ /* 0x100fe2000801006e */
[----:B------:R-:W-:Y:S01]  /*2180*/  PRMT R73, R56, 0x7632, R73 ;  /* 0x0000763238497816 */ /* 0x000fe20000000049 */
[--C-:B------:R-:W-:Y:S01]  /*2190*/  FFMA.FTZ R112, R107, UR20, R110.reuse ;  /* 0x000000146b707c23 */ /* 0x100fe2000801006e */
        /* <DEDUP_REMOVED lines=9> */
[----:B------:R-:W-:Y:S01]  /*2230*/  FFMA.FTZ R79, R114, UR11, R77 ;  /* 0x0000000b724f7c23 */ /* 0x000fe2000801004d */
[----:B------:R-:W-:Y:S01]  /*2240*/  FFMA.FTZ R78, R115, UR11, R78 ;  /* 0x0000000b734e7c23 */ /* 0x000fe2000801004e */
[----:B------:R-:W-:Y:S01]  /*2250*/  FFMA.FTZ R76, R113, UR11, R76 ;  /* 0x0000000b714c7c23 */ /* 0x000fe2000801004c */
[----:B------:R-:W-:Y:S01]  /*2260*/  FFMA.FTZ R77, R100, UR11, R73 ;  /* 0x0000000b644d7c23 */ /* 0x000fe20008010049 */
[----:B------:R-:W-:-:S02]  /*2270*/  F2FP.BF16.F32.PACK_AB R75, R72, R75 ;  /* 0x0000004b484b723e */ /* 0x000fc400000010ff */
[----:B------:R-:W-:Y:S02]  /*2280*/  F2FP.BF16.F32.PACK_AB R74, R101, R74 ;  /* 0x0000004a654a723e */ /* 0x000fe400000010ff */
[----:B------:R-:W-:Y:S02]  /*2290*/  F2FP.BF16.F32.PACK_AB R73, R79, R78 ;  /* 0x0000004e4f49723e */ /* 0x000fe400000010ff */
[----:B------:R-:W-:Y:S01]  /*22a0*/  F2FP.BF16.F32.PACK_AB R72, R77, R76 ;  /* 0x0000004c4d48723e */ /* 0x000fe200000010ff */
[----:B------:R-:W-:Y:S06]  /*22b0*/  BRA `(.L_x_62) ;  /* 0x00000008003c7947 */ /* 0x000fec0003800000 */
.L_x_65:
[--C-:B------:R-:W-:Y:S01]  /*22c0*/  FFMA.FTZ R70, R107, UR20, R110.reuse ;  /* 0x000000146b467c23 */ /* 0x100fe2000801006e */
[--C-:B------:R-:W-:Y:S01]  /*22d0*/  FFMA.FTZ R75, R15, UR20, R110.reuse ;  /* 0x000000140f4b7c23 */ /* 0x100fe2000801006e */
[--C-:B------:R-:W-:Y:S01]  /*22e0*/  FFMA.FTZ R68, R111, UR20, R110.reuse ;  /* 0x000000146f447c23 */ /* 0x100fe2000801006e */
[----:B-----5:R-:W-:Y:S01]  /*22f0*/  SHF.L.U32 R73, R57, 0x10, RZ ;  /* 0x0000001039497819 */ /* 0x020fe200000006ff */
        /* <DEDUP_REMOVED lines=10> */
[----:B------:R-:W-:Y:S01]  /*23a0*/  PRMT R70, R57, 0x7632, R70 ;  /* 0x0000763239467816 */ /* 0x000fe20000000046 */
[----:B------:R-:W-:Y:S01]  /*23b0*/  FFMA.FTZ R72, R68, UR11, R69 ;  /* 0x0000000b44487c23 */ /* 0x000fe20008010045 */
[----:B------:R-:W-:Y:S01]  /*23c0*/  PRMT R75, R58, 0x7632, R75 ;  /* 0x000076323a4b7816 */ /* 0x000fe2000000004b */
[----:B------:R-:W-:Y:S01]  /*23d0*/  FFMA.FTZ R76, R71, UR11, R74 ;  /* 0x0000000b474c7c23 */ /* 0x000fe2000801004a */
[----:B------:R-:W-:Y:S01]  /*23e0*/  PRMT R68, R56, 0x7632, R68 ;  /* 0x0000763238447816 */ /* 0x000fe20000000044 */
[----:B------:R-:W-:Y:S01]  /*23f0*/  FFMA.FTZ R77, R82, UR20, R110 ;  /* 0x00000014524d7c23 */ /* 0x000fe2000801006e */
[----:B------:R-:W-:Y:S01]  /*2400*/  PRMT R78, R59, 0x7632, R78 ;  /* 0x000076323b4e7816 */ /* 0x000fe2000000004e */
[--C-:B------:R-:W-:Y:S01]  /*2410*/  FFMA.FTZ R69, R108, UR20, R110.reuse ;  /* 0x000000146c457c23 */ /* 0x100fe2000801006e */
        /* <DEDUP_REMOVED lines=11> */
[----:B------:R-:W-:-:S02]  /*24d0*/  FFMA.FTZ R70, R74, UR11, R71 ;  /* 0x0000000b4a467c23 */ /* 0x000fc40008010047 */
[----:B------:R-:W-:Y:S01]  /*24e0*/  FFMA.FTZ R100, R100, UR11, R75 ;  /* 0x0000000b64647c23 */ /* 0x000fe2000801004b */
[----:B------:R-:W-:Y:S01]  /*24f0*/  FFMA.FTZ R69, R69, UR11, R68 ;  /* 0x0000000b45457c23 */ /* 0x000fe20008010044 */
[----:B------:R-:W-:Y:S02]  /*2500*/  F2FP.BF16.F32.PACK_AB R74, R77, R76 ;  /* 0x0000004c4d4a723e */ /* 0x000fe400000010ff */
[----:B------:R-:W-:Y:S02]  /*2510*/  F2FP.BF16.F32.PACK_AB R73, R70, R73 ;  /* 0x000000494649723e */ /* 0x000fe400000010ff */
[----:B------:R-:W-:Y:S02]  /*2520*/  F2FP.BF16.F32.PACK_AB R75, R100, R79 ;  /* 0x0000004f644b723e */ /* 0x000fe400000010ff */
[----:B------:R-:W-:Y:S02]  /*2530*/  F2FP.BF16.F32.PACK_AB R72, R69, R72 ;  /* 0x000000484548723e */ /* 0x000fe400000010ff */
[----:B------:R-:W-:-:S02]  /*2540*/  MOV R71, R75 ;  /* 0x0000004b00477202 */ /* 0x000fc40000000f00 */
[----:B------:R-:W-:Y:S02]  /*2550*/  MOV R70, R74 ;  /* 0x0000004a00467202 */ /* 0x000fe40000000f00 */
[----:B------:R-:W-:Y:S02]  /*2560*/  MOV R69, R73 ;  /* 0x0000004900457202 */ /* 0x000fe40000000f00 */
[----:B------:R-:W-:Y:S01]  /*2570*/  MOV R68, R72 ;  /* 0x0000004800447202 */ /* 0x000fe20000000f00 */
[----:B------:R-:W-:Y:S06]  /*2580*/  BRA `(.L_x_62) ;  /* 0x0000000400887947 */ /* 0x000fec0003800000 */
.L_x_64:
        /* <DEDUP_REMOVED lines=50> */
.L_x_66:
[--C-:B------:R-:W-:Y:S01]  /*28b0*/  FFMA.FTZ R64, R111, UR20, R110.reuse ;  /* 0x000000146f407c23 */ /* 0x100fe2000801006e */
[--C-:B------:R-:W-:Y:S01]  /*28c0*/  FFMA.FTZ R66, R107, UR20, R110.reuse ;  /* 0x000000146b427c23 */ /* 0x100fe2000801006e */
[--C-:B------:R-:W-:Y:S01]  /*28d0*/  FFMA.FTZ R71, R15, UR20, R110.reuse ;  /* 0x000000140f477c23 */ /* 0x100fe2000801006e */
[----:B------:R-:W-:Y:S01]  /*28e0*/  FFMA.FTZ R68, R99, UR20, R110 ;  /* 0x0000001463447c23 */ /* 0x000fe2000801006e */
[----:B-----5:R-:W-:Y:S01]  /*28f0*/  SHF.L.U32 R65, R56, 0x10, RZ ;  /* 0x0000001038417819 */ /* 0x020fe200000006ff */
        /* <DEDUP_REMOVED lines=26> */
[----:B------:R-:W-:-:S02]  /*2aa0*/  FADD.FTZ R65, R106, -R65 ;  /* 0x800000416a417221 */ /* 0x000fc40000010000 */
[----:B------:R-:W-:Y:S01]  /*2ab0*/  FFMA.FTZ R71, R71, UR11, R70 ;  /* 0x0000000b47477c23 */ /* 0x000fe20008010046 */
[----:B------:R-:W-:Y:S01]  /*2ac0*/  FFMA.FTZ R68, R68, UR11, R69 ;  /* 0x0000000b44447c23 */ /* 0x000fe20008010045 */
[----:B------:R-:W-:Y:S01]  /*2ad0*/  FFMA.FTZ R76, R76, UR11, R73 ;  /* 0x0000000b4c4c7c23 */ /* 0x000fe20008010049 */
[----:B------:R-:W-:Y:S02]  /*2ae0*/  FFMA.FTZ R65, R65, UR11, R64 ;  /* 0x0000000b41417c23 */ /* 0x000fe40008010040 */
[----:B------:R-:W-:Y:S02]  /*2af0*/  F2FP.BF16.F32.PACK_AB R74, R71, R74 ;  /* 0x0000004a474a723e */ /* 0x000fe400000010ff */
[----:B------:R-:W-:Y:S02]  /*2b00*/  F2FP.BF16.F32.PACK_AB R75, R76, R75 ;  /* 0x0000004b4c4b723e */ /* 0x000fe400000010ff */
[----:B------:R-:W-:Y:S02]  /*2b10*/  F2FP.BF16.F32.PACK_AB R73, R68, R67 ;  /* 0x000000434449723e */ /* 0x000fe400000010ff */
[----:B------:R-:W-:-:S02]  /*2b20*/  F2FP.BF16.F32.PACK_AB R72, R65, R72 ;  /* 0x000000484148723e */ /* 0x000fc400000010ff */
[----:B------:R-:W-:Y:S02]  /*2b30*/  MOV R71, R75 ;  /* 0x0000004b00477202 */ /* 0x000fe40000000f00 */
[----:B------:R-:W-:Y:S02]  /*2b40*/  MOV R70, R74 ;  /* 0x0000004a00467202 */ /* 0x000fe40000000f00 */
[----:B------:R-:W-:Y:S02]  /*2b50*/  MOV R69, R73 ;  /* 0x0000004900457202 */ /* 0x000fe40000000f00 */
[----:B------:R-:W-:Y:S02]  /*2b60*/  MOV R68, R72 ;  /* 0x0000004800447202 */ /* 0x000fe40000000f00 */
[----:B------:R-:W-:Y:S02]  /*2b70*/  MOV R67, R75 ;  /* 0x0000004b00437202 */ /* 0x000fe40000000f00 */
[----:B------:R-:W-:-:S02]  /*2b80*/  MOV R66, R74 ;  /* 0x0000004a00427202 */ /* 0x000fc40000000f00 */
[----:B------:R-:W-:Y:S02]  /*2b90*/  MOV R65, R73 ;  /* 0x0000004900417202 */ /* 0x000fe40000000f00 */
[----:B------:R-:W-:-:S07]  /*2ba0*/  MOV R64, R72 ;  /* 0x0000004800407202 */ /* 0x000fce0000000f00 */
.L_x_62:
        /* <DEDUP_REMOVED lines=14> */
.L_x_58:
[----:B------:R-:W-:Y:S05]  /*2c90*/  BSYNC.RECONVERGENT B0 ;  /* 0x0000000000007941 */ /* 0x000fea0003800200 */
.L_x_57:
        /* <DEDUP_REMOVED lines=13> */
[--C-:B0-----:R-:W-:Y:S01]  /*2d70*/  FFMA.FTZ R67, R85, UR20, R110.reuse ;  /* 0x0000001455437c23 */ /* 0x101fe2000801006e */
        /* <DEDUP_REMOVED lines=8> */
[----:B------:R-:W-:Y:S01]  /*2e00*/  FADD.FTZ R71, R92, -R71 ;  /* 0x800000475c477221 */ /* 0x000fe20000010000 */
[----:B------:R-:W-:Y:S01]  /*2e10*/  SHF.L.U32 R72, R60, 0x10, RZ ;  /* 0x000000103c487819 */ /* 0x000fe200000006ff */
[----:B------:R-:W-:Y:S01]  /*2e20*/  FADD.FTZ R65, R86, -R65 ;  /* 0x8000004156417221 */ /* 0x000fe20000010000 */
[----:B------:R-:W-:Y:S01]  /*2e30*/  FFMA.FTZ R73, R67, UR11, R64 ;  /* 0x0000000b43497c23 */ /* 0x000fe20008010040 */
[----:B------:R-:W-:Y:S01]  /*2e40*/  FFMA.FTZ R74, R69, UR11, R66 ;  /* 0x0000000b454a7c23 */ /* 0x000fe20008010042 */
[----:B------:R-:W-:Y:S01]  /*2e50*/  FFMA.FTZ R75, R71, UR11, R68 ;  /* 0x0000000b474b7c23 */ /* 0x000fe20008010044 */
[--C-:B------:R-:W-:Y:S01]  /*2e60*/  FFMA.FTZ R66, R94, UR20, R110.reuse ;  /* 0x000000145e427c23 */ /* 0x100fe2000801006e */
[--C-:B------:R-:W-:Y:S01]  /*2e70*/  FFMA.FTZ R68, R96, UR20, R110.reuse ;  /* 0x0000001460447c23 */ /* 0x100fe2000801006e */
[----:B------:R-:W-:Y:S01]  /*2e80*/  FFMA.FTZ R70, R98, UR20, R110 ;  /* 0x0000001462467c23 */ /* 0x000fe2000801006e */
[----:B------:R-:W-:Y:S01]  /*2e90*/  PRMT R64, R60, 0x7632, R64 ;  /* 0x000076323c407816 */ /* 0x000fe20000000040 */
[----:B------:R-:W-:Y:S01]  /*2ea0*/  FFMA.FTZ R110, R102, UR20, R110 ;  /* 0x00000014666e7c23 */ /* 0x000fe2000801006e */
[----:B------:R-:W-:Y:S01]  /*2eb0*/  PRMT R67, R61, 0x7632, R67 ;  /* 0x000076323d437816 */ /* 0x000fe20000000043 */
[----:B------:R-:W-:Y:S01]  /*2ec0*/  FFMA.FTZ R72, R65, UR11, R72 ;  /* 0x0000000b41487c23 */ /* 0x000fe20008010048 */
[----:B------:R-:W-:Y:S01]  /*2ed0*/  PRMT R69, R62, 0x7632, R69 ;  /* 0x000076323e457816 */ /* 0x000fe20000000045 */
[----:B------:R-:W-:Y:S01]  /*2ee0*/  FADD.FTZ R110, R97, -R110 ;  /* 0x8000006e616e7221 */ /* 0x000fe20000010000 */
[----:B------:R-:W-:Y:S01]  /*2ef0*/  PRMT R71, R63, 0x7632, R71 ;  /* 0x000076323f477816 */ /* 0x000fe20000000047 */
[----:B------:R-:W-:Y:S01]  /*2f00*/  FADD.FTZ R70, R95, -R70 ;  /* 0x800000465f467221 */ /* 0x000fe20000010000 */
[----:B------:R-:W-:Y:S01]  /*2f10*/  SHF.L.U32 R65, R64, 0x10, RZ ;  /* 0x0000001040417819 */ /* 0x000fe200000006ff */
[----:B------:R-:W-:Y:S01]  /*2f20*/  FADD.FTZ R68, R93, -R68 ;  /* 0x800000445d447221 */ /* 0x000fe20000010000 */
[----:B------:R-:W-:Y:S01]  /*2f30*/  SHF.L.U32 R67, R67, 0x10, RZ ;  /* 0x0000001043437819 */ /* 0x000fe200000006ff */
[----:B------:R-:W-:Y:S01]  /*2f40*/  FADD.FTZ R66, R91, -R66 ;  /* 0x800000425b427221 */ /* 0x000fe20000010000 */
[----:B------:R-:W-:-:S02]  /*2f50*/  SHF.L.U32 R69, R69, 0x10, RZ ;  /* 0x0000001045457819 */ /* 0x000fc400000006ff */
[----:B------:R-:W-:Y:S01]  /*2f60*/  SHF.L.U32 R71, R71, 0x10, RZ ;  /* 0x0000001047477819 */ /* 0x000fe200000006ff */
[----:B------:R-:W-:Y:S01]  /*2f70*/  FFMA.FTZ R68, R68, UR11, R67 ;  /* 0x0000000b44447c23 */ /* 0x000fe20008010043 */
[----:B------:R-:W-:Y:S01]  /*2f80*/  FFMA.FTZ R65, R66, UR11, R65 ;  /* 0x0000000b42417c23 */ /* 0x000fe20008010041 */
[----:B------:R-:W-:Y:S02]  /*2f90*/  FFMA.FTZ R69, R70, UR11, R69 ;  /* 0x0000000b46457c23 */ /* 0x000fe40008010045 */
[----:B------:R-:W-:Y:S01]  /*2fa0*/  FFMA.FTZ R110, R110, UR11, R71 ;  /* 0x0000000b6e6e7c23 */ /* 0x000fe20008010047 */
[----:B------:R-:W-:Y:S02]  /*2fb0*/  F2FP.BF16.F32.PACK_AB R73, R68, R73 ;  /* 0x000000494449723e */ /* 0x000fe400000010ff */
[----:B------:R-:W-:Y:S02]  /*2fc0*/  F2FP.BF16.F32.PACK_AB R74, R69, R74 ;  /* 0x0000004a454a723e */ /* 0x000fe400000010ff */
[----:B------:R-:W-:-:S02]  /*2fd0*/  F2FP.BF16.F32.PACK_AB R75, R110, R75 ;  /* 0x0000004b6e4b723e */ /* 0x000fc400000010ff */
[----:B------:R-:W-:Y:S02]  /*2fe0*/  F2FP.BF16.F32.PACK_AB R72, R65, R72 ;  /* 0x000000484148723e */ /* 0x000fe400000010ff */
[----:B------:R-:W-:Y:S02]  /*2ff0*/  MOV R71, R75 ;  /* 0x0000004b00477202 */ /* 0x000fe40000000f00 */
[----:B------:R-:W-:Y:S02]  /*3000*/  MOV R70, R74 ;  /* 0x0000004a00467202 */ /* 0x000fe40000000f00 */
[----:B------:R-:W-:Y:S02]  /*3010*/  MOV R69, R73 ;  /* 0x0000004900457202 */ /* 0x000fe40000000f00 */
[----:B------:R-:W-:Y:S02]  /*3020*/  MOV R68, R72 ;  /* 0x0000004800447202 */ /* 0x000fe40000000f00 */
[----:B------:R-:W-:-:S02]  /*3030*/  MOV R67, R75 ;  /* 0x0000004b00437202 */ /* 0x000fc40000000f00 */
[----:B------:R-:W-:Y:S02]  /*3040*/  MOV R66, R74 ;  /* 0x0000004a00427202 */ /* 0x000fe40000000f00 */
[----:B------:R-:W-:Y:S02]  /*3050*/  MOV R65, R73 ;  /* 0x0000004900417202 */ /* 0x000fe40000000f00 */
[----:B------:R-:W-:Y:S01]  /*3060*/  MOV R64, R72 ;  /* 0x0000004800407202 */ /* 0x000fe20000000f00 */
[----:B------:R-:W-:Y:S06]  /*3070*/  BRA `(.L_x_72) ;  /* 0x0000001000587947 */ /* 0x000fec0003800000 */
.L_x_71:
[--C-:B0-----:R-:W-:Y:S01]  /*3080*/  FFMA.FTZ R73, R87, UR20, R110.reuse ;  /* 0x0000001457497c23 */ /* 0x101fe2000801006e */
[--C-:B------:R-:W-:Y:S01]  /*3090*/  FFMA.FTZ R77, R89, UR20, R110.reuse ;  /* 0x00000014594d7c23 */ /* 0x100fe2000801006e */
[--C-:B------:R-:W-:Y:S01]  /*30a0*/  FFMA.FTZ R67, R85, UR20, R110.reuse ;  /* 0x0000001455437c23 */ /* 0x100fe2000801006e */
[----:B-----5:R-:W-:Y:S01]  /*30b0*/  SHF.L.U32 R75, R62, 0x10, RZ ;  /* 0x000000103e4b7819 */ /* 0x020fe200000006ff */
[----:B------:R-:W-:Y:S01]  /*30c0*/  FADD.FTZ R66, R90, -R73 ;  /* 0x800000495a427221 */ /* 0x000fe20000010000 */
[----:B------:R-:W-:Y:S01]  /*30d0*/  SHF.L.U32 R74, R63, 0x10, RZ ;  /* 0x000000103f4a7819 */ /* 0x000fe200000006ff */
[----:B------:R-:W-:Y:S01]  /*30e0*/  FADD.FTZ R77, R92, -R77 ;  /* 0x8000004d5c4d7221 */ /* 0x000fe20000010000 */
[----:B------:R-:W-:Y:S01]  /*30f0*/  SHF.L.U32 R64, R61, 0x10, RZ ;  /* 0x000000103d407819 */ /* 0x000fe200000006ff */
[----:B------:R-:W-:Y:S01]  /*3100*/  FFMA.FTZ R65, R83, UR20, R110 ;  /* 0x0000001453417c23 */ /* 0x000fe2000801006e */
[----:B------:R-:W-:Y:S01]  /*3110*/  FADD.FTZ R67, R88, -R67 ;  /* 0x8000004358437221 */ /* 0x000fe20000010000 */
[----:B------:R-:W-:Y:S01]  /*3120*/  SHF.L.U32 R72, R60, 0x10, RZ ;  /* 0x000000103c487819 */ /* 0x000fe200000006ff */
[----:B------:R-:W-:Y:S01]  /*3130*/  FFMA.FTZ R76, R66, UR11, R75 ;  /* 0x0000000b424c7c23 */ /* 0x000fe2000801004b */
[----:B------:R-:W-:Y:S01]  /*3140*/  FFMA.FTZ R79, R77, UR11, R74 ;  /* 0x0000000b4d4f7c23 */ /* 0x000fe2000801004a */
[----:B------:R-:W-:Y:S01]  /*3150*/  FADD.FTZ R65, R86, -R65 ;  /* 0x8000004156417221 */ /* 0x000fe20000010000 */
[----:B------:R-:W-:Y:S01]  /*3160*/  FFMA.FTZ R73, R67, UR11, R64 ;  /* 0x0000000b43497c23 */ /* 0x000fe20008010040 */
[--C-:B------:R-:W-:Y:S01]  /*3170*/  FFMA.FTZ R66, R94, UR20, R110.reuse ;  /* 0x000000145e427c23 */ /* 0x100fe2000801006e */
[--C-:B------:R-:W-:Y:S01]  /*3180*/  FFMA.FTZ R74, R96, UR20, R110.reuse ;  /* 0x00000014604a7c23 */ /* 0x100fe2000801006e */
[--C-:B------:R-:W-:Y:S01]  /*3190*/  FFMA.FTZ R78, R98, UR20, R110.reuse ;  /* 0x00000014624e7c23 */ /* 0x100fe2000801006e */
        /* <DEDUP_REMOVED lines=15> */
[----:B------:R-:W-:-:S02]  /*3290*/  FFMA.FTZ R65, R66, UR11, R65 ;  /* 0x0000000b42417c23 */ /* 0x000fc40008010041 */
[----:B------:R-:W-:Y:S02]  /*32a0*/  FFMA.FTZ R64, R74, UR11, R67 ;  /* 0x0000000b4a407c23 */ /* 0x000fe40008010043 */
        /* <DEDUP_REMOVED lines=10> */
.L_x_70:
[----:B0-----:R-:W0:Y:S02]  /*3350*/  LDC.64 R72, c[0x0][0x470] ;  /* 0x00011c00ff487b82 */ /* 0x001e240000000a00 */
[----:B0-----:R-:W-:-:S04]  /*3360*/  ISETP.NE.U32.AND P1, PT, R72, RZ, PT ;  /* 0x000000ff4800720c */ /* 0x001fc80003f25070 */
[----:B------:R-:W-:-:S13]  /*3370*/  ISETP.NE.AND.EX P1, PT, R73, RZ, PT, P1 ;  /* 0x000000ff4900720c */ /* 0x000fda0003f25310 */
[----:B------:R-:W-:Y:S05]  /*3380*/  @!P1 BRA `(.L_x_73) ;  /* 0x0000000000b49947 */ /* 0x000fea0003800000 */
[--C-:B------:R-:W-:Y:S01]  /*3390*/  FFMA.FTZ R73, R87, UR20, R110.reuse ;  /* 0x0000001457497c23 */ /* 0x100fe2000801006e */
        /* <DEDUP_REMOVED lines=44> */
.L_x_73:
[----:B-----5:R-:W-:Y:S01]  /*3660*/  PRMT R77, R63, 0x7632, R77 ;  /* 0x000076323f4d7816 */ /* 0x020fe2000000004d */
[----:B------:R-:W-:Y:S01]  /*3670*/  FFMA.FTZ R76, R98, UR20, R110 ;  /* 0x00000014624c7c23 */ /* 0x000fe2000801006e */
[----:B------:R-:W-:Y:S01]  /*3680*/  PRMT R72, R62, 0x7632, R72 ;  /* 0x000076323e487816 */ /* 0x000fe20000000048 */
[--C-:B------:R-:W-:Y:S01]  /*3690*/  FFMA.FTZ R100, R102, UR20, R110.reuse ;  /* 0x0000001466647c23 */ /* 0x100fe2000801006e */
[----:B------:R-:W-:Y:S01]  /*36a0*/  FFMA.FTZ R73, R87, UR20, R110 ;  /* 0x0000001457497c23 */ /* 0x000fe2000801006e */
[----:B------:R-:W-:Y:S01]  /*36b0*/  SHF.L.U32 R79, R77, 0x10, RZ ;  /* 0x000000104d4f7819 */ /* 0x000fe200000006ff */
[----:B------:R-:W-:Y:S01]  /*36c0*/  FADD.FTZ R76, R95, -R76 ;  /* 0x8000004c5f4c7221 */ /* 0x000fe20000010000 */
[----:B------:R-:W-:Y:S01]  /*36d0*/  SHF.L.U32 R77, R72, 0x10, RZ ;  /* 0x00000010484d7819 */ /* 0x000fe200000006ff */
[----:B------:R-:W-:Y:S01]  /*36e0*/  FFMA.FTZ R75, R89, UR20, R110 ;  /* 0x00000014594b7c23 */ /* 0x000fe2000801006e */
[----:B------:R-:W-:Y:S01]  /*36f0*/  SHF.L.U32 R74, R62, 0x10, RZ ;  /* 0x000000103e4a7819 */ /* 0x000fe200000006ff */
[----:B------:R-:W-:Y:S01]  /*3700*/  FADD.FTZ R100, R97, -R100 ;  /* 0x8000006461647221 */ /* 0x000fe20000010000 */
[----:B------:R-:W-:Y:S01]  /*3710*/  FADD.FTZ R73, R90, -R73 ;  /* 0x800000495a497221 */ /* 0x000fe20000010000 */
[----:B------:R-:W-:Y:S01]  /*3720*/  SHF.L.U32 R78, R63, 0x10, RZ ;  /* 0x000000103f4e7819 */ /* 0x000fe200000006ff */
[----:B------:R-:W-:Y:S01]  /*3730*/  FFMA.FTZ R113, R76, UR11, R77 ;  /* 0x0000000b4c717c23 */ /* 0x000fe2000801004d */
[----:B------:R-:W-:Y:S01]  /*3740*/  FADD.FTZ R75, R92, -R75 ;  /* 0x8000004b5c4b7221 */ /* 0x000fe20000010000 */
        /* <DEDUP_REMOVED lines=20> */
[----:B------:R-:W-:Y:S01]  /*3890*/  F2FP.BF16.F32.PACK_AB R75, R72, R75 ;  /* 0x0000004b484b723e */ /* 0x000fe200000010ff */
[----:B------:R-:W-:Y:S01]  /*38a0*/  FFMA.FTZ R77, R110, UR11, R77 ;  /* 0x0000000b6e4d7c23 */ /* 0x000fe2000801004d */
[----:B------:R-:W-:-:S02]  /*38b0*/  F2FP.BF16.F32.PACK_AB R74, R113, R74 ;  /* 0x0000004a714a723e */ /* 0x000fc400000010ff */
[----:B------:R-:W-:Y:S02]  /*38c0*/  F2FP.BF16.F32.PACK_AB R73, R114, R79 ;  /* 0x0000004f7249723e */ /* 0x000fe400000010ff */
[----:B------:R-:W-:Y:S01]  /*38d0*/  F2FP.BF16.F32.PACK_AB R72, R77, R78 ;  /* 0x0000004e4d48723e */ /* 0x000fe200000010ff */
[----:B------:R-:W-:Y:S06]  /*38e0*/  BRA `(.L_x_72) ;  /* 0x00000008003c7947 */ /* 0x000fec0003800000 */
.L_x_69:
        /* <DEDUP_REMOVED lines=45> */
.L_x_75:
        /* <DEDUP_REMOVED lines=33> */
.L_x_74:
        /* <DEDUP_REMOVED lines=37> */
.L_x_76:
        /* <DEDUP_REMOVED lines=27> */
[----:B------:R-:W-:-:S07]  /*41d0*/  F2FP.BF16.F32.PACK_AB R75, R100, R79 ;  /* 0x0000004f644b723e */ /* 0x000fce00000010ff */
.L_x_72:
        /* <DEDUP_REMOVED lines=9> */
.L_x_68:
[----:B------:R-:W-:Y:S05]  /*4270*/  BSYNC.RECONVERGENT B0 ;  /* 0x0000000000007941 */ /* 0x000fea0003800200 */
.L_x_67:
[----:B------:R-:W-:Y:S01]  /*4280*/  PLOP3.LUT P3, PT, P3, PT, PT, 0x8, 0x80 ;  /* 0x000000000080781c */ /* 0x000fe20001f6e170 */
[----:B------:R-:W-:-:S12]  /*4290*/  BRA.U !UP1, `(.L_x_77) ;  /* 0xffffffc109887547 */ /* 0x000fd8000b83ffff */
.L_x_52:
[----:B------:R-:W1:Y:S01]  /*42a0*/  LDC.64 R2, c[0x0][0x440] ;  /* 0x00011000ff027b82 */ /* 0x000e620000000a00 */
[----:B------:R-:W-:-:S06]  /*42b0*/  UIMAD UR5, UR7, UR8, URZ ;  /* 0x00000008070572a4 */ /* 0x000fcc000f8e02ff */
[----:B------:R-:W-:Y:S01]  /*42c0*/  MOV R7, UR5 ;  /* 0x0000000500077c02 */ /* 0x000fe20008000f00 */
[----:B------:R-:W2:Y:S03]  /*42d0*/  LDC.64 R4, c[0x0][0x448] ;  /* 0x00011200ff047b82 */ /* 0x000ea60000000a00 */
[----:B------:R-:W-:-:S05]  /*42e0*/  LEA.HI R7, R7, R0, RZ, 0x1d ;  /* 0x0000000007077211 */ /* 0x000fca00078fe8ff */
[----:B-1----:R-:W-:-:S05]  /*42f0*/  @P5 IMAD.WIDE.U32 R2, R7, 0x20, R2 ;  /* 0x0000002007025825 */ /* 0x002fca00078e0002 */
[----:B------:R1:W-:Y:S01]  /*4300*/  @P5 STG.E.128 desc[UR22][R2.64], R40 ;  /* 0x0000002802005986 */ /* 0x0003e2000c101d16 */
[----:B--2---:R-:W-:-:S03]  /*4310*/  @P5 IMAD.WIDE.U32 R4, R7, 0x20, R4 ;  /* 0x0000002007045825 */ /* 0x004fc600078e0004 */
[----:B------:R1:W-:Y:S04]  /*4320*/  @P5 STG.E.128 desc[UR22][R2.64+0x10], R44 ;  /* 0x0000102c02005986 */ /* 0x0003e8000c101d16 */
[----:B------:R1:W-:Y:S04]  /*4330*/  @P5 STG.E.128 desc[UR22][R4.64], R24 ;  /* 0x0000001804005986 */ /* 0x0003e8000c101d16 */
[----:B------:R1:W-:Y:S01]  /*4340*/  @P5 STG.E.128 desc[UR22][R4.64+0x10], R28 ;  /* 0x0000101c04005986 */ /* 0x0003e2000c101d16 */
[----:B------:R-:W-:Y:S05]  /*4350*/  @!P2 EXIT ;  /* 0x000000000000a94d */ /* 0x000fea0003800000 */
[----:B-1----:R-:W1:Y:S01]  /*4360*/  LDC.64 R2, c[0x0][0x440] ;  /* 0x00011000ff027b82 */ /* 0x002e620000000a00 */
[----:B------:R-:W-:-:S07]  /*4370*/  @P5 IADD3 R7, PT, PT, R7, 0x80, RZ ;  /* 0x0000008007075810 */ /* 0x000fce0007ffe0ff */
[----:B------:R-:W2:Y:S01]  /*4380*/  LDC.64 R4, c[0x0][0x448] ;  /* 0x00011200ff047b82 */ /* 0x000ea20000000a00 */
[----:B-1----:R-:W-:-:S05]  /*4390*/  IMAD.WIDE.U32 R2, R7, 0x20, R2 ;  /* 0x0000002007027825 */ /* 0x002fca00078e0002 */
[----:B------:R-:W-:Y:S01]  /*43a0*/  STG.E.128 desc[UR22][R2.64], R48 ;  /* 0x0000003002007986 */ /* 0x000fe2000c101d16 */
[----:B--2---:R-:W-:-:S03]  /*43b0*/  IMAD.WIDE.U32 R4, R7, 0x20, R4 ;  /* 0x0000002007047825 */ /* 0x004fc600078e0004 */
[----:B------:R-:W-:Y:S04]  /*43c0*/  STG.E.128 desc[UR22][R2.64+0x10], R52 ;  /* 0x0000103402007986 */ /* 0x000fe8000c101d16 */
[----:B------:R-:W-:Y:S04]  /*43d0*/  STG.E.128 desc[UR22][R4.64], R32 ;  /* 0x0000002004007986 */ /* 0x000fe8000c101d16 */
[----:B------:R-:W-:Y:S01]  /*43e0*/  STG.E.128 desc[UR22][R4.64+0x10], R36 ;  /* 0x0000102404007986 */ /* 0x000fe2000c101d16 */
[----:B------:R-:W-:Y:S05]  /*43f0*/  EXIT ;  /* 0x000000000000794d */ /* 0x000fea0003800000 */
.L_x_78:
        /* <DEDUP_REMOVED lines=16> */
.L_x_2758:


//--------------------- .text._ZN10layer_norm31ln_parallel_residual_bwd_kernelINS_13Kernel_traitsI13__nv_bfloat16S2_S2_S2_fjLj2048ELj1ELj1ELj4ELj16ENS_18Kernel_traits_baseILj2048ES2_S2_S2_S2_fjLj128EEEEELb0ELb1ELb1EEEvNS_9BwdParamsE --------------------------
	.section	.text._ZN10layer_norm31ln_parallel_residual_bwd_kernelINS_13Kernel_traitsI13__nv_bfloat16S2_S2_S2_fjLj2048ELj1ELj1ELj4ELj16ENS_18Kernel_traits_baseILj2048ES2_S2_S2_S2_fjLj128EEEEELb0ELb1ELb1EEEvNS_9BwdParamsE,"ax",@progbits
	.align	128
        .global         _ZN10layer_norm31ln_parallel_residual_bwd_kernelINS_13Kernel_traitsI13__nv_bfloat16S2_S2_S2_fjLj2048ELj1ELj1ELj4ELj16ENS_18Kernel_traits_baseILj2048ES2_S2_S2_S2_fjLj128EEEEELb0ELb1ELb1EEEvNS_9BwdParamsE
        .type           _ZN10layer_norm31ln_parallel_residual_bwd_kernelINS_13Kernel_traitsI13__nv_bfloat16S2_S2_S2_fjLj2048ELj1ELj1ELj4ELj16ENS_18Kernel_traits_baseILj2048ES2_S2_S2_S2_fjLj128EEEEELb0ELb1ELb1EEEvNS_9BwdParamsE,@function
        .size           _ZN10layer_norm31ln_parallel_residual_bwd_kernelINS_13Kernel_traitsI13__nv_bfloat16S2_S2_S2_fjLj2048ELj1ELj1ELj4ELj16ENS_18Kernel_traits_baseILj2048ES2_S2_S2_S2_fjLj128EEEEELb0ELb1ELb1EEEvNS_9BwdParamsE,(.L_x_2759 - _ZN10layer_norm31ln_parallel_residual_bwd_kernelINS_13Kernel_traitsI13__nv_bfloat16S2_S2_S2_fjLj2048ELj1ELj1ELj4ELj16ENS_18Kernel_traits_baseILj2048ES2_S2_S2_S2_fjLj128EEEEELb0ELb1ELb1EEEvNS_9BwdParamsE)
        .other          _ZN10layer_norm31ln_parallel_residual_bwd_kernelINS_13Kernel_traitsI13__nv_bfloat16S2_S2_S2_fjLj2048ELj1ELj1ELj4ELj16ENS_18Kernel_traits_baseILj2048ES2_S2_S2_S2_fjLj128EEEEELb0ELb1ELb1EEEvNS_9BwdParamsE,@"STO_CUDA_ENTRY STV_DEFAULT"
_ZN10layer_norm31ln_parallel_residual_bwd_kernelINS_13Kernel_traitsI13__nv_bfloat16S2_S2_S2_fjLj2048ELj1ELj1ELj4ELj16ENS_18Kernel_traits_baseILj2048ES2_S2_S2_S2_fjLj128EEEEELb0ELb1ELb1EEEvNS_9BwdParamsE:
.text._ZN10layer_norm31ln_parallel_residual_bwd_kernelINS_13Kernel_traitsI13__nv_bfloat16S2_S2_S2_fjLj2048ELj1ELj1ELj4ELj16ENS_18Kernel_traits_baseILj2048ES2_S2_S2_S2_fjLj128EEEEELb0ELb1ELb1EEEvNS_9BwdParamsE:
        /* <DEDUP_REMOVED lines=19> */
[----:B------:R-:W-:Y:S01]  /*0130*/  CS2R R24, SRZ ;  /* 0x0000000000187805 */ /* 0x000fe2000001ff00 */
[----:B------:R-:W2:Y:S01]  /*0140*/  LDCU.64 UR8, c[0x0][0x358] ;  /* 0x00006b00ff0877ac */ /* 0x000ea20008000a00 */
[----:B0-----:R-:W-:-:S09]  /*0150*/  UISETP.GE.AND UP0, UPT, UR10, UR4, UPT ;  /* 0x000000040a00728c */ /* 0x001fd2000bf06270 */
[----:B-1----:R-:W-:Y:S05]  /*0160*/  BRA.U UP0, `(.L_x_79) ;  /* 0x0000003d00bc7547 */ /* 0x002fea000b800000 */
[----:B------:R-:W0:Y:S01]  /*0170*/  LDC.64 R2, c[0x0][0x3d0] ;  /* 0x0000f400ff027b82 */ /* 0x000e220000000a00 */
[----:B------:R-:W1:Y:S01]  /*0180*/  LDCU.64 UR4, c[0x0][0x438] ;  /* 0x00008700ff0477ac */ /* 0x000e620008000a00 */
[----:B------:R-:W3:Y:S01]  /*0190*/  LDCU.U8 UR11, c[0x0][0x410] ;  /* 0x00008200ff0b77ac */ /* 0x000ee20008000000 */
[----:B------:R-:W-:Y:S01]  /*01a0*/  HFMA2 R59, -RZ, RZ, 0, 0 ;  /* 0x00000000ff3b7431 */ /* 0x000fe200000001ff */
[----:B------:R-:W-:Y:S02]  /*01b0*/  PLOP3.LUT P3, PT, PT, PT, PT, 0x8, 0x80 ;  /* 0x000000000080781c */ /* 0x000fe40003f6e170 */
[----:B------:R-:W-:Y:S02]  /*01c0*/  CS2R R56, SRZ ;  /* 0x0000000000387805 */ /* 0x000fe4000001ff00 */
[----:B------:R-:W-:Y:S02]  /*01d0*/  SHF.R.U32.HI R76, RZ, 0x5, R58 ;  /* 0x00000005ff4c7819 */ /* 0x000fe4000001163a */
        /* <DEDUP_REMOVED lines=9> */
[----:B------:R-:W4:Y:S01]  /*0270*/  LDCU UR12, c[0x0][0x388] ;  /* 0x00007100ff0c77ac */ /* 0x000f220008000800 */
[----:B------:R-:W0:Y:S02]  /*0280*/  LDCU UR13, c[0x0][0x400] ;  /* 0x00008000ff0d77ac */ /* 0x000e240008000800 */
[----:B0-----:R-:W-:Y:S01]  /*0290*/  IMAD.WIDE.U32 R2, R58, 0x10, R2 ;  /* 0x000000103a027825 */ /* 0x001fe200078e0002 */
[----:B------:R-:W0:Y:S04]  /*02a0*/  LDCU.64 UR6, c[0x0][0x470] ;  /* 0x00008e00ff0677ac */ /* 0x000e280008000a00 */
[----:B--2---:R-:W2:Y:S04]  /*02b0*/  LDG.E.128 R8, desc[UR8][R2.64] ;  /* 0x0000000802087981 */ /* 0x004ea8000c1e1d00 */
[----:B------:R5:W4:Y:S01]  /*02c0*/  LDG.E.128 R4, desc[UR8][R2.64+0x800] ;  /* 0x0008000802047981 */ /* 0x000b22000c1e1d00 */
[----:B-1----:R-:W-:Y:S01]  /*02d0*/  UISETP.NE.U32.AND UP0, UPT, UR4, URZ, UPT ;  /* 0x000000ff0400728c */ /* 0x002fe2000bf05070 */
[----:B------:R-:W-:Y:S01]  /*02e0*/  MOV R77, RZ ;  /* 0x000000ff004d7202 */ /* 0x000fe20000000f00 */
[----:B---3--:R-:W-:Y:S01]  /*02f0*/  UISETP.NE.AND UP1, UPT, UR11, URZ, UPT ;  /* 0x000000ff0b00728c */ /* 0x008fe2000bf25270 */
[----:B------:R-:W-:Y:S01]  /*0300*/  MOV R75, UR10 ;  /* 0x0000000a004b7c02 */ /* 0x000fe20008000f00 */
[----:B------:R-:W-:Y:S01]  /*0310*/  UISETP.NE.AND.EX UP0, UPT, UR5, URZ, UPT, UP0 ;  /* 0x000000ff0500728c */ /* 0x000fe2000bf05300 */
[----:B------:R-:W1:Y:S03]  /*0320*/  LDCU.64 UR4, c[0x0][0x478] ;  /* 0x00008f00ff0477ac */ /* 0x000e660008000a00 */
[----:B------:R-:W-:-:S02]  /*0330*/  PLOP3.LUT P4, PT, PT, PT, UP1, 0x80, 0x8 ;  /* 0x000000000008781c */ /* 0x000fc40003f8f018 */
[----:B-----5:R-:W-:Y:S02]  /*0340*/  CS2R R2, SRZ ;  /* 0x0000000000027805 */ /* 0x020fe4000001ff00 */
[----:B------:R-:W-:Y:S02]  /*0350*/  PLOP3.LUT P1, PT, PT, PT, UP0, 0x80, 0x8 ;  /* 0x000000000008781c */ /* 0x000fe40003f2f008 */
[----:B--2---:R-:W-:Y:S02]  /*0360*/  PRMT R74, R8, 0x7632, R74 ;  /* 0x00007632084a7816 */ /* 0x004fe4000000004a */
[----:B------:R-:W-:Y:S02]  /*0370*/  PRMT R73, R9, 0x7632, R73 ;  /* 0x0000763209497816 */ /* 0x000fe40000000049 */
[----:B------:R-:W-:Y:S02]  /*0380*/  PRMT R72, R10, 0x7632, R72 ;  /* 0x000076320a487816 */ /* 0x000fe40000000048 */
[----:B------:R-:W-:-:S02]  /*0390*/  PRMT R71, R11, 0x7632, R71 ;  /* 0x000076320b477816 */ /* 0x000fc40000000047 */
[----:B----4-:R-:W-:Y:S02]  /*03a0*/  PRMT R70, R4, 0x7632, R70 ;  /* 0x0000763204467816 */ /* 0x010fe40000000046 */
[----:B------:R-:W-:Y:S02]  /*03b0*/  PRMT R69, R5, 0x7632, R69 ;  /* 0x0000763205457816 */ /* 0x000fe40000000045 */
[----:B------:R-:W-:Y:S02]  /*03c0*/  PRMT R68, R6, 0x7632, R68 ;  /* 0x0000763206447816 */ /* 0x000fe40000000044 */
[----:B------:R-:W-:Y:S02]  /*03d0*/  PRMT R67, R7, 0x7632, R67 ;  /* 0x0000763207437816 */ /* 0x000fe40000000043 */
[----:B------:R-:W-:Y:S02]  /*03e0*/  SHF.L.U32 R85, R8, 0x10, RZ ;  /* 0x0000001008557819 */ /* 0x000fe400000006ff */
[----:B------:R-:W-:-:S02]  /*03f0*/  SHF.L.U32 R84, R9, 0x10, RZ ;  /* 0x0000001009547819 */ /* 0x000fc400000006ff */
[----:B------:R-:W-:Y:S02]  /*0400*/  CS2R R8, SRZ ;  /* 0x0000000000087805 */ /* 0x000fe4000001ff00 */
[----:B------:R-:W-:Y:S02]  /*0410*/  SHF.L.U32 R83, R10, 0x10, RZ ;  /* 0x000000100a537819 */ /* 0x000fe400000006ff */
[----:B------:R-:W-:Y:S02]  /*0420*/  SHF.L.U32 R82, R11, 0x10, RZ ;  /* 0x000000100b527819 */ /* 0x000fe400000006ff */
[----:B------:R-:W-:Y:S02]  /*0430*/  CS2R R10, SRZ ;  /* 0x00000000000a7805 */ /* 0x000fe4000001ff00 */
        /* <DEDUP_REMOVED lines=8> */
[----:B------:R-:W-:Y:S02]  /*04c0*/  SHF.L.U32 R72, R72, 0x10, RZ ;  /* 0x0000001048487819 */ /* 0x000fe400000006ff */
[----:B------:R-:W-:Y:S02]  /*04d0*/  SHF.L.U32 R71, R71, 0x10, RZ ;  /* 0x0000001047477819 */ /* 0x000fe400000006ff */
[----:B------:R-:W-:Y:S02]  /*04e0*/  SHF.L.U32 R70, R70, 0x10, RZ ;  /* 0x0000001046467819 */ /* 0x000fe400000006ff */
[----:B------:R-:W-:Y:S02]  /*04f0*/  SHF.L.U32 R69, R69, 0x10, RZ ;  /* 0x0000001045457819 */ /* 0x000fe400000006ff */
[----:B------:R-:W-:Y:S02]  /*0500*/  SHF.L.U32 R68, R68, 0x10, RZ ;  /* 0x0000001044447819 */ /* 0x000fe400000006ff */
[----:B01----:R-:W-:-:S07]  /*0510*/  SHF.L.U32 R67, R67, 0x10, RZ ;  /* 0x0000001043437819 */ /* 0x003fce00000006ff */
.L_x_96:
[----:B0-----:R-:W0:Y:S01]  /*0520*/  LDC.64 R48, c[0x0][0x3a8] ;  /* 0x0000ea00ff307b82 */ /* 0x001e220000000a00 */
[----:B------:R-:W-:-:S05]  /*0530*/  IMAD R0, R75, UR12, RZ ;  /* 0x0000000c4b007c24 */ /* 0x000fca000f8e02ff */
[----:B------:R-:W-:Y:S02]  /*0540*/  SHF.R.S32.HI R41, RZ, 0x1f, R0 ;  /* 0x0000001fff297819 */ /* 0x000fe40000011400 */
[----:B------:R-:W1:Y:S02]  /*0550*/  LDC.64 R50, c[0x0][0x3c0] ;  /* 0x0000f000ff327b82 */ /* 0x000e640000000a00 */
[----:B------:R-:W-:-:S04]  /*0560*/  LEA.HI R41, R41, R0, RZ, 0x3 ;  /* 0x0000000029297211 */ /* 0x000fc800078f18ff */
[----:B------:R-:W-:Y:S02]  /*0570*/  LEA.HI.SX32 R86, R41, R58, 0x1d ;  /* 0x0000003a29567211 */ /* 0x000fe400078feaff */
[----:B------:R-:W2:Y:S02]  /*0580*/  LDC.64 R52, c[0x0][0x428] ;  /* 0x00010a00ff347b82 */ /* 0x000ea40000000a00 */
[C---:B------:R-:W-:Y:S01]  /*0590*/  IADD3 R66, PT, PT, R86.reuse, 0x80, RZ ;  /* 0x0000008056427810 */ /* 0x040fe20007ffe0ff */
[----:B0-----:R-:W-:-:S05]  /*05a0*/  IMAD.WIDE.U32 R40, R86, 0x10, R48 ;  /* 0x0000001056287825 */ /* 0x001fca00078e0030 */
[----:B------:R-:W0:Y:S01]  /*05b0*/  LDC.64 R88, c[0x0][0x3c8] ;  /* 0x0000f200ff587b82 */ /* 0x000e220000000a00 */
[----:B------:R-:W-:Y:S01]  /*05c0*/  IMAD.WIDE.U32 R48, R66, 0x10, R48 ;  /* 0x0000001042307825 */ /* 0x000fe200078e0030 */
[----:B------:R-:W3:Y:S03]  /*05d0*/  LDG.E.128 R40, desc[UR8][R40.64] ;  /* 0x0000000828287981 */ /* 0x000ee6000c1e1d00 */
[----:B-1----:R-:W-:Y:S02]  /*05e0*/  IMAD.WIDE R90, R75, 0x4, R50 ;  /* 0x000000044b5a7825 */ /* 0x002fe400078e0232 */
[----:B------:R-:W4:Y:S04]  /*05f0*/  LDG.E.128 R48, desc[UR8][R48.64] ;  /* 0x0000000830307981 */ /* 0x000f28000c1e1d00 */
[----:B------:R-:W4:Y:S01]  /*0600*/  LDG.E R90, desc[UR8][R90.64] ;  /* 0x000000085a5a7981 */ /* 0x000f22000c1e1900 */
[----:B--2---:R-:W-:-:S06]  /*0610*/  IMAD.WIDE.U32 R44, R86, 0x10, R52 ;  /* 0x00000010562c7825 */ /* 0x004fcc00078e0034 */
[----:B------:R-:W2:Y:S01]  /*0620*/  LDG.E.128 R44, desc[UR8][R44.64] ;  /* 0x000000082c2c7981 */ /* 0x000ea2000c1e1d00 */
[----:B------:R-:W-:-:S06]  /*0630*/  IMAD.WIDE.U32 R52, R66, 0x10, R52 ;  /* 0x0000001042347825 */ /* 0x000fcc00078e0034 */
[----:B------:R-:W2:Y:S01]  /*0640*/  LDG.E.128 R52, desc[UR8][R52.64] ;  /* 0x0000000834347981 */ /* 0x000ea2000c1e1d00 */
[----:B0-----:R-:W-:-:S05]  /*0650*/  IMAD.WIDE R88, R75, 0x4, R88 ;  /* 0x000000044b587825 */ /* 0x001fca00078e0258 */
[----:B------:R0:W2:Y:S01]  /*0660*/  LDG.E R87, desc[UR8][R88.64] ;  /* 0x0000000858577981 */ /* 0x0000a2000c1e1900 */
[----:B------:R-:W-:Y:S02]  /*0670*/  LOP3.LUT P2, RZ, R58, 0x1f, RZ, 0xc0, !PT ;  /* 0x0000001f3aff7812 */ /* 0x000fe4000784c0ff */
[----:B------:R-:W-:-:S11]  /*0680*/  PLOP3.LUT P0, PT, PT, PT, PT, 0x80, 0x8 ;  /* 0x000000000008781c */ /* 0x000fd60003f0f070 */
[----:B------:R-:W-:Y:S02]  /*0690*/  @!P2 PLOP3.LUT P0, PT, P3, PT, PT, 0x80, 0x8 ;  /* 0x000000000008a81c */ /* 0x000fe40001f0f070 */
[C---:B---3--:R-:W-:Y:S02]  /*06a0*/  PRMT R92, R40.reuse, 0x7632, R92 ;  /* 0x00007632285c7816 */ /* 0x048fe4000000005c */
[C---:B------:R-:W-:Y:S02]  /*06b0*/  PRMT R94, R41.reuse, 0x7632, R94 ;  /* 0x00007632295e7816 */ /* 0x040fe4000000005e */
[----:B------:R-:W-:Y:S02]  /*06c0*/  SHF.L.U32 R95, R40, 0x10, RZ ;  /* 0x00000010285f7819 */ /* 0x000fe400000006ff */
[----:B------:R-:W-:Y:S02]  /*06d0*/  SHF.L.U32 R115, R41, 0x10, RZ ;  /* 0x0000001029737819 */ /* 0x000fe400000006ff */
[----:B----4-:R-:W-:-:S02]  /*06e0*/  FSEL R40, R90, RZ, !P4 ;  /* 0x000000ff5a287208 */ /* 0x010fc40006000000 */
[----:B------:R-:W-:Y:S02]  /*06f0*/  SHF.L.U32 R41, R92, 0x10, RZ ;  /* 0x000000105c297819 */ /* 0x000fe400000006ff */
[C---:B------:R-:W-:Y:S02]  /*0700*/  PRMT R97, R43.reuse, 0x7632, R97 ;  /* 0x000076322b617816 */ /* 0x040fe40000000061 */
[----:B------:R-:W-:Y:S02]  /*0710*/  SHF.L.U32 R99, R43, 0x10, RZ ;  /* 0x000000102b637819 */ /* 0x000fe400000006ff */
[C---:B------:R-:W-:Y:S02]  /*0720*/  PRMT R91, R42.reuse, 0x7632, R91 ;  /* 0x000076322a5b7816 */ /* 0x040fe4000000005b */
[----:B------:R-:W-:Y:S02]  /*0730*/  SHF.L.U32 R113, R42, 0x10, RZ ;  /* 0x000000102a717819 */ /* 0x000fe400000006ff */
[----:B0-----:R-:W-:-:S02]  /*0740*/  PRMT R88, R48, 0x7632, R88 ;  /* 0x0000763230587816 */ /* 0x001fc40000000058 */
[----:B------:R-:W-:Y:S02]  /*0750*/  SHF.L.U32 R43, R94, 0x10, RZ ;  /* 0x000000105e2b7819 */ /* 0x000fe400000006ff */
[----:B--2---:R-:W-:Y:S02]  /*0760*/  PRMT R42, R44, 0x7632, R42 ;  /* 0x000076322c2a7816 */ /* 0x004fe4000000002a */
[C---:B------:R-:W-:Y:S02]  /*0770*/  PRMT R90, R50.reuse, 0x7632, R90 ;  /* 0x00007632325a7816 */ /* 0x040fe4000000005a */
[----:B------:R-:W-:Y:S01]  /*0780*/  SHF.L.U32 R101, R50, 0x10, RZ ;  /* 0x0000001032657819 */ /* 0x000fe200000006ff */
[----:B------:R-:W-:Y:S01]  /*0790*/  FADD.FTZ R114, -R40, R41 ;  /* 0x0000002928727221 */ /* 0x000fe20000010100 */
[----:B------:R-:W-:Y:S02]  /*07a0*/  SHF.L.U32 R44, R44, 0x10, RZ ;  /* 0x000000102c2c7819 */ /* 0x000fe400000006ff */
[----:B------:R-:W-:Y:S01]  /*07b0*/  SHF.L.U32 R89, R48, 0x10, RZ ;  /* 0x0000001030597819 */ /* 0x000fe200000006ff */
[----:B------:R-:W-:Y:S01]  /*07c0*/  FADD.FTZ R94, -R40, R43 ;  /* 0x0000002b285e7221 */ /* 0x000fe20000010100 */
[----:B------:R-:W-:-:S02]  /*07d0*/  PRMT R48, R49, 0x7632, R48 ;  /* 0x0000763231307816 */ /* 0x000fc40000000030 */
[C---:B------:R-:W-:Y:S02]  /*07e0*/  PRMT R50, R51.reuse, 0x7632, R50 ;  /* 0x0000763233327816 */ /* 0x040fe40000000032 */
[----:B------:R-:W-:Y:S02]  /*07f0*/  SHF.L.U32 R103, R51, 0x10, RZ ;  /* 0x0000001033677819 */ /* 0x000fe400000006ff */
[----:B------:R-:W-:Y:S01]  /*0800*/  SHF.L.U32 R41, R88, 0x10, RZ ;  /* 0x0000001058297819 */ /* 0x000fe200000006ff */
[----:B------:R-:W-:Y:S01]  /*0810*/  FADD.FTZ R43, -R40, R101 ;  /* 0x00000065282b7221 */ /* 0x000fe20000010100 */
[----:B------:R-:W-:Y:S02]  /*0820*/  SHF.L.U32 R49, R49, 0x10, RZ ;  /* 0x0000001031317819 */ /* 0x000fe400000006ff */
[----:B------:R-:W-:Y:S01]  /*0830*/  SHF.L.U32 R51, R90, 0x10, RZ ;  /* 0x000000105a337819 */ /* 0x000fe200000006ff */
[----:B------:R-:W-:Y:S01]  /*0840*/  FMUL.FTZ R101, R85, R44 ;  /* 0x0000002c55657220 */ /* 0x000fe20000410000 */
[----:B------:R-:W-:-:S02]  /*0850*/  SHF.L.U32 R91, R91, 0x10, RZ ;  /* 0x000000105b5b7819 */ /* 0x000fc400000006ff */
[----:B------:R-:W-:Y:S01]  /*0860*/  SHF.L.U32 R42, R42, 0x10, RZ ;  /* 0x000000102a2a7819 */ /* 0x000fe200000006ff */
[C---:B------:R-:W-:Y:S01]  /*0870*/  FADD.FTZ R92, -R40.reuse, R89 ;  /* 0x00000059285c7221 */ /* 0x040fe20000010100 */
[C---:B------:R-:W-:Y:S01]  /*0880*/  PRMT R93, R45.reuse, 0x7632, R93 ;  /* 0x000076322d5d7816 */ /* 0x040fe2000000005d */
[C---:B------:R-:W-:Y:S01]  /*0890*/  FADD.FTZ R90, -R40.reuse, R41 ;  /* 0x00000029285a7221 */ /* 0x040fe20000010100 */
[----:B------:R-:W-:Y:S01]  /*08a0*/  SHF.L.U32 R45, R45, 0x10, RZ ;  /* 0x000000102d2d7819 */ /* 0x000fe200000006ff */
[C---:B------:R-:W-:Y:S01]  /*08b0*/  FADD.FTZ R89, -R40.reuse, R49 ;  /* 0x0000003128597221 */ /* 0x040fe20000010100 */
[C---:B------:R-:W-:Y:S01]  /*08c0*/  FADD.FTZ R41, -R40.reuse, R51 ;  /* 0x0000003328297221 */ /* 0x040fe20000010100 */
[----:B------:R-:W-:Y:S01]  /*08d0*/  SHF.L.U32 R97, R97, 0x10, RZ ;  /* 0x0000001061617819 */ /* 0x000fe200000006ff */
[----:B------:R-:W-:Y:S01]  /*08e0*/  FADD.FTZ R108, -R40, R91 ;  /* 0x0000005b286c7221 */ /* 0x000fe20000010100 */
[----:B------:R-:W-:Y:S01]  /*08f0*/  SHF.L.U32 R49, R48, 0x10, RZ ;  /* 0x0000001030317819 */ /* 0x000fe200000006ff */
[----:B------:R-:W-:Y:S01]  /*0900*/  FMUL.FTZ R102, R74, R42 ;  /* 0x0000002a4a667220 */ /* 0x000fe20000410000 */
[----:B------:R-:W-:Y:S01]  /*0910*/  FADD.FTZ R51, RZ, R101 ;  /* 0x00000065ff337221 */ /* 0x000fe20000010000 */
[----:B------:R-:W-:Y:S01]  /*0920*/  SHF.L.U32 R91, R50, 0x10, RZ ;  /* 0x00000010325b7819 */ /* 0x000fe200000006ff */
[----:B------:R-:W-:Y:S01]  /*0930*/  FMUL.FTZ R100, R84, R45 ;  /* 0x0000002d54647220 */ /* 0x000fe20000410000 */
[----:B------:R-:W-:Y:S01]  /*0940*/  SHF.L.U32 R50, R93, 0x10, RZ ;  /* 0x000000105d327819 */ /* 0x000fe200000006ff */
[----:B------:R-:W-:Y:S01]  /*0950*/  FADD.FTZ R51, R51, R102 ;  /* 0x0000006633337221 */ /* 0x000fe20000010000 */
[C---:B------:R-:W-:Y:S01]  /*0960*/  FADD.FTZ R96, -R40.reuse, R95 ;  /* 0x0000005f28607221 */ /* 0x040fe20000010100 */
[C---:B------:R-:W-:Y:S01]  /*0970*/  FADD.FTZ R115, -R40.reuse, R115 ;  /* 0x0000007328737221 */ /* 0x040fe20000010100 */
[C---:B------:R-:W-:Y:S01]  /*0980*/  FADD.FTZ R113, -R40.reuse, R113 ;  /* 0x0000007128717221 */ /* 0x040fe20000010100 */
[C---:B------:R-:W-:Y:S01]  /*0990*/  FADD.FTZ R98, -R40.reuse, R99 ;  /* 0x0000006328627221 */ /* 0x040fe20000010100 */
[C---:B------:R-:W-:Y:S01]  /*09a0*/  FADD.FTZ R106, -R40.reuse, R97 ;  /* 0x00000061286a7221 */ /* 0x040fe20000010100 */
[C---:B------:R-:W-:Y:S01]  /*09b0*/  FADD.FTZ R124, -R40.reuse, R103 ;  /* 0x00000067287c7221 */ /* 0x040fe20000010100 */
[----:B------:R-:W-:Y:S01]  /*09c0*/  FADD.FTZ R88, -R40, R49 ;  /* 0x0000003128587221 */ /* 0x000fe20000010100 */
[----:B------:R-:W-:Y:S01]  /*09d0*/  PRMT R0, R46, 0x7632, R0 ;  /* 0x000076322e007816 */ /* 0x000fe20000000000 */
[--C-:B------:R-:W-:Y:S01]  /*09e0*/  FADD.FTZ R40, -R40, R91.reuse ;  /* 0x0000005b28287221 */ /* 0x100fe20000010100 */
[----:B------:R-:W-:Y:S01]  /*09f0*/  SHF.L.U32 R46, R46, 0x10, RZ ;  /* 0x000000102e2e7819 */ /* 0x000fe200000006ff */
[----:B------:R-:W-:Y:S01]  /*0a00*/  FMUL.FTZ R103, R73, R50 ;  /* 0x0000003249677220 */ /* 0x000fe20000410000 */
[----:B------:R-:W-:-:S02]  /*0a10*/  PRMT R91, R52, 0x7632, R91 ;  /* 0x00007632345b7816 */ /* 0x000fc4000000005b */
[----:B------:R-:W-:Y:S01]  /*0a20*/  SHF.L.U32 R48, R52, 0x10, RZ ;  /* 0x0000001034307819 */ /* 0x000fe200000006ff */
[----:B------:R-:W-:Y:S01]  /*0a30*/  FADD.FTZ R52, R51, R100 ;  /* 0x0000006433347221 */ /* 0x000fe20000010000 */
[----:B------:R-:W-:Y:S01]  /*0a40*/  PRMT R116, R53, 0x7632, R116 ;  /* 0x0000763235747816 */ /* 0x000fe20000000074 */
[----:B------:R-:W-:Y:S01]  /*0a50*/  FMUL.FTZ R112, R83, R46 ;  /* 0x0000002e53707220 */ /* 0x000fe20000410000 */
[----:B------:R-:W-:Y:S01]  /*0a60*/  SHF.L.U32 R49, R53, 0x10, RZ ;  /* 0x0000001035317819 */ /* 0x000fe200000006ff */
[----:B------:R-:W-:Y:S01]  /*0a70*/  FADD.FTZ R53, R52, R103 ;  /* 0x0000006734357221 */ /* 0x000fe20000010000 */
[----:B------:R-:W-:Y:S02]  /*0a80*/  SHF.L.U32 R51, R0, 0x10, RZ ;  /* 0x0000001000337819 */ /* 0x000fe400000006ff */
[----:B------:R-:W-:Y:S01]  /*0a90*/  PRMT R122, R47, 0x7632, R122 ;  /* 0x000076322f7a7816 */ /* 0x000fe2000000007a */
[----:B------:R-:W-:Y:S01]  /*0aa0*/  FADD.FTZ R52, R53, R112 ;  /* 0x0000007035347221 */ /* 0x000fe20000010000 */
[----:B------:R-:W-:Y:S01]  /*0ab0*/  SHF.L.U32 R47, R47, 0x10, RZ ;  /* 0x000000102f2f7819 */ /* 0x000fe200000006ff */
[----:B------:R-:W-:Y:S01]  /*0ac0*/  FMUL.FTZ R117, R72, R51 ;  /* 0x0000003348757220 */ /* 0x000fe20000410000 */
[----:B------:R-:W-:Y:S01]  /*0ad0*/  SHF.L.U32 R122, R122, 0x10, RZ ;  /* 0x000000107a7a7819 */ /* 0x000fe200000006ff */
[----:B------:R-:W-:-:S02]  /*0ae0*/  FMUL.FTZ R0, R87, R96 ;  /* 0x0000006057007220 */ /* 0x000fc40000410000 */
[----:B------:R-:W-:Y:S01]  /*0af0*/  FMUL.FTZ R110, R82, R47 ;  /* 0x0000002f526e7220 */ /* 0x000fe20000410000 */
[----:B------:R-:W-:Y:S01]  /*0b00*/  FADD.FTZ R53, R52, R117 ;  /* 0x0000007534357221 */ /* 0x000fe20000010000 */
[C---:B------:R-:W-:Y:S01]  /*0b10*/  PRMT R118, R54.reuse, 0x7632, R118 ;  /* 0x0000763236767816 */ /* 0x040fe20000000076 */
[----:B------:R-:W-:Y:S01]  /*0b20*/  FMUL.FTZ R109, R87, R114 ;  /* 0x00000072576d7220 */ /* 0x000fe20000410000 */
[----:B------:R-:W-:Y:S01]  /*0b30*/  SHF.L.U32 R104, R54, 0x10, RZ ;  /* 0x0000001036687819 */ /* 0x000fe200000006ff */
[----:B------:R-:W-:Y:S01]  /*0b40*/  FFMA.FTZ R52, R0, R101, RZ ;  /* 0x0000006500347223 */ /* 0x000fe200000100ff */
[----:B------:R-:W-:Y:S01]  /*0b50*/  FMUL.FTZ R111, R71, R122 ;  /* 0x0000007a476f7220 */ /* 0x000fe20000410000 */
[----:B------:R-:W-:Y:S01]  /*0b60*/  FADD.FTZ R54, R53, R110 ;  /* 0x0000006e35367221 */ /* 0x000fe20000010000 */
[----:B------:R-:W-:Y:S01]  /*0b70*/  FMUL.FTZ R115, R87, R115 ;  /* 0x0000007357737220 */ /* 0x000fe20000410000 */
[----:B------:R-:W-:Y:S01]  /*0b80*/  SHF.L.U32 R114, R91, 0x10, RZ ;  /* 0x000000105b727819 */ /* 0x000fe200000006ff */
[----:B------:R-:W-:Y:S01]  /*0b90*/  FFMA.FTZ R52, R109, R102, R52 ;  /* 0x000000666d347223 */ /* 0x000fe20000010034 */
[----:B------:R-:W-:Y:S01]  /*0ba0*/  FMUL.FTZ R96, R81, R48 ;  /* 0x0000003051607220 */ /* 0x000fe20000410000 */
[----:B------:R-:W-:Y:S01]  /*0bb0*/  FADD.FTZ R53, R54, R111 ;  /* 0x0000006f36357221 */ /* 0x000fe20000010000 */
[----:B------:R-:W-:Y:S01]  /*0bc0*/  FMUL.FTZ R105, R87, R94 ;  /* 0x0000005e57697220 */ /* 0x000fe20000410000 */
[----:B------:R-:W-:Y:S01]  /*0bd0*/  FFMA.FTZ R52, R115, R100, R52 ;  /* 0x0000006473347223 */ /* 0x000fe20000010034 */
[----:B------:R-:W-:Y:S01]  /*0be0*/  FMUL.FTZ R97, R70, R114 ;  /* 0x0000007246617220 */ /* 0x000fe20000410000 */
[----:B------:R-:W-:Y:S01]  /*0bf0*/  FADD.FTZ R54, R53, R96 ;  /* 0x0000006035367221 */ /* 0x000fe20000010000 */
[----:B------:R-:W-:Y:S01]  /*0c00*/  PRMT R120, R55, 0x7632, R120 ;  /* 0x0000763237787816 */ /* 0x000fe20000000078 */
[----:B------:R-:W-:Y:S01]  /*0c10*/  FMUL.FTZ R113, R87, R113 ;  /* 0x0000007157717220 */ /* 0x000fe20000410000 */
[----:B------:R-:W-:Y:S01]  /*0c20*/  SHF.L.U32 R119, R55, 0x10, RZ ;  /* 0x0000001037777819 */ /* 0x000fe200000006ff */
[----:B------:R-:W-:Y:S01]  /*0c30*/  FMUL.FTZ R107, R87, R98 ;  /* 0x00000062576b7220 */ /* 0x000fe20000410000 */
[----:B------:R-:W-:Y:S01]  /*0c40*/  SHF.L.U32 R116, R116, 0x10, RZ ;  /* 0x0000001074747819 */ /* 0x000fe200000006ff */
[----:B------:R-:W-:Y:S01]  /*0c50*/  FFMA.FTZ R52, R105, R103, R52 ;  /* 0x0000006769347223 */ /* 0x000fe20000010034 */
[----:B------:R-:W-:Y:S01]  /*0c60*/  FADD.FTZ R55, R54, R97 ;  /* 0x0000006136377221 */ /* 0x000fe20000010000 */
[----:B------:R-:W-:Y:S01]  /*0c70*/  FMUL.FTZ R98, R80, R49 ;  /* 0x0000003150627220 */ /* 0x000fe20000410000 */
[----:B------:R-:W-:Y:S01]  /*0c80*/  FMUL.FTZ R108, R87, R108 ;  /* 0x0000006c576c7220 */ /* 0x000fe20000410000 */
[----:B------:R-:W-:Y:S01]  /*0c90*/  FFMA.FTZ R53, R113, R112, R52 ;  /* 0x0000007071357223 */ /* 0x000fe20000010034 */
[----:B------:R-:W-:Y:S01]  /*0ca0*/  FMUL.FTZ R99, R69, R116 ;  /* 0x0000007445637220 */ /* 0x000fe20000410000 */
[----:B------:R-:W-:Y:S01]  /*0cb0*/  FADD.FTZ R54, R55, R98 ;  /* 0x0000006237367221 */ /* 0x000fe20000010000 */
        /* <DEDUP_REMOVED lines=8> */
[----:B------:R-:W-:Y:S01]  /*0d40*/  SHF.L.U32 R120, R120, 0x10, RZ ;  /* 0x0000001078787819 */ /* 0x000fe200000006ff */
[----:B------:R-:W-:Y:S01]  /*0d50*/  FMUL.FTZ R93, R87, R92 ;  /* 0x0000005c575d7220 */ /* 0x000fe20000410000 */
[----:B------:R-:W-:Y:S01]  /*0d60*/  FFMA.FTZ R54, R106, R111, R53 ;  /* 0x0000006f6a367223 */ /* 0x000fe20000010035 */
[----:B------:R-:W-:Y:S01]  /*0d70*/  FADD.FTZ R55, R52, R95 ;  /* 0x0000005f34377221 */ /* 0x000fe20000010000 */
[----:B------:R-:W-:Y:S01]  /*0d80*/  FMUL.FTZ R92, R78, R119 ;  /* 0x000000774e5c7220 */ /* 0x000fe20000410000 */
[----:B------:R-:W-:Y:S01]  /*0d90*/  FMUL.FTZ R91, R67, R120 ;  /* 0x00000078435b7220 */ /* 0x000fe20000410000 */
[----:B------:R-:W-:Y:S01]  /*0da0*/  FFMA.FTZ R53, R93, R96, R54 ;  /* 0x000000605d357223 */ /* 0x000fe20000010036 */
[----:B------:R-:W-:Y:S01]  /*0db0*/  FMUL.FTZ R90, R87, R90 ;  /* 0x0000005a575a7220 */ /* 0x000fe20000410000 */
[----:B------:R-:W-:Y:S01]  /*0dc0*/  FADD.FTZ R54, R55, R92 ;  /* 0x0000005c37367221 */ /* 0x000fe20000010000 */
[----:B------:R-:W-:-:S02]  /*0dd0*/  FMUL.FTZ R89, R87, R89 ;  /* 0x0000005957597220 */ /* 0x000fc40000410000 */
[----:B------:R-:W-:Y:S01]  /*0de0*/  FFMA.FTZ R52, R90, R97, R53 ;  /* 0x000000615a347223 */ /* 0x000fe20000010035 */
[----:B------:R-:W-:Y:S01]  /*0df0*/  FADD.FTZ R121, R54, R91 ;  /* 0x0000005b36797221 */ /* 0x000fe20000010000 */
[----:B------:R-:W-:Y:S02]  /*0e00*/  FMUL.FTZ R88, R87, R88 ;  /* 0x0000005857587220 */ /* 0x000fe40000410000 */
[----:B------:R-:W-:Y:S02]  /*0e10*/  FFMA.FTZ R53, R89, R98, R52 ;  /* 0x0000006259357223 */ /* 0x000fe40000010034 */
[----:B------:R-:W0:Y:S01]  /*0e20*/  SHFL.DOWN PT, R123, R121, 0x10, 0x1f ;  /* 0x0a001f00797b7f89 */ /* 0x000e2200000e0000 */
[C---:B------:R-:W-:Y:S01]  /*0e30*/  FMUL.FTZ R55, R87.reuse, R43 ;  /* 0x0000002b57377220 */ /* 0x040fe20000410000 */
[----:B------:R-:W-:Y:S01]  /*0e40*/  FFMA.FTZ R52, R88, R99, R53 ;  /* 0x0000006358347223 */ /* 0x000fe20000010035 */
[----:B------:R-:W-:-:S03]  /*0e50*/  FMUL.FTZ R54, R87, R41 ;  /* 0x0000002957367220 */ /* 0x000fc60000410000 */
[----:B------:R-:W-:Y:S01]  /*0e60*/  FFMA.FTZ R41, R55, R94, R52 ;  /* 0x0000005e37297223 */ /* 0x000fe20000010034 */
[----:B------:R-:W-:-:S03]  /*0e70*/  FMUL.FTZ R53, R87, R124 ;  /* 0x0000007c57357220 */ /* 0x000fc60000410000 */
[----:B------:R-:W-:Y:S01]  /*0e80*/  FFMA.FTZ R124, R54, R95, R41 ;  /* 0x0000005f367c7223 */ /* 0x000fe20000010029 */
[----:B------:R-:W-:-:S03]  /*0e90*/  FMUL.FTZ R52, R87, R40 ;  /* 0x0000002857347220 */ /* 0x000fc60000410000 */
[----:B------:R-:W-:-:S04]  /*0ea0*/  FFMA.FTZ R41, R53, R92, R124 ;  /* 0x0000005c35297223 */ /* 0x000fc8000001007c */
[----:B------:R-:W-:-:S05]  /*0eb0*/  FFMA.FTZ R41, R52, R91, R41 ;  /* 0x0000005b34297223 */ /* 0x000fca0000010029 */
[----:B------:R-:W1:Y:S01]  /*0ec0*/  SHFL.DOWN PT, R40, R41, 0x10, 0x1f ;  /* 0x0a001f0029287f89 */ /* 0x000e6200000e0000 */
[----:B0-----:R-:W-:-:S05]  /*0ed0*/  FADD.FTZ R123, R121, R123 ;  /* 0x0000007b797b7221 */ /* 0x001fca0000010000 */
[----:B------:R-:W0:Y:S01]  /*0ee0*/  SHFL.DOWN PT, R124, R123, 0x8, 0x1f ;  /* 0x09001f007b7c7f89 */ /* 0x000e2200000e0000 */
[----:B-1----:R-:W-:-:S05]  /*0ef0*/  FADD.FTZ R40, R41, R40 ;  /* 0x0000002829287221 */ /* 0x002fca0000010000 */
[----:B------:R-:W1:Y:S01]  /*0f00*/  SHFL.DOWN PT, R43, R40, 0x8, 0x1f ;  /* 0x09001f00282b7f89 */ /* 0x000e6200000e0000 */
[----:B0-----:R-:W-:-:S05]  /*0f10*/  FADD.FTZ R124, R123, R124 ;  /* 0x0000007c7b7c7221 */ /* 0x001fca0000010000 */
[----:B------:R-:W0:Y:S01]  /*0f20*/  SHFL.DOWN PT, R121, R124, 0x4, 0x1f ;  /* 0x08801f007c797f89 */ /* 0x000e2200000e0000 */
[----:B-1----:R-:W-:Y:S01]  /*0f30*/  FADD.FTZ R43, R40, R43 ;  /* 0x0000002b282b7221 */ /* 0x002fe20000010000 */
[----:B0-----:R-:W-:-:S04]  /*0f40*/  FADD.FTZ R125, R124, R121 ;  /* 0x000000797c7d7221 */ /* 0x001fc80000010000 */
[----:B------:R-:W0:Y:S01]  /*0f50*/  SHFL.DOWN PT, R121, R43, 0x4, 0x1f ;  /* 0x08801f002b797f89 */ /* 0x000e2200000e0000 */
[----:B------:R-:W-:Y:S01]  /*0f60*/  FADD.FTZ R65, R44, R65 ;  /* 0x000000412c417221 */ /* 0x000fe20000010000 */
[----:B------:R-:W-:Y:S02]  /*0f70*/  FFMA.FTZ R77, R0, R44, R77 ;  /* 0x0000002c004d7223 */ /* 0x000fe4000001004d */
[----:B------:R-:W1:Y:S01]  /*0f80*/  SHFL.DOWN PT, R44, R125, 0x2, 0x1f ;  /* 0x08401f007d2c7f89 */ /* 0x000e6200000e0000 */
[----:B0-----:R-:W-:-:S05]  /*0f90*/  FADD.FTZ R121, R43, R121 ;  /* 0x000000792b797221 */ /* 0x001fca0000010000 */
[----:B------:R-:W0:Y:S01]  /*0fa0*/  SHFL.DOWN PT, R41, R121, 0x2, 0x1f ;  /* 0x08401f0079297f89 */ /* 0x000e2200000e0000 */
[----:B-1----:R-:W-:Y:S01]  /*0fb0*/  FADD.FTZ R44, R125, R44 ;  /* 0x0000002c7d2c7221 */ /* 0x002fe20000010000 */
[----:B0-----:R-:W-:Y:S02]  /*0fc0*/  FADD.FTZ R123, R121, R41 ;  /* 0x00000029797b7221 */ /* 0x001fe40000010000 */
[----:B------:R-:W0:Y:S02]  /*0fd0*/  S2R R121, SR_CgaCtaId ;  /* 0x0000000000797919 */ /* 0x000e240000008800 */
[----:B------:R-:W1:Y:S04]  /*0fe0*/  SHFL.DOWN PT, R41, R44, 0x1, 0x1f ;  /* 0x08201f002c297f89 */ /* 0x000e6800000e0000 */
[----:B------:R-:W2:Y:S01]  /*0ff0*/  SHFL.DOWN PT, R124, R123, 0x1, 0x1f ;  /* 0x08201f007b7c7f89 */ /* 0x000ea200000e0000 */
[----:B------:R-:W-:Y:S01]  /*1000*/  MOV R43, 0x400 ;  /* 0x00000400002b7802 */ /* 0x000fe20000000f00 */
[----:B------:R-:W-:Y:S01]  /*1010*/  FADD.FTZ R61, R45, R61 ;  /* 0x0000003d2d3d7221 */ /* 0x000fe20000010000 */
[----:B------:R-:W-:-:S02]  /*1020*/  FFMA.FTZ R62, R115, R45, R62 ;  /* 0x0000002d733e7223 */ /* 0x000fc4000001003e */
[----:B0-----:R-:W-:Y:S01]  /*1030*/  LEA R43, R121, R43, 0x18 ;  /* 0x0000002b792b7211 */ /* 0x001fe200078ec0ff */
[----:B-1----:R-:W-:-:S03]  /*1040*/  FADD.FTZ R40, R44, R41 ;  /* 0x000000292c287221 */ /* 0x002fc60000010000 */
[----:B------:R-:W-:-:S04]  /*1050*/  IADD3 R121, PT, PT, R43, 0x2020, RZ ;  /* 0x000020202b797810 */ /* 0x000fc80007ffe0ff */
[----:B------:R-:W-:Y:S02]  /*1060*/  @!P2 MOV R44, R121 ;  /* 0x00000079002ca202 */ /* 0x000fe40000000f00 */
[----:B------:R-:W-:Y:S01]  /*1070*/  @!P0 IADD3 R44, PT, PT, R43, 0x2000, RZ ;  /* 0x000020002b2c8810 */ /* 0x000fe20007ffe0ff */
[----:B--2---:R-:W-:-:S03]  /*1080*/  FADD.FTZ R41, R123, R124 ;  /* 0x0000007c7b297221 */ /* 0x004fc60000010000 */
[----:B------:R-:W-:Y:S02]  /*1090*/  @!P2 LEA R123, R76, R44, 0x3 ;  /* 0x0000002c4c7ba211 */ /* 0x000fe400078e18ff */
[----:B------:R-:W0:Y:S02]  /*10a0*/  @P1 LDC.64 R44, c[0x0][0x438] ;  /* 0x00010e00ff2c1b82 */ /* 0x000e240000000a00 */
[----:B0-----:R-:W-:-:S06]  /*10b0*/  @P1 IMAD.WIDE.U32 R124, R86, 0x10, R44 ;  /* 0x00000010567c1825 */ /* 0x001fcc00078e002c */
[----:B------:R-:W0:Y:S01]  /*10c0*/  @P1 LDC.64 R44, c[0x0][0x438] ;  /* 0x00010e00ff2c1b82 */ /* 0x000e220000000a00 */
[----:B------:R-:W-:Y:S04]  /*10d0*/  @!P2 STS.64 [R123], R40 ;  /* 0x000000287b00a388 */ /* 0x000fe80000000a00 */
[----:B-----5:R-:W5:Y:S01]  /*10e0*/  @P1 LDG.E.128 R24, desc[UR8][R124.64] ;  /* 0x000000087c181981 */ /* 0x020f62000c1e1d00 */
[----:B0-----:R-:W-:-:S05]  /*10f0*/  @P1 IMAD.WIDE.U32 R44, R66, 0x10, R44 ;  /* 0x00000010422c1825 */ /* 0x001fca00078e002c */
[----:B------:R0:W5:Y:S01]  /*1100*/  @P1 LDG.E.128 R32, desc[UR8][R44.64] ;  /* 0x000000082c201981 */ /* 0x000162000c1e1d00 */
[----:B------:R-:W-:Y:S01]  /*1110*/  @!P3 IADD3 R121, PT, PT, R43, 0x2000, RZ ;  /* 0x000020002b79b810 */ /* 0x000fe20007ffe0ff */
[----:B------:R-:W-:Y:S01]  /*1120*/  FADD.FTZ R63, R42, R63 ;  /* 0x0000003f2a3f7221 */ /* 0x000fe20000010000 */
[----:B------:R-:W-:Y:S01]  /*1130*/  FFMA.FTZ R64, R109, R42, R64 ;  /* 0x0000002a6d407223 */ /* 0x000fe20000010040 */
[C---:B0-----:R-:W-:Y:S02]  /*1140*/  IADD3 R44, PT, PT, R43.reuse, 0x2030, RZ ;  /* 0x000020302b2c7810 */ /* 0x041fe40007ffe0ff */
[----:B------:R-:W-:Y:S01]  /*1150*/  @!P3 IADD3 R44, PT, PT, R43, 0x2010, RZ ;  /* 0x000020102b2cb810 */ /* 0x000fe20007ffe0ff */
[----:B------:R-:W-:Y:S01]  /*1160*/  BAR.SYNC.DEFER_BLOCKING 0x0 ;  /* 0x0000000000007b1d */ /* 0x000fe20000010000 */
[----:B------:R-:W-:Y:S01]  /*1170*/  FADD.FTZ R14, R46, R14 ;  /* 0x0000000e2e0e7221 */ /* 0x000fe20000010000 */
[----:B------:R-:W-:Y:S01]  /*1180*/  FFMA.FTZ R2, R113, R46, R2 ;  /* 0x0000002e71027223 */ /* 0x000fe20000010002 */
[----:B------:R-:W-:Y:S01]  /*1190*/  FADD.FTZ R16, R47, R16 ;  /* 0x000000102f107221 */ /* 0x000fe20000010000 */
[----:B------:R-:W-:Y:S01]  /*11a0*/  FFMA.FTZ R4, R107, R47, R4 ;  /* 0x0000002f6b047223 */ /* 0x000fe20000010004 */
[----:B------:R-:W-:Y:S01]  /*11b0*/  FADD.FTZ R18, R48, R18 ;  /* 0x0000001230127221 */ /* 0x000fe20000010000 */
[----:B------:R-:W-:Y:S01]  /*11c0*/  FFMA.FTZ R6, R93, R48, R6 ;  /* 0x000000305d067223 */ /* 0x000fe20000010006 */
[----:B------:R-:W-:Y:S01]  /*11d0*/  FADD.FTZ R20, R49, R20 ;  /* 0x0000001431147221 */ /* 0x000fe20000010000 */
[----:B------:R-:W0:Y:S04]  /*11e0*/  LDS.128 R40, [R121] ;  /* 0x0000000079287984 */ /* 0x000e280000000c00 */
[----:B------:R-:W1:Y:S01]  /*11f0*/  LDS.128 R44, [R44] ;  /* 0x000000002c2c7984 */ /* 0x000e620000000c00 */
[----:B------:R-:W-:-:S02]  /*1200*/  FFMA.FTZ R8, R89, R49, R8 ;  /* 0x0000003159087223 */ /* 0x000fc40000010008 */
[----:B------:R-:W2:Y:S01]  /*1210*/  LDC.64 R48, c[0x0][0x438] ;  /* 0x00010e00ff307b82 */ /* 0x000ea20000000a00 */
[----:B------:R-:W-:Y:S01]  /*1220*/  FADD.FTZ R59, R50, R59 ;  /* 0x0000003b323b7221 */ /* 0x000fe20000010000 */
[----:B------:R-:W-:Y:S01]  /*1230*/  FFMA.FTZ R60, R105, R50, R60 ;  /* 0x00000032693c7223 */ /* 0x000fe2000001003c */
[----:B------:R-:W-:Y:S01]  /*1240*/  FADD.FTZ R15, R51, R15 ;  /* 0x0000000f330f7221 */ /* 0x000fe20000010000 */
[----:B------:R-:W-:-:S04]  /*1250*/  FFMA.FTZ R3, R108, R51, R3 ;  /* 0x000000336c037223 */ /* 0x000fc80000010003 */
[----:B------:R-:W3:Y:S01]  /*1260*/  LDC.64 R50, c[0x0][0x380] ;  /* 0x0000e000ff327b82 */ /* 0x000ee20000000a00 */
[----:B------:R-:W-:Y:S01]  /*1270*/  FADD.FTZ R56, R119, R56 ;  /* 0x0000003877387221 */ /* 0x000fe20000010000 */
[----:B------:R-:W-:Y:S01]  /*1280*/  FFMA.FTZ R12, R53, R119, R12 ;  /* 0x00000077350c7223 */ /* 0x000fe2000001000c */
[----:B--2---:R-:W-:Y:S01]  /*1290*/  ISETP.NE.U32.AND P0, PT, R48, RZ, PT ;  /* 0x000000ff3000720c */ /* 0x004fe20003f05070 */
[----:B0-----:R-:W-:Y:S01]  /*12a0*/  FADD.FTZ R119, RZ, R40 ;  /* 0x00000028ff777221 */ /* 0x001fe20000010000 */
[----:B------:R-:W-:Y:S02]  /*12b0*/  FADD.FTZ R40, RZ, R41 ;  /* 0x00000029ff287221 */ /* 0x000fe40000010000 */
[----:B------:R-:W-:Y:S01]  /*12c0*/  ISETP.NE.AND.EX P0, PT, R49, RZ, PT, P0 ;  /* 0x000000ff3100720c */ /* 0x000fe20003f05300 */
[----:B------:R-:W-:Y:S01]  /*12d0*/  FADD.FTZ R119, R42, R119 ;  /* 0x000000772a777221 */ /* 0x000fe20000010000 */
[----:B------:R-:W-:-:S03]  /*12e0*/  FADD.FTZ R40, R43, R40 ;  /* 0x000000282b287221 */ /* 0x000fc60000010000 */
[----:B-1----:R-:W-:Y:S01]  /*12f0*/  FADD.FTZ R119, R119, R44 ;  /* 0x0000002c77777221 */ /* 0x002fe20000010000 */
[----:B------:R-:W-:-:S03]  /*1300*/  FADD.FTZ R40, R40, R45 ;  /* 0x0000002d28287221 */ /* 0x000fc60000010000 */
[----:B------:R-:W-:Y:S01]  /*1310*/  FADD.FTZ R46, R46, R119 ;  /* 0x000000772e2e7221 */ /* 0x000fe20000010000 */
[----:B---3--:R-:W-:Y:S01]  /*1320*/  IADD3 R75, PT, PT, R75, R50, RZ ;  /* 0x000000324b4b7210 */ /* 0x008fe20007ffe0ff */
[----:B------:R-:W-:Y:S01]  /*1330*/  FADD.FTZ R40, R47, R40 ;  /* 0x000000282f287221 */ /* 0x000fe20000010000 */
[----:B------:R-:W-:Y:S01]  /*1340*/  ISETP.NE.AND P4, PT, RZ, UR11, PT ;  /* 0x0000000bff007c0c */ /* 0x000fe2000bf85270 */
[----:B------:R-:W-:Y:S01]  /*1350*/  FMUL.FTZ R46, R46, UR13 ;  /* 0x0000000d2e2e7c20 */ /* 0x000fe20008410000 */
        /* <DEDUP_REMOVED lines=8> */
[----:B------:R-:W-:Y:S01]  /*13e0*/  ISETP.GE.AND P5, PT, R75, R51, PT ;  /* 0x000000334b00720c */ /* 0x000fe20003fa6270 */
[----:B------:R-:W-:Y:S01]  /*13f0*/  FADD.FTZ R23, R118, R23 ;  /* 0x0000001776177221 */ /* 0x000fe20000010000 */
[----:B------:R-:W-:Y:S01]  /*1400*/  FFMA.FTZ R11, R54, R118, R11 ;  /* 0x00000076360b7223 */ /* 0x000fe2000001000b */
[----:B------:R-:W-:Y:S01]  /*1410*/  FADD.FTZ R57, R120, R57 ;  /* 0x0000003978397221 */ /* 0x000fe20000010000 */
[----:B------:R-:W-:Y:S01]  /*1420*/  FFMA.FTZ R13, R52, R120, R13 ;  /* 0x00000078340d7223 */ /* 0x000fe2000001000d */
[----:B------:R-:W-:Y:S01]  /*1430*/  FMUL.FTZ R104, R40, UR13 ;  /* 0x0000000d28687c20 */ /* 0x000fe20008410000 */
[----:B------:R-:W-:Y:S01]  /*1440*/  FSEL R119, R46, RZ, !P4 ;  /* 0x000000ff2e777208 */ /* 0x000fe20006000000 */
[----:B------:R-:W-:Y:S06]  /*1450*/  @P0 BRA `(.L_x_80) ;  /* 0x0000000800340947 */ /* 0x000fec0003800000 */
        /* <DEDUP_REMOVED lines=22> */
[C---:B------:R-:W-:Y:S01]  /*15c0*/  FMUL.FTZ R41, R87.reuse, R100 ;  /* 0x0000006457297220 */ /* 0x040fe20000410000 */
        /* <DEDUP_REMOVED lines=12> */
.L_x_82:
        /* <DEDUP_REMOVED lines=33> */
.L_x_81:
        /* <DEDUP_REMOVED lines=36> */
.L_x_84:
        /* <DEDUP_REMOVED lines=37> */
.L_x_80:
        /* <DEDUP_REMOVED lines=10> */
[--C-:B------:R-:W-:Y:S01]  /*1dd0*/  FADD.FTZ R47, R103, -R40.reuse ;  /* 0x80000028672f7221 */ /* 0x100fe20000010000 */
[----:B-----5:R-:W-:Y:S01]  /*1de0*/  PRMT R40, R27, 0x7632, R40 ;  /* 0x000076321b287816 */ /* 0x020fe20000000028 */
[----:B------:R-:W-:Y:S01]  /*1df0*/  FFMA.FTZ R113, R113, R104, R119 ;  /* 0x0000006871717223 */ /* 0x000fe20000010077 */
[----:B------:R-:W-:Y:S01]  /*1e00*/  SHF.L.U32 R42, R27, 0x10, RZ ;  /* 0x000000101b2a7819 */ /* 0x000fe200000006ff */
[----:B------:R-:W-:Y:S01]  /*1e10*/  FADD.FTZ R0, R101, -R0 ;  /* 0x8000000065007221 */ /* 0x000fe20000010000 */
[----:B------:R-:W-:Y:S01]  /*1e20*/  FADD.FTZ R50, R110, -R107 ;  /* 0x8000006b6e327221 */ /* 0x000fe20000010000 */
[----:B------:R-:W-:Y:S01]  /*1e30*/  SHF.L.U32 R44, R40, 0x10, RZ ;  /* 0x00000010282c7819 */ /* 0x000fe200000006ff */
[----:B------:R-:W-:Y:S01]  /*1e40*/  FADD.FTZ R101, R111, -R106 ;  /* 0x8000006a6f657221 */ /* 0x000fe20000010000 */
[----:B------:R-:W-:Y:S01]  /*1e50*/  SHF.L.U32 R40, R26, 0x10, RZ ;  /* 0x000000101a287819 */ /* 0x000fe200000006ff */
[----:B------:R-:W-:Y:S01]  /*1e60*/  FADD.FTZ R113, R112, -R113 ;  /* 0x8000007170717221 */ /* 0x000fe20000010000 */
[C---:B------:R-:W-:Y:S01]  /*1e70*/  FFMA.FTZ R50, R87.reuse, R50, R42 ;  /* 0x0000003257327223 */ /* 0x040fe2000001002a */
[C---:B------:R-:W-:Y:S01]  /*1e80*/  FFMA.FTZ R101, R87.reuse, R101, R44 ;  /* 0x0000006557657223 */ /* 0x040fe2000001002c */
[----:B------:R-:W-:Y:S01]  /*1e90*/  PRMT R42, R26, 0x7632, R42 ;  /* 0x000076321a2a7816 */ /* 0x000fe2000000002a */
[--C-:B------:R-:W-:Y:S01]  /*1ea0*/  FFMA.FTZ R44, R87, R113, R40.reuse ;  /* 0x00000071572c7223 */ /* 0x100fe20000010028 */
        /* <DEDUP_REMOVED lines=23> */
.L_x_86:
[-CC-:B------:R-:W-:Y:S01]  /*2020*/  FFMA.FTZ R28, R105, R104.reuse, R119.reuse ;  /* 0x00000068691c7223 */ /* 0x180fe20000010077 */
[-CC-:B------:R-:W-:Y:S01]  /*2030*/  FFMA.FTZ R113, R113, R104.reuse, R119.reuse ;  /* 0x0000006871717223 */ /* 0x180fe20000010077 */
[-CC-:B------:R-:W-:Y:S01]  /*2040*/  FFMA.FTZ R115, R115, R104.reuse, R119.reuse ;  /* 0x0000006873737223 */ /* 0x180fe20000010077 */
[----:B------:R-:W-:Y:S01]  /*2050*/  FFMA.FTZ R0, R0, R104, R119 ;  /* 0x0000006800007223 */ /* 0x000fe20000010077 */
[----:B-----5:R-:W-:Y:S01]  /*2060*/  SHF.L.U32 R31, R26, 0x10, RZ ;  /* 0x000000101a1f7819 */ /* 0x020fe200000006ff */
        /* <DEDUP_REMOVED lines=9> */
[----:B------:R-:W-:Y:S01]  /*2100*/  FFMA.FTZ R28, R87, R0, R28 ;  /* 0x00000000571c7223 */ /* 0x000fe2000001001c */
[----:B------:R-:W-:Y:S01]  /*2110*/  PRMT R40, R27, 0x7632, R40 ;  /* 0x000076321b287816 */ /* 0x000fe20000000028 */
[-C--:B------:R-:W-:Y:S01]  /*2120*/  FFMA.FTZ R106, R106, R104.reuse, R119 ;  /* 0x000000686a6a7223 */ /* 0x080fe20000010077 */
        /* <DEDUP_REMOVED lines=28> */
.L_x_85:
[----:B------:R-:W-:-:S04]  /*22f0*/  UISETP.NE.U32.AND UP0, UPT, UR6, URZ, UPT ;  /* 0x000000ff0600728c */ /* 0x000fc8000bf05070 */
[----:B------:R-:W-:-:S09]  /*2300*/  UISETP.NE.AND.EX UP0, UPT, UR7, URZ, UPT, UP0 ;  /* 0x000000ff0700728c */ /* 0x000fd2000bf05300 */
[----:B------:R-:W-:Y:S05]  /*2310*/  BRA.U UP0, `(.L_x_87) ;  /* 0x0000000100b47547 */ /* 0x000fea000b800000 */
        /* <DEDUP_REMOVED lines=45> */
.L_x_87:
        /* <DEDUP_REMOVED lines=48> */
.L_x_83:
[----:B------:R-:W-:Y:S01]  /*28f0*/  ISETP.NE.U32.AND P0, PT, RZ, UR4, PT ;  /* 0x00000004ff007c0c */ /* 0x000fe2000bf05070 */
[----:B------:R-:W0:Y:S01]  /*2900*/  LDC.64 R44, c[0x0][0x468] ;  /* 0x00011a00ff2c7b82 */ /* 0x000e220000000a00 */
[----:B------:R-:W-:Y:S02]  /*2910*/  ISETP.NE.U32.AND P2, PT, RZ, UR6, PT ;  /* 0x00000006ff007c0c */ /* 0x000fe4000bf45070 */
[----:B------:R-:W-:Y:S02]  /*2920*/  ISETP.NE.AND.EX P0, PT, RZ, UR5, PT, P0 ;  /* 0x00000005ff007c0c */ /* 0x000fe4000bf05300 */
[----:B------:R-:W-:Y:S02]  /*2930*/  ISETP.NE.AND.EX P2, PT, RZ, UR7, PT, P2 ;  /* 0x00000007ff007c0c */ /* 0x000fe4000bf45320 */
[----:B------:R-:W-:-:S04]  /*2940*/  ISETP.NE.U32.AND P1, PT, R48, RZ, PT ;  /* 0x000000ff3000720c */ /* 0x000fc80003f25070 */
[----:B------:R-:W-:-:S05]  /*2950*/  ISETP.NE.AND.EX P1, PT, R49, RZ, PT, P1 ;  /* 0x000000ff3100720c */ /* 0x000fca0003f25310 */
        /* <DEDUP_REMOVED lines=11> */
[-CC-:B------:R-:W-:Y:S01]  /*2a10*/  FFMA.FTZ R89, R89, R104.reuse, R119.reuse ;  /* 0x0000006859597223 */ /* 0x180fe20000010077 */
[-CC-:B------:R-:W-:Y:S01]  /*2a20*/  FFMA.FTZ R93, R93, R104.reuse, R119.reuse ;  /* 0x000000685d5d7223 */ /* 0x180fe20000010077 */
[----:B0----5:R-:W-:Y:S01]  /*2a30*/  SHF.L.U32 R29, R33, 0x10, RZ ;  /* 0x00000010211d7819 */ /* 0x021fe200000006ff */
[----:B------:R-:W-:Y:S01]  /*2a40*/  FFMA.FTZ R55, R55, R104, R119 ;  /* 0x0000006837377223 */ /* 0x000fe20000010077 */
[----:B------:R-:W-:Y:S01]  /*2a50*/  FADD.FTZ R98, R98, -R89 ;  /* 0x8000005962627221 */ /* 0x000fe20000010000 */
[----:B------:R-:W-:Y:S01]  /*2a60*/  SHF.L.U32 R0, R32, 0x10, RZ ;  /* 0x0000001020007819 */ /* 0x000fe200000006ff */
[----:B------:R-:W-:Y:S01]  /*2a70*/  FADD.FTZ R96, R96, -R93 ;  /* 0x8000005d60607221 */ /* 0x000fe20000010000 */
[----:B------:R-:W-:Y:S01]  /*2a80*/  SHF.L.U32 R31, R34, 0x10, RZ ;  /* 0x00000010221f7819 */ /* 0x000fe200000006ff */
[C---:B------:R-:W-:Y:S01]  /*2a90*/  FFMA.FTZ R41, R87.reuse, R98, R29 ;  /* 0x0000006257297223 */ /* 0x040fe2000001001d */
[----:B------:R-:W-:Y:S01]  /*2aa0*/  FADD.FTZ R94, R94, -R55 ;  /* 0x800000375e5e7221 */ /* 0x000fe20000010000 */
[----:B------:R-:W-:Y:S01]  /*2ab0*/  FFMA.FTZ R40, R87, R96, R0 ;  /* 0x0000006057287223 */ /* 0x000fe20000010000 */
[----:B------:R-:W-:Y:S01]  /*2ac0*/  PRMT R29, R34, 0x7632, R29 ;  /* 0x00007632221d7816 */ /* 0x000fe2000000001d */
[-CC-:B------:R-:W-:Y:S01]  /*2ad0*/  FFMA.FTZ R90, R90, R104.reuse, R119.reuse ;  /* 0x000000685a5a7223 */ /* 0x180fe20000010077 */
[----:B------:R-:W-:Y:S01]  /*2ae0*/  PRMT R30, R35, 0x7632, R30 ;  /* 0x00007632231e7816 */ /* 0x000fe2000000001e */
[-CC-:B------:R-:W-:Y:S01]  /*2af0*/  FFMA.FTZ R88, R88, R104.reuse, R119.reuse ;  /* 0x0000006858587223 */ /* 0x180fe20000010077 */
[----:B------:R-:W-:Y:S01]  /*2b00*/  PRMT R0, R32, 0x7632, R0 ;  /* 0x0000763220007816 */ /* 0x000fe20000000000 */
[-CC-:B------:R-:W-:Y:S01]  /*2b10*/  FFMA.FTZ R54, R54, R104.reuse, R119.reuse ;  /* 0x0000006836367223 */ /* 0x180fe20000010077 */
[----:B------:R-:W-:Y:S01]  /*2b20*/  PRMT R28, R33, 0x7632, R28 ;  /* 0x00007632211c7816 */ /* 0x000fe2000000001c */
[-CC-:B------:R-:W-:Y:S01]  /*2b30*/  FFMA.FTZ R53, R53, R104.reuse, R119.reuse ;  /* 0x0000006835357223 */ /* 0x180fe20000010077 */
[----:B------:R-:W-:Y:S01]  /*2b40*/  FFMA.FTZ R52, R52, R104, R119 ;  /* 0x0000006834347223 */ /* 0x000fe20000010077 */
        /* <DEDUP_REMOVED lines=14> */
[C---:B------:R-:W-:Y:S01]  /*2c30*/  FFMA.FTZ R30, R87.reuse, R52, R30 ;  /* 0x00000034571e7223 */ /* 0x040fe2000001001e */
[----:B------:R-:W-:Y:S01]  /*2c40*/  FFMA.FTZ R29, R87, R90, R29 ;  /* 0x0000005a571d7223 */ /* 0x000fe2000001001d */
        /* <DEDUP_REMOVED lines=13> */
.L_x_90:
        /* <DEDUP_REMOVED lines=45> */
.L_x_89:
        /* <DEDUP_REMOVED lines=46> */
.L_x_92:
[-CC-:B------:R-:W-:Y:S01]  /*32d0*/  FFMA.FTZ R53, R53, R104.reuse, R119.reuse ;  /* 0x0000006835357223 */ /* 0x180fe20000010077 */
[C---:B-----5:R-:W-:Y:S01]  /*32e0*/  PRMT R0, R35.reuse, 0x7632, R0 ;  /* 0x0000763223007816 */ /* 0x060fe20000000000 */
[-C--:B------:R-:W-:Y:S01]  /*32f0*/  FFMA.FTZ R52, R52, R104.reuse, R119 ;  /* 0x0000006834347223 */ /* 0x080fe20000010077 */
[----:B0-----:R-:W-:Y:S01]  /*3300*/  SHF.L.U32 R41, R35, 0x10, RZ ;  /* 0x0000001023297819 */ /* 0x001fe200000006ff */
[----:B------:R-:W-:Y:S01]  /*3310*/  FADD.FTZ R92, R92, -R53 ;  /* 0x800000355c5c7221 */ /* 0x000fe20000010000 */
[----:B------:R-:W-:Y:S01]  /*3320*/  SHF.L.U32 R0, R0, 0x10, RZ ;  /* 0x0000001000007819 */ /* 0x000fe200000006ff */
[----:B------:R-:W-:Y:S01]  /*3330*/  FFMA.FTZ R55, R55, R104, R119 ;  /* 0x0000006837377223 */ /* 0x000fe20000010077 */
[----:B------:R-:W-:Y:S01]  /*3340*/  FADD.FTZ R52, R91, -R52 ;  /* 0x800000345b347221 */ /* 0x000fe20000010000 */
[C---:B------:R-:W-:Y:S01]  /*3350*/  FFMA.FTZ R92, R87.reuse, R92, R41 ;  /* 0x0000005c575c7223 */ /* 0x040fe20000010029 */
[----:B------:R-:W-:Y:S01]  /*3360*/  SHF.L.U32 R43, R34, 0x10, RZ ;  /* 0x00000010222b7819 */ /* 0x000fe200000006ff */
[----:B------:R-:W-:Y:S01]  /*3370*/  FADD.FTZ R94, R94, -R55 ;  /* 0x800000375e5e7221 */ /* 0x000fe20000010000 */
[----:B------:R-:W-:Y:S01]  /*3380*/  PRMT R41, R34, 0x7632, R41 ;  /* 0x0000763222297816 */ /* 0x000fe20000000029 */
[----:B------:R-:W-:Y:S01]  /*3390*/  FFMA.FTZ R53, R87, R52, R0 ;  /* 0x0000003457357223 */ /* 0x000fe20000010000 */
[----:B------:R-:W-:Y:S01]  /*33a0*/  PRMT R40, R33, 0x7632, R40 ;  /* 0x0000763221287816 */ /* 0x000fe20000000028 */
[-CC-:B------:R-:W-:Y:S01]  /*33b0*/  FFMA.FTZ R93, R93, R104.reuse, R119.reuse ;  /* 0x000000685d5d7223 */ /* 0x180fe20000010077 */
[-CC-:B------:R-:W-:Y:S01]  /*33c0*/  FFMA.FTZ R89, R89, R104.reuse, R119.reuse ;  /* 0x0000006859597223 */ /* 0x180fe20000010077 */
[-CC-:B------:R-:W-:Y:S01]  /*33d0*/  FFMA.FTZ R88, R88, R104.reuse, R119.reuse ;  /* 0x0000006858587223 */ /* 0x180fe20000010077 */
[-CC-:B------:R-:W-:Y:S01]  /*33e0*/  FFMA.FTZ R54, R54, R104.reuse, R119.reuse ;  /* 0x0000006836367223 */ /* 0x180fe20000010077 */
[----:B------:R-:W-:Y:S01]  /*33f0*/  PRMT R0, R32, 0x7632, R0 ;  /* 0x0000763220007816 */ /* 0x000fe20000000000 */
        /* <DEDUP_REMOVED lines=22> */
.L_x_88:
[----:B------:R-:W-:Y:S05]  /*3560*/  @!P0 BRA `(.L_x_93) ;  /* 0x00000004001c8947 */ /* 0x000fea0003800000 */
        /* <DEDUP_REMOVED lines=9> */
[----:B0-----:R-:W-:Y:S01]  /*3600*/  FADD.FTZ R40, R96, -R93 ;  /* 0x8000005d60287221 */ /* 0x001fe20000010000 */
        /* <DEDUP_REMOVED lines=28> */
.L_x_94:
        /* <DEDUP_REMOVED lines=16> */
[C---:B0-----:R-:W-:Y:S01]  /*38d0*/  FMUL.FTZ R40, R87.reuse, R96 ;  /* 0x0000006057287220 */ /* 0x041fe20000410000 */
        /* <DEDUP_REMOVED lines=16> */
.L_x_93:
        /* <DEDUP_REMOVED lines=34> */
.L_x_95:
        /* <DEDUP_REMOVED lines=27> */
[----:B------:R-:W-:-:S07]  /*3db0*/  F2FP.BF16.F32.PACK_AB R40, R87, R40 ;  /* 0x000000285728723e */ /* 0x000fce00000010ff */
.L_x_91:
[----:B------:R-:W0:Y:S01]  /*3dc0*/  @P0 LDC.64 R48, c[0x0][0x478] ;  /* 0x00011e00ff300b82 */ /* 0x000e220000000a00 */
[----:B------:R-:W-:Y:S01]  /*3dd0*/  IMAD.WIDE.U32 R44, R66, 0x10, R44 ;  /* 0x00000010422c7825 */ /* 0x000fe200078e002c */
[----:B------:R-:W-:-:S06]  /*3de0*/  PLOP3.LUT P3, PT, P3, PT, PT, 0x8, 0x80 ;  /* 0x000000000080781c */ /* 0x000fcc0001f6e170 */
[----:B------:R-:W1:Y:S01]  /*3df0*/  @P2 LDC.64 R46, c[0x0][0x470] ;  /* 0x00011c00ff2e2b82 */ /* 0x000e620000000a00 */
[----:B0-----:R-:W-:-:S05]  /*3e00*/  @P0 IMAD.WIDE.U32 R48, R66, 0x10, R48 ;  /* 0x0000001042300825 */ /* 0x001fca00078e0030 */
[----:B------:R0:W-:Y:S01]  /*3e10*/  @P0 STG.E.128 desc[UR8][R48.64], R36 ;  /* 0x0000002430000986 */ /* 0x0001e2000c101d08 */
[----:B-1----:R-:W-:-:S03]  /*3e20*/  @P2 IMAD.WIDE.U32 R46, R66, 0x10, R46 ;  /* 0x00000010422e2825 */ /* 0x002fc600078e002e */
[----:B------:R0:W-:Y:S04]  /*3e30*/  STG.E.128 desc[UR8][R44.64], R40 ;  /* 0x000000282c007986 */ /* 0x0001e8000c101d08 */
[----:B------:R0:W-:Y:S01]  /*3e40*/  @P2 STG.E.128 desc[UR8][R46.64], R28 ;  /* 0x0000001c2e002986 */ /* 0x0001e2000c101d08 */
[----:B------:R-:W-:Y:S05]  /*3e50*/  @!P5 BRA `(.L_x_96) ;  /* 0xffffffc400b0d947 */ /* 0x000fea000383ffff */
[----:B-----5:R-:W-:Y:S02]  /*3e60*/  MOV R34, R4 ;  /* 0x0000000400227202 */ /* 0x020fe40000000f00 */
[----:B0-----:R-:W-:Y:S02]  /*3e70*/  MOV R38, R16 ;  /* 0x0000001000267202 */ /* 0x001fe40000000f00 */
        /* <DEDUP_REMOVED lines=30> */
.L_x_79:
[----:B------:R-:W0:Y:S08]  /*4060*/  LDC R11, c[0x0][0x388] ;  /* 0x0000e200ff0b7b82 */ /* 0x000e300000000800 */
[----:B------:R-:W1:Y:S08]  /*4070*/  LDC.64 R2, c[0x0][0x440] ;  /* 0x00011000ff027b82 */ /* 0x000e700000000a00 */
[----:B------:R-:W3:Y:S01]  /*4080*/  LDC.64 R8, c[0x0][0x448] ;  /* 0x00011200ff087b82 */ /* 0x000ee20000000a00 */
[----:B0-----:R-:W-:-:S05]  /*4090*/  IMAD R11, R11, UR10, RZ ;  /* 0x0000000a0b0b7c24 */ /* 0x001fca000f8e02ff */
[----:B------:R-:W-:-:S05]  /*40a0*/  LEA.HI R11, R11, R58, RZ, 0x1d ;  /* 0x0000003a0b0b7211 */ /* 0x000fca00078fe8ff */
[----:B-1----:R-:W-:-:S05]  /*40b0*/  IMAD.WIDE.U32 R2, R11, 0x20, R2 ;  /* 0x000000200b027825 */ /* 0x002fca00078e0002 */
[----:B--2---:R-:W-:Y:S01]  /*40c0*/  STG.E.128 desc[UR8][R2.64], R28 ;  /* 0x0000001c02007986 */ /* 0x004fe2000c101d08 */
[----:B---3--:R-:W-:-:S03]  /*40d0*/  IMAD.WIDE.U32 R8, R11, 0x20, R8 ;  /* 0x000000200b087825 */ /* 0x008fc600078e0008 */
        /* <DEDUP_REMOVED lines=8> */
.L_x_97:
        /* <DEDUP_REMOVED lines=10> */
.L_x_2759:


//--------------------- .text._ZN10layer_norm31ln_parallel_residual_bwd_kernelINS_13Kernel_traitsI13__nv_bfloat16S2_S2_S2_fjLj2048ELj1ELj1ELj4ELj16ENS_18Kernel_traits_baseILj2048ES2_S2_S2_S2_fjLj128EEEEELb1ELb0ELb0EEEvNS_9BwdParamsE --------------------------
	.section	.text._ZN10layer_norm31ln_parallel_residual_bwd_kernelINS_13Kernel_traitsI13__nv_bfloat16S2_S2_S2_fjLj2048ELj1ELj1ELj4ELj16ENS_18Kernel_traits_baseILj2048ES2_S2_S2_S2_fjLj128EEEEELb1ELb0ELb0EEEvNS_9BwdParamsE,"ax",@progbits
	.align	128
        .global         _ZN10layer_norm31ln_parallel_residual_bwd_kernelINS_13Kernel_traitsI13__nv_bfloat16S2_S2_S2_fjLj2048ELj1ELj1ELj4ELj16ENS_18Kernel_traits_baseILj2048ES2_S2_S2_S2_fjLj128EEEEELb1ELb0ELb0EEEvNS_9BwdParamsE
        .type           _ZN10layer_norm31ln_parallel_residual_bwd_kernelINS_13Kernel_traitsI13__nv_bfloat16S2_S2_S2_fjLj2048ELj1ELj1ELj4ELj16ENS_18Kernel_traits_baseILj2048ES2_S2_S2_S2_fjLj128EEEEELb1ELb0ELb0EEEvNS_9BwdParamsE,@function
        .size           _ZN10layer_norm31ln_parallel_residual_bwd_kernelINS_13Kernel_traitsI13__nv_bfloat16S2_S2_S2_fjLj2048ELj1ELj1ELj4ELj16ENS_18Kernel_traits_baseILj2048ES2_S2_S2_S2_fjLj128EEEEELb1ELb0ELb0EEEvNS_9BwdParamsE,(.L_x_2760 - _ZN10layer_norm31ln_parallel_residual_bwd_kernelINS_13Kernel_traitsI13__nv_bfloat16S2_S2_S2_fjLj2048ELj1ELj1ELj4ELj16ENS_18Kernel_traits_baseILj2048ES2_S2_S2_S2_fjLj128EEEEELb1ELb0ELb0EEEvNS_9BwdParamsE)
        .other          _ZN10layer_norm31ln_parallel_residual_bwd_kernelINS_13Kernel_traitsI13__nv_bfloat16S2_S2_S2_fjLj2048ELj1ELj1ELj4ELj16ENS_18Kernel_traits_baseILj2048ES2_S2_S2_S2_fjLj128EEEEELb1ELb0ELb0EEEvNS_9BwdParamsE,@"STO_CUDA_ENTRY STV_DEFAULT"
_ZN10layer_norm31ln_parallel_residual_bwd_kernelINS_13Kernel_traitsI13__nv_bfloat16S2_S2_S2_fjLj2048ELj1ELj1ELj4ELj16ENS_18Kernel_traits_baseILj2048ES2_S2_S2_S2_fjLj128EEEEELb1ELb0ELb0EEEvNS_9BwdParamsE:
.text._ZN10layer_norm31ln_parallel_residual_bwd_kernelINS_13Kernel_traitsI13__nv_bfloat16S2_S2_S2_fjLj2048ELj1ELj1ELj4ELj16ENS_18Kernel_traits_baseILj2048ES2_S2_S2_S2_fjLj128EEEEELb1ELb0ELb0EEEvNS_9BwdParamsE:
[----:B------:R-:W-:Y:S01]  /*0000*/  LDC R1, c[0x0][0x37c] ;  /* 0x0000df00ff017b82 */ /* 0x000fe20000000800 */
[----:B------:R-:W0:Y:S01]  /*0010*/  S2R R0, SR_TID.X ;  /* 0x0000000000007919 */ /* 0x000e220000002100 */
[----:B------:R-:W1:Y:S06]  /*0020*/  LDCU UR4, c[0x0][0x388] ;  /* 0x00007100ff0477ac */ /* 0x000e6c0008000800 */
[----:B------:R-:W2:Y:S01]  /*0030*/  LDC.64 R6, c[0x0][0x3d8] ;  /* 0x0000f600ff067b82 */ /* 0x000ea20000000a00 */
[----:B------:R-:W3:Y:S07]  /*0040*/  LDCU.64 UR6, c[0x0][0x358] ;  /* 0x00006b00ff0677ac */ /* 0x000eee0008000a00 */
[----:B------:R-:W4:Y:S08]  /*0050*/  LDC.64 R8, c[0x0][0x3d0] ;  /* 0x0000f400ff087b82 */ /* 0x000f300000000a00 */
[----:B------:R-:W4:Y:S01]  /*0060*/  LDC.64 R10, c[0x0][0x3d8] ;  /* 0x0000f600ff0a7b82 */ /* 0x000f220000000a00 */
[----:B-1----:R-:W-:Y:S01]  /*0070*/  MOV R112, UR4 ;  /* 0x0000000400707c02 */ /* 0x002fe20008000f00 */
[----:B------:R-:W1:Y:S03]  /*0080*/  LDCU UR4, c[0x0][0x384] ;  /* 0x00007080ff0477ac */ /* 0x000e660008000800 */
[----:B------:R-:W-:-:S04]  /*0090*/  SHF.R.S32.HI R3, RZ, 0x1f, R112 ;  /* 0x0000001fff037819 */ /* 0x000fc80000011470 */
[----:B------:R-:W-:Y:S02]  /*00a0*/  LEA.HI R2, R3, R112, RZ, 0x3 ;  /* 0x0000007003027211 */ /* 0x000fe400078f18ff */
[----:B0-----:R-:W-:Y:S01]  /*00b0*/  LOP3.LUT R5, R0, 0x7f, RZ, 0x3c, !PT ;  /* 0x0000007f00057812 */ /* 0x001fe200078e3cff */
[----:B------:R-:W1:Y:S01]  /*00c0*/  S2UR UR8, SR_CTAID.X ;  /* 0x00000000000879c3 */ /* 0x000e620000002500 */
[----:B------:R-:W-:Y:S02]  /*00d0*/  IMAD.MOV.U32 R3, RZ, RZ, R0 ;  /* 0x000000ffff037224 */ /* 0x000fe400078e0000 */
[----:B------:R-:W-:-:S04]  /*00e0*/  LEA.HI.SX32 R2, R2, R5, 0x1d ;  /* 0x0000000502027211 */ /* 0x000fc800078feaff */
[C---:B------:R-:W-:Y:S01]  /*00f0*/  ISETP.GE.U32.AND P1, PT, R2.reuse, 0x80, PT ;  /* 0x000000800200780c */ /* 0x040fe20003f26070 */
[----:B------:R-:W0:Y:S01]  /*0100*/  LDC.64 R4, c[0x0][0x3d0] ;  /* 0x0000f400ff047b82 */ /* 0x000e220000000a00 */
[----:B------:R-:W-:-:S11]  /*0110*/  ISETP.GE.U32.AND P2, PT, R2, 0x100, PT ;  /* 0x000001000200780c */ /* 0x000fd60003f46070 */
[C---:B--2---:R-:W-:Y:S01]  /*0120*/  @P1 IMAD.WIDE.U32 R6, R0.reuse, 0x10, R6 ;  /* 0x0000001000061825 */ /* 0x044fe200078e0006 */
[----:B------:R-:W-:-:S04]  /*0130*/  @P1 LOP3.LUT R3, R0, 0x80, RZ, 0xfc, !PT ;  /* 0x0000008000031812 */ /* 0x000fc800078efcff */
[----:B---3--:R-:W5:Y:S01]  /*0140*/  @P1 LDG.E.128 R72, desc[UR6][R6.64] ;  /* 0x0000000606481981 */ /* 0x008f62000c1e1d00 */
[----:B-1----:R-:W-:Y:S01]  /*0150*/  UISETP.GE.AND UP0, UPT, UR8, UR4, UPT ;  /* 0x000000040800728c */ /* 0x002fe2000bf06270 */
[----:B----4-:R-:W-:-:S04]  /*0160*/  @P2 IMAD.WIDE.U32 R8, R3, 0x10, R8 ;  /* 0x0000001003082825 */ /* 0x010fc800078e0008 */
[----:B------:R-:W-:Y:S01]  /*0170*/  @P2 IMAD.WIDE.U32 R10, R3, 0x10, R10 ;  /* 0x00000010030a2825 */ /* 0x000fe200078e000a */
[----:B------:R1:W5:Y:S03]  /*0180*/  @P2 LDG.E.128 R136, desc[UR6][R8.64] ;  /* 0x0000000608882981 */ /* 0x000366000c1e1d00 */
[----:B0-----:R-:W-:Y:S01]  /*0190*/  @P1 IMAD.WIDE.U32 R4, R0, 0x10, R4 ;  /* 0x0000001000041825 */ /* 0x001fe200078e0004 */
[----:B------:R0:W5:Y:S04]  /*01a0*/  @P2 LDG.E.128 R80, desc[UR6][R10.64] ;  /* 0x000000060a502981 */ /* 0x000168000c1e1d00 */
[----:B------:R2:W5:Y:S01]  /*01b0*/  @P1 LDG.E.128 R76, desc[UR6][R4.64] ;  /* 0x00000006044c1981 */ /* 0x000562000c1e1d00 */
        /* <DEDUP_REMOVED lines=30> */
[----:B-1----:R-:W-:-:S02]  /*03a0*/  CS2R R8, SRZ ;  /* 0x0000000000087805 */ /* 0x002fc4000001ff00 */
[----:B0-----:R-:W-:Y:S01]  /*03b0*/  CS2R R10, SRZ ;  /* 0x00000000000a7805 */ /* 0x001fe2000001ff00 */
[----:B--2---:R-:W-:Y:S06]  /*03c0*/  BRA.U UP0, `(.L_x_98) ;  /* 0x0000006500f07547 */ /* 0x004fec000b800000 */
[----:B------:R-:W0:Y:S01]  /*03d0*/  LDCU.U8 UR9, c[0x0][0x410] ;  /* 0x00008200ff0977ac */ /* 0x000e220008000000 */
[----:B------:R-:W-:Y:S02]  /*03e0*/  PLOP3.LUT P3, PT, PT, PT, PT, 0x8, 0x80 ;  /* 0x000000000080781c */ /* 0x000fe40003f6e170 */
[----:B------:R-:W-:Y:S02]  /*03f0*/  CS2R R68, SRZ ;  /* 0x0000000000447805 */ /* 0x000fe4000001ff00 */
[----:B------:R-:W-:Y:S02]  /*0400*/  SHF.R.U32.HI R113, RZ, 0x5, R0 ;  /* 0x00000005ff717819 */ /* 0x000fe40000011600 */
[----:B------:R-:W-:Y:S02]  /*0410*/  CS2R R70, SRZ ;  /* 0x0000000000467805 */ /* 0x000fe4000001ff00 */
[----:B------:R-:W-:Y:S02]  /*0420*/  MOV R115, UR8 ;  /* 0x0000000800737c02 */ /* 0x000fe40008000f00 */
[----:B------:R-:W-:-:S02]  /*0430*/  CS2R R64, SRZ ;  /* 0x0000000000407805 */ /* 0x000fc4000001ff00 */
[----:B-----5:R-:W-:Y:S02]  /*0440*/  PRMT R153, R75, 0x7632, R153 ;  /* 0x000076324b997816 */ /* 0x020fe40000000099 */
        /* <DEDUP_REMOVED lines=13> */
[----:B------:R-:W-:Y:S02]  /*0520*/  PRMT R168, R76, 0x7632, R168 ;  /* 0x000076324ca87816 */ /* 0x000fe400000000a8 */
[----:B------:R-:W-:Y:S02]  /*0530*/  CS2R R54, SRZ ;  /* 0x0000000000367805 */ /* 0x000fe4000001ff00 */
[----:B------:R-:W-:Y:S02]  /*0540*/  PRMT R169, R83, 0x7632, R169 ;  /* 0x0000763253a97816 */ /* 0x000fe400000000a9 */
[----:B------:R-:W-:Y:S02]  /*0550*/  CS2R R48, SRZ ;  /* 0x0000000000307805 */ /* 0x000fe4000001ff00 */
        /* <DEDUP_REMOVED lines=29> */
[----:B------:R-:W0:Y:S01]  /*0730*/  LDCU UR13, c[0x0][0x408] ;  /* 0x00008100ff0d77ac */ /* 0x000e220008000800 */
[----:B------:R-:W1:Y:S01]  /*0740*/  LDCU UR12, c[0x0][0x400] ;  /* 0x00008000ff0c77ac */ /* 0x000e620008000800 */
[----:B------:R-:W2:Y:S01]  /*0750*/  LDCU.64 UR4, c[0x0][0x478] ;  /* 0x00008f00ff0477ac */ /* 0x000ea20008000a00 */
[----:B------:R-:W3:Y:S01]  /*0760*/  LDCU.64 UR14, c[0x0][0x438] ;  /* 0x00008700ff0e77ac */ /* 0x000ee20008000a00 */
[----:B------:R-:W4:Y:S02]  /*0770*/  LDCU.64 UR10, c[0x0][0x470] ;  /* 0x00008e00ff0a77ac */ /* 0x000f240008000a00 */
.L_x_123:
[----:B0--3--:R-:W0:Y:S08]  /*0780*/  LDC.64 R96, c[0x0][0x3c0] ;  /* 0x0000f000ff607b82 */ /* 0x009e300000000a00 */
[----:B------:R-:W1:Y:S08]  /*0790*/  LDC.64 R98, c[0x0][0x3c8] ;  /* 0x0000f200ff627b82 */ /* 0x000e700000000a00 */
[----:B------:R-:W2:Y:S01]  /*07a0*/  LDC R112, c[0x0][0x388] ;  /* 0x0000e200ff707b82 */ /* 0x000ea20000000800 */
[----:B0-----:R-:W-:-:S06]  /*07b0*/  IMAD.WIDE R96, R115, 0x4, R96 ;  /* 0x0000000473607825 */ /* 0x001fcc00078e0260 */
[----:B------:R-:W3:Y:S01]  /*07c0*/  LDG.E R96, desc[UR6][R96.64] ;  /* 0x0000000660607981 */ /* 0x000ee2000c1e1900 */
[----:B-1----:R-:W-:-:S05]  /*07d0*/  IMAD.WIDE R98, R115, 0x4, R98 ;  /* 0x0000000473627825 */ /* 0x002fca00078e0262 */
[----:B-----5:R0:W5:Y:S01]  /*07e0*/  LDG.E R116, desc[UR6][R98.64] ;  /* 0x0000000662747981 */ /* 0x020162000c1e1900 */
[----:B------:R-:W-:Y:S01]  /*07f0*/  BSSY.RECONVERGENT B0, `(.L_x_99) ;  /* 0x00000a6000007945 */ /* 0x000fe20003800200 */
[----:B------:R-:W-:Y:S02]  /*0800*/  HFMA2 R154, -RZ, RZ, 0, 0 ;  /* 0x00000000ff9a7431 */ /* 0x000fe400000001ff */
[----:B--2---:R-:W-:Y:S01]  /*0810*/  IMAD R100, R115, R112, RZ ;  /* 0x0000007073647224 */ /* 0x004fe200078e02ff */
[----:B------:R-:W-:Y:S01]  /*0820*/  ISETP.GE.U32.AND P2, PT, R2, 0x100, PT ;  /* 0x000001000200780c */ /* 0x000fe20003f46070 */
[----:B------:R-:W-:-:S03]  /*0830*/  IMAD.MOV.U32 R156, RZ, RZ, RZ ;  /* 0x000000ffff9c7224 */ /* 0x000fc600078e00ff */
[----:B------:R-:W-:-:S04]  /*0840*/  SHF.R.S32.HI R101, RZ, 0x1f, R100 ;  /* 0x0000001fff657819 */ /* 0x000fc80000011464 */
[----:B------:R-:W-:-:S04]  /*0850*/  LEA.HI R101, R101, R100, RZ, 0x3 ;  /* 0x0000006465657211 */ /* 0x000fc800078f18ff */
[----:B------:R-:W-:-:S05]  /*0860*/  LEA.HI.SX32 R114, R101, R0, 0x1d ;  /* 0x0000000065727211 */ /* 0x000fca00078feaff */
[----:B------:R-:W-:Y:S01]  /*0870*/  IMAD.MOV.U32 R155, RZ, RZ, R114 ;  /* 0x000000ffff9b7224 */ /* 0x000fe200078e0072 */
[----:B---3--:R-:W-:Y:S01]  /*0880*/  FSEL R151, R96, RZ, !P4 ;  /* 0x000000ff60977208 */ /* 0x008fe20006000000 */
[----:B0-----:R-:W-:Y:S06]  /*0890*/  @!P1 BRA `(.L_x_100) ;  /* 0x00000008006c9947 */ /* 0x001fec0003800000 */
[----:B------:R-:W0:Y:S08]  /*08a0*/  LDC.64 R100, c[0x0][0x428] ;  /* 0x00010a00ff647b82 */ /* 0x000e300000000a00 */
[----:B------:R-:W1:Y:S08]  /*08b0*/  LDC.64 R108, c[0x0][0x430] ;  /* 0x00010c00ff6c7b82 */ /* 0x000e700000000a00 */
[----:B------:R-:W2:Y:S01]  /*08c0*/  LDC.64 R96, c[0x0][0x3a8] ;  /* 0x0000ea00ff607b82 */ /* 0x000ea20000000a00 */
[----:B0-----:R-:W-:-:S07]  /*08d0*/  IMAD.WIDE.U32 R100, R114, 0x10, R100 ;  /* 0x0000001072647825 */ /* 0x001fce00078e0064 */
[----:B------:R-:W0:Y:S01]  /*08e0*/  LDC.64 R106, c[0x0][0x3b0] ;  /* 0x0000ec00ff6a7b82 */ /* 0x000e220000000a00 */
[----:B------:R-:W3:Y:S01]  /*08f0*/  LDG.E.128 R100, desc[UR6][R100.64] ;  /* 0x0000000664647981 */ /* 0x000ee2000c1e1d00 */
[----:B-1----:R-:W-:-:S06]  /*0900*/  IMAD.WIDE.U32 R108, R114, 0x10, R108 ;  /* 0x00000010726c7825 */ /* 0x002fcc00078e006c */
[----:B------:R-:W3:Y:S01]  /*0910*/  LDG.E.128 R108, desc[UR6][R108.64] ;  /* 0x000000066c6c7981 */ /* 0x000ee2000c1e1d00 */
[----:B--2---:R-:W-:-:S06]  /*0920*/  IMAD.WIDE.U32 R96, R114, 0x10, R96 ;  /* 0x0000001072607825 */ /* 0x004fcc00078e0060 */
[----:B------:R-:W2:Y:S01]  /*0930*/  LDG.E.128 R96, desc[UR6][R96.64] ;  /* 0x0000000660607981 */ /* 0x000ea2000c1e1d00 */
[----:B------:R-:W-:Y:S01]  /*0940*/  ISETP.NE.U32.AND P0, PT, RZ, UR14, PT ;  /* 0x0000000eff007c0c */ /* 0x000fe2000bf05070 */
[----:B0-----:R-:W-:Y:S01]  /*0950*/  IMAD.WIDE.U32 R106, R114, 0x8, R106 ;  /* 0x00000008726a7825 */ /* 0x001fe200078e006a */
[----:B----4-:R-:W-:Y:S02]  /*0960*/  ISETP.NE.U32.AND P1, PT, RZ, UR10, PT ;  /* 0x0000000aff007c0c */ /* 0x010fe4000bf25070 */
[----:B------:R-:W-:Y:S02]  /*0970*/  ISETP.NE.AND.EX P0, PT, RZ, UR15, PT, P0 ;  /* 0x0000000fff007c0c */ /* 0x000fe4000bf05300 */
[----:B------:R-:W-:Y:S01]  /*0980*/  ISETP.NE.AND.EX P1, PT, RZ, UR11, PT, P1 ;  /* 0x0000000bff007c0c */ /* 0x000fe2000bf25310 */
[----:B------:R-:W5:Y:S10]  /*0990*/  LDG.E.64 R106, desc[UR6][R106.64] ;  /* 0x000000066a6a7981 */ /* 0x000f74000c1e1b00 */
[----:B------:R-:W0:Y:S08]  /*09a0*/  @P0 LDC.64 R118, c[0x0][0x438] ;  /* 0x00010e00ff760b82 */ /* 0x000e300000000a00 */
[----:B------:R-:W1:Y:S01]  /*09b0*/  @P1 LDC.64 R120, c[0x0][0x3b8] ;  /* 0x0000ee00ff781b82 */ /* 0x000e620000000a00 */
[----:B------:R-:W-:Y:S01]  /*09c0*/  SHF.L.U32 R144, R75, 0x10, RZ ;  /* 0x000000104b907819 */ /* 0x000fe200000006ff */
[----:B------:R-:W-:-:S02]  /*09d0*/  IMAD.U32 R142, R79, 0x10000, RZ ;  /* 0x000100004f8e7824 */ /* 0x000fc400078e00ff */
[----:B0-----:R-:W-:-:S05]  /*09e0*/  @P0 IMAD.WIDE.U32 R118, R114, 0x10, R118 ;  /* 0x0000001072760825 */ /* 0x001fca00078e0076 */
[----:B------:R0:W5:Y:S01]  /*09f0*/  @P0 LDG.E.128 R4, desc[UR6][R118.64] ;  /* 0x0000000676040981 */ /* 0x000162000c1e1d00 */
[----:B-1----:R-:W-:-:S05]  /*0a00*/  @P1 IMAD.WIDE.U32 R120, R114, 0x8, R120 ;  /* 0x0000000872781825 */ /* 0x002fca00078e0078 */
[----:B------:R1:W5:Y:S01]  /*0a10*/  @P1 LDG.E.64 R158, desc[UR6][R120.64] ;  /* 0x00000006789e1981 */ /* 0x000362000c1e1b00 */
[----:B0-----:R-:W-:Y:S02]  /*0a20*/  IMAD.U32 R118, R76, 0x10000, RZ ;  /* 0x000100004c767824 */ /* 0x001fe400078e00ff */
[----:B------:R-:W-:Y:S02]  /*0a30*/  IMAD.U32 R119, R78, 0x10000, RZ ;  /* 0x000100004e777824 */ /* 0x000fe400078e00ff */
[----:B-1----:R-:W-:Y:S02]  /*0a40*/  IMAD.U32 R121, R168, 0x10000, RZ ;  /* 0x00010000a8797824 */ /* 0x002fe400078e00ff */
[----:B------:R-:W-:Y:S01]  /*0a50*/  IMAD.U32 R117, R77, 0x10000, RZ ;  /* 0x000100004d757824 */ /* 0x000fe200078e00ff */
[----:B------:R-:W-:Y:S01]  /*0a60*/  SHF.L.U32 R178, R153, 0x10, RZ ;  /* 0x0000001099b27819 */ /* 0x000fe200000006ff */
[----:B------:R-:W-:Y:S01]  /*0a70*/  IMAD.U32 R156, R162, 0x10000, RZ ;  /* 0x00010000a29c7824 */ /* 0x000fe200078e00ff */
[C---:B---3--:R-:W-:Y:S01]  /*0a80*/  PRMT R3, R100.reuse, 0x7632, R3 ;  /* 0x0000763264037816 */ /* 0x048fe20000000003 */
[----:B------:R-:W-:Y:S01]  /*0a90*/  IMAD.U32 R134, R101, 0x10000, RZ ;  /* 0x0001000065867824 */ /* 0x000fe200078e00ff */
[----:B------:R-:W-:-:S02]  /*0aa0*/  SHF.L.U32 R133, R100, 0x10, RZ ;  /* 0x0000001064857819 */ /* 0x000fc400000006ff */
[----:B------:R-:W-:Y:S02]  /*0ab0*/  PRMT R122, R101, 0x7632, R122 ;  /* 0x00007632657a7816 */ /* 0x000fe4000000007a */
[----:B------:R-:W-:Y:S02]  /*0ac0*/  SHF.L.U32 R100, R72, 0x10, RZ ;  /* 0x0000001048647819 */ /* 0x000fe400000006ff */
[C---:B------:R-:W-:Y:S02]  /*0ad0*/  SHF.L.U32 R101, R108.reuse, 0x10, RZ ;  /* 0x000000106c657819 */ /* 0x040fe400000006ff */
[----:B------:R-:W-:Y:S01]  /*0ae0*/  PRMT R108, R108, 0x7632, R108 ;  /* 0x000076326c6c7816 */ /* 0x000fe2000000006c */
[C---:B------:R-:W-:Y:S01]  /*0af0*/  IMAD.U32 R157, R103.reuse, 0x10000, RZ ;  /* 0x00010000679d7824 */ /* 0x040fe200078e00ff */
[----:B------:R-:W-:Y:S01]  /*0b00*/  PRMT R155, R103, 0x7632, R155 ;  /* 0x00007632679b7816 */ /* 0x000fe2000000009b */
[----:B------:R-:W-:Y:S01]  /*0b10*/  FMUL.FTZ R103, R100, R101 ;  /* 0x0000006564677220 */ /* 0x000fe20000410000 */
[----:B------:R-:W-:-:S02]  /*0b20*/  SHF.L.U32 R100, R167, 0x10, RZ ;  /* 0x00000010a7647819 */ /* 0x000fc400000006ff */
[----:B------:R-:W-:Y:S01]  /*0b30*/  SHF.L.U32 R108, R108, 0x10, RZ ;  /* 0x000000106c6c7819 */ /* 0x000fe200000006ff */
[C---:B------:R-:W-:Y:S01]  /*0b40*/  IMAD.U32 R177, R111.reuse, 0x10000, RZ ;  /* 0x000100006fb17824 */ /* 0x040fe200078e00ff */
[----:B------:R-:W-:Y:S02]  /*0b50*/  PRMT R154, R111, 0x7632, R154 ;  /* 0x000076326f9a7816 */ /* 0x000fe4000000009a */
[----:B------:R-:W-:Y:S02]  /*0b60*/  SHF.L.U32 R141, R110, 0x10, RZ ;  /* 0x000000106e8d7819 */ /* 0x000fe400000006ff */
[----:B------:R-:W-:Y:S01]  /*0b70*/  SHF.L.U32 R111, R74, 0x10, RZ ;  /* 0x000000104a6f7819 */ /* 0x000fe200000006ff */
[----:B------:R-:W-:Y:S01]  /*0b80*/  FFMA.FTZ R118, R118, R133, R103 ;  /* 0x0000008576767223 */ /* 0x000fe20000010067 */
[----:B------:R-:W-:Y:S01]  /*0b90*/  PRMT R124, R102, 0x7632, R124 ;  /* 0x00007632667c7816 */ /* 0x000fe2000000007c */
[----:B------:R-:W-:Y:S01]  /*0ba0*/  FMUL.FTZ R100, R100, R108 ;  /* 0x0000006c64647220 */ /* 0x000fe20000410000 */
[----:B------:R-:W-:Y:S01]  /*0bb0*/  SHF.L.U32 R140, R102, 0x10, RZ ;  /* 0x00000010668c7819 */ /* 0x000fe200000006ff */
[----:B------:R-:W-:Y:S01]  /*0bc0*/  IMAD.U32 R102, R3, 0x10000, RZ ;  /* 0x0001000003667824 */ /* 0x000fe200078e00ff */
[C---:B------:R-:W-:Y:S01]  /*0bd0*/  PRMT R123, R109.reuse, 0x7632, R123 ;  /* 0x000076326d7b7816 */ /* 0x040fe2000000007b */
[----:B------:R-:W-:Y:S01]  /*0be0*/  IMAD.U32 R109, R109, 0x10000, RZ ;  /* 0x000100006d6d7824 */ /* 0x000fe200078e00ff */
[----:B------:R-:W-:Y:S01]  /*0bf0*/  SHF.L.U32 R103, R73, 0x10, RZ ;  /* 0x0000001049677819 */ /* 0x000fe200000006ff */
[----:B------:R-:W-:Y:S01]  /*0c00*/  FMUL.FTZ R120, R111, R141 ;  /* 0x0000008d6f787220 */ /* 0x000fe20000410000 */
[----:B------:R-:W-:Y:S01]  /*0c10*/  FMUL.FTZ R3, R144, R177 ;  /* 0x000000b190037220 */ /* 0x000fe20000410000 */
[----:B------:R-:W-:Y:S01]  /*0c20*/  FFMA.FTZ R121, R121, R102, R100 ;  /* 0x0000006679797223 */ /* 0x000fe20000010064 */
[----:B------:R-:W-:Y:S01]  /*0c30*/  PRMT R135, R110, 0x7632, R135 ;  /* 0x000076326e877816 */ /* 0x000fe20000000087 */
[----:B------:R-:W-:Y:S01]  /*0c40*/  FMUL.FTZ R110, R103, R109 ;  /* 0x0000006d676e7220 */ /* 0x000fe20000410000 */
[----:B------:R-:W-:-:S02]  /*0c50*/  SHF.L.U32 R100, R165, 0x10, RZ ;  /* 0x00000010a5647819 */ /* 0x000fc400000006ff */
[----:B------:R-:W-:Y:S01]  /*0c60*/  SHF.L.U32 R144, R123, 0x10, RZ ;  /* 0x000000107b907819 */ /* 0x000fe200000006ff */
[----:B------:R-:W-:Y:S01]  /*0c70*/  FFMA.FTZ R119, R119, R140, R120 ;  /* 0x0000008c77777223 */ /* 0x000fe20000010078 */
[----:B------:R-:W-:Y:S01]  /*0c80*/  FFMA.FTZ R120, R142, R157, R3 ;  /* 0x0000009d8e787223 */ /* 0x000fe20000010003 */
[----:B------:R-:W-:Y:S01]  /*0c90*/  SHF.L.U32 R142, R122, 0x10, RZ ;  /* 0x000000107a8e7819 */ /* 0x000fe200000006ff */
[----:B------:R-:W-:Y:S01]  /*0ca0*/  FFMA.FTZ R117, R117, R134, R110 ;  /* 0x0000008675757223 */ /* 0x000fe2000001006e */
[----:B------:R-:W-:Y:S02]  /*0cb0*/  IMAD.U32 R3, R166, 0x10000, RZ ;  /* 0x00010000a6037824 */ /* 0x000fe400078e00ff */
[----:B------:R-:W-:Y:S01]  /*0cc0*/  FMUL.FTZ R100, R100, R144 ;  /* 0x0000009064647220 */ /* 0x000fe20000410000 */
[----:B------:R-:W-:Y:S01]  /*0cd0*/  SHF.L.U32 R110, R163, 0x10, RZ ;  /* 0x00000010a36e7819 */ /* 0x000fe200000006ff */
[----:B------:R-:W-:Y:S02]  /*0ce0*/  IMAD.U32 R111, R135, 0x10000, RZ ;  /* 0x00010000876f7824 */ /* 0x000fe400078e00ff */
[----:B------:R-:W-:-:S02]  /*0cf0*/  IMAD.U32 R179, R154, 0x10000, RZ ;  /* 0x000100009ab37824 */ /* 0x000fc400078e00ff */
[----:B------:R-:W-:Y:S01]  /*0d00*/  FFMA.FTZ R122, R3, R142, R100 ;  /* 0x0000008e037a7223 */ /* 0x000fe20000010064 */
[----:B------:R-:W-:Y:S01]  /*0d10*/  SHF.L.U32 R154, R124, 0x10, RZ ;  /* 0x000000107c9a7819 */ /* 0x000fe200000006ff */
[----:B------:R-:W-:Y:S01]  /*0d20*/  IMAD.U32 R103, R164, 0x10000, RZ ;  /* 0x00010000a4677824 */ /* 0x000fe200078e00ff */
[----:B--2---:R-:W-:Y:S01]  /*0d30*/  SHF.L.U32 R100, R96, 0x10, RZ ;  /* 0x0000001060647819 */ /* 0x004fe200000006ff */
[----:B------:R-:W-:Y:S01]  /*0d40*/  FMUL.FTZ R110, R110, R111 ;  /* 0x0000006f6e6e7220 */ /* 0x000fe20000410000 */
[----:B------:R-:W-:Y:S02]  /*0d50*/  IMAD.U32 R155, R155, 0x10000, RZ ;  /* 0x000100009b9b7824 */ /* 0x000fe400078e00ff */
[----:B------:R-:W-:Y:S01]  /*0d60*/  FMUL.FTZ R135, R178, R179 ;  /* 0x000000b3b2877220 */ /* 0x000fe20000410000 */
[----:B------:R-:W-:Y:S01]  /*0d70*/  PRMT R96, R96, 0x7632, R96 ;  /* 0x0000763260607816 */ /* 0x000fe20000000060 */
[----:B------:R-:W-:Y:S01]  /*0d80*/  FFMA.FTZ R123, R103, R154, R110 ;  /* 0x0000009a677b7223 */ /* 0x000fe2000001006e */
[--C-:B------:R-:W-:Y:S01]  /*0d90*/  FADD.FTZ R3, -R151, R100.reuse ;  /* 0x0000006497037221 */ /* 0x100fe20000010100 */
[C---:B------:R-:W-:Y:S01]  /*0da0*/  IMAD.U32 R110, R97.reuse, 0x10000, RZ ;  /* 0x00010000616e7824 */ /* 0x040fe200078e00ff */
[----:B------:R-:W-:Y:S01]  /*0db0*/  PRMT R100, R98, 0x7632, R100 ;  /* 0x0000763262647816 */ /* 0x000fe20000000064 */
[----:B------:R-:W-:Y:S01]  /*0dc0*/  FFMA.FTZ R124, R156, R155, R135 ;  /* 0x0000009b9c7c7223 */ /* 0x000fe20000010087 */
[----:B------:R-:W-:Y:S01]  /*0dd0*/  SHF.L.U32 R98, R98, 0x10, RZ ;  /* 0x0000001062627819 */ /* 0x000fe200000006ff */
[----:B-----5:R-:W-:Y:S01]  /*0de0*/  FMUL.FTZ R3, R116, R3 ;  /* 0x0000000374037220 */ /* 0x020fe20000410000 */
[----:B------:R-:W-:Y:S01]  /*0df0*/  PRMT R97, R97, 0x7632, R97 ;  /* 0x0000763261617816 */ /* 0x000fe20000000061 */
[C---:B------:R-:W-:Y:S01]  /*0e00*/  IMAD.U32 R156, R99.reuse, 0x10000, RZ ;  /* 0x00010000639c7824 */ /* 0x040fe200078e00ff */
[----:B------:R-:W-:Y:S01]  /*0e10*/  PRMT R103, R99, 0x7632, R103 ;  /* 0x0000763263677816 */ /* 0x000fe20000000067 */
[----:B------:R-:W-:Y:S01]  /*0e20*/  FADD.FTZ R99, -R151, R110 ;  /* 0x0000006e97637221 */ /* 0x000fe20000010100 */
[----:B------:R-:W-:Y:S01]  /*0e30*/  SHF.L.U32 R96, R96, 0x10, RZ ;  /* 0x0000001060607819 */ /* 0x000fe200000006ff */
[----:B------:R-:W-:Y:S01]  /*0e40*/  FADD.FTZ R52, R52, R133 ;  /* 0x0000008534347221 */ /* 0x000fe20000010000 */
[----:B------:R-:W-:Y:S01]  /*0e50*/  FFMA.FTZ R68, R3, R133, R68 ;  /* 0x0000008503447223 */ /* 0x000fe20000010044 */
[----:B------:R-:W-:Y:S01]  /*0e60*/  FADD.FTZ R135, -R151, R98 ;  /* 0x0000006297877221 */ /* 0x000fe20000010100 */
[----:B------:R-:W-:Y:S01]  /*0e70*/  FMUL.FTZ R133, R116, R99 ;  /* 0x0000006374857220 */ /* 0x000fe20000410000 */
[----:B------:R-:W-:-:S02]  /*0e80*/  IMAD.U32 R98, R97, 0x10000, RZ ;  /* 0x0001000061627824 */ /* 0x000fc400078e00ff */
[----:B------:R-:W-:Y:S01]  /*0e90*/  FADD.FTZ R97, -R151, R96 ;  /* 0x0000006097617221 */ /* 0x000fe20000010100 */
[----:B------:R-:W-:Y:S01]  /*0ea0*/  FADD.FTZ R54, R54, R134 ;  /* 0x0000008636367221 */ /* 0x000fe20000010000 */
[----:B------:R-:W-:Y:S01]  /*0eb0*/  FFMA.FTZ R70, R133, R134, R70 ;  /* 0x0000008685467223 */ /* 0x000fe20000010046 */
[C---:B------:R-:W-:Y:S01]  /*0ec0*/  FMUL.FTZ R135, R116.reuse, R135 ;  /* 0x0000008774877220 */ /* 0x040fe20000410000 */
[----:B------:R-:W-:Y:S01]  /*0ed0*/  FMUL.FTZ R134, R116, R97 ;  /* 0x0000006174867220 */ /* 0x000fe20000410000 */
[----:B------:R-:W-:Y:S01]  /*0ee0*/  FADD.FTZ R97, -R151, R98 ;  /* 0x0000006297617221 */ /* 0x000fe20000010100 */
[----:B------:R-:W-:Y:S01]  /*0ef0*/  FADD.FTZ R48, R48, R140 ;  /* 0x0000008c30307221 */ /* 0x000fe20000010000 */
[----:B------:R-:W-:Y:S01]  /*0f00*/  FFMA.FTZ R64, R135, R140, R64 ;  /* 0x0000008c87407223 */ /* 0x000fe20000010040 */
[----:B------:R-:W-:Y:S01]  /*0f10*/  FADD.FTZ R99, -R151, R156 ;  /* 0x0000009c97637221 */ /* 0x000fe20000010100 */
[----:B------:R-:W-:Y:S01]  /*0f20*/  SHF.L.U32 R100, R100, 0x10, RZ ;  /* 0x0000001064647819 */ /* 0x000fe200000006ff */
[----:B------:R-:W-:Y:S01]  /*0f30*/  FMUL.FTZ R140, R116, R97 ;  /* 0x00000061748c7220 */ /* 0x000fe20000410000 */
[----:B------:R-:W-:Y:S01]  /*0f40*/  FADD.FTZ R96, RZ, R118 ;  /* 0x00000076ff607221 */ /* 0x000fe20000010000 */
[----:B------:R-:W-:Y:S01]  /*0f50*/  FFMA.FTZ R97, R3, R118, RZ ;  /* 0x0000007603617223 */ /* 0x000fe200000100ff */
[----:B------:R-:W-:Y:S01]  /*0f60*/  FADD.FTZ R16, R16, R141 ;  /* 0x0000008d10107221 */ /* 0x000fe20000010000 */
[----:B------:R-:W-:Y:S01]  /*0f70*/  FFMA.FTZ R32, R135, R141, R32 ;  /* 0x0000008d87207223 */ /* 0x000fe20000010020 */
[----:B------:R-:W-:Y:S01]  /*0f80*/  FMUL.FTZ R141, R116, R99 ;  /* 0x00000063748d7220 */ /* 0x000fe20000410000 */
[----:B------:R-:W-:Y:S01]  /*0f90*/  FADD.FTZ R99, -R151, R100 ;  /* 0x0000006497637221 */ /* 0x000fe20000010100 */
[----:B------:R-:W-:Y:S01]  /*0fa0*/  FADD.FTZ R96, R96, R121 ;  /* 0x0000007960607221 */ /* 0x000fe20000010000 */
[----:B------:R-:W-:Y:S01]  /*0fb0*/  FFMA.FTZ R98, R134, R121, R97 ;  /* 0x0000007986627223 */ /* 0x000fe20000010061 */
[----:B------:R-:W-:Y:S01]  /*0fc0*/  FADD.FTZ R55, R55, R142 ;  /* 0x0000008e37377221 */ /* 0x000fe20000010000 */
[----:B------:R-:W-:Y:S01]  /*0fd0*/  FFMA.FTZ R71, R140, R142, R71 ;  /* 0x0000008e8c477223 */ /* 0x000fe20000010047 */
[----:B------:R-:W-:Y:S01]  /*0fe0*/  FMUL.FTZ R142, R116, R99 ;  /* 0x00000063748e7220 */ /* 0x000fe20000410000 */
[----:B------:R-:W-:Y:S01]  /*0ff0*/  FADD.FTZ R97, R96, R117 ;  /* 0x0000007560617221 */ /* 0x000fe20000010000 */
[----:B------:R-:W-:-:S03]  /*1000*/  FFMA.FTZ R99, R133, R117, R98 ;  /* 0x0000007585637223 */ /* 0x000fc60000010062 */
[----:B------:R-:W-:Y:S01]  /*1010*/  FADD.FTZ R96, R97, R122 ;  /* 0x0000007a61607221 */ /* 0x000fe20000010000 */
[----:B------:R-:W-:Y:S01]  /*1020*/  FFMA.FTZ R98, R140, R122, R99 ;  /* 0x0000007a8c627223 */ /* 0x000fe20000010063 */
[----:B------:R-:W-:Y:S02]  /*1030*/  IMAD.U32 R100, R103, 0x10000, RZ ;  /* 0x0001000067647824 */ /* 0x000fe400078e00ff */
[----:B------:R-:W-:Y:S01]  /*1040*/  FADD.FTZ R96, R96, R119 ;  /* 0x0000007760607221 */ /* 0x000fe20000010000 */
[----:B------:R-:W-:Y:S01]  /*1050*/  FFMA.FTZ R97, R135, R119, R98 ;  /* 0x0000007787617223 */ /* 0x000fe20000010062 */
[----:B------:R-:W-:Y:S01]  /*1060*/  FADD.FTZ R20, R20, R101 ;  /* 0x0000006514147221 */ /* 0x000fe20000010000 */
[----:B------:R-:W-:Y:S01]  /*1070*/  FFMA.FTZ R36, R3, R101, R36 ;  /* 0x0000006503247223 */ /* 0x000fe20000010024 */
[----:B------:R-:W-:Y:S01]  /*1080*/  FADD.FTZ R101, -R151, R100 ;  /* 0x0000006497657221 */ /* 0x000fe20000010100 */
[----:B------:R-:W-:Y:S01]  /*1090*/  FADD.FTZ R99, R96, R123 ;  /* 0x0000007b60637221 */ /* 0x000fe20000010000 */
[----:B------:R-:W-:Y:S01]  /*10a0*/  FFMA.FTZ R96, R142, R123, R97 ;  /* 0x0000007b8e607223 */ /* 0x000fe20000010061 */
        /* <DEDUP_REMOVED lines=23> */
[----:B------:R-:W-:Y:S01]  /*1220*/  IADD3 R155, PT, PT, R114, 0x80, RZ ;  /* 0x00000080729b7810 */ /* 0x000fe20007ffe0ff */
[----:B------:R-:W-:Y:S01]  /*1230*/  FADD.FTZ R156, R99, R124 ;  /* 0x0000007c639c7221 */ /* 0x000fe20000010000 */
[----:B------:R-:W-:-:S07]  /*1240*/  FFMA.FTZ R154, R144, R124, R97 ;  /* 0x0000007c909a7223 */ /* 0x000fce0000010061 */
.L_x_100:
[----:B----4-:R-:W-:Y:S05]  /*1250*/  BSYNC.RECONVERGENT B0 ;  /* 0x0000000000007941 */ /* 0x010fea0003800200 */
.L_x_99:
[----:B------:R-:W-:Y:S04]  /*1260*/  BSSY.RECONVERGENT B0, `(.L_x_101) ;  /* 0x000009c000007945 */ /* 0x000fe80003800200 */
[----:B------:R-:W-:Y:S05]  /*1270*/  @!P2 BRA `(.L_x_102) ;  /* 0x000000080068a947 */ /* 0x000fea0003800000 */
[----:B------:R-:W0:Y:S08]  /*1280*/  LDC.64 R100, c[0x0][0x428] ;  /* 0x00010a00ff647b82 */ /* 0x000e300000000a00 */
[----:B------:R-:W1:Y:S08]  /*1290*/  LDC.64 R108, c[0x0][0x430] ;  /* 0x00010c00ff6c7b82 */ /* 0x000e700000000a00 */
[----:B------:R-:W2:Y:S01]  /*12a0*/  LDC.64 R96, c[0x0][0x3a8] ;  /* 0x0000ea00ff607b82 */ /* 0x000ea20000000a00 */
[----:B0-----:R-:W-:-:S07]  /*12b0*/  IMAD.WIDE.U32 R100, R155, 0x10, R100 ;  /* 0x000000109b647825 */ /* 0x001fce00078e0064 */
[----:B------:R-:W0:Y:S01]  /*12c0*/  LDC.64 R104, c[0x0][0x3b0] ;  /* 0x0000ec00ff687b82 */ /* 0x000e220000000a00 */
[----:B------:R-:W3:Y:S01]  /*12d0*/  LDG.E.128 R100, desc[UR6][R100.64] ;  /* 0x0000000664647981 */ /* 0x000ee2000c1e1d00 */
[----:B-1----:R-:W-:-:S06]  /*12e0*/  IMAD.WIDE.U32 R108, R155, 0x10, R108 ;  /* 0x000000109b6c7825 */ /* 0x002fcc00078e006c */
[----:B------:R-:W4:Y:S01]  /*12f0*/  LDG.E.128 R108, desc[UR6][R108.64] ;  /* 0x000000066c6c7981 */ /* 0x000f22000c1e1d00 */
[----:B--2---:R-:W-:-:S06]  /*1300*/  IMAD.WIDE.U32 R96, R155, 0x10, R96 ;  /* 0x000000109b607825 */ /* 0x004fcc00078e0060 */
[----:B------:R-:W2:Y:S01]  /*1310*/  LDG.E.128 R96, desc[UR6][R96.64] ;  /* 0x0000000660607981 */ /* 0x000ea2000c1e1d00 */
[----:B------:R-:W-:Y:S01]  /*1320*/  ISETP.NE.U32.AND P0, PT, RZ, UR14, PT ;  /* 0x0000000eff007c0c */ /* 0x000fe2000bf05070 */
[C---:B0-----:R-:W-:Y:S01]  /*1330*/  IMAD.WIDE.U32 R104, R155.reuse, 0x8, R104 ;  /* 0x000000089b687825 */ /* 0x041fe200078e0068 */
[----:B------:R-:W-:Y:S02]  /*1340*/  ISETP.NE.U32.AND P1, PT, RZ, UR10, PT ;  /* 0x0000000aff007c0c */ /* 0x000fe4000bf25070 */
[----:B------:R-:W-:Y:S02]  /*1350*/  ISETP.NE.AND.EX P0, PT, RZ, UR15, PT, P0 ;  /* 0x0000000fff007c0c */ /* 0x000fe4000bf05300 */
[----:B------:R-:W-:Y:S01]  /*1360*/  ISETP.NE.AND.EX P1, PT, RZ, UR11, PT, P1 ;  /* 0x0000000bff007c0c */ /* 0x000fe2000bf25310 */
[----:B------:R-:W5:Y:S10]  /*1370*/  LDG.E.64 R104, desc[UR6][R104.64] ;  /* 0x0000000668687981 */ /* 0x000f74000c1e1b00 */
[----:B------:R-:W0:Y:S08]  /*1380*/  @P0 LDC.64 R126, c[0x0][0x438] ;  /* 0x00010e00ff7e0b82 */ /* 0x000e300000000a00 */
[----:B------:R-:W1:Y:S01]  /*1390*/  @P1 LDC.64 R128, c[0x0][0x3b8] ;  /* 0x0000ee00ff801b82 */ /* 0x000e620000000a00 */
[----:B------:R-:W-:Y:S01]  /*13a0*/  SHF.L.U32 R125, R136, 0x10, RZ ;  /* 0x00000010887d7819 */ /* 0x000fe200000006ff */
[----:B0-----:R-:W-:-:S05]  /*13b0*/  @P0 IMAD.WIDE.U32 R126, R155, 0x10, R126 ;  /* 0x000000109b7e0825 */ /* 0x001fca00078e007e */
[----:B------:R0:W5:Y:S01]  /*13c0*/  @P0 LDG.E.128 R84, desc[UR6][R126.64] ;  /* 0x000000067e540981 */ /* 0x000162000c1e1d00 */
[----:B-1----:R-:W-:-:S05]  /*13d0*/  @P1 IMAD.WIDE.U32 R128, R155, 0x8, R128 ;  /* 0x000000089b801825 */ /* 0x002fca00078e0080 */
[----:B------:R1:W5:Y:S01]  /*13e0*/  @P1 LDG.E.64 R160, desc[UR6][R128.64] ;  /* 0x0000000680a01981 */ /* 0x000362000c1e1b00 */
[----:B0-----:R-:W-:Y:S02]  /*13f0*/  SHF.L.U32 R127, R138, 0x10, RZ ;  /* 0x000000108a7f7819 */ /* 0x001fe400000006ff */
[----:B------:R-:W-:Y:S02]  /*1400*/  SHF.L.U32 R126, R137, 0x10, RZ ;  /* 0x00000010897e7819 */ /* 0x000fe400000006ff */
[----:B-1----:R-:W-:Y:S01]  /*1410*/  SHF.L.U32 R128, R139, 0x10, RZ ;  /* 0x000000108b807819 */ /* 0x002fe200000006ff */
[----:B------:R-:W-:Y:S02]  /*1420*/  IMAD.U32 R143, R173, 0x10000, RZ ;  /* 0x00010000ad8f7824 */ /* 0x000fe400078e00ff */
[----:B------:R-:W-:Y:S01]  /*1430*/  IMAD.U32 R157, R171, 0x10000, RZ ;  /* 0x00010000ab9d7824 */ /* 0x000fe200078e00ff */
[----:B------:R-:W-:Y:S01]  /*1440*/  SHF.L.U32 R152, R172, 0x10, RZ ;  /* 0x00000010ac987819 */ /* 0x000fe200000006ff */
[----:B------:R-:W-:Y:S01]  /*1450*/  IMAD.U32 R185, R169, 0x10000, RZ ;  /* 0x00010000a9b97824 */ /* 0x000fe200078e00ff */
[----:B------:R-:W-:-:S02]  /*1460*/  SHF.L.U32 R182, R170, 0x10, RZ ;  /* 0x00000010aab67819 */ /* 0x000fc400000006ff */
[C---:B---3--:R-:W-:Y:S02]  /*1470*/  PRMT R131, R101.reuse, 0x7632, R131 ;  /* 0x0000763265837816 */ /* 0x048fe40000000083 */
[----:B------:R-:W-:Y:S02]  /*1480*/  SHF.L.U32 R147, R101, 0x10, RZ ;  /* 0x0000001065937819 */ /* 0x000fe400000006ff */
[C---:B------:R-:W-:Y:S02]  /*1490*/  PRMT R179, R103.reuse, 0x7632, R179 ;  /* 0x0000763267b37816 */ /* 0x040fe400000000b3 */
[----:B------:R-:W-:Y:S01]  /*14a0*/  SHF.L.U32 R181, R103, 0x10, RZ ;  /* 0x0000001067b57819 */ /* 0x000fe200000006ff */
[----:B------:R-:W-:Y:S01]  /*14b0*/  IMAD.U32 R145, R100, 0x10000, RZ ;  /* 0x0001000064917824 */ /* 0x000fe200078e00ff */
[C---:B----4-:R-:W-:Y:S01]  /*14c0*/  PRMT R101, R108.reuse, 0x7632, R101 ;  /* 0x000076326c657816 */ /* 0x050fe20000000065 */
[----:B------:R-:W-:Y:S01]  /*14d0*/  IMAD.U32 R103, R108, 0x10000, RZ ;  /* 0x000100006c677824 */ /* 0x000fe200078e00ff */
[----:B------:R-:W-:Y:S01]  /*14e0*/  PRMT R130, R100, 0x7632, R130 ;  /* 0x0000763264827816 */ /* 0x000fe20000000082 */
[----:B------:R-:W-:-:S02]  /*14f0*/  IMAD.U32 R155, R110, 0x10000, RZ ;  /* 0x000100006e9b7824 */ /* 0x000fc400078e00ff */
[----:B------:R-:W-:Y:S02]  /*1500*/  IMAD.U32 R108, R82, 0x10000, RZ ;  /* 0x00010000526c7824 */ /* 0x000fe400078e00ff */
[----:B------:R-:W-:Y:S01]  /*1510*/  IMAD.U32 R100, R80, 0x10000, RZ ;  /* 0x0001000050647824 */ /* 0x000fe200078e00ff */
[----:B------:R-:W-:Y:S01]  /*1520*/  PRMT R149, R110, 0x7632, R149 ;  /* 0x000076326e957816 */ /* 0x000fe20000000095 */
[----:B------:R-:W-:Y:S01]  /*1530*/  IMAD.U32 R148, R102, 0x10000, RZ ;  /* 0x0001000066947824 */ /* 0x000fe200078e00ff */
[----:B------:R-:W-:Y:S01]  /*1540*/  SHF.L.U32 R183, R111, 0x10, RZ ;  /* 0x000000106fb77819 */ /* 0x000fe200000006ff */
[----:B------:R-:W-:Y:S02]  /*1550*/  IMAD.U32 R110, R83, 0x10000, RZ ;  /* 0x00010000536e7824 */ /* 0x000fe400078e00ff */
[----:B------:R-:W-:Y:S01]  /*1560*/  FMUL.FTZ R108, R108, R155 ;  /* 0x0000009b6c6c7220 */ /* 0x000fe20000410000 */
[----:B------:R-:W-:Y:S01]  /*1570*/  FMUL.FTZ R100, R100, R103 ;  /* 0x0000006764647220 */ /* 0x000fe20000410000 */
[----:B------:R-:W-:Y:S01]  /*1580*/  PRMT R132, R109, 0x7632, R132 ;  /* 0x000076326d847816 */ /* 0x000fe20000000084 */
[----:B------:R-:W-:Y:S01]  /*1590*/  FMUL.FTZ R129, R110, R183 ;  /* 0x000000b76e817220 */ /* 0x000fe20000410000 */
[----:B------:R-:W-:Y:S01]  /*15a0*/  PRMT R146, R102, 0x7632, R146 ;  /* 0x0000763266927816 */ /* 0x000fe20000000092 */
[----:B------:R-:W-:Y:S01]  /*15b0*/  IMAD.U32 R102, R81, 0x10000, RZ ;  /* 0x0001000051667824 */ /* 0x000fe200078e00ff */
[----:B------:R-:W-:Y:S01]  /*15c0*/  SHF.L.U32 R109, R109, 0x10, RZ ;  /* 0x000000106d6d7819 */ /* 0x000fe200000006ff */
[----:B------:R-:W-:Y:S01]  /*15d0*/  FFMA.FTZ R127, R127, R148, R108 ;  /* 0x000000947f7f7223 */ /* 0x000fe2000001006c */
[----:B------:R-:W-:Y:S01]  /*15e0*/  FFMA.FTZ R125, R125, R145, R100 ;  /* 0x000000917d7d7223 */ /* 0x000fe20000010064 */
[----:B------:R-:W-:Y:S01]  /*15f0*/  SHF.L.U32 R108, R101, 0x10, RZ ;  /* 0x00000010656c7819 */ /* 0x000fe200000006ff */
[----:B------:R-:W-:Y:S01]  /*1600*/  IMAD.U32 R100, R175, 0x10000, RZ ;  /* 0x00010000af647824 */ /* 0x000fe200078e00ff */
[----:B------:R-:W-:Y:S01]  /*1610*/  PRMT R180, R111, 0x7632, R180 ;  /* 0x000076326fb47816 */ /* 0x000fe200000000b4 */
[----:B------:R-:W-:Y:S01]  /*1620*/  FMUL.FTZ R111, R102, R109 ;  /* 0x0000006d666f7220 */ /* 0x000fe20000410000 */
[----:B------:R-:W-:Y:S01]  /*1630*/  FFMA.FTZ R128, R128, R181, R129 ;  /* 0x000000b580807223 */ /* 0x000fe20000010081 */
[----:B------:R-:W-:Y:S01]  /*1640*/  SHF.L.U32 R129, R176, 0x10, RZ ;  /* 0x00000010b0817819 */ /* 0x000fe200000006ff */
[----:B------:R-:W-:-:S02]  /*1650*/  IMAD.U32 R102, R130, 0x10000, RZ ;  /* 0x0001000082667824 */ /* 0x000fc400078e00ff */
[----:B------:R-:W-:Y:S01]  /*1660*/  FMUL.FTZ R100, R100, R108 ;  /* 0x0000006c64647220 */ /* 0x000fe20000410000 */
[----:B------:R-:W-:Y:S02]  /*1670*/  IMAD.U32 R150, R132, 0x10000, RZ ;  /* 0x0001000084967824 */ /* 0x000fe400078e00ff */
[----:B------:R-:W-:Y:S01]  /*1680*/  FFMA.FTZ R126, R126, R147, R111 ;  /* 0x000000937e7e7223 */ /* 0x000fe2000001006f */
[----:B------:R-:W-:Y:S01]  /*1690*/  SHF.L.U32 R110, R174, 0x10, RZ ;  /* 0x00000010ae6e7819 */ /* 0x000fe200000006ff */
[----:B------:R-:W-:Y:S01]  /*16a0*/  FFMA.FTZ R129, R129, R102, R100 ;  /* 0x0000006681817223 */ /* 0x000fe20000010064 */
[----:B------:R-:W-:Y:S01]  /*16b0*/  SHF.L.U32 R111, R131, 0x10, RZ ;  /* 0x00000010836f7819 */ /* 0x000fe200000006ff */
[----:B------:R-:W-:Y:S01]  /*16c0*/  FMUL.FTZ R143, R143, R150 ;  /* 0x000000968f8f7220 */ /* 0x000fe20000410000 */
[----:B------:R-:W-:Y:S01]  /*16d0*/  SHF.L.U32 R178, R149, 0x10, RZ ;  /* 0x0000001095b27819 */ /* 0x000fe200000006ff */
[C---:B--2---:R-:W-:Y:S01]  /*16e0*/  IMAD.U32 R100, R96.reuse, 0x10000, RZ ;  /* 0x0001000060647824 */ /* 0x044fe200078e00ff */
[----:B------:R-:W-:Y:S01]  /*16f0*/  PRMT R96, R96, 0x7632, R96 ;  /* 0x0000763260607816 */ /* 0x000fe20000000060 */
[----:B------:R-:W-:-:S02]  /*1700*/  IMAD.U32 R177, R146, 0x10000, RZ ;  /* 0x0001000092b17824 */ /* 0x000fc400078e00ff */
[----:B------:R-:W-:Y:S01]  /*1710*/  FFMA.FTZ R130, R110, R111, R143 ;  /* 0x0000006f6e827223 */ /* 0x000fe2000001008f */
[----:B------:R-:W-:Y:S01]  /*1720*/  FMUL.FTZ R131, R157, R178 ;  /* 0x000000b29d837220 */ /* 0x000fe20000410000 */
[----:B------:R-:W-:Y:S01]  /*1730*/  SHF.L.U32 R110, R97, 0x10, RZ ;  /* 0x00000010616e7819 */ /* 0x000fe200000006ff */
[----:B------:R-:W-:Y:S01]  /*1740*/  FADD.FTZ R143, -R151, R100 ;  /* 0x00000064978f7221 */ /* 0x000fe20000010100 */
[----:B------:R-:W-:Y:S01]  /*1750*/  PRMT R97, R97, 0x7632, R97 ;  /* 0x0000763261617816 */ /* 0x000fe20000000061 */
[----:B------:R-:W-:Y:S02]  /*1760*/  IMAD.U32 R96, R96, 0x10000, RZ ;  /* 0x0001000060607824 */ /* 0x000fe400078e00ff */
[----:B------:R-:W-:Y:S01]  /*1770*/  FFMA.FTZ R131, R152, R177, R131 ;  /* 0x000000b198837223 */ /* 0x000fe20000010083 */
[----:B------:R-:W-:Y:S01]  /*1780*/  IMAD.U32 R186, R180, 0x10000, RZ ;  /* 0x00010000b4ba7824 */ /* 0x000fe200078e00ff */
[C---:B------:R-:W-:Y:S01]  /*1790*/  PRMT R101, R98.reuse, 0x7632, R101 ;  /* 0x0000763262657816 */ /* 0x040fe20000000065 */
[----:B------:R-:W-:Y:S01]  /*17a0*/  IMAD.U32 R146, R98, 0x10000, RZ ;  /* 0x0001000062927824 */ /* 0x000fe200078e00ff */
[C---:B------:R-:W-:Y:S01]  /*17b0*/  PRMT R152, R99.reuse, 0x7632, R152 ;  /* 0x0000763263987816 */ /* 0x040fe20000000098 */
[----:B-----5:R-:W-:Y:S01]  /*17c0*/  FMUL.FTZ R143, R116, R143 ;  /* 0x0000008f748f7220 */ /* 0x020fe20000410000 */
[----:B------:R-:W-:Y:S01]  /*17d0*/  SHF.L.U32 R180, R99, 0x10, RZ ;  /* 0x0000001063b47819 */ /* 0x000fe200000006ff */
[----:B------:R-:W-:Y:S01]  /*17e0*/  FADD.FTZ R99, -R151, R110 ;  /* 0x0000006e97637221 */ /* 0x000fe20000010100 */
[----:B------:R-:W-:Y:S01]  /*17f0*/  SHF.L.U32 R98, R97, 0x10, RZ ;  /* 0x0000001061627819 */ /* 0x000fe200000006ff */
[----:B------:R-:W-:Y:S01]  /*1800*/  FADD.FTZ R97, -R151, R96 ;  /* 0x0000006097617221 */ /* 0x000fe20000010100 */
[----:B------:R-:W-:Y:S01]  /*1810*/  FADD.FTZ R44, R44, R145 ;  /* 0x000000912c2c7221 */ /* 0x000fe20000010000 */
[----:B------:R-:W-:Y:S01]  /*1820*/  FFMA.FTZ R60, R143, R145, R60 ;  /* 0x000000918f3c7223 */ /* 0x000fe2000001003c */
[----:B------:R-:W-:Y:S01]  /*1830*/  FADD.FTZ R149, -R151, R146 ;  /* 0x0000009297957221 */ /* 0x000fe20000010100 */
[C---:B------:R-:W-:Y:S01]  /*1840*/  FMUL.FTZ R145, R116.reuse, R99 ;  /* 0x0000006374917220 */ /* 0x040fe20000410000 */
[----:B------:R-:W-:Y:S01]  /*1850*/  FMUL.FTZ R146, R116, R97 ;  /* 0x0000006174927220 */ /* 0x000fe20000410000 */
[----:B------:R-:W-:Y:S01]  /*1860*/  FADD.FTZ R156, R156, R125 ;  /* 0x0000007d9c9c7221 */ /* 0x000fe20000010000 */
[----:B------:R-:W-:Y:S01]  /*1870*/  FFMA.FTZ R97, R143, R125, R154 ;  /* 0x0000007d8f617223 */ /* 0x000fe2000001009a */
[----:B------:R-:W-:Y:S01]  /*1880*/  FADD.FTZ R46, R46, R147 ;  /* 0x000000932e2e7221 */ /* 0x000fe20000010000 */
[----:B------:R-:W-:Y:S01]  /*1890*/  FFMA.FTZ R62, R145, R147, R62 ;  /* 0x00000093913e7223 */ /* 0x000fe2000001003e */
[----:B------:R-:W-:-:S02]  /*18a0*/  IMAD.U32 R100, R101, 0x10000, RZ ;  /* 0x0001000065647824 */ /* 0x000fc400078e00ff */
        /* <DEDUP_REMOVED lines=9> */
[----:B------:R-:W-:Y:S02]  /*1940*/  FADD.FTZ R157, -R151, R100 ;  /* 0x00000064979d7221 */ /* 0x000fe40000010100 */
[----:B------:R-:W-:Y:S01]  /*1950*/  FADD.FTZ R96, R99, R130 ;  /* 0x0000008263607221 */ /* 0x000fe20000010000 */
[----:B------:R-:W-:Y:S01]  /*1960*/  FFMA.FTZ R98, R148, R130, R97 ;  /* 0x0000008294627223 */ /* 0x000fe20000010061 */
[----:B------:R-:W-:Y:S01]  /*1970*/  SHF.L.U32 R184, R179, 0x10, RZ ;  /* 0x00000010b3b87819 */ /* 0x000fe200000006ff */
[----:B------:R-:W-:Y:S01]  /*1980*/  FADD.FTZ R15, R15, R150 ;  /* 0x000000960f0f7221 */ /* 0x000fe20000010000 */
[----:B------:R-:W-:Y:S01]  /*1990*/  SHF.L.U32 R152, R152, 0x10, RZ ;  /* 0x0000001098987819 */ /* 0x000fe200000006ff */
[----:B------:R-:W-:Y:S01]  /*19a0*/  FFMA.FTZ R31, R148, R150, R31 ;  /* 0x00000096941f7223 */ /* 0x000fe2000001001f */
[----:B------:R-:W-:Y:S01]  /*19b0*/  FADD.FTZ R179, -R151, R180 ;  /* 0x000000b497b37221 */ /* 0x000fe20000010100 */
[----:B------:R-:W-:Y:S01]  /*19c0*/  FMUL.FTZ R150, R116, R157 ;  /* 0x0000009d74967220 */ /* 0x000fe20000410000 */
[----:B------:R-:W-:Y:S01]  /*19d0*/  FADD.FTZ R96, R96, R127 ;  /* 0x0000007f60607221 */ /* 0x000fe20000010000 */
[----:B------:R-:W-:Y:S01]  /*19e0*/  FFMA.FTZ R98, R147, R127, R98 ;  /* 0x0000007f93627223 */ /* 0x000fe20000010062 */
[----:B------:R-:W-:Y:S01]  /*19f0*/  FMUL.FTZ R185, R185, R186 ;  /* 0x000000bab9b97220 */ /* 0x000fe20000410000 */
[----:B------:R-:W-:Y:S01]  /*1a00*/  FADD.FTZ R151, -R151, R152 ;  /* 0x0000009897977221 */ /* 0x000fe20000010100 */
[----:B------:R-:W-:Y:S01]  /*1a10*/  FMUL.FTZ R149, R116, R179 ;  /* 0x000000b374957220 */ /* 0x000fe20000410000 */
[----:B------:R-:W-:Y:S01]  /*1a20*/  FADD.FTZ R97, R96, R131 ;  /* 0x0000008360617221 */ /* 0x000fe20000010000 */
[----:B------:R-:W-:Y:S01]  /*1a30*/  FFMA.FTZ R98, R150, R131, R98 ;  /* 0x0000008396627223 */ /* 0x000fe20000010062 */
        /* <DEDUP_REMOVED lines=27> */
[C---:B------:R-:W-:Y:S01]  /*1bf0*/  FFMA.FTZ R27, R152.reuse, R186, R27 ;  /* 0x000000ba981b7223 */ /* 0x040fe2000001001b */
[----:B------:R-:W-:Y:S01]  /*1c00*/  FADD.FTZ R156, R97, R132 ;  /* 0x00000084619c7221 */ /* 0x000fe20000010000 */
[----:B------:R-:W-:-:S07]  /*1c10*/  FFMA.FTZ R154, R152, R132, R99 ;  /* 0x00000084989a7223 */ /* 0x000fce0000010063 */
.L_x_102:
[----:B------:R-:W-:Y:S05]  /*1c20*/  BSYNC.RECONVERGENT B0 ;  /* 0x0000000000007941 */ /* 0x000fea0003800200 */
.L_x_101:
[----:B------:R-:W0:Y:S01]  /*1c30*/  SHFL.DOWN PT, R97, R156, 0x10, 0x1f ;  /* 0x0a001f009c617f89 */ /* 0x000e2200000e0000 */
[----:B------:R-:W-:Y:S01]  /*1c40*/  LOP3.LUT P1, RZ, R0, 0x1f, RZ, 0xc0, !PT ;  /* 0x0000001f00ff7812 */ /* 0x000fe2000782c0ff */
[----:B------:R-:W-:Y:S01]  /*1c50*/  BSSY.RECONVERGENT B0, `(.L_x_103) ;  /* 0x0000298000007945 */ /* 0x000fe20003800200 */
[----:B------:R-:W-:Y:S01]  /*1c60*/  PLOP3.LUT P0, PT, PT, PT, PT, 0x80, 0x8 ;  /* 0x000000000008781c */ /* 0x000fe20003f0f070 */
[----:B------:R-:W1:Y:S01]  /*1c70*/  SHFL.DOWN PT, R99, R154, 0x10, 0x1f ;  /* 0x0a001f009a637f89 */ /* 0x000e6200000e0000 */
[----:B------:R-:W-:Y:S02]  /*1c80*/  ISETP.NE.AND P4, PT, RZ, UR9, PT ;  /* 0x00000009ff007c0c */ /* 0x000fe4000bf85270 */
[----:B------:R-:W-:Y:S01]  /*1c90*/  PRMT R151, R7, 0x7632, R151 ;  /* 0x0000763207977816 */ /* 0x000fe20000000097 */
[----:B------:R-:W2:Y:S01]  /*1ca0*/  S2R R109, SR_CgaCtaId ;  /* 0x00000000006d7919 */ /* 0x000ea20000008800 */
[----:B------:R-:W-:-:S05]  /*1cb0*/  PRMT R110, R4, 0x7632, R110 ;  /* 0x00007632046e7816 */ /* 0x000fca000000006e */
[----:B------:R-:W-:Y:S01]  /*1cc0*/  @!P1 PLOP3.LUT P0, PT, P3, PT, PT, 0x80, 0x8 ;  /* 0x000000000008981c */ /* 0x000fe20001f0f070 */
[----:B0-----:R-:W-:Y:S01]  /*1cd0*/  FADD.FTZ R97, R97, R156 ;  /* 0x0000009c61617221 */ /* 0x001fe20000010000 */
[----:B-1----:R-:W-:-:S04]  /*1ce0*/  FADD.FTZ R99, R99, R154 ;  /* 0x0000009a63637221 */ /* 0x002fc80000010000 */
[----:B------:R-:W0:Y:S01]  /*1cf0*/  SHFL.DOWN PT, R96, R97, 0x8, 0x1f ;  /* 0x09001f0061607f89 */ /* 0x000e2200000e0000 */
[----:B------:R-:W1:Y:S03]  /*1d00*/  LDC.64 R154, c[0x0][0x380] ;  /* 0x0000e000ff9a7b82 */ /* 0x000e660000000a00 */
[----:B------:R-:W3:Y:S01]  /*1d10*/  SHFL.DOWN PT, R98, R99, 0x8, 0x1f ;  /* 0x09001f0063627f89 */ /* 0x000ee200000e0000 */
[----:B0-----:R-:W-:Y:S01]  /*1d20*/  FADD.FTZ R96, R97, R96 ;  /* 0x0000006061607221 */ /* 0x001fe20000010000 */
[----:B-1----:R-:W-:Y:S01]  /*1d30*/  IADD3 R115, PT, PT, R115, R154, RZ ;  /* 0x0000009a73737210 */ /* 0x002fe20007ffe0ff */
[----:B---3--:R-:W-:-:S03]  /*1d40*/  FADD.FTZ R98, R99, R98 ;  /* 0x0000006263627221 */ /* 0x008fc60000010000 */
[----:B------:R-:W0:Y:S04]  /*1d50*/  SHFL.DOWN PT, R101, R96, 0x4, 0x1f ;  /* 0x08801f0060657f89 */ /* 0x000e2800000e0000 */
[----:B------:R-:W1:Y:S01]  /*1d60*/  SHFL.DOWN PT, R103, R98, 0x4, 0x1f ;  /* 0x08801f0062677f89 */ /* 0x000e6200000e0000 */
[----:B0-----:R-:W-:Y:S01]  /*1d70*/  FADD.FTZ R101, R96, R101 ;  /* 0x0000006560657221 */ /* 0x001fe20000010000 */
[----:B------:R-:W-:Y:S01]  /*1d80*/  MOV R96, 0x400 ;  /* 0x0000040000607802 */ /* 0x000fe20000000f00 */
[----:B-1----:R-:W-:-:S03]  /*1d90*/  FADD.FTZ R103, R98, R103 ;  /* 0x0000006762677221 */ /* 0x002fc60000010000 */
[----:B------:R-:W0:Y:S01]  /*1da0*/  SHFL.DOWN PT, R100, R101, 0x2, 0x1f ;  /* 0x08401f0065647f89 */ /* 0x000e2200000e0000 */
[----:B--2---:R-:W-:-:S03]  /*1db0*/  LEA R108, R109, R96, 0x18 ;  /* 0x000000606d6c7211 */ /* 0x004fc600078ec0ff */
[----:B------:R-:W1:Y:S02]  /*1dc0*/  SHFL.DOWN PT, R102, R103, 0x2, 0x1f ;  /* 0x08401f0067667f89 */ /* 0x000e6400000e0000 */
[----:B------:R-:W-:-:S05]  /*1dd0*/  VIADD R98, R108, 0x2020 ;  /* 0x000020206c627836 */ /* 0x000fca0000000000 */
[----:B------:R-:W-:Y:S01]  /*1de0*/  @!P1 MOV R96, R98 ;  /* 0x0000006200609202 */ /* 0x000fe20000000f00 */
[C---:B------:R-:W-:Y:S01]  /*1df0*/  @!P0 VIADD R96, R108.reuse, 0x2000 ;  /* 0x000020006c608836 */ /* 0x040fe20000000000 */
[----:B------:R-:W-:Y:S02]  /*1e00*/  @!P3 IADD3 R98, PT, PT, R108, 0x2000, RZ ;  /* 0x000020006c62b810 */ /* 0x000fe40007ffe0ff */
[----:B------:R-:W-:Y:S02]  /*1e10*/  ISETP.GE.AND P0, PT, R115, R155, PT ;  /* 0x0000009b7300720c */ /* 0x000fe40003f06270 */
[----:B------:R-:W-:Y:S02]  /*1e20*/  @!P1 LEA R109, R113, R96, 0x3 ;  /* 0x00000060716d9211 */ /* 0x000fe400078e18ff */
[----:B------:R-:W-:Y:S01]  /*1e30*/  P2R R177, PR, RZ, 0x1 ;  /* 0x00000001ffb17803 */ /* 0x000fe20000000000 */
[----:B0-----:R-:W-:Y:S01]  /*1e40*/  FADD.FTZ R100, R101, R100 ;  /* 0x0000006465647221 */ /* 0x001fe20000010000 */
[----:B-1----:R-:W-:-:S04]  /*1e50*/  FADD.FTZ R102, R103, R102 ;  /* 0x0000006667667221 */ /* 0x002fc80000010000 */
[----:B------:R-:W0:Y:S04]  /*1e60*/  SHFL.DOWN PT, R97, R100, 0x1, 0x1f ;  /* 0x08201f0064617f89 */ /* 0x000e2800000e0000 */
[----:B------:R-:W1:Y:S01]  /*1e70*/  SHFL.DOWN PT, R99, R102, 0x1, 0x1f ;  /* 0x08201f0066637f89 */ /* 0x000e6200000e0000 */
[----:B0-----:R-:W-:Y:S01]  /*1e80*/  FADD.FTZ R156, R100, R97 ;  /* 0x00000061649c7221 */ /* 0x001fe20000010000 */
[C---:B------:R-:W-:Y:S01]  /*1e90*/  VIADD R100, R108.reuse, 0x2030 ;  /* 0x000020306c647836 */ /* 0x040fe20000000000 */
[----:B------:R-:W-:Y:S01]  /*1ea0*/  @!P3 IADD3 R100, PT, PT, R108, 0x2010, RZ ;  /* 0x000020106c64b810 */ /* 0x000fe20007ffe0ff */
[----:B-1----:R-:W-:-:S05]  /*1eb0*/  FADD.FTZ R157, R102, R99 ;  /* 0x00000063669d7221 */ /* 0x002fca0000010000 */
[----:B------:R0:W-:Y:S01]  /*1ec0*/  @!P1 STS.64 [R109], R156 ;  /* 0x0000009c6d009388 */ /* 0x0001e20000000a00 */
[----:B------:R-:W-:Y:S01]  /*1ed0*/  BAR.SYNC.DEFER_BLOCKING 0x0 ;  /* 0x0000000000007b1d */ /* 0x000fe20000010000 */
[----:B------:R-:W-:Y:S02]  /*1ee0*/  ISETP.GE.U32.AND P1, PT, R2, 0x80, PT ;  /* 0x000000800200780c */ /* 0x000fe40003f26070 */
[----:B0-----:R-:W-:-:S03]  /*1ef0*/  PRMT R156, R5, 0x7632, R156 ;  /* 0x00007632059c7816 */ /* 0x001fc6000000009c */
[----:B------:R-:W0:Y:S04]  /*1f00*/  LDS.128 R96, [R98] ;  /* 0x0000000062607984 */ /* 0x000e280000000c00 */
[----:B------:R-:W1:Y:S01]  /*1f10*/  LDS.128 R100, [R100] ;  /* 0x0000000064647984 */ /* 0x000e620000000c00 */
[----:B0-----:R-:W-:Y:S01]  /*1f20*/  FADD.FTZ R111, RZ, R96 ;  /* 0x00000060ff6f7221 */ /* 0x001fe20000010000 */
[--C-:B------:R-:W-:Y:S01]  /*1f30*/  FADD.FTZ R96, RZ, R97.reuse ;  /* 0x00000061ff607221 */ /* 0x100fe20000010000 */
[----:B------:R-:W-:Y:S02]  /*1f40*/  PRMT R97, R7, 0x7632, R97 ;  /* 0x0000763207617816 */ /* 0x000fe40000000061 */
[----:B------:R-:W-:Y:S01]  /*1f50*/  FADD.FTZ R111, R98, R111 ;  /* 0x0000006f626f7221 */ /* 0x000fe20000010000 */
[----:B------:R-:W-:Y:S01]  /*1f60*/  FADD.FTZ R96, R99, R96 ;  /* 0x0000006063607221 */ /* 0x000fe20000010000 */
[----:B------:R-:W-:-:S02]  /*1f70*/  PRMT R98, R6, 0x7632, R98 ;  /* 0x0000763206627816 */ /* 0x000fc40000000062 */
[----:B-1----:R-:W-:Y:S01]  /*1f80*/  FADD.FTZ R111, R111, R100 ;  /* 0x000000646f6f7221 */ /* 0x002fe20000010000 */
[----:B------:R-:W-:Y:S01]  /*1f90*/  FADD.FTZ R96, R96, R101 ;  /* 0x0000006560607221 */ /* 0x000fe20000010000 */
[----:B------:R-:W-:Y:S02]  /*1fa0*/  PRMT R99, R5, 0x7632, R99 ;  /* 0x0000763205637816 */ /* 0x000fe40000000063 */
[--C-:B------:R-:W-:Y:S01]  /*1fb0*/  FADD.FTZ R102, R102, R111.reuse ;  /* 0x0000006f66667221 */ /* 0x100fe20000010000 */
[--C-:B------:R-:W-:Y:S01]  /*1fc0*/  FADD.FTZ R108, R103, R96.reuse ;  /* 0x00000060676c7221 */ /* 0x100fe20000010000 */
[----:B------:R-:W-:Y:S02]  /*1fd0*/  PRMT R111, R6, 0x7632, R111 ;  /* 0x00007632066f7816 */ /* 0x000fe4000000006f */
[----:B------:R-:W-:Y:S01]  /*1fe0*/  FMUL.FTZ R109, R102, UR12 ;  /* 0x0000000c666d7c20 */ /* 0x000fe20008410000 */
[----:B------:R-:W-:Y:S01]  /*1ff0*/  PRMT R96, R4, 0x7632, R96 ;  /* 0x0000763204607816 */ /* 0x000fe20000000060 */
[----:B------:R-:W-:Y:S01]  /*2000*/  FMUL.FTZ R108, R108, UR12 ;  /* 0x0000000c6c6c7c20 */ /* 0x000fe20008410000 */
[----:B------:R-:W-:-:S02]  /*2010*/  PRMT R100, R87, 0x7632, R100 ;  /* 0x0000763257647816 */ /* 0x000fc40000000064 */
[----:B------:R-:W-:Y:S02]  /*2020*/  PRMT R101, R86, 0x7632, R101 ;  /* 0x0000763256657816 */ /* 0x000fe40000000065 */
[----:B------:R-:W-:Y:S02]  /*2030*/  PRMT R102, R85, 0x7632, R102 ;  /* 0x0000763255667816 */ /* 0x000fe40000000066 */
[----:B------:R-:W-:Y:S02]  /*2040*/  PRMT R103, R84, 0x7632, R103 ;  /* 0x0000763254677816 */ /* 0x000fe40000000067 */
[----:B------:R-:W-:Y:S01]  /*2050*/  FSEL R109, R109, RZ, !P4 ;  /* 0x000000ff6d6d7208 */ /* 0x000fe20006000000 */
[----:B------:R-:W-:Y:S06]  /*2060*/  @!P1 BRA `(.L_x_104) ;  /* 0x0000002400589947 */ /* 0x000fec0003800000 */
[----:B------:R-:W-:-:S04]  /*2070*/  UISETP.NE.U32.AND UP0, UPT, UR10, URZ, UPT ;  /* 0x000000ff0a00728c */ /* 0x000fc8000bf05070 */
[----:B------:R-:W-:-:S09]  /*2080*/  UISETP.NE.AND.EX UP0, UPT, UR11, URZ, UPT, UP0 ;  /* 0x000000ff0b00728c */ /* 0x000fd2000bf05300 */
[----:B------:R-:W-:Y:S05]  /*2090*/  BRA.U UP0, `(.L_x_105) ;  /* 0x0000000d00e47547 */ /* 0x000fea000b800000 */
        /* <DEDUP_REMOVED lines=8> */
[-C--:B------:R-:W-:Y:S01]  /*2120*/  FFMA.FTZ R111, R144, R108.reuse, R109 ;  /* 0x0000006c906f7223 */ /* 0x080fe2000001006d */
[----:B------:R-:W-:Y:S01]  /*2130*/  LOP3.LUT P5, RZ, R107, 0xff0000, RZ, 0xc0, !PT ;  /* 0x00ff00006bff7812 */ /* 0x000fe200078ac0ff */
[----:B------:R-:W-:Y:S01]  /*2140*/  FADD.FTZ R99, R120, -R97 ;  /* 0x8000006178637221 */ /* 0x000fe20000010000 */
[----:B------:R-:W-:Y:S01]  /*2150*/  FADD.FTZ R97, R119, -R96 ;  /* 0x8000006077617221 */ /* 0x000fe20000010000 */
[----:B------:R-:W-:Y:S01]  /*2160*/  FADD.FTZ R111, R124, -R111 ;  /* 0x8000006f7c6f7221 */ /* 0x000fe20000010000 */
[----:B------:R-:W-:Y:S01]  /*2170*/  ISETP.GE.U32.AND P0, PT, R106, RZ, PT ;  /* 0x000000ff6a00720c */ /* 0x000fe20003f06070 */
[C---:B-----5:R-:W-:Y:S01]  /*2180*/  FMUL.FTZ R99, R116.reuse, R99 ;  /* 0x0000006374637220 */ /* 0x060fe20000410000 */
[C---:B------:R-:W-:Y:S01]  /*2190*/  FMUL.FTZ R97, R116.reuse, R97 ;  /* 0x0000006174617220 */ /* 0x040fe20000410000 */
[----:B------:R-:W-:Y:S01]  /*21a0*/  FMUL.FTZ R111, R116, R111 ;  /* 0x0000006f746f7220 */ /* 0x000fe20000410000 */
[----:B------:R-:W-:Y:S01]  /*21b0*/  ISETP.GE.U32.AND.EX P0, PT, R107, 0x1000000, PT, P0 ;  /* 0x010000006b00780c */ /* 0x000fe20003f06100 */
[----:B------:R-:W-:Y:S01]  /*21c0*/  FMUL.FTZ R99, R99, UR13 ;  /* 0x0000000d63637c20 */ /* 0x000fe20008410000 */
[----:B------:R-:W-:Y:S01]  /*21d0*/  FMUL.FTZ R97, R97, UR13 ;  /* 0x0000000d61617c20 */ /* 0x000fe20008410000 */
[----:B------:R-:W-:Y:S01]  /*21e0*/  FMUL.FTZ R111, R111, UR13 ;  /* 0x0000000d6f6f7c20 */ /* 0x000fe20008410000 */
[-CC-:B------:R-:W-:Y:S01]  /*21f0*/  FFMA.FTZ R96, R142, R108.reuse, R109.reuse ;  /* 0x0000006c8e607223 */ /* 0x180fe2000001006d */
[----:B------:R-:W-:Y:S01]  /*2200*/  FFMA.FTZ R98, R133, R108, R109 ;  /* 0x0000006c85627223 */ /* 0x000fe2000001006d */
[----:B------:R-:W-:-:S02]  /*2210*/  FSEL R156, R99, RZ, P5 ;  /* 0x000000ff639c7208 */ /* 0x000fc40002800000 */
[----:B------:R-:W-:Y:S01]  /*2220*/  LOP3.LUT P5, RZ, R107, 0xff, RZ, 0xc0, !PT ;  /* 0x000000ff6bff7812 */ /* 0x000fe200078ac0ff */
[----:B------:R-:W-:Y:S01]  /*2230*/  FADD.FTZ R99, R117, -R98 ;  /* 0x8000006275637221 */ /* 0x000fe20000010000 */
[----:B------:R-:W-:Y:S01]  /*2240*/  FSEL R157, R111, RZ, P0 ;  /* 0x000000ff6f9d7208 */ /* 0x000fe20000000000 */
[-CC-:B------:R-:W-:Y:S01]  /*2250*/  FFMA.FTZ R111, R140, R108.reuse, R109.reuse ;  /* 0x0000006c8c6f7223 */ /* 0x180fe2000001006d */
[----:B------:R-:W-:Y:S01]  /*2260*/  FSEL R154, R97, RZ, P5 ;  /* 0x000000ff619a7208 */ /* 0x000fe20002800000 */
[----:B------:R-:W-:Y:S01]  /*2270*/  FADD.FTZ R97, R123, -R96 ;  /* 0x800000607b617221 */ /* 0x000fe20000010000 */
[-C--:B------:R-:W-:Y:S01]  /*2280*/  FFMA.FTZ R96, R134, R108.reuse, R109 ;  /* 0x0000006c86607223 */ /* 0x080fe2000001006d */
[----:B------:R-:W-:Y:S01]  /*2290*/  FADD.FTZ R111, R122, -R111 ;  /* 0x8000006f7a6f7221 */ /* 0x000fe20000010000 */
[----:B------:R-:W-:Y:S01]  /*22a0*/  LOP3.LUT P0, RZ, R107, 0xff00, RZ, 0xc0, !PT ;  /* 0x0000ff006bff7812 */ /* 0x000fe2000780c0ff */
[C---:B------:R-:W-:Y:S01]  /*22b0*/  FMUL.FTZ R110, R116.reuse, R97 ;  /* 0x00000061746e7220 */ /* 0x040fe20000410000 */
[----:B------:R-:W-:Y:S01]  /*22c0*/  FFMA.FTZ R97, R3, R108, R109 ;  /* 0x0000006c03617223 */ /* 0x000fe2000001006d */
[C---:B------:R-:W-:Y:S01]  /*22d0*/  FMUL.FTZ R98, R116.reuse, R99 ;  /* 0x0000006374627220 */ /* 0x040fe20000410000 */
[----:B------:R-:W-:Y:S01]  /*22e0*/  FMUL.FTZ R111, R116, R111 ;  /* 0x0000006f746f7220 */ /* 0x000fe20000410000 */
[----:B------:R-:W-:Y:S01]  /*22f0*/  FMUL.FTZ R110, R110, UR13 ;  /* 0x0000000d6e6e7c20 */ /* 0x000fe20008410000 */
[----:B------:R-:W-:Y:S01]  /*2300*/  FADD.FTZ R99, R121, -R96 ;  /* 0x8000006079637221 */ /* 0x000fe20000010000 */
[----:B------:R-:W-:Y:S01]  /*2310*/  FADD.FTZ R97, R118, -R97 ;  /* 0x8000006176617221 */ /* 0x000fe20000010000 */
[----:B------:R-:W-:Y:S01]  /*2320*/  FMUL.FTZ R98, R98, UR13 ;  /* 0x0000000d62627c20 */ /* 0x000fe20008410000 */
[----:B------:R-:W-:Y:S01]  /*2330*/  FMUL.FTZ R111, R111, UR13 ;  /* 0x0000000d6f6f7c20 */ /* 0x000fe20008410000 */
[----:B------:R-:W-:Y:S01]  /*2340*/  FSEL R155, R110, RZ, P0 ;  /* 0x000000ff6e9b7208 */ /* 0x000fe20000000000 */
[----:B------:R-:W-:Y:S01]  /*2350*/  FMUL.FTZ R99, R116, R99 ;  /* 0x0000006374637220 */ /* 0x000fe20000410000 */
[----:B------:R-:W-:Y:S01]  /*2360*/  LOP3.LUT P5, RZ, R106, 0xff0000, RZ, 0xc0, !PT ;  /* 0x00ff00006aff7812 */ /* 0x000fe200078ac0ff */
[----:B------:R-:W-:Y:S01]  /*2370*/  FMUL.FTZ R97, R116, R97 ;  /* 0x0000006174617220 */ /* 0x000fe20000410000 */
[----:B------:R-:W-:Y:S01]  /*2380*/  LOP3.LUT P0, RZ, R106, 0xff000000, RZ, 0xc0, !PT ;  /* 0xff0000006aff7812 */ /* 0x000fe2000780c0ff */
[----:B------:R-:W-:Y:S01]  /*2390*/  FMUL.FTZ R99, R99, UR13 ;  /* 0x0000000d63637c20 */ /* 0x000fe20008410000 */
[----:B------:R-:W-:Y:S01]  /*23a0*/  FSEL R110, R98, RZ, P5 ;  /* 0x000000ff626e7208 */ /* 0x000fe20002800000 */
[----:B------:R-:W-:Y:S01]  /*23b0*/  FMUL.FTZ R97, R97, UR13 ;  /* 0x0000000d61617c20 */ /* 0x000fe20008410000 */
[----:B------:R-:W-:-:S02]  /*23c0*/  FSEL R151, R111, RZ, P0 ;  /* 0x000000ff6f977208 */ /* 0x000fc40000000000 */
[C---:B------:R-:W-:Y:S02]  /*23d0*/  LOP3.LUT P5, RZ, R106.reuse, 0xff00, RZ, 0xc0, !PT ;  /* 0x0000ff006aff7812 */ /* 0x040fe400078ac0ff */
[----:B------:R-:W-:Y:S02]  /*23e0*/  LOP3.LUT P0, RZ, R106, 0xff, RZ, 0xc0, !PT ;  /* 0x000000ff6aff7812 */ /* 0x000fe4000780c0ff */
[----:B------:R-:W-:Y:S02]  /*23f0*/  FSEL R111, R99, RZ, P5 ;  /* 0x000000ff636f7208 */ /* 0x000fe40002800000 */
[----:B------:R-:W-:Y:S02]  /*2400*/  FSEL R96, R97, RZ, P0 ;  /* 0x000000ff61607208 */ /* 0x000fe40000000000 */
[----:B------:R-:W-:Y:S02]  /*2410*/  F2FP.BF16.F32.PACK_AB R99, R157, R156 ;  /* 0x0000009c9d63723e */ /* 0x000fe400000010ff */
[----:B------:R-:W-:-:S02]  /*2420*/  F2FP.BF16.F32.PACK_AB R98, R155, R154 ;  /* 0x0000009a9b62723e */ /* 0x000fc400000010ff */
[----:B------:R-:W-:Y:S02]  /*2430*/  F2FP.BF16.F32.PACK_AB R97, R151, R110 ;  /* 0x0000006e9761723e */ /* 0x000fe400000010ff */
[----:B------:R-:W-:Y:S01]  /*2440*/  F2FP.BF16.F32.PACK_AB R96, R111, R96 ;  /* 0x000000606f60723e */ /* 0x000fe200000010ff */
[----:B------:R-:W-:Y:S06]  /*2450*/  BRA `(.L_x_108) ;  /* 0x0000002000247947 */ /* 0x000fec0003800000 */
.L_x_107:
[-CC-:B------:R-:W-:Y:S01]  /*2460*/  FFMA.FTZ R89, R141, R108.reuse, R109.reuse ;  /* 0x0000006c8d597223 */ /* 0x180fe2000001006d */
[-CC-:B------:R-:W-:Y:S01]  /*2470*/  FFMA.FTZ R91, R144, R108.reuse, R109.reuse ;  /* 0x0000006c905b7223 */ /* 0x180fe2000001006d */
[-C--:B------:R-:W-:Y:S01]  /*2480*/  FFMA.FTZ R88, R135, R108.reuse, R109 ;  /* 0x0000006c87587223 */ /* 0x080fe2000001006d */
[----:B------:R-:W-:Y:S01]  /*2490*/  LOP3.LUT P5, RZ, R107, 0xff0000, RZ, 0xc0, !PT ;  /* 0x00ff00006bff7812 */ /* 0x000fe200078ac0ff */
[----:B------:R-:W-:Y:S01]  /*24a0*/  FADD.FTZ R89, R120, -R89 ;  /* 0x8000005978597221 */ /* 0x000fe20000010000 */
[----:B------:R-:W-:Y:S01]  /*24b0*/  FADD.FTZ R97, R124, -R91 ;  /* 0x8000005b7c617221 */ /* 0x000fe20000010000 */
[----:B------:R-:W-:Y:S01]  /*24c0*/  ISETP.GE.U32.AND P0, PT, R106, RZ, PT ;  /* 0x000000ff6a00720c */ /* 0x000fe20003f06070 */
[-CC-:B------:R-:W-:Y:S01]  /*24d0*/  FFMA.FTZ R99, R140, R108.reuse, R109.reuse ;  /* 0x0000006c8c637223 */ /* 0x180fe2000001006d */
[C---:B-----5:R-:W-:Y:S01]  /*24e0*/  FMUL.FTZ R91, R116.reuse, R89 ;  /* 0x00000059745b7220 */ /* 0x060fe20000410000 */
[----:B------:R-:W-:Y:S01]  /*24f0*/  FMUL.FTZ R96, R116, R97 ;  /* 0x0000006174607220 */ /* 0x000fe20000410000 */
[----:B------:R-:W-:Y:S01]  /*2500*/  FADD.FTZ R89, R119, -R88 ;  /* 0x8000005877597221 */ /* 0x000fe20000010000 */
[----:B------:R-:W-:Y:S01]  /*2510*/  ISETP.GE.U32.AND.EX P0, PT, R107, 0x1000000, PT, P0 ;  /* 0x010000006b00780c */ /* 0x000fe20003f06100 */
[----:B------:R-:W-:Y:S01]  /*2520*/  FMUL.FTZ R88, R91, UR13 ;  /* 0x0000000d5b587c20 */ /* 0x000fe20008410000 */
[C---:B------:R-:W-:Y:S01]  /*2530*/  FMUL.FTZ R97, R96.reuse, UR13 ;  /* 0x0000000d60617c20 */ /* 0x040fe20008410000 */
[----:B------:R-:W-:Y:S01]  /*2540*/  F2FP.BF16.F32.PACK_AB R91, R96, R91 ;  /* 0x0000005b605b723e */ /* 0x000fe200000010ff */
[----:B------:R-:W-:Y:S01]  /*2550*/  FMUL.FTZ R90, R116, R89 ;  /* 0x00000059745a7220 */ /* 0x000fe20000410000 */
[-CC-:B------:R-:W-:Y:S01]  /*2560*/  FFMA.FTZ R96, R142, R108.reuse, R109.reuse ;  /* 0x0000006c8e607223 */ /* 0x180fe2000001006d */
[----:B------:R-:W-:Y:S01]  /*2570*/  FSEL R157, R88, RZ, P5 ;  /* 0x000000ff589d7208 */ /* 0x000fe20002800000 */
[----:B------:R-:W-:Y:S01]  /*2580*/  FFMA.FTZ R88, R133, R108, R109 ;  /* 0x0000006c85587223 */ /* 0x000fe2000001006d */
[----:B------:R-:W-:Y:S01]  /*2590*/  FMUL.FTZ R89, R90, UR13 ;  /* 0x0000000d5a597c20 */ /* 0x000fe20008410000 */
[----:B------:R-:W-:Y:S01]  /*25a0*/  FADD.FTZ R111, R123, -R96 ;  /* 0x800000607b6f7221 */ /* 0x000fe20000010000 */
[----:B------:R-:W-:-:S02]  /*25b0*/  LOP3.LUT P5, RZ, R107, 0xff, RZ, 0xc0, !PT ;  /* 0x000000ff6bff7812 */ /* 0x000fc400078ac0ff */
[----:B------:R-:W-:Y:S01]  /*25c0*/  FSEL R178, R97, RZ, P0 ;  /* 0x000000ff61b27208 */ /* 0x000fe20000000000 */
[----:B------:R-:W-:Y:S01]  /*25d0*/  FMUL.FTZ R151, R116, R111 ;  /* 0x0000006f74977220 */ /* 0x000fe20000410000 */
[----:B------:R-:W-:Y:S01]  /*25e0*/  FSEL R155, R89, RZ, P5 ;  /* 0x000000ff599b7208 */ /* 0x000fe20002800000 */
[----:B------:R-:W-:Y:S01]  /*25f0*/  FADD.FTZ R97, R117, -R88 ;  /* 0x8000005875617221 */ /* 0x000fe20000010000 */
[-C--:B------:R-:W-:Y:S01]  /*2600*/  FFMA.FTZ R89, R3, R108.reuse, R109 ;  /* 0x0000006c03597223 */ /* 0x080fe2000001006d */
[----:B------:R-:W-:Y:S01]  /*2610*/  FADD.FTZ R111, R122, -R99 ;  /* 0x800000637a6f7221 */ /* 0x000fe20000010000 */
[----:B------:R-:W-:Y:S01]  /*2620*/  FFMA.FTZ R88, R134, R108, R109 ;  /* 0x0000006c86587223 */ /* 0x000fe2000001006d */
[C---:B------:R-:W-:Y:S01]  /*2630*/  F2FP.BF16.F32.PACK_AB R90, R151.reuse, R90 ;  /* 0x0000005a975a723e */ /* 0x040fe200000010ff */
[----:B------:R-:W-:Y:S01]  /*2640*/  FMUL.FTZ R99, R116, R97 ;  /* 0x0000006174637220 */ /* 0x000fe20000410000 */
[----:B------:R-:W-:Y:S01]  /*2650*/  FMUL.FTZ R151, R151, UR13 ;  /* 0x0000000d97977c20 */ /* 0x000fe20008410000 */
[----:B------:R-:W-:Y:S01]  /*2660*/  FADD.FTZ R89, R118, -R89 ;  /* 0x8000005976597221 */ /* 0x000fe20000010000 */
[----:B------:R-:W-:Y:S01]  /*2670*/  LOP3.LUT P0, RZ, R107, 0xff00, RZ, 0xc0, !PT ;  /* 0x0000ff006bff7812 */ /* 0x000fe2000780c0ff */
[C---:B------:R-:W-:Y:S01]  /*2680*/  FMUL.FTZ R154, R116.reuse, R111 ;  /* 0x0000006f749a7220 */ /* 0x040fe20000410000 */
[----:B------:R-:W-:Y:S01]  /*2690*/  FADD.FTZ R97, R121, -R88 ;  /* 0x8000005879617221 */ /* 0x000fe20000010000 */
[----:B------:R-:W-:Y:S01]  /*26a0*/  FMUL.FTZ R96, R99, UR13 ;  /* 0x0000000d63607c20 */ /* 0x000fe20008410000 */
[----:B------:R-:W-:Y:S01]  /*26b0*/  FMUL.FTZ R88, R116, R89 ;  /* 0x0000005974587220 */ /* 0x000fe20000410000 */
[----:B------:R-:W-:Y:S01]  /*26c0*/  LOP3.LUT P5, RZ, R106, 0xff0000, RZ, 0xc0, !PT ;  /* 0x00ff00006aff7812 */ /* 0x000fe200078ac0ff */
[----:B------:R-:W-:Y:S01]  /*26d0*/  FMUL.FTZ R89, R154, UR13 ;  /* 0x0000000d9a597c20 */ /* 0x000fe20008410000 */
[----:B------:R-:W-:Y:S01]  /*26e0*/  FSEL R156, R151, RZ, P0 ;  /* 0x000000ff979c7208 */ /* 0x000fe20000000000 */
[----:B------:R-:W-:Y:S01]  /*26f0*/  FMUL.FTZ R97, R116, R97 ;  /* 0x0000006174617220 */ /* 0x000fe20000410000 */
[----:B------:R-:W-:-:S02]  /*2700*/  LOP3.LUT P0, RZ, R106, 0xff000000, RZ, 0xc0, !PT ;  /* 0xff0000006aff7812 */ /* 0x000fc4000780c0ff */
[----:B------:R-:W-:Y:S01]  /*2710*/  FSEL R110, R96, RZ, P5 ;  /* 0x000000ff606e7208 */ /* 0x000fe20002800000 */
[----:B------:R-:W-:Y:S01]  /*2720*/  FMUL.FTZ R96, R88, UR13 ;  /* 0x0000000d58607c20 */ /* 0x000fe20008410000 */
[----:B------:R-:W-:Y:S01]  /*2730*/  FMUL.FTZ R98, R97, UR13 ;  /* 0x0000000d61627c20 */ /* 0x000fe20008410000 */
[----:B------:R-:W-:Y:S02]  /*2740*/  FSEL R151, R89, RZ, P0 ;  /* 0x000000ff59977208 */ /* 0x000fe40000000000 */
[C---:B------:R-:W-:Y:S02]  /*2750*/  LOP3.LUT P5, RZ, R106.reuse, 0xff, RZ, 0xc0, !PT ;  /* 0x000000ff6aff7812 */ /* 0x040fe400078ac0ff */
[----:B------:R-:W-:Y:S02]  /*2760*/  LOP3.LUT P0, RZ, R106, 0xff00, RZ, 0xc0, !PT ;  /* 0x0000ff006aff7812 */ /* 0x000fe4000780c0ff */
[----:B------:R-:W-:Y:S02]  /*2770*/  FSEL R96, R96, RZ, P5 ;  /* 0x000000ff60607208 */ /* 0x000fe40002800000 */
[----:B------:R-:W-:-:S02]  /*2780*/  FSEL R111, R98, RZ, P0 ;  /* 0x000000ff626f7208 */ /* 0x000fc40000000000 */
[----:B------:R-:W-:Y:S02]  /*2790*/  F2FP.BF16.F32.PACK_AB R89, R154, R99 ;  /* 0x000000639a59723e */ /* 0x000fe400000010ff */
[----:B------:R-:W-:Y:S02]  /*27a0*/  F2FP.BF16.F32.PACK_AB R88, R97, R88 ;  /* 0x000000586158723e */ /* 0x000fe400000010ff */
[----:B------:R-:W-:Y:S02]  /*27b0*/  F2FP.BF16.F32.PACK_AB R99, R178, R157 ;  /* 0x0000009db263723e */ /* 0x000fe400000010ff */
[----:B------:R-:W-:Y:S02]  /*27c0*/  F2FP.BF16.F32.PACK_AB R98, R156, R155 ;  /* 0x0000009b9c62723e */ /* 0x000fe400000010ff */
[----:B------:R-:W-:Y:S02]  /*27d0*/  F2FP.BF16.F32.PACK_AB R97, R151, R110 ;  /* 0x0000006e9761723e */ /* 0x000fe400000010ff */
[----:B------:R-:W-:Y:S01]  /*27e0*/  F2FP.BF16.F32.PACK_AB R96, R111, R96 ;  /* 0x000000606f60723e */ /* 0x000fe200000010ff */
[----:B------:R-:W-:Y:S06]  /*27f0*/  BRA `(.L_x_108) ;  /* 0x0000001c003c7947 */ /* 0x000fec0003800000 */
.L_x_106:
[----:B------:R-:W-:-:S04]  /*2800*/  UISETP.NE.U32.AND UP0, UPT, UR4, URZ, UPT ;  /* 0x000000ff0400728c */ /* 0x000fc8000bf05070 */
[----:B------:R-:W-:-:S09]  /*2810*/  UISETP.NE.AND.EX UP0, UPT, UR5, URZ, UPT, UP0 ;  /* 0x000000ff0500728c */ /* 0x000fd2000bf05300 */
[----:B------:R-:W-:Y:S05]  /*2820*/  BRA.U UP0, `(.L_x_109) ;  /* 0x0000000100f87547 */ /* 0x000fea000b800000 */
[-CC-:B------:R-:W-:Y:S01]  /*2830*/  FFMA.FTZ R155, R141, R108.reuse, R109.reuse ;  /* 0x0000006c8d9b7223 */ /* 0x180fe2000001006d */
[-CC-:B------:R-:W-:Y:S01]  /*2840*/  FFMA.FTZ R157, R144, R108.reuse, R109.reuse ;  /* 0x0000006c909d7223 */ /* 0x180fe2000001006d */
[-CC-:B------:R-:W-:Y:S01]  /*2850*/  FFMA.FTZ R98, R135, R108.reuse, R109.reuse ;  /* 0x0000006c87627223 */ /* 0x180fe2000001006d */
[----:B------:R-:W-:Y:S01]  /*2860*/  IMAD.U32 R99, R111, 0x10000, RZ ;  /* 0x000100006f637824 */ /* 0x000fe200078e00ff */
[----:B------:R-:W-:Y:S01]  /*2870*/  SHF.L.U32 R151, R151, 0x10, RZ ;  /* 0x0000001097977819 */ /* 0x000fe200000006ff */
[----:B------:R-:W-:Y:S01]  /*2880*/  FFMA.FTZ R110, R142, R108, R109 ;  /* 0x0000006c8e6e7223 */ /* 0x000fe2000001006d */
[----:B------:R-:W-:Y:S01]  /*2890*/  SHF.L.U32 R111, R7, 0x10, RZ ;  /* 0x00000010076f7819 */ /* 0x000fe200000006ff */
[----:B------:R-:W-:Y:S02]  /*28a0*/  IMAD.U32 R97, R6, 0x10000, RZ ;  /* 0x0001000006617824 */ /* 0x000fe400078e00ff */
[----:B------:R-:W-:Y:S01]  /*28b0*/  FADD.FTZ R154, R120, -R155 ;  /* 0x8000009b789a7221 */ /* 0x000fe20000010000 */
[----:B------:R-:W-:Y:S01]  /*28c0*/  FADD.FTZ R180, R124, -R157 ;  /* 0x8000009d7cb47221 */ /* 0x000fe20000010000 */
[----:B------:R-:W-:Y:S01]  /*28d0*/  FADD.FTZ R98, R119, -R98 ;  /* 0x8000006277627221 */ /* 0x000fe20000010000 */
[----:B------:R-:W-:Y:S01]  /*28e0*/  FADD.FTZ R178, R123, -R110 ;  /* 0x8000006e7bb27221 */ /* 0x000fe20000010000 */
[C---:B-----5:R-:W-:Y:S01]  /*28f0*/  FFMA.FTZ R154, R116.reuse, R154, R111 ;  /* 0x0000009a749a7223 */ /* 0x060fe2000001006f */
[C---:B------:R-:W-:Y:S01]  /*2900*/  FFMA.FTZ R155, R116.reuse, R180, R151 ;  /* 0x000000b4749b7223 */ /* 0x040fe20000010097 */
[----:B------:R-:W-:Y:S01]  /*2910*/  FFMA.FTZ R110, R116, R98, R97 ;  /* 0x00000062746e7223 */ /* 0x000fe20000010061 */
[-CC-:B------:R-:W-:Y:S01]  /*2920*/  FFMA.FTZ R157, R3, R108.reuse, R109.reuse ;  /* 0x0000006c039d7223 */ /* 0x180fe2000001006d */
[-CC-:B------:R-:W-:Y:S01]  /*2930*/  FFMA.FTZ R98, R133, R108.reuse, R109.reuse ;  /* 0x0000006c85627223 */ /* 0x180fe2000001006d */
[----:B------:R-:W-:Y:S01]  /*2940*/  ISETP.GE.U32.AND P0, PT, R106, RZ, PT ;  /* 0x000000ff6a00720c */ /* 0x000fe20003f06070 */
[----:B------:R-:W-:Y:S01]  /*2950*/  FFMA.FTZ R179, R140, R108, R109 ;  /* 0x0000006c8cb37223 */ /* 0x000fe2000001006d */
[----:B------:R-:W-:Y:S01]  /*2960*/  FFMA.FTZ R151, R116, R178, R99 ;  /* 0x000000b274977223 */ /* 0x000fe20000010063 */
[----:B------:R-:W-:Y:S01]  /*2970*/  SHF.L.U32 R111, R156, 0x10, RZ ;  /* 0x000000109c6f7819 */ /* 0x000fe200000006ff */
[----:B------:R-:W-:Y:S01]  /*2980*/  IMAD.U32 R97, R4, 0x10000, RZ ;  /* 0x0001000004617824 */ /* 0x000fe200078e00ff */
[----:B------:R-:W-:Y:S01]  /*2990*/  SHF.L.U32 R99, R5, 0x10, RZ ;  /* 0x0000001005637819 */ /* 0x000fe200000006ff */
[----:B------:R-:W-:Y:S01]  /*29a0*/  FADD.FTZ R156, R118, -R157 ;  /* 0x8000009d769c7221 */ /* 0x000fe20000010000 */
[----:B------:R-:W-:Y:S01]  /*29b0*/  FMUL.FTZ R154, R154, UR13 ;  /* 0x0000000d9a9a7c20 */ /* 0x000fe20008410000 */
[----:B------:R-:W-:Y:S01]  /*29c0*/  FMUL.FTZ R155, R155, UR13 ;  /* 0x0000000d9b9b7c20 */ /* 0x000fe20008410000 */
[----:B------:R-:W-:Y:S01]  /*29d0*/  FADD.FTZ R98, R117, -R98 ;  /* 0x8000006275627221 */ /* 0x000fe20000010000 */
[C---:B------:R-:W-:Y:S01]  /*29e0*/  LOP3.LUT P5, RZ, R107.reuse, 0xff0000, RZ, 0xc0, !PT ;  /* 0x00ff00006bff7812 */ /* 0x040fe200078ac0ff */
[----:B------:R-:W-:Y:S01]  /*29f0*/  FADD.FTZ R180, R122, -R179 ;  /* 0x800000b37ab47221 */ /* 0x000fe20000010000 */
[----:B------:R-:W-:Y:S01]  /*2a00*/  ISETP.GE.U32.AND.EX P0, PT, R107, 0x1000000, PT, P0 ;  /* 0x010000006b00780c */ /* 0x000fe20003f06100 */
[----:B------:R-:W-:Y:S01]  /*2a10*/  FFMA.FTZ R178, R134, R108, R109 ;  /* 0x0000006c86b27223 */ /* 0x000fe2000001006d */
[C---:B------:R-:W-:Y:S01]  /*2a20*/  FFMA.FTZ R97, R116.reuse, R156, R97 ;  /* 0x0000009c74617223 */ /* 0x040fe20000010061 */
[----:B------:R-:W-:Y:S01]  /*2a30*/  FFMA.FTZ R98, R116, R98, R99 ;  /* 0x0000006274627223 */ /* 0x000fe20000010063 */
[----:B------:R-:W-:Y:S01]  /*2a40*/  FSEL R156, R154, RZ, P5 ;  /* 0x000000ff9a9c7208 */ /* 0x000fe20002800000 */
[----:B------:R-:W-:Y:S01]  /*2a50*/  FMUL.FTZ R110, R110, UR13 ;  /* 0x0000000d6e6e7c20 */ /* 0x000fe20008410000 */
[----:B------:R-:W-:Y:S01]  /*2a60*/  FMUL.FTZ R151, R151, UR13 ;  /* 0x0000000d97977c20 */ /* 0x000fe20008410000 */
[----:B------:R-:W-:Y:S01]  /*2a70*/  FSEL R157, R155, RZ, P0 ;  /* 0x000000ff9b9d7208 */ /* 0x000fe20000000000 */
[----:B------:R-:W-:Y:S01]  /*2a80*/  FFMA.FTZ R111, R116, R180, R111 ;  /* 0x000000b4746f7223 */ /* 0x000fe2000001006f */
[----:B------:R-:W-:Y:S01]  /*2a90*/  SHF.L.U32 R99, R96, 0x10, RZ ;  /* 0x0000001060637819 */ /* 0x000fe200000006ff */
[----:B------:R-:W-:Y:S01]  /*2aa0*/  FADD.FTZ R178, R121, -R178 ;  /* 0x800000b279b27221 */ /* 0x000fe20000010000 */
[C---:B------:R-:W-:Y:S01]  /*2ab0*/  LOP3.LUT P5, RZ, R107.reuse, 0xff, RZ, 0xc0, !PT ;  /* 0x000000ff6bff7812 */ /* 0x040fe200078ac0ff */
[----:B------:R-:W-:Y:S01]  /*2ac0*/  FMUL.FTZ R98, R98, UR13 ;  /* 0x0000000d62627c20 */ /* 0x000fe20008410000 */
[----:B------:R-:W-:Y:S01]  /*2ad0*/  LOP3.LUT P0, RZ, R107, 0xff00, RZ, 0xc0, !PT ;  /* 0x0000ff006bff7812 */ /* 0x000fe2000780c0ff */
[----:B------:R-:W-:Y:S01]  /*2ae0*/  FMUL.FTZ R111, R111, UR13 ;  /* 0x0000000d6f6f7c20 */ /* 0x000fe20008410000 */
[----:B------:R-:W-:Y:S01]  /*2af0*/  FSEL R154, R110, RZ, P5 ;  /* 0x000000ff6e9a7208 */ /* 0x000fe20002800000 */
[----:B------:R-:W-:Y:S01]  /*2b00*/  FFMA.FTZ R99, R116, R178, R99 ;  /* 0x000000b274637223 */ /* 0x000fe20000010063 */
[----:B------:R-:W-:Y:S01]  /*2b10*/  FSEL R155, R151, RZ, P0 ;  /* 0x000000ff979b7208 */ /* 0x000fe20000000000 */
[----:B------:R-:W-:Y:S01]  /*2b20*/  FMUL.FTZ R97, R97, UR13 ;  /* 0x0000000d61617c20 */ /* 0x000fe20008410000 */
[C---:B------:R-:W-:Y:S01]  /*2b30*/  LOP3.LUT P5, RZ, R106.reuse, 0xff0000, RZ, 0xc0, !PT ;  /* 0x00ff00006aff7812 */ /* 0x040fe200078ac0ff */
[----:B------:R-:W-:Y:S01]  /*2b40*/  FMUL.FTZ R99, R99, UR13 ;  /* 0x0000000d63637c20 */ /* 0x000fe20008410000 */
[----:B------:R-:W-:-:S02]  /*2b50*/  LOP3.LUT P0, RZ, R106, 0xff000000, RZ, 0xc0, !PT ;  /* 0xff0000006aff7812 */ /* 0x000fc4000780c0ff */
[----:B------:R-:W-:Y:S02]  /*2b60*/  FSEL R110, R98, RZ, P5 ;  /* 0x000000ff626e7208 */ /* 0x000fe40002800000 */
        /* <DEDUP_REMOVED lines=8> */
[----:B------:R-:W-:Y:S01]  /*2bf0*/  F2FP.BF16.F32.PACK_AB R96, R111, R96 ;  /* 0x000000606f60723e */ /* 0x000fe200000010ff */
[----:B------:R-:W-:Y:S06]  /*2c00*/  BRA `(.L_x_108) ;  /* 0x0000001800387947 */ /* 0x000fec0003800000 */
.L_x_109:
[-CC-:B------:R-:W-:Y:S01]  /*2c10*/  FFMA.FTZ R89, R141, R108.reuse, R109.reuse ;  /* 0x0000006c8d597223 */ /* 0x180fe2000001006d */
[----:B------:R-:W-:Y:S01]  /*2c20*/  SHF.L.U32 R111, R7, 0x10, RZ ;  /* 0x00000010076f7819 */ /* 0x000fe200000006ff */
[-C--:B------:R-:W-:Y:S01]  /*2c30*/  FFMA.FTZ R154, R142, R108.reuse, R109 ;  /* 0x0000006c8e9a7223 */ /* 0x080fe2000001006d */
[----:B------:R-:W-:Y:S01]  /*2c40*/  SHF.L.U32 R97, R97, 0x10, RZ ;  /* 0x0000001061617819 */ /* 0x000fe200000006ff */
[----:B------:R-:W-:Y:S01]  /*2c50*/  FADD.FTZ R91, R120, -R89 ;  /* 0x80000059785b7221 */ /* 0x000fe20000010000 */
[----:B------:R-:W-:Y:S02]  /*2c60*/  IMAD.U32 R89, R98, 0x10000, RZ ;  /* 0x0001000062597824 */ /* 0x000fe400078e00ff */
[-CC-:B------:R-:W-:Y:S01]  /*2c70*/  FFMA.FTZ R98, R135, R108.reuse, R109.reuse ;  /* 0x0000006c87627223 */ /* 0x180fe2000001006d */
[-C--:B------:R-:W-:Y:S01]  /*2c80*/  FFMA.FTZ R88, R133, R108.reuse, R109 ;  /* 0x0000006c85587223 */ /* 0x080fe2000001006d */
[----:B-----5:R-:W-:Y:S01]  /*2c90*/  FFMA.FTZ R156, R116, R91, R111 ;  /* 0x0000005b749c7223 */ /* 0x020fe2000001006f */
[----:B------:R-:W-:Y:S01]  /*2ca0*/  FFMA.FTZ R91, R144, R108, R109 ;  /* 0x0000006c905b7223 */ /* 0x000fe2000001006d */
[----:B------:R-:W-:Y:S01]  /*2cb0*/  FADD.FTZ R154, R123, -R154 ;  /* 0x8000009a7b9a7221 */ /* 0x000fe20000010000 */
[----:B------:R-:W-:Y:S01]  /*2cc0*/  SHF.L.U32 R110, R6, 0x10, RZ ;  /* 0x00000010066e7819 */ /* 0x000fe200000006ff */
[----:B------:R-:W-:Y:S01]  /*2cd0*/  FADD.FTZ R151, R119, -R98 ;  /* 0x8000006277977221 */ /* 0x000fe20000010000 */
[----:B------:R-:W-:Y:S01]  /*2ce0*/  FADD.FTZ R91, R124, -R91 ;  /* 0x8000005b7c5b7221 */ /* 0x000fe20000010000 */
[----:B------:R-:W-:Y:S01]  /*2cf0*/  FADD.FTZ R111, R117, -R88 ;  /* 0x80000058756f7221 */ /* 0x000fe20000010000 */
[----:B------:R-:W-:-:S02]  /*2d00*/  IMAD.U32 R90, R5, 0x10000, RZ ;  /* 0x00010000055a7824 */ /* 0x000fc400078e00ff */
[C---:B------:R-:W-:Y:S01]  /*2d10*/  FFMA.FTZ R88, R116.reuse, R154, R89 ;  /* 0x0000009a74587223 */ /* 0x040fe20000010059 */
[----:B------:R-:W-:Y:S01]  /*2d20*/  FFMA.FTZ R91, R116, R91, R97 ;  /* 0x0000005b745b7223 */ /* 0x000fe20000010061 */
[-CC-:B------:R-:W-:Y:S01]  /*2d30*/  FFMA.FTZ R97, R140, R108.reuse, R109.reuse ;  /* 0x0000006c8c617223 */ /* 0x180fe2000001006d */
[-CC-:B------:R-:W-:Y:S01]  /*2d40*/  FFMA.FTZ R89, R3, R108.reuse, R109.reuse ;  /* 0x0000006c03597223 */ /* 0x180fe2000001006d */
[----:B------:R-:W-:Y:S01]  /*2d50*/  FFMA.FTZ R151, R116, R151, R110 ;  /* 0x0000009774977223 */ /* 0x000fe2000001006e */
[----:B------:R-:W-:Y:S01]  /*2d60*/  SHF.L.U32 R98, R96, 0x10, RZ ;  /* 0x0000001060627819 */ /* 0x000fe200000006ff */
[----:B------:R-:W-:Y:S01]  /*2d70*/  FFMA.FTZ R154, R116, R111, R90 ;  /* 0x0000006f749a7223 */ /* 0x000fe2000001005a */
[----:B------:R-:W-:Y:S01]  /*2d80*/  FFMA.FTZ R96, R134, R108, R109 ;  /* 0x0000006c86607223 */ /* 0x000fe2000001006d */
[----:B------:R-:W-:Y:S01]  /*2d90*/  FADD.FTZ R110, R122, -R97 ;  /* 0x800000617a6e7221 */ /* 0x000fe20000010000 */
[----:B------:R-:W-:Y:S02]  /*2da0*/  IMAD.U32 R90, R4, 0x10000, RZ ;  /* 0x00010000045a7824 */ /* 0x000fe400078e00ff */
[----:B------:R-:W-:Y:S01]  /*2db0*/  FADD.FTZ R97, R118, -R89 ;  /* 0x8000005976617221 */ /* 0x000fe20000010000 */
[----:B------:R-:W-:Y:S01]  /*2dc0*/  ISETP.GE.U32.AND P0, PT, R106, RZ, PT ;  /* 0x000000ff6a00720c */ /* 0x000fe20003f06070 */
[----:B------:R-:W-:Y:S01]  /*2dd0*/  FADD.FTZ R111, R121, -R96 ;  /* 0x80000060796f7221 */ /* 0x000fe20000010000 */
[----:B------:R-:W-:Y:S01]  /*2de0*/  SHF.L.U32 R99, R99, 0x10, RZ ;  /* 0x0000001063637819 */ /* 0x000fe200000006ff */
[C---:B------:R-:W-:Y:S01]  /*2df0*/  FFMA.FTZ R96, R116.reuse, R97, R90 ;  /* 0x0000006174607223 */ /* 0x040fe2000001005a */
[----:B------:R-:W-:Y:S01]  /*2e00*/  FMUL.FTZ R90, R91, UR13 ;  /* 0x0000000d5b5a7c20 */ /* 0x000fe20008410000 */
[----:B------:R-:W-:Y:S01]  /*2e10*/  ISETP.GE.U32.AND.EX P0, PT, R107, 0x1000000, PT, P0 ;  /* 0x010000006b00780c */ /* 0x000fe20003f06100 */
[----:B------:R-:W-:Y:S01]  /*2e20*/  FFMA.FTZ R111, R116, R111, R98 ;  /* 0x0000006f746f7223 */ /* 0x000fe20000010062 */
[----:B------:R-:W-:Y:S01]  /*2e30*/  F2FP.BF16.F32.PACK_AB R91, R91, R156 ;  /* 0x0000009c5b5b723e */ /* 0x000fe200000010ff */
[----:B------:R-:W-:Y:S01]  /*2e40*/  FMUL.FTZ R156, R156, UR13 ;  /* 0x0000000d9c9c7c20 */ /* 0x000fe20008410000 */
[----:B------:R-:W-:Y:S01]  /*2e50*/  LOP3.LUT P5, RZ, R107, 0xff0000, RZ, 0xc0, !PT ;  /* 0x00ff00006bff7812 */ /* 0x000fe200078ac0ff */
[----:B------:R-:W-:Y:S01]  /*2e60*/  FFMA.FTZ R89, R116, R110, R99 ;  /* 0x0000006e74597223 */ /* 0x000fe20000010063 */
[----:B------:R-:W-:Y:S01]  /*2e70*/  FSEL R99, R90, RZ, P0 ;  /* 0x000000ff5a637208 */ /* 0x000fe20000000000 */
[----:B------:R-:W-:Y:S01]  /*2e80*/  FMUL.FTZ R98, R151, UR13 ;  /* 0x0000000d97627c20 */ /* 0x000fe20008410000 */
[C---:B------:R-:W-:Y:S01]  /*2e90*/  F2FP.BF16.F32.PACK_AB R90, R88.reuse, R151 ;  /* 0x00000097585a723e */ /* 0x040fe200000010ff */
[----:B------:R-:W-:Y:S01]  /*2ea0*/  FMUL.FTZ R88, R88, UR13 ;  /* 0x0000000d58587c20 */ /* 0x000fe20008410000 */
[C---:B------:R-:W-:Y:S01]  /*2eb0*/  LOP3.LUT P0, RZ, R107.reuse, 0xff, RZ, 0xc0, !PT ;  /* 0x000000ff6bff7812 */ /* 0x040fe2000780c0ff */
[----:B------:R-:W-:Y:S01]  /*2ec0*/  FMUL.FTZ R97, R154, UR13 ;  /* 0x0000000d9a617c20 */ /* 0x000fe20008410000 */
[----:B------:R-:W-:Y:S01]  /*2ed0*/  FSEL R178, R156, RZ, P5 ;  /* 0x000000ff9cb27208 */ /* 0x000fe20002800000 */
[----:B------:R-:W-:Y:S01]  /*2ee0*/  FMUL.FTZ R110, R96, UR13 ;  /* 0x0000000d606e7c20 */ /* 0x000fe20008410000 */
[----:B------:R-:W-:Y:S01]  /*2ef0*/  LOP3.LUT P5, RZ, R107, 0xff00, RZ, 0xc0, !PT ;  /* 0x0000ff006bff7812 */ /* 0x000fe200078ac0ff */
[----:B------:R-:W-:Y:S01]  /*2f00*/  FMUL.FTZ R151, R111, UR13 ;  /* 0x0000000d6f977c20 */ /* 0x000fe20008410000 */
[----:B------:R-:W-:-:S02]  /*2f10*/  FSEL R155, R98, RZ, P0 ;  /* 0x000000ff629b7208 */ /* 0x000fc40000000000 */
[----:B------:R-:W-:Y:S01]  /*2f20*/  FSEL R98, R88, RZ, P5 ;  /* 0x000000ff58627208 */ /* 0x000fe20002800000 */
[----:B------:R-:W-:Y:S01]  /*2f30*/  FMUL.FTZ R88, R89, UR13 ;  /* 0x0000000d59587c20 */ /* 0x000fe20008410000 */
[C---:B------:R-:W-:Y:S02]  /*2f40*/  LOP3.LUT P0, RZ, R106.reuse, 0xff0000, RZ, 0xc0, !PT ;  /* 0x00ff00006aff7812 */ /* 0x040fe4000780c0ff */
[----:B------:R-:W-:Y:S02]  /*2f50*/  LOP3.LUT P5, RZ, R106, 0xff000000, RZ, 0xc0, !PT ;  /* 0xff0000006aff7812 */ /* 0x000fe400078ac0ff */
[----:B------:R-:W-:Y:S02]  /*2f60*/  FSEL R156, R97, RZ, P0 ;  /* 0x000000ff619c7208 */ /* 0x000fe40000000000 */
[----:B------:R-:W-:Y:S02]  /*2f70*/  FSEL R97, R88, RZ, P5 ;  /* 0x000000ff58617208 */ /* 0x000fe40002800000 */
[----:B------:R-:W-:-:S02]  /*2f80*/  LOP3.LUT P0, RZ, R106, 0xff, RZ, 0xc0, !PT ;  /* 0x000000ff6aff7812 */ /* 0x000fc4000780c0ff */
[----:B------:R-:W-:Y:S02]  /*2f90*/  LOP3.LUT P5, RZ, R106, 0xff00, RZ, 0xc0, !PT ;  /* 0x0000ff006aff7812 */ /* 0x000fe400078ac0ff */
[----:B------:R-:W-:Y:S02]  /*2fa0*/  F2FP.BF16.F32.PACK_AB R88, R111, R96 ;  /* 0x000000606f58723e */ /* 0x000fe400000010ff */
[----:B------:R-:W-:Y:S02]  /*2fb0*/  FSEL R96, R110, RZ, P0 ;  /* 0x000000ff6e607208 */ /* 0x000fe40000000000 */
[----:B------:R-:W-:Y:S02]  /*2fc0*/  FSEL R151, R151, RZ, P5 ;  /* 0x000000ff97977208 */ /* 0x000fe40002800000 */
[----:B------:R-:W-:Y:S02]  /*2fd0*/  F2FP.BF16.F32.PACK_AB R89, R89, R154 ;  /* 0x0000009a5959723e */ /* 0x000fe400000010ff */
[----:B------:R-:W-:-:S02]  /*2fe0*/  F2FP.BF16.F32.PACK_AB R99, R99, R178 ;  /* 0x000000b26363723e */ /* 0x000fc400000010ff */
[----:B------:R-:W-:Y:S02]  /*2ff0*/  F2FP.BF16.F32.PACK_AB R98, R98, R155 ;  /* 0x0000009b6262723e */ /* 0x000fe400000010ff */
[----:B------:R-:W-:Y:S02]  /*3000*/  F2FP.BF16.F32.PACK_AB R97, R97, R156 ;  /* 0x0000009c6161723e */ /* 0x000fe400000010ff */
[----:B------:R-:W-:Y:S01]  /*3010*/  F2FP.BF16.F32.PACK_AB R96, R151, R96 ;  /* 0x000000609760723e */ /* 0x000fe200000010ff */
[----:B------:R-:W-:Y:S06]  /*3020*/  BRA `(.L_x_108) ;  /* 0x0000001400307947 */ /* 0x000fec0003800000 */
.L_x_105:
        /* <DEDUP_REMOVED lines=8> */
[----:B------:R-:W-:Y:S01]  /*30b0*/  LOP3.LUT P5, RZ, R107, 0xff0000, RZ, 0xc0, !PT ;  /* 0x00ff00006bff7812 */ /* 0x000fe200078ac0ff */
[----:B------:R-:W-:Y:S01]  /*30c0*/  FFMA.FTZ R92, R135, R108, R109 ;  /* 0x0000006c875c7223 */ /* 0x000fe2000001006d */
[----:B------:R-:W-:Y:S01]  /*30d0*/  FADD.FTZ R93, R120, -R93 ;  /* 0x8000005d785d7221 */ /* 0x000fe20000010000 */
[----:B------:R-:W-:Y:S01]  /*30e0*/  FADD.FTZ R95, R124, -R95 ;  /* 0x8000005f7c5f7221 */ /* 0x000fe20000010000 */
[----:B------:R-:W-:Y:S02]  /*30f0*/  LOP3.LUT P0, RZ, R159, 0xff0000, RZ, 0xc0, !PT ;  /* 0x00ff00009fff7812 */ /* 0x000fe4000780c0ff */
[C---:B-----5:R-:W-:Y:S01]  /*3100*/  FMUL.FTZ R93, R116.reuse, R93 ;  /* 0x0000005d745d7220 */ /* 0x060fe20000410000 */
[----:B------:R-:W-:-:S03]  /*3110*/  FMUL.FTZ R94, R116, R95 ;  /* 0x0000005f745e7220 */ /* 0x000fc60000410000 */
[----:B------:R-:W-:Y:S01]  /*3120*/  FMUL.FTZ R93, R93, UR13 ;  /* 0x0000000d5d5d7c20 */ /* 0x000fe20008410000 */
[----:B------:R-:W-:-:S04]  /*3130*/  FMUL.FTZ R94, R94, UR13 ;  /* 0x0000000d5e5e7c20 */ /* 0x000fc80008410000 */
[C---:B------:R-:W-:Y:S02]  /*3140*/  FSEL R99, R93.reuse, RZ, P5 ;  /* 0x000000ff5d637208 */ /* 0x040fe40002800000 */
[----:B------:R-:W-:Y:S01]  /*3150*/  FSEL R95, R93, RZ, P0 ;  /* 0x000000ff5d5f7208 */ /* 0x000fe20000000000 */
[----:B------:R-:W-:Y:S01]  /*3160*/  FADD.FTZ R93, R119, -R92 ;  /* 0x8000005c775d7221 */ /* 0x000fe20000010000 */
[----:B------:R-:W-:Y:S02]  /*3170*/  ISETP.GE.U32.AND P5, PT, R158, RZ, PT ;  /* 0x000000ff9e00720c */ /* 0x000fe40003fa6070 */
[----:B------:R-:W-:Y:S01]  /*3180*/  ISETP.GE.U32.AND P0, PT, R106, RZ, PT ;  /* 0x000000ff6a00720c */ /* 0x000fe20003f06070 */
[----:B------:R-:W-:Y:S01]  /*3190*/  FMUL.FTZ R93, R116, R93 ;  /* 0x0000005d745d7220 */ /* 0x000fe20000410000 */
[----:B------:R-:W-:Y:S02]  /*31a0*/  ISETP.GE.U32.AND.EX P5, PT, R159, 0x1000000, PT, P5 ;  /* 0x010000009f00780c */ /* 0x000fe40003fa6150 */
[----:B------:R-:W-:-:S02]  /*31b0*/  ISETP.GE.U32.AND.EX P0, PT, R107, 0x1000000, PT, P0 ;  /* 0x010000006b00780c */ /* 0x000fc40003f06100 */
[C---:B------:R-:W-:Y:S02]  /*31c0*/  FSEL R92, R94.reuse, RZ, P5 ;  /* 0x000000ff5e5c7208 */ /* 0x040fe40002800000 */
[----:B------:R-:W-:Y:S01]  /*31d0*/  FSEL R96, R94, RZ, P0 ;  /* 0x000000ff5e607208 */ /* 0x000fe20000000000 */
[-CC-:B------:R-:W-:Y:S01]  /*31e0*/  FFMA.FTZ R94, R142, R108.reuse, R109.reuse ;  /* 0x0000006c8e5e7223 */ /* 0x180fe2000001006d */
[----:B------:R-:W-:Y:S01]  /*31f0*/  F2FP.BF16.F32.PACK_AB R95, R92, R95 ;  /* 0x0000005f5c5f723e */ /* 0x000fe200000010ff */
[-CC-:B------:R-:W-:Y:S01]  /*3200*/  FFMA.FTZ R92, R133, R108.reuse, R109.reuse ;  /* 0x0000006c855c7223 */ /* 0x180fe2000001006d */
[----:B------:R-:W-:Y:S01]  /*3210*/  LOP3.LUT P0, RZ, R107, 0xff, RZ, 0xc0, !PT ;  /* 0x000000ff6bff7812 */ /* 0x000fe2000780c0ff */
[----:B------:R-:W-:Y:S01]  /*3220*/  FADD.FTZ R97, R123, -R94 ;  /* 0x8000005e7b617221 */ /* 0x000fe20000010000 */
[----:B------:R-:W-:Y:S01]  /*3230*/  FMUL.FTZ R94, R93, UR13 ;  /* 0x0000000d5d5e7c20 */ /* 0x000fe20008410000 */
[----:B------:R-:W-:Y:S01]  /*3240*/  LOP3.LUT P5, RZ, R159, 0xff, RZ, 0xc0, !PT ;  /* 0x000000ff9fff7812 */ /* 0x000fe200078ac0ff */
[----:B------:R-:W-:Y:S01]  /*3250*/  FADD.FTZ R93, R117, -R92 ;  /* 0x8000005c755d7221 */ /* 0x000fe20000010000 */
[----:B------:R-:W-:Y:S01]  /*3260*/  FMUL.FTZ R97, R116, R97 ;  /* 0x0000006174617220 */ /* 0x000fe20000410000 */
[-CC-:B------:R-:W-:Y:S01]  /*3270*/  FFMA.FTZ R92, R134, R108.reuse, R109.reuse ;  /* 0x0000006c865c7223 */ /* 0x180fe2000001006d */
[----:B------:R-:W-:Y:S01]  /*3280*/  FSEL R156, R94, RZ, P0 ;  /* 0x000000ff5e9c7208 */ /* 0x000fe20000000000 */
[----:B------:R-:W-:Y:S01]  /*3290*/  FMUL.FTZ R93, R116, R93 ;  /* 0x0000005d745d7220 */ /* 0x000fe20000410000 */
[----:B------:R-:W-:Y:S01]  /*32a0*/  FMUL.FTZ R98, R97, UR13 ;  /* 0x0000000d61627c20 */ /* 0x000fe20008410000 */
[----:B------:R-:W-:Y:S01]  /*32b0*/  FFMA.FTZ R97, R140, R108, R109 ;  /* 0x0000006c8c617223 */ /* 0x000fe2000001006d */
[----:B------:R-:W-:-:S02]  /*32c0*/  FSEL R94, R94, RZ, P5 ;  /* 0x000000ff5e5e7208 */ /* 0x000fc40002800000 */
[----:B------:R-:W-:Y:S01]  /*32d0*/  LOP3.LUT P0, RZ, R107, 0xff00, RZ, 0xc0, !PT ;  /* 0x0000ff006bff7812 */ /* 0x000fe2000780c0ff */
[----:B------:R-:W-:Y:S01]  /*32e0*/  FADD.FTZ R111, R122, -R97 ;  /* 0x800000617a6f7221 */ /* 0x000fe20000010000 */
[----:B------:R-:W-:Y:S02]  /*32f0*/  LOP3.LUT P5, RZ, R159, 0xff00, RZ, 0xc0, !PT ;  /* 0x0000ff009fff7812 */ /* 0x000fe400078ac0ff */
[----:B------:R-:W-:Y:S01]  /*3300*/  F2FP.BF16.F32.PACK_AB R99, R96, R99 ;  /* 0x000000636063723e */ /* 0x000fe200000010ff */
[----:B------:R-:W-:Y:S01]  /*3310*/  FMUL.FTZ R96, R93, UR13 ;  /* 0x0000000d5d607c20 */ /* 0x000fe20008410000 */
[C---:B------:R-:W-:Y:S01]  /*3320*/  FSEL R157, R98.reuse, RZ, P0 ;  /* 0x000000ff629d7208 */ /* 0x040fe20000000000 */
[----:B------:R-:W-:Y:S01]  /*3330*/  FADD.FTZ R93, R121, -R92 ;  /* 0x8000005c795d7221 */ /* 0x000fe20000010000 */
[----:B------:R-:W-:Y:S01]  /*3340*/  FSEL R97, R98, RZ, P5 ;  /* 0x000000ff62617208 */ /* 0x000fe20002800000 */
[----:B------:R-:W-:Y:S01]  /*3350*/  FMUL.FTZ R98, R116, R111 ;  /* 0x0000006f74627220 */ /* 0x000fe20000410000 */
[----:B------:R-:W-:Y:S01]  /*3360*/  LOP3.LUT P0, RZ, R106, 0xff0000, RZ, 0xc0, !PT ;  /* 0x00ff00006aff7812 */ /* 0x000fe2000780c0ff */
[----:B------:R-:W-:Y:S01]  /*3370*/  FFMA.FTZ R111, R3, R108, R109 ;  /* 0x0000006c036f7223 */ /* 0x000fe2000001006d */
[----:B------:R-:W-:Y:S01]  /*3380*/  LOP3.LUT P5, RZ, R158, 0xff0000, RZ, 0xc0, !PT ;  /* 0x00ff00009eff7812 */ /* 0x000fe200078ac0ff */
[----:B------:R-:W-:Y:S01]  /*3390*/  FMUL.FTZ R92, R116, R93 ;  /* 0x0000005d745c7220 */ /* 0x000fe20000410000 */
[----:B------:R-:W-:Y:S01]  /*33a0*/  FSEL R154, R96, RZ, P0 ;  /* 0x000000ff609a7208 */ /* 0x000fe20000000000 */
[----:B------:R-:W-:Y:S01]  /*33b0*/  FMUL.FTZ R98, R98, UR13 ;  /* 0x0000000d62627c20 */ /* 0x000fe20008410000 */
[----:B------:R-:W-:Y:S01]  /*33c0*/  LOP3.LUT P0, RZ, R106, 0xff000000, RZ, 0xc0, !PT ;  /* 0xff0000006aff7812 */ /* 0x000fe2000780c0ff */
[----:B------:R-:W-:Y:S01]  /*33d0*/  FADD.FTZ R111, R118, -R111 ;  /* 0x8000006f766f7221 */ /* 0x000fe20000010000 */
[----:B------:R-:W-:Y:S01]  /*33e0*/  FSEL R93, R96, RZ, P5 ;  /* 0x000000ff605d7208 */ /* 0x000fe20002800000 */
[----:B------:R-:W-:Y:S01]  /*33f0*/  FMUL.FTZ R92, R92, UR13 ;  /* 0x0000000d5c5c7c20 */ /* 0x000fe20008410000 */
[----:B------:R-:W-:Y:S01]  /*3400*/  LOP3.LUT P5, RZ, R158, 0xff000000, RZ, 0xc0, !PT ;  /* 0xff0000009eff7812 */ /* 0x000fe200078ac0ff */
[----:B------:R-:W-:Y:S01]  /*3410*/  FMUL.FTZ R111, R116, R111 ;  /* 0x0000006f746f7220 */ /* 0x000fe20000410000 */
[----:B------:R-:W-:-:S02]  /*3420*/  FSEL R155, R98, RZ, P0 ;  /* 0x000000ff629b7208 */ /* 0x000fc40000000000 */
[----:B------:R-:W-:Y:S01]  /*3430*/  LOP3.LUT P0, RZ, R106, 0xff00, RZ, 0xc0, !PT ;  /* 0x0000ff006aff7812 */ /* 0x000fe2000780c0ff */
[----:B------:R-:W-:Y:S01]  /*3440*/  FMUL.FTZ R110, R111, UR13 ;  /* 0x0000000d6f6e7c20 */ /* 0x000fe20008410000 */
[----:B------:R-:W-:Y:S02]  /*3450*/  FSEL R96, R98, RZ, P5 ;  /* 0x000000ff62607208 */ /* 0x000fe40002800000 */
[----:B------:R-:W-:Y:S02]  /*3460*/  LOP3.LUT P5, RZ, R158, 0xff00, RZ, 0xc0, !PT ;  /* 0x0000ff009eff7812 */ /* 0x000fe400078ac0ff */
[----:B------:R-:W-:Y:S02]  /*3470*/  FSEL R151, R92, RZ, P0 ;  /* 0x000000ff5c977208 */ /* 0x000fe40000000000 */
[----:B------:R-:W-:Y:S02]  /*3480*/  LOP3.LUT P0, RZ, R158, 0xff, RZ, 0xc0, !PT ;  /* 0x000000ff9eff7812 */ /* 0x000fe4000780c0ff */
[----:B------:R-:W-:-:S02]  /*3490*/  FSEL R111, R92, RZ, P5 ;  /* 0x000000ff5c6f7208 */ /* 0x000fc40002800000 */
[----:B------:R-:W-:Y:S02]  /*34a0*/  LOP3.LUT P5, RZ, R106, 0xff, RZ, 0xc0, !PT ;  /* 0x000000ff6aff7812 */ /* 0x000fe400078ac0ff */
[C---:B------:R-:W-:Y:S02]  /*34b0*/  FSEL R92, R110.reuse, RZ, P0 ;  /* 0x000000ff6e5c7208 */ /* 0x040fe40000000000 */
[----:B------:R-:W-:Y:S02]  /*34c0*/  FSEL R110, R110, RZ, P5 ;  /* 0x000000ff6e6e7208 */ /* 0x000fe40002800000 */
[----:B------:R-:W-:Y:S02]  /*34d0*/  F2FP.BF16.F32.PACK_AB R94, R97, R94 ;  /* 0x0000005e615e723e */ /* 0x000fe400000010ff */
[----:B------:R-:W-:Y:S02]  /*34e0*/  F2FP.BF16.F32.PACK_AB R93, R96, R93 ;  /* 0x0000005d605d723e */ /* 0x000fe400000010ff */
[----:B------:R-:W-:-:S02]  /*34f0*/  F2FP.BF16.F32.PACK_AB R98, R157, R156 ;  /* 0x0000009c9d62723e */ /* 0x000fc400000010ff */
[----:B------:R-:W-:Y:S02]  /*3500*/  F2FP.BF16.F32.PACK_AB R97, R155, R154 ;  /* 0x0000009a9b61723e */ /* 0x000fe400000010ff */
[----:B------:R-:W-:Y:S02]  /*3510*/  F2FP.BF16.F32.PACK_AB R92, R111, R92 ;  /* 0x0000005c6f5c723e */ /* 0x000fe400000010ff */
[----:B------:R-:W-:Y:S01]  /*3520*/  F2FP.BF16.F32.PACK_AB R96, R151, R110 ;  /* 0x0000006e9760723e */ /* 0x000fe200000010ff */
[----:B------:R-:W-:Y:S06]  /*3530*/  BRA `(.L_x_108) ;  /* 0x0000000c00ec7947 */ /* 0x000fec0003800000 */
.L_x_111:
[-CC-:B------:R-:W-:Y:S01]  /*3540*/  FFMA.FTZ R89, R141, R108.reuse, R109.reuse ;  /* 0x0000006c8d597223 */ /* 0x180fe2000001006d */
[----:B------:R-:W-:Y:S01]  /*3550*/  FFMA.FTZ R91, R144, R108, R109 ;  /* 0x0000006c905b7223 */ /* 0x000fe2000001006d */
[----:B------:R-:W-:Y:S02]  /*3560*/  LOP3.LUT P5, RZ, R107, 0xff0000, RZ, 0xc0, !PT ;  /* 0x00ff00006bff7812 */ /* 0x000fe400078ac0ff */
[----:B------:R-:W-:Y:S01]  /*3570*/  FADD.FTZ R89, R120, -R89 ;  /* 0x8000005978597221 */ /* 0x000fe20000010000 */
[----:B------:R-:W-:Y:S01]  /*3580*/  FADD.FTZ R91, R124, -R91 ;  /* 0x8000005b7c5b7221 */ /* 0x000fe20000010000 */
[----:B------:R-:W-:Y:S02]  /*3590*/  LOP3.LUT P0, RZ, R159, 0xff0000, RZ, 0xc0, !PT ;  /* 0x00ff00009fff7812 */ /* 0x000fe4000780c0ff */
[C---:B-----5:R-:W-:Y:S01]  /*35a0*/  FMUL.FTZ R89, R116.reuse, R89 ;  /* 0x0000005974597220 */ /* 0x060fe20000410000 */
[----:B------:R-:W-:-:S03]  /*35b0*/  FMUL.FTZ R90, R116, R91 ;  /* 0x0000005b745a7220 */ /* 0x000fc60000410000 */
[----:B------:R-:W-:Y:S01]  /*35c0*/  FMUL.FTZ R88, R89, UR13 ;  /* 0x0000000d59587c20 */ /* 0x000fe20008410000 */
[C---:B------:R-:W-:Y:S01]  /*35d0*/  FMUL.FTZ R92, R90.reuse, UR13 ;  /* 0x0000000d5a5c7c20 */ /* 0x040fe20008410000 */
[----:B------:R-:W-:-:S03]  /*35e0*/  F2FP.BF16.F32.PACK_AB R91, R90, R89 ;  /* 0x000000595a5b723e */ /* 0x000fc600000010ff */
[C---:B------:R-:W-:Y:S02]  /*35f0*/  FSEL R99, R88.reuse, RZ, P5 ;  /* 0x000000ff58637208 */ /* 0x040fe40002800000 */
[----:B------:R-:W-:Y:S01]  /*3600*/  FSEL R95, R88, RZ, P0 ;  /* 0x000000ff585f7208 */ /* 0x000fe20000000000 */
[-CC-:B------:R-:W-:Y:S01]  /*3610*/  FFMA.FTZ R88, R135, R108.reuse, R109.reuse ;  /* 0x0000006c87587223 */ /* 0x180fe2000001006d */
[----:B------:R-:W-:Y:S02]  /*3620*/  ISETP.GE.U32.AND P5, PT, R158, RZ, PT ;  /* 0x000000ff9e00720c */ /* 0x000fe40003fa6070 */
[----:B------:R-:W-:Y:S01]  /*3630*/  ISETP.GE.U32.AND P0, PT, R106, RZ, PT ;  /* 0x000000ff6a00720c */ /* 0x000fe20003f06070 */
[----:B------:R-:W-:Y:S01]  /*3640*/  FADD.FTZ R89, R119, -R88 ;  /* 0x8000005877597221 */ /* 0x000fe20000010000 */
[-CC-:B------:R-:W-:Y:S01]  /*3650*/  FFMA.FTZ R88, R142, R108.reuse, R109.reuse ;  /* 0x0000006c8e587223 */ /* 0x180fe2000001006d */
[----:B------:R-:W-:Y:S02]  /*3660*/  ISETP.GE.U32.AND.EX P5, PT, R159, 0x1000000, PT, P5 ;  /* 0x010000009f00780c */ /* 0x000fe40003fa6150 */
[----:B------:R-:W-:Y:S01]  /*3670*/  ISETP.GE.U32.AND.EX P0, PT, R107, 0x1000000, PT, P0 ;  /* 0x010000006b00780c */ /* 0x000fe20003f06100 */
[----:B------:R-:W-:Y:S01]  /*3680*/  FMUL.FTZ R90, R116, R89 ;  /* 0x00000059745a7220 */ /* 0x000fe20000410000 */
[----:B------:R-:W-:Y:S01]  /*3690*/  FADD.FTZ R89, R123, -R88 ;  /* 0x800000587b597221 */ /* 0x000fe20000010000 */
[C---:B------:R-:W-:Y:S01]  /*36a0*/  FSEL R94, R92.reuse, RZ, P5 ;  /* 0x000000ff5c5e7208 */ /* 0x040fe20002800000 */
[--C-:B------:R-:W-:Y:S01]  /*36b0*/  FFMA.FTZ R88, R133, R108, R109.reuse ;  /* 0x0000006c85587223 */ /* 0x100fe2000001006d */
[----:B------:R-:W-:Y:S01]  /*36c0*/  FSEL R92, R92, RZ, P0 ;  /* 0x000000ff5c5c7208 */ /* 0x000fe20000000000 */
[----:B------:R-:W-:Y:S01]  /*36d0*/  FMUL.FTZ R93, R116, R89 ;  /* 0x00000059745d7220 */ /* 0x000fe20000410000 */
[----:B------:R-:W-:Y:S01]  /*36e0*/  LOP3.LUT P0, RZ, R107, 0xff, RZ, 0xc0, !PT ;  /* 0x000000ff6bff7812 */ /* 0x000fe2000780c0ff */
[----:B------:R-:W-:Y:S01]  /*36f0*/  FADD.FTZ R89, R117, -R88 ;  /* 0x8000005875597221 */ /* 0x000fe20000010000 */
[----:B------:R-:W-:Y:S01]  /*3700*/  F2FP.BF16.F32.PACK_AB R99, R92, R99 ;  /* 0x000000635c63723e */ /* 0x000fe200000010ff */
[----:B------:R-:W-:Y:S01]  /*3710*/  FMUL.FTZ R92, R90, UR13 ;  /* 0x0000000d5a5c7c20 */ /* 0x000fe20008410000 */
[C---:B------:R-:W-:Y:S01]  /*3720*/  F2FP.BF16.F32.PACK_AB R90, R93.reuse, R90 ;  /* 0x0000005a5d5a723e */ /* 0x040fe200000010ff */
[----:B------:R-:W-:Y:S01]  /*3730*/  FMUL.FTZ R97, R93, UR13 ;  /* 0x0000000d5d617c20 */ /* 0x000fe20008410000 */
[----:B------:R-:W-:Y:S01]  /*3740*/  LOP3.LUT P5, RZ, R159, 0xff, RZ, 0xc0, !PT ;  /* 0x000000ff9fff7812 */ /* 0x000fe200078ac0ff */
[-CC-:B------:R-:W-:Y:S01]  /*3750*/  FFMA.FTZ R93, R140, R108.reuse, R109.reuse ;  /* 0x0000006c8c5d7223 */ /* 0x180fe2000001006d */
[----:B------:R-:W-:Y:S01]  /*3760*/  FSEL R98, R92, RZ, P0 ;  /* 0x000000ff5c627208 */ /* 0x000fe20000000000 */
[-C--:B------:R-:W-:Y:S01]  /*3770*/  FFMA.FTZ R88, R134, R108.reuse, R109 ;  /* 0x0000006c86587223 */ /* 0x080fe2000001006d */
[----:B------:R-:W-:Y:S01]  /*3780*/  FSEL R96, R92, RZ, P5 ;  /* 0x000000ff5c607208 */ /* 0x000fe20002800000 */
[----:B------:R-:W-:Y:S01]  /*3790*/  FADD.FTZ R93, R122, -R93 ;  /* 0x8000005d7a5d7221 */ /* 0x000fe20000010000 */
[----:B------:R-:W-:Y:S01]  /*37a0*/  LOP3.LUT P0, RZ, R107, 0xff00, RZ, 0xc0, !PT ;  /* 0x0000ff006bff7812 */ /* 0x000fe2000780c0ff */
[----:B------:R-:W-:Y:S01]  /*37b0*/  FMUL.FTZ R92, R116, R89 ;  /* 0x00000059745c7220 */ /* 0x000fe20000410000 */
[----:B------:R-:W-:Y:S01]  /*37c0*/  LOP3.LUT P5, RZ, R159, 0xff00, RZ, 0xc0, !PT ;  /* 0x0000ff009fff7812 */ /* 0x000fe200078ac0ff */
[----:B------:R-:W-:Y:S01]  /*37d0*/  FADD.FTZ R89, R121, -R88 ;  /* 0x8000005879597221 */ /* 0x000fe20000010000 */
[----:B------:R-:W-:Y:S01]  /*37e0*/  F2FP.BF16.F32.PACK_AB R95, R94, R95 ;  /* 0x0000005f5e5f723e */ /* 0x000fe200000010ff */
[----:B------:R-:W-:Y:S01]  /*37f0*/  FMUL.FTZ R111, R116, R93 ;  /* 0x0000005d746f7220 */ /* 0x000fe20000410000 */
[C---:B------:R-:W-:Y:S01]  /*3800*/  FSEL R157, R97.reuse, RZ, P0 ;  /* 0x000000ff619d7208 */ /* 0x040fe20000000000 */
[----:B------:R-:W-:Y:S01]  /*3810*/  FMUL.FTZ R94, R92, UR13 ;  /* 0x0000000d5c5e7c20 */ /* 0x000fe20008410000 */
[----:B------:R-:W-:Y:S01]  /*3820*/  FSEL R179, R97, RZ, P5 ;  /* 0x000000ff61b37208 */ /* 0x000fe20002800000 */
[----:B------:R-:W-:Y:S01]  /*3830*/  FFMA.FTZ R93, R3, R108, R109 ;  /* 0x0000006c035d7223 */ /* 0x000fe2000001006d */
[----:B------:R-:W-:Y:S01]  /*3840*/  LOP3.LUT P0, RZ, R106, 0xff0000, RZ, 0xc0, !PT ;  /* 0x00ff00006aff7812 */ /* 0x000fe2000780c0ff */
[----:B------:R-:W-:Y:S01]  /*3850*/  FMUL.FTZ R88, R116, R89 ;  /* 0x0000005974587220 */ /* 0x000fe20000410000 */
[----:B------:R-:W-:Y:S01]  /*3860*/  LOP3.LUT P5, RZ, R158, 0xff0000, RZ, 0xc0, !PT ;  /* 0x00ff00009eff7812 */ /* 0x000fe200078ac0ff */
[----:B------:R-:W-:Y:S01]  /*3870*/  FADD.FTZ R93, R118, -R93 ;  /* 0x8000005d765d7221 */ /* 0x000fe20000010000 */
[C---:B------:R-:W-:Y:S01]  /*3880*/  F2FP.BF16.F32.PACK_AB R89, R111.reuse, R92 ;  /* 0x0000005c6f59723e */ /* 0x040fe200000010ff */
[----:B------:R-:W-:Y:S01]  /*3890*/  FMUL.FTZ R111, R111, UR13 ;  /* 0x0000000d6f6f7c20 */ /* 0x000fe20008410000 */
[----:B------:R-:W-:Y:S01]  /*38a0*/  FSEL R97, R94, RZ, P0 ;  /* 0x000000ff5e617208 */ /* 0x000fe20000000000 */
[----:B------:R-:W-:Y:S01]  /*38b0*/  FMUL.FTZ R93, R116, R93 ;  /* 0x0000005d745d7220 */ /* 0x000fe20000410000 */
[----:B------:R-:W-:Y:S01]  /*38c0*/  FSEL R110, R94, RZ, P5 ;  /* 0x000000ff5e6e7208 */ /* 0x000fe20002800000 */
[----:B------:R-:W-:Y:S01]  /*38d0*/  FMUL.FTZ R92, R88, UR13 ;  /* 0x0000000d585c7c20 */ /* 0x000fe20008410000 */
[----:B------:R-:W-:-:S02]  /*38e0*/  LOP3.LUT P0, RZ, R106, 0xff000000, RZ, 0xc0, !PT ;  /* 0xff0000006aff7812 */ /* 0x000fc4000780c0ff */
[----:B------:R-:W-:Y:S02]  /*38f0*/  LOP3.LUT P5, RZ, R158, 0xff000000, RZ, 0xc0, !PT ;  /* 0xff0000009eff7812 */ /* 0x000fe400078ac0ff */
[C---:B------:R-:W-:Y:S02]  /*3900*/  FSEL R154, R111.reuse, RZ, P0 ;  /* 0x000000ff6f9a7208 */ /* 0x040fe40000000000 */
[----:B------:R-:W-:Y:S02]  /*3910*/  FSEL R155, R111, RZ, P5 ;  /* 0x000000ff6f9b7208 */ /* 0x000fe40002800000 */
[----:B------:R-:W-:Y:S02]  /*3920*/  LOP3.LUT P0, RZ, R106, 0xff00, RZ, 0xc0, !PT ;  /* 0x0000ff006aff7812 */ /* 0x000fe4000780c0ff */
[----:B------:R-:W-:Y:S02]  /*3930*/  LOP3.LUT P5, RZ, R158, 0xff00, RZ, 0xc0, !PT ;  /* 0x0000ff009eff7812 */ /* 0x000fe400078ac0ff */
[----:B------:R-:W-:Y:S01]  /*3940*/  F2FP.BF16.F32.PACK_AB R88, R88, R93 ;  /* 0x0000005d5858723e */ /* 0x000fe200000010ff */
[----:B------:R-:W-:Y:S01]  /*3950*/  FMUL.FTZ R93, R93, UR13 ;  /* 0x0000000d5d5d7c20 */ /* 0x000fe20008410000 */
[----:B------:R-:W-:-:S02]  /*3960*/  FSEL R111, R92, RZ, P0 ;  /* 0x000000ff5c6f7208 */ /* 0x000fc40000000000 */
[----:B------:R-:W-:Y:S02]  /*3970*/  FSEL R151, R92, RZ, P5 ;  /* 0x000000ff5c977208 */ /* 0x000fe40002800000 */
[----:B------:R-:W-:Y:S02]  /*3980*/  LOP3.LUT P0, RZ, R158, 0xff, RZ, 0xc0, !PT ;  /* 0x000000ff9eff7812 */ /* 0x000fe4000780c0ff */
[----:B------:R-:W-:Y:S02]  /*3990*/  LOP3.LUT P5, RZ, R106, 0xff, RZ, 0xc0, !PT ;  /* 0x000000ff6aff7812 */ /* 0x000fe400078ac0ff */
[----:B------:R-:W-:Y:S02]  /*39a0*/  F2FP.BF16.F32.PACK_AB R94, R179, R96 ;  /* 0x00000060b35e723e */ /* 0x000fe400000010ff */
[C---:B------:R-:W-:Y:S02]  /*39b0*/  FSEL R92, R93.reuse, RZ, P0 ;  /* 0x000000ff5d5c7208 */ /* 0x040fe40000000000 */
[----:B------:R-:W-:-:S02]  /*39c0*/  FSEL R96, R93, RZ, P5 ;  /* 0x000000ff5d607208 */ /* 0x000fc40002800000 */
[----:B------:R-:W-:Y:S02]  /*39d0*/  F2FP.BF16.F32.PACK_AB R98, R157, R98 ;  /* 0x000000629d62723e */ /* 0x000fe400000010ff */
[----:B------:R-:W-:Y:S02]  /*39e0*/  F2FP.BF16.F32.PACK_AB R93, R155, R110 ;  /* 0x0000006e9b5d723e */ /* 0x000fe400000010ff */
[----:B------:R-:W-:Y:S02]  /*39f0*/  F2FP.BF16.F32.PACK_AB R97, R154, R97 ;  /* 0x000000619a61723e */ /* 0x000fe400000010ff */
[----:B------:R-:W-:Y:S02]  /*3a00*/  F2FP.BF16.F32.PACK_AB R92, R151, R92 ;  /* 0x0000005c975c723e */ /* 0x000fe400000010ff */
[----:B------:R-:W-:Y:S01]  /*3a10*/  F2FP.BF16.F32.PACK_AB R96, R111, R96 ;  /* 0x000000606f60723e */ /* 0x000fe200000010ff */
[----:B------:R-:W-:Y:S06]  /*3a20*/  BRA `(.L_x_108) ;  /* 0x0000000800b07947 */ /* 0x000fec0003800000 */
.L_x_110:
[----:B------:R-:W-:-:S04]  /*3a30*/  UISETP.NE.U32.AND UP0, UPT, UR4, URZ, UPT ;  /* 0x000000ff0400728c */ /* 0x000fc8000bf05070 */
[----:B------:R-:W-:-:S09]  /*3a40*/  UISETP.NE.AND.EX UP0, UPT, UR5, URZ, UPT, UP0 ;  /* 0x000000ff0500728c */ /* 0x000fd2000bf05300 */
[----:B------:R-:W-:Y:S05]  /*3a50*/  BRA.U UP0, `(.L_x_112) ;  /* 0x00000005004c7547 */ /* 0x000fea000b800000 */
[-CC-:B------:R-:W-:Y:S01]  /*3a60*/  FFMA.FTZ R93, R141, R108.reuse, R109.reuse ;  /* 0x0000006c8d5d7223 */ /* 0x180fe2000001006d */
[-CC-:B------:R-:W-:Y:S01]  /*3a70*/  FFMA.FTZ R111, R144, R108.reuse, R109.reuse ;  /* 0x0000006c906f7223 */ /* 0x180fe2000001006d */
[-C--:B------:R-:W-:Y:S01]  /*3a80*/  FFMA.FTZ R92, R135, R108.reuse, R109 ;  /* 0x0000006c875c7223 */ /* 0x080fe2000001006d */
[----:B------:R-:W-:Y:S01]  /*3a90*/  SHF.L.U32 R96, R97, 0x10, RZ ;  /* 0x0000001061607819 */ /* 0x000fe200000006ff */
[----:B------:R-:W-:Y:S01]  /*3aa0*/  FADD.FTZ R95, R120, -R93 ;  /* 0x8000005d785f7221 */ /* 0x000fe20000010000 */
[----:B------:R-:W-:Y:S01]  /*3ab0*/  FADD.FTZ R111, R124, -R111 ;  /* 0x8000006f7c6f7221 */ /* 0x000fe20000010000 */
[----:B------:R-:W-:Y:S02]  /*3ac0*/  IMAD.U32 R94, R6, 0x10000, RZ ;  /* 0x00010000065e7824 */ /* 0x000fe400078e00ff */
[----:B------:R-:W-:Y:S01]  /*3ad0*/  FADD.FTZ R93, R119, -R92 ;  /* 0x8000005c775d7221 */ /* 0x000fe20000010000 */
[----:B------:R-:W-:Y:S01]  /*3ae0*/  SHF.L.U32 R151, R98, 0x10, RZ ;  /* 0x0000001062977819 */ /* 0x000fe200000006ff */
[C---:B-----5:R-:W-:Y:S01]  /*3af0*/  FFMA.FTZ R156, R116.reuse, R111, R96 ;  /* 0x0000006f749c7223 */ /* 0x060fe20000010060 */
[----:B------:R-:W-:Y:S01]  /*3b00*/  SHF.L.U32 R97, R7, 0x10, RZ ;  /* 0x0000001007617819 */ /* 0x000fe200000006ff */
[----:B------:R-:W-:Y:S01]  /*3b10*/  FFMA.FTZ R111, R116, R93, R94 ;  /* 0x0000005d746f7223 */ /* 0x000fe2000001005e */
[-CC-:B------:R-:W-:Y:S01]  /*3b20*/  FFMA.FTZ R93, R3, R108.reuse, R109.reuse ;  /* 0x0000006c035d7223 */ /* 0x180fe2000001006d */
[-C--:B------:R-:W-:Y:S01]  /*3b30*/  FFMA.FTZ R98, R142, R108.reuse, R109 ;  /* 0x0000006c8e627223 */ /* 0x080fe2000001006d */
[----:B------:R-:W-:Y:S01]  /*3b40*/  SHF.L.U32 R92, R4, 0x10, RZ ;  /* 0x00000010045c7819 */ /* 0x000fe200000006ff */
[----:B------:R-:W-:Y:S01]  /*3b50*/  FFMA.FTZ R155, R116, R95, R97 ;  /* 0x0000005f749b7223 */ /* 0x000fe20000010061 */
[----:B------:R-:W-:Y:S01]  /*3b60*/  FADD.FTZ R93, R118, -R93 ;  /* 0x8000005d765d7221 */ /* 0x000fe20000010000 */
[----:B------:R-:W-:Y:S01]  /*3b70*/  SHF.L.U32 R154, R99, 0x10, RZ ;  /* 0x00000010639a7819 */ /* 0x000fe200000006ff */
[----:B------:R-:W-:Y:S01]  /*3b80*/  FADD.FTZ R99, R123, -R98 ;  /* 0x800000627b637221 */ /* 0x000fe20000010000 */
[----:B------:R-:W-:Y:S01]  /*3b90*/  ISETP.GE.U32.AND P0, PT, R158, RZ, PT ;  /* 0x000000ff9e00720c */ /* 0x000fe20003f06070 */
[-CC-:B------:R-:W-:Y:S01]  /*3ba0*/  FFMA.FTZ R94, R133, R108.reuse, R109.reuse ;  /* 0x0000006c855e7223 */ /* 0x180fe2000001006d */
[----:B------:R-:W-:Y:S01]  /*3bb0*/  FFMA.FTZ R98, R116, R93, R92 ;  /* 0x0000005d74627223 */ /* 0x000fe2000001005c */
[----:B------:R-:W-:Y:S01]  /*3bc0*/  FFMA.FTZ R92, R134, R108, R109 ;  /* 0x0000006c865c7223 */ /* 0x000fe2000001006d */
[----:B------:R-:W-:Y:S01]  /*3bd0*/  FMUL.FTZ R156, R156, UR13 ;  /* 0x0000000d9c9c7c20 */ /* 0x000fe20008410000 */
[----:B------:R-:W-:Y:S01]  /*3be0*/  ISETP.GE.U32.AND.EX P0, PT, R159, 0x1000000, PT, P0 ;  /* 0x010000009f00780c */ /* 0x000fe20003f06100 */
[----:B------:R-:W-:-:S02]  /*3bf0*/  IMAD.U32 R96, R5, 0x10000, RZ ;  /* 0x0001000005607824 */ /* 0x000fc400078e00ff */
[----:B------:R-:W-:Y:S01]  /*3c00*/  FADD.FTZ R95, R117, -R94 ;  /* 0x8000005e755f7221 */ /* 0x000fe20000010000 */
[----:B------:R-:W-:Y:S01]  /*3c10*/  FMUL.FTZ R155, R155, UR13 ;  /* 0x0000000d9b9b7c20 */ /* 0x000fe20008410000 */
[----:B------:R-:W-:Y:S01]  /*3c20*/  FFMA.FTZ R97, R140, R108, R109 ;  /* 0x0000006c8c617223 */ /* 0x000fe2000001006d */
[----:B------:R-:W-:Y:S01]  /*3c30*/  LOP3.LUT P5, RZ, R159, 0xff0000, RZ, 0xc0, !PT ;  /* 0x00ff00009fff7812 */ /* 0x000fe200078ac0ff */
[----:B------:R-:W-:Y:S01]  /*3c40*/  FADD.FTZ R94, R121, -R92 ;  /* 0x8000005c795e7221 */ /* 0x000fe20000010000 */
[----:B------:R-:W-:Y:S01]  /*3c50*/  FSEL R92, R156, RZ, P0 ;  /* 0x000000ff9c5c7208 */ /* 0x000fe20000000000 */
[----:B------:R-:W-:Y:S01]  /*3c60*/  FFMA.FTZ R96, R116, R95, R96 ;  /* 0x0000005f74607223 */ /* 0x000fe20000010060 */
[----:B------:R-:W-:Y:S01]  /*3c70*/  ISETP.GE.U32.AND P0, PT, R106, RZ, PT ;  /* 0x000000ff6a00720c */ /* 0x000fe20003f06070 */
[----:B------:R-:W-:Y:S01]  /*3c80*/  FADD.FTZ R97, R122, -R97 ;  /* 0x800000617a617221 */ /* 0x000fe20000010000 */
[----:B------:R-:W-:Y:S01]  /*3c90*/  FSEL R95, R155, RZ, P5 ;  /* 0x000000ff9b5f7208 */ /* 0x000fe20002800000 */
[----:B------:R-:W-:Y:S01]  /*3ca0*/  FMUL.FTZ R111, R111, UR13 ;  /* 0x0000000d6f6f7c20 */ /* 0x000fe20008410000 */
[C---:B------:R-:W-:Y:S01]  /*3cb0*/  LOP3.LUT P5, RZ, R107.reuse, 0xff0000, RZ, 0xc0, !PT ;  /* 0x00ff00006bff7812 */ /* 0x040fe200078ac0ff */
[C---:B------:R-:W-:Y:S01]  /*3cc0*/  FFMA.FTZ R97, R116.reuse, R97, R154 ;  /* 0x0000006174617223 */ /* 0x040fe2000001009a */
[----:B------:R-:W-:Y:S01]  /*3cd0*/  ISETP.GE.U32.AND.EX P0, PT, R107, 0x1000000, PT, P0 ;  /* 0x010000006b00780c */ /* 0x000fe20003f06100 */
[----:B------:R-:W-:Y:S01]  /*3ce0*/  FFMA.FTZ R99, R116, R99, R151 ;  /* 0x0000006374637223 */ /* 0x000fe20000010097 */
[----:B------:R-:W-:Y:S01]  /*3cf0*/  SHF.L.U32 R93, R110, 0x10, RZ ;  /* 0x000000106e5d7819 */ /* 0x000fe200000006ff */
[----:B------:R-:W-:Y:S01]  /*3d00*/  FMUL.FTZ R96, R96, UR13 ;  /* 0x0000000d60607c20 */ /* 0x000fe20008410000 */
[----:B------:R-:W-:Y:S01]  /*3d10*/  FSEL R154, R155, RZ, P5 ;  /* 0x000000ff9b9a7208 */ /* 0x000fe20002800000 */
[----:B------:R-:W-:Y:S01]  /*3d20*/  FMUL.FTZ R99, R99, UR13 ;  /* 0x0000000d63637c20 */ /* 0x000fe20008410000 */
[----:B------:R-:W-:Y:S01]  /*3d30*/  LOP3.LUT P5, RZ, R107, 0xff, RZ, 0xc0, !PT ;  /* 0x000000ff6bff7812 */ /* 0x000fe200078ac0ff */
[----:B------:R-:W-:Y:S01]  /*3d40*/  FFMA.FTZ R93, R116, R94, R93 ;  /* 0x0000005e745d7223 */ /* 0x000fe2000001005d */
[----:B------:R-:W-:Y:S01]  /*3d50*/  FSEL R179, R156, RZ, P0 ;  /* 0x000000ff9cb37208 */ /* 0x000fe20000000000 */
[----:B------:R-:W-:Y:S01]  /*3d60*/  FMUL.FTZ R110, R97, UR13 ;  /* 0x0000000d616e7c20 */ /* 0x000fe20008410000 */
[----:B------:R-:W-:Y:S01]  /*3d70*/  LOP3.LUT P0, RZ, R159, 0xff, RZ, 0xc0, !PT ;  /* 0x000000ff9fff7812 */ /* 0x000fe2000780c0ff */
[----:B------:R-:W-:Y:S01]  /*3d80*/  FMUL.FTZ R93, R93, UR13 ;  /* 0x0000000d5d5d7c20 */ /* 0x000fe20008410000 */
[----:B------:R-:W-:-:S02]  /*3d90*/  F2FP.BF16.F32.PACK_AB R95, R92, R95 ;  /* 0x0000005f5c5f723e */ /* 0x000fc400000010ff */
[----:B------:R-:W-:Y:S02]  /*3da0*/  FSEL R92, R111, RZ, P5 ;  /* 0x000000ff6f5c7208 */ /* 0x000fe40002800000 */
[----:B------:R-:W-:Y:S02]  /*3db0*/  LOP3.LUT P5, RZ, R107, 0xff00, RZ, 0xc0, !PT ;  /* 0x0000ff006bff7812 */ /* 0x000fe400078ac0ff */
[----:B------:R-:W-:Y:S02]  /*3dc0*/  FSEL R94, R111, RZ, P0 ;  /* 0x000000ff6f5e7208 */ /* 0x000fe40000000000 */
[----:B------:R-:W-:Y:S02]  /*3dd0*/  LOP3.LUT P0, RZ, R159, 0xff00, RZ, 0xc0, !PT ;  /* 0x0000ff009fff7812 */ /* 0x000fe4000780c0ff */
[----:B------:R-:W-:Y:S02]  /*3de0*/  FSEL R157, R99, RZ, P5 ;  /* 0x000000ff639d7208 */ /* 0x000fe40002800000 */
[----:B------:R-:W-:-:S02]  /*3df0*/  LOP3.LUT P5, RZ, R106, 0xff0000, RZ, 0xc0, !PT ;  /* 0x00ff00006aff7812 */ /* 0x000fc400078ac0ff */
[----:B------:R-:W-:Y:S02]  /*3e00*/  FSEL R151, R99, RZ, P0 ;  /* 0x000000ff63977208 */ /* 0x000fe40000000000 */
[----:B------:R-:W-:Y:S02]  /*3e10*/  LOP3.LUT P0, RZ, R158, 0xff0000, RZ, 0xc0, !PT ;  /* 0x00ff00009eff7812 */ /* 0x000fe4000780c0ff */
[----:B------:R-:W-:Y:S02]  /*3e20*/  FSEL R155, R96, RZ, P5 ;  /* 0x000000ff609b7208 */ /* 0x000fe40002800000 */
[----:B------:R-:W-:Y:S02]  /*3e30*/  LOP3.LUT P5, RZ, R106, 0xff000000, RZ, 0xc0, !PT ;  /* 0xff0000006aff7812 */ /* 0x000fe400078ac0ff */
[----:B------:R-:W-:Y:S02]  /*3e40*/  FSEL R97, R96, RZ, P0 ;  /* 0x000000ff60617208 */ /* 0x000fe40000000000 */
[----:B------:R-:W-:-:S02]  /*3e50*/  LOP3.LUT P0, RZ, R158, 0xff000000, RZ, 0xc0, !PT ;  /* 0xff0000009eff7812 */ /* 0x000fc4000780c0ff */
        /* <DEDUP_REMOVED lines=11> */
[----:B------:R-:W-:Y:S02]  /*3f10*/  F2FP.BF16.F32.PACK_AB R98, R157, R92 ;  /* 0x0000005c9d62723e */ /* 0x000fe400000010ff */
[----:B------:R-:W-:-:S02]  /*3f20*/  FSEL R92, R154, RZ, P5 ;  /* 0x000000ff9a5c7208 */ /* 0x000fc40002800000 */
[----:B------:R-:W-:Y:S02]  /*3f30*/  FSEL R151, R154, RZ, P0 ;  /* 0x000000ff9a977208 */ /* 0x000fe40000000000 */
[----:B------:R-:W-:Y:S02]  /*3f40*/  F2FP.BF16.F32.PACK_AB R93, R110, R97 ;  /* 0x000000616e5d723e */ /* 0x000fe400000010ff */
[----:B------:R-:W-:Y:S02]  /*3f50*/  F2FP.BF16.F32.PACK_AB R97, R156, R155 ;  /* 0x0000009b9c61723e */ /* 0x000fe400000010ff */
[----:B------:R-:W-:Y:S02]  /*3f60*/  F2FP.BF16.F32.PACK_AB R92, R111, R92 ;  /* 0x0000005c6f5c723e */ /* 0x000fe400000010ff */
[----:B------:R-:W-:Y:S01]  /*3f70*/  F2FP.BF16.F32.PACK_AB R96, R96, R151 ;  /* 0x000000976060723e */ /* 0x000fe200000010ff */
[----:B------:R-:W-:Y:S06]  /*3f80*/  BRA `(.L_x_108) ;  /* 0x0000000400587947 */ /* 0x000fec0003800000 */
.L_x_112:
[-CC-:B------:R-:W-:Y:S01]  /*3f90*/  FFMA.FTZ R89, R141, R108.reuse, R109.reuse ;  /* 0x0000006c8d597223 */ /* 0x180fe2000001006d */
[-CC-:B------:R-:W-:Y:S01]  /*3fa0*/  FFMA.FTZ R95, R144, R108.reuse, R109.reuse ;  /* 0x0000006c905f7223 */ /* 0x180fe2000001006d */
[-C--:B------:R-:W-:Y:S01]  /*3fb0*/  FFMA.FTZ R88, R135, R108.reuse, R109 ;  /* 0x0000006c87587223 */ /* 0x080fe2000001006d */
[----:B------:R-:W-:Y:S01]  /*3fc0*/  IMAD.U32 R92, R97, 0x10000, RZ ;  /* 0x00010000615c7824 */ /* 0x000fe200078e00ff */
[----:B------:R-:W-:Y:S01]  /*3fd0*/  SHF.L.U32 R90, R6, 0x10, RZ ;  /* 0x00000010065a7819 */ /* 0x000fe200000006ff */
[----:B------:R-:W-:Y:S01]  /*3fe0*/  FADD.FTZ R91, R120, -R89 ;  /* 0x80000059785b7221 */ /* 0x000fe20000010000 */
[----:B------:R-:W-:Y:S01]  /*3ff0*/  FADD.FTZ R95, R124, -R95 ;  /* 0x8000005f7c5f7221 */ /* 0x000fe20000010000 */
[----:B------:R-:W-:Y:S01]  /*4000*/  FADD.FTZ R89, R119, -R88 ;  /* 0x8000005877597221 */ /* 0x000fe20000010000 */
[----:B------:R-:W-:Y:S01]  /*4010*/  SHF.L.U32 R93, R7, 0x10, RZ ;  /* 0x00000010075d7819 */ /* 0x000fe200000006ff */
[-CC-:B------:R-:W-:Y:S01]  /*4020*/  FFMA.FTZ R94, R142, R108.reuse, R109.reuse ;  /* 0x0000006c8e5e7223 */ /* 0x180fe2000001006d */
[C---:B-----5:R-:W-:Y:S01]  /*4030*/  FFMA.FTZ R154, R116.reuse, R95, R92 ;  /* 0x0000005f749a7223 */ /* 0x060fe2000001005c */
[C---:B------:R-:W-:Y:S01]  /*4040*/  FFMA.FTZ R95, R116.reuse, R89, R90 ;  /* 0x00000059745f7223 */ /* 0x040fe2000001005a */
[-CC-:B------:R-:W-:Y:S01]  /*4050*/  FFMA.FTZ R90, R133, R108.reuse, R109.reuse ;  /* 0x0000006c855a7223 */ /* 0x180fe2000001006d */
[----:B------:R-:W-:Y:S01]  /*4060*/  FFMA.FTZ R89, R3, R108, R109 ;  /* 0x0000006c03597223 */ /* 0x000fe2000001006d */
[----:B------:R-:W-:Y:S01]  /*4070*/  FFMA.FTZ R111, R116, R91, R93 ;  /* 0x0000005b746f7223 */ /* 0x000fe2000001005d */
[----:B------:R-:W-:Y:S01]  /*4080*/  SHF.L.U32 R92, R5, 0x10, RZ ;  /* 0x00000010055c7819 */ /* 0x000fe200000006ff */
[----:B------:R-:W-:-:S02]  /*4090*/  IMAD.U32 R110, R99, 0x10000, RZ ;  /* 0x00010000636e7824 */ /* 0x000fc400078e00ff */
[----:B------:R-:W-:Y:S01]  /*40a0*/  FADD.FTZ R91, R117, -R90 ;  /* 0x8000005a755b7221 */ /* 0x000fe20000010000 */
[----:B------:R-:W-:Y:S01]  /*40b0*/  SHF.L.U32 R99, R98, 0x10, RZ ;  /* 0x0000001062637819 */ /* 0x000fe200000006ff */
[----:B------:R-:W-:Y:S02]  /*40c0*/  IMAD.U32 R88, R4, 0x10000, RZ ;  /* 0x0001000004587824 */ /* 0x000fe400078e00ff */
[----:B------:R-:W-:Y:S01]  /*40d0*/  FADD.FTZ R89, R118, -R89 ;  /* 0x8000005976597221 */ /* 0x000fe20000010000 */
[----:B------:R-:W-:Y:S01]  /*40e0*/  FADD.FTZ R97, R123, -R94 ;  /* 0x8000005e7b617221 */ /* 0x000fe20000010000 */
[----:B------:R-:W-:Y:S01]  /*40f0*/  FMUL.FTZ R90, R111, UR13 ;  /* 0x0000000d6f5a7c20 */ /* 0x000fe20008410000 */
[----:B------:R-:W-:Y:S01]  /*4100*/  LOP3.LUT P0, RZ, R107, 0xff0000, RZ, 0xc0, !PT ;  /* 0x00ff00006bff7812 */ /* 0x000fe2000780c0ff */
[----:B------:R-:W-:Y:S01]  /*4110*/  FFMA.FTZ R94, R116, R91, R92 ;  /* 0x0000005b745e7223 */ /* 0x000fe2000001005c */
[----:B------:R-:W-:Y:S01]  /*4120*/  LOP3.LUT P5, RZ, R159, 0xff0000, RZ, 0xc0, !PT ;  /* 0x00ff00009fff7812 */ /* 0x000fe200078ac0ff */
[-C--:B------:R-:W-:Y:S01]  /*4130*/  FFMA.FTZ R93, R140, R108.reuse, R109 ;  /* 0x0000006c8c5d7223 */ /* 0x080fe2000001006d */
[C---:B------:R-:W-:Y:S01]  /*4140*/  FFMA.FTZ R92, R116.reuse, R89, R88 ;  /* 0x00000059745c7223 */ /* 0x040fe20000010058 */
[----:B------:R-:W-:Y:S01]  /*4150*/  FFMA.FTZ R98, R116, R97, R99 ;  /* 0x0000006174627223 */ /* 0x000fe20000010063 */
[----:B------:R-:W-:Y:S01]  /*4160*/  SHF.L.U32 R91, R96, 0x10, RZ ;  /* 0x00000010605b7819 */ /* 0x000fe200000006ff */
[----:B------:R-:W-:Y:S01]  /*4170*/  FFMA.FTZ R88, R134, R108, R109 ;  /* 0x0000006c86587223 */ /* 0x000fe2000001006d */
[----:B------:R-:W-:Y:S01]  /*4180*/  FSEL R99, R90, RZ, P0 ;  /* 0x000000ff5a637208 */ /* 0x000fe20000000000 */
[----:B------:R-:W-:Y:S01]  /*4190*/  FADD.FTZ R93, R122, -R93 ;  /* 0x8000005d7a5d7221 */ /* 0x000fe20000010000 */
[----:B------:R-:W-:Y:S01]  /*41a0*/  FSEL R96, R90, RZ, P5 ;  /* 0x000000ff5a607208 */ /* 0x000fe20002800000 */
[----:B------:R-:W-:Y:S01]  /*41b0*/  FADD.FTZ R89, R121, -R88 ;  /* 0x8000005879597221 */ /* 0x000fe20000010000 */
[----:B------:R-:W-:Y:S01]  /*41c0*/  ISETP.GE.U32.AND P0, PT, R106, RZ, PT ;  /* 0x000000ff6a00720c */ /* 0x000fe20003f06070 */
[----:B------:R-:W-:Y:S01]  /*41d0*/  FMUL.FTZ R90, R154, UR13 ;  /* 0x0000000d9a5a7c20 */ /* 0x000fe20008410000 */
[----:B------:R-:W-:Y:S01]  /*41e0*/  ISETP.GE.U32.AND P5, PT, R158, RZ, PT ;  /* 0x000000ff9e00720c */ /* 0x000fe20003fa6070 */
[C---:B------:R-:W-:Y:S01]  /*41f0*/  FFMA.FTZ R97, R116.reuse, R93, R110 ;  /* 0x0000005d74617223 */ /* 0x040fe2000001006e */
[----:B------:R-:W-:Y:S01]  /*4200*/  ISETP.GE.U32.AND.EX P0, PT, R107, 0x1000000, PT, P0 ;  /* 0x010000006b00780c */ /* 0x000fe20003f06100 */
[----:B------:R-:W-:Y:S01]  /*4210*/  FFMA.FTZ R93, R116, R89, R91 ;  /* 0x00000059745d7223 */ /* 0x000fe2000001005b */
[----:B------:R-:W-:Y:S01]  /*4220*/  ISETP.GE.U32.AND.EX P5, PT, R159, 0x1000000, PT, P5 ;  /* 0x010000009f00780c */ /* 0x000fe20003fa6150 */
[----:B------:R-:W-:Y:S01]  /*4230*/  FMUL.FTZ R88, R95, UR13 ;  /* 0x0000000d5f587c20 */ /* 0x000fe20008410000 */
[----:B------:R-:W-:Y:S01]  /*4240*/  F2FP.BF16.F32.PACK_AB R91, R154, R111 ;  /* 0x0000006f9a5b723e */ /* 0x000fe200000010ff */
[----:B------:R-:W-:Y:S01]  /*4250*/  FMUL.FTZ R89, R98, UR13 ;  /* 0x0000000d62597c20 */ /* 0x000fe20008410000 */
[----:B------:R-:W-:-:S02]  /*4260*/  FSEL R178, R90, RZ, P0 ;  /* 0x000000ff5ab27208 */ /* 0x000fc40000000000 */
[----:B------:R-:W-:Y:S02]  /*4270*/  FSEL R111, R90, RZ, P5 ;  /* 0x000000ff5a6f7208 */ /* 0x000fe40002800000 */
[----:B------:R-:W-:Y:S02]  /*4280*/  LOP3.LUT P0, RZ, R107, 0xff, RZ, 0xc0, !PT ;  /* 0x000000ff6bff7812 */ /* 0x000fe4000780c0ff */
[----:B------:R-:W-:Y:S02]  /*4290*/  LOP3.LUT P5, RZ, R159, 0xff, RZ, 0xc0, !PT ;  /* 0x000000ff9fff7812 */ /* 0x000fe400078ac0ff */
[----:B------:R-:W-:Y:S02]  /*42a0*/  F2FP.BF16.F32.PACK_AB R90, R98, R95 ;  /* 0x0000005f625a723e */ /* 0x000fe400000010ff */
[----:B------:R-:W-:Y:S01]  /*42b0*/  F2FP.BF16.F32.PACK_AB R95, R111, R96 ;  /* 0x000000606f5f723e */ /* 0x000fe200000010ff */
[----:B------:R-:W-:Y:S01]  /*42c0*/  FMUL.FTZ R96, R97, UR13 ;  /* 0x0000000d61607c20 */ /* 0x000fe20008410000 */
[----:B------:R-:W-:-:S02]  /*42d0*/  FSEL R98, R88, RZ, P0 ;  /* 0x000000ff58627208 */ /* 0x000fc40000000000 */
[----:B------:R-:W-:Y:S01]  /*42e0*/  FSEL R111, R88, RZ, P5 ;  /* 0x000000ff586f7208 */ /* 0x000fe20002800000 */
[----:B------:R-:W-:Y:S01]  /*42f0*/  FMUL.FTZ R88, R94, UR13 ;  /* 0x0000000d5e587c20 */ /* 0x000fe20008410000 */
[----:B------:R-:W-:Y:S02]  /*4300*/  LOP3.LUT P0, RZ, R107, 0xff00, RZ, 0xc0, !PT ;  /* 0x0000ff006bff7812 */ /* 0x000fe4000780c0ff */
[----:B------:R-:W-:Y:S02]  /*4310*/  LOP3.LUT P5, RZ, R159, 0xff00, RZ, 0xc0, !PT ;  /* 0x0000ff009fff7812 */ /* 0x000fe400078ac0ff */
[C---:B------:R-:W-:Y:S02]  /*4320*/  FSEL R157, R89.reuse, RZ, P0 ;  /* 0x000000ff599d7208 */ /* 0x040fe40000000000 */
[----:B------:R-:W-:Y:S02]  /*4330*/  FSEL R156, R89, RZ, P5 ;  /* 0x000000ff599c7208 */ /* 0x000fe40002800000 */
[----:B------:R-:W-:-:S02]  /*4340*/  LOP3.LUT P0, RZ, R106, 0xff0000, RZ, 0xc0, !PT ;  /* 0x00ff00006aff7812 */ /* 0x000fc4000780c0ff */
[----:B------:R-:W-:Y:S02]  /*4350*/  LOP3.LUT P5, RZ, R158, 0xff0000, RZ, 0xc0, !PT ;  /* 0x00ff00009eff7812 */ /* 0x000fe400078ac0ff */
[----:B------:R-:W-:Y:S01]  /*4360*/  F2FP.BF16.F32.PACK_AB R89, R97, R94 ;  /* 0x0000005e6159723e */ /* 0x000fe200000010ff */
[----:B------:R-:W-:Y:S01]  /*4370*/  FMUL.FTZ R94, R93, UR13 ;  /* 0x0000000d5d5e7c20 */ /* 0x000fe20008410000 */
[C---:B------:R-:W-:Y:S02]  /*4380*/  FSEL R97, R88.reuse, RZ, P0 ;  /* 0x000000ff58617208 */ /* 0x040fe40000000000 */
[----:B------:R-:W-:Y:S02]  /*4390*/  FSEL R110, R88, RZ, P5 ;  /* 0x000000ff586e7208 */ /* 0x000fe40002800000 */
[----:B------:R-:W-:Y:S02]  /*43a0*/  LOP3.LUT P0, RZ, R106, 0xff000000, RZ, 0xc0, !PT ;  /* 0xff0000006aff7812 */ /* 0x000fe4000780c0ff */
        /* <DEDUP_REMOVED lines=18> */
[----:B------:R-:W-:Y:S02]  /*44d0*/  F2FP.BF16.F32.PACK_AB R92, R92, R111 ;  /* 0x0000006f5c5c723e */ /* 0x000fe400000010ff */
[----:B------:R-:W-:-:S07]  /*44e0*/  F2FP.BF16.F32.PACK_AB R96, R151, R96 ;  /* 0x000000609760723e */ /* 0x000fce00000010ff */
.L_x_108:
        /* <DEDUP_REMOVED lines=14> */
.L_x_104:
[----:B------:R-:W-:Y:S05]  /*45d0*/  BSYNC.RECONVERGENT B0 ;  /* 0x0000000000007941 */ /* 0x000fea0003800200 */
.L_x_103:
[----:B------:R-:W-:Y:S04]  /*45e0*/  BSSY.RECONVERGENT B0, `(.L_x_113) ;  /* 0x0000257000007945 */ /* 0x000fe80003800200 */
[----:B------:R-:W-:Y:S05]  /*45f0*/  @!P2 BRA `(.L_x_114) ;  /* 0x000000240054a947 */ /* 0x000fea0003800000 */
[----:B------:R-:W-:-:S04]  /*4600*/  ISETP.NE.U32.AND P5, PT, RZ, UR10, PT ;  /* 0x0000000aff007c0c */ /* 0x000fc8000bfa5070 */
[----:B------:R-:W-:-:S13]  /*4610*/  ISETP.NE.AND.EX P5, PT, RZ, UR11, PT, P5 ;  /* 0x0000000bff007c0c */ /* 0x000fda000bfa5350 */
        /* <DEDUP_REMOVED lines=8> */
[----:B0-----:R-:W-:Y:S01]  /*46a0*/  FFMA.FTZ R89, R149, R108, R109 ;  /* 0x0000006c95597223 */ /* 0x001fe2000001006d */
[----:B------:R-:W-:Y:S01]  /*46b0*/  IMAD.U32 R91, R87, 0x10000, RZ ;  /* 0x00010000575b7824 */ /* 0x000fe200078e00ff */
[----:B------:R-:W-:Y:S01]  /*46c0*/  LOP3.LUT P0, RZ, R105, 0xff0000, RZ, 0xc0, !PT ;  /* 0x00ff000069ff7812 */ /* 0x000fe2000780c0ff */
[----:B------:R-:W-:Y:S02]  /*46d0*/  IMAD.U32 R101, R101, 0x10000, RZ ;  /* 0x0001000065657824 */ /* 0x000fe400078e00ff */
[----:B------:R-:W-:Y:S01]  /*46e0*/  FADD.FTZ R89, R128, -R89 ;  /* 0x8000005980597221 */ /* 0x000fe20000010000 */
[----:B------:R-:W-:-:S03]  /*46f0*/  IMAD.U32 R103, R103, 0x10000, RZ ;  /* 0x0001000067677824 */ /* 0x000fc600078e00ff */
[----:B-----5:R-:W-:Y:S01]  /*4700*/  FFMA.FTZ R99, R116, R89, R91 ;  /* 0x0000005974637223 */ /* 0x020fe2000001005b */
[----:B------:R-:W-:Y:S01]  /*4710*/  FFMA.FTZ R89, R152, R108, R109 ;  /* 0x0000006c98597223 */ /* 0x000fe2000001006d */
[----:B------:R-:W-:Y:S02]  /*4720*/  SHF.L.U32 R91, R100, 0x10, RZ ;  /* 0x00000010645b7819 */ /* 0x000fe400000006ff */
[----:B------:R-:W-:Y:S01]  /*4730*/  FMUL.FTZ R88, R99, UR13 ;  /* 0x0000000d63587c20 */ /* 0x000fe20008410000 */
[----:B------:R-:W-:-:S04]  /*4740*/  FADD.FTZ R89, R132, -R89 ;  /* 0x8000005984597221 */ /* 0x000fc80000010000 */
[----:B------:R-:W-:Y:S01]  /*4750*/  FSEL R154, R88, RZ, P0 ;  /* 0x000000ff589a7208 */ /* 0x000fe20000000000 */
[----:B------:R-:W-:Y:S01]  /*4760*/  FFMA.FTZ R178, R116, R89, R91 ;  /* 0x0000005974b27223 */ /* 0x000fe2000001005b */
[----:B------:R-:W-:Y:S02]  /*4770*/  LOP3.LUT P0, RZ, R161, 0xff0000, RZ, 0xc0, !PT ;  /* 0x00ff0000a1ff7812 */ /* 0x000fe4000780c0ff */
[----:B------:R-:W-:Y:S02]  /*4780*/  SHF.L.U32 R91, R86, 0x10, RZ ;  /* 0x00000010565b7819 */ /* 0x000fe400000006ff */
[----:B------:R-:W-:Y:S01]  /*4790*/  FSEL R156, R88, RZ, P0 ;  /* 0x000000ff589c7208 */ /* 0x000fe20000000000 */
[----:B------:R-:W-:Y:S01]  /*47a0*/  FMUL.FTZ R88, R178, UR13 ;  /* 0x0000000db2587c20 */ /* 0x000fe20008410000 */
[----:B------:R-:W-:-:S04]  /*47b0*/  ISETP.GE.U32.AND P0, PT, R104, RZ, PT ;  /* 0x000000ff6800720c */ /* 0x000fc80003f06070 */
[----:B------:R-:W-:-:S04]  /*47c0*/  ISETP.GE.U32.AND.EX P0, PT, R105, 0x1000000, PT, P0 ;  /* 0x010000006900780c */ /* 0x000fc80003f06100 */
[----:B------:R-:W-:Y:S02]  /*47d0*/  FSEL R179, R88, RZ, P0 ;  /* 0x000000ff58b37208 */ /* 0x000fe40000000000 */
[----:B------:R-:W-:-:S04]  /*47e0*/  ISETP.GE.U32.AND P0, PT, R160, RZ, PT ;  /* 0x000000ffa000720c */ /* 0x000fc80003f06070 */
[----:B------:R-:W-:-:S04]  /*47f0*/  ISETP.GE.U32.AND.EX P0, PT, R161, 0x1000000, PT, P0 ;  /* 0x01000000a100780c */ /* 0x000fc80003f06100 */
[----:B------:R-:W-:Y:S01]  /*4800*/  FSEL R181, R88, RZ, P0 ;  /* 0x000000ff58b57208 */ /* 0x000fe20000000000 */
[----:B------:R-:W-:Y:S01]  /*4810*/  FFMA.FTZ R88, R147, R108, R109 ;  /* 0x0000006c93587223 */ /* 0x000fe2000001006d */
[----:B------:R-:W-:-:S03]  /*4820*/  LOP3.LUT P0, RZ, R105, 0xff, RZ, 0xc0, !PT ;  /* 0x000000ff69ff7812 */ /* 0x000fc6000780c0ff */
[----:B------:R-:W-:-:S04]  /*4830*/  FADD.FTZ R89, R127, -R88 ;  /* 0x800000587f597221 */ /* 0x000fc80000010000 */
[----:B------:R-:W-:Y:S01]  /*4840*/  FFMA.FTZ R90, R116, R89, R91 ;  /* 0x00000059745a7223 */ /* 0x000fe2000001005b */
[----:B------:R-:W-:-:S03]  /*4850*/  SHF.L.U32 R91, R85, 0x10, RZ ;  /* 0x00000010555b7819 */ /* 0x000fc600000006ff */
[----:B------:R-:W-:-:S05]  /*4860*/  FMUL.FTZ R88, R90, UR13 ;  /* 0x0000000d5a587c20 */ /* 0x000fca0008410000 */
[----:B------:R-:W-:Y:S02]  /*4870*/  FSEL R98, R88, RZ, P0 ;  /* 0x000000ff58627208 */ /* 0x000fe40000000000 */
[----:B------:R-:W-:-:S04]  /*4880*/  LOP3.LUT P0, RZ, R161, 0xff, RZ, 0xc0, !PT ;  /* 0x000000ffa1ff7812 */ /* 0x000fc8000780c0ff */
[----:B------:R-:W-:Y:S01]  /*4890*/  FSEL R110, R88, RZ, P0 ;  /* 0x000000ff586e7208 */ /* 0x000fe20000000000 */
[----:B------:R-:W-:Y:S01]  /*48a0*/  FFMA.FTZ R88, R150, R108, R109 ;  /* 0x0000006c96587223 */ /* 0x000fe2000001006d */
[----:B------:R-:W-:-:S03]  /*48b0*/  LOP3.LUT P0, RZ, R105, 0xff00, RZ, 0xc0, !PT ;  /* 0x0000ff0069ff7812 */ /* 0x000fc6000780c0ff */
[----:B------:R-:W-:-:S04]  /*48c0*/  FADD.FTZ R89, R131, -R88 ;  /* 0x8000005883597221 */ /* 0x000fc80000010000 */
[----:B------:R-:W-:Y:S01]  /*48d0*/  FFMA.FTZ R95, R116, R89, R101 ;  /* 0x00000059745f7223 */ /* 0x000fe20000010065 */
[----:B------:R-:W-:-:S03]  /*48e0*/  FFMA.FTZ R89, R145, R108, R109 ;  /* 0x0000006c91597223 */ /* 0x000fc6000001006d */
[C---:B------:R-:W-:Y:S01]  /*48f0*/  FMUL.FTZ R88, R95.reuse, UR13 ;  /* 0x0000000d5f587c20 */ /* 0x040fe20008410000 */
[----:B------:R-:W-:Y:S01]  /*4900*/  FADD.FTZ R89, R126, -R89 ;  /* 0x800000597e597221 */ /* 0x000fe20000010000 */
[----:B------:R-:W-:Y:S02]  /*4910*/  F2FP.BF16.F32.PACK_AB R90, R95, R90 ;  /* 0x0000005a5f5a723e */ /* 0x000fe400000010ff */
[----:B------:R-:W-:Y:S01]  /*4920*/  F2FP.BF16.F32.PACK_AB R95, R181, R156 ;  /* 0x0000009cb55f723e */ /* 0x000fe200000010ff */
[----:B------:R-:W-:Y:S01]  /*4930*/  FFMA.FTZ R93, R116, R89, R91 ;  /* 0x00000059745d7223 */ /* 0x000fe2000001005b */
[----:B------:R-:W-:Y:S01]  /*4940*/  FSEL R155, R88, RZ, P0 ;  /* 0x000000ff589b7208 */ /* 0x000fe20000000000 */
[----:B------:R-:W-:Y:S01]  /*4950*/  FFMA.FTZ R89, R148, R108, R109 ;  /* 0x0000006c94597223 */ /* 0x000fe2000001006d */
[----:B------:R-:W-:Y:S02]  /*4960*/  LOP3.LUT P0, RZ, R161, 0xff00, RZ, 0xc0, !PT ;  /* 0x0000ff00a1ff7812 */ /* 0x000fe4000780c0ff */
[----:B------:R-:W-:Y:S01]  /*4970*/  SHF.L.U32 R91, R102, 0x10, RZ ;  /* 0x00000010665b7819 */ /* 0x000fe200000006ff */
[----:B------:R-:W-:Y:S01]  /*4980*/  FADD.FTZ R89, R130, -R89 ;  /* 0x8000005982597221 */ /* 0x000fe20000010000 */
[----:B------:R-:W-:Y:S01]  /*4990*/  FSEL R157, R88, RZ, P0 ;  /* 0x000000ff589d7208 */ /* 0x000fe20000000000 */
[----:B------:R-:W-:Y:S01]  /*49a0*/  FMUL.FTZ R88, R93, UR13 ;  /* 0x0000000d5d587c20 */ /* 0x000fe20008410000 */
[----:B------:R-:W-:Y:S01]  /*49b0*/  LOP3.LUT P0, RZ, R104, 0xff0000, RZ, 0xc0, !PT ;  /* 0x00ff000068ff7812 */ /* 0x000fe2000780c0ff */
[----:B------:R-:W-:Y:S01]  /*49c0*/  FFMA.FTZ R94, R116, R89, R91 ;  /* 0x00000059745e7223 */ /* 0x000fe2000001005b */
[----:B------:R-:W-:-:S02]  /*49d0*/  SHF.L.U32 R91, R84, 0x10, RZ ;  /* 0x00000010545b7819 */ /* 0x000fc400000006ff */
[----:B------:R-:W-:Y:S02]  /*49e0*/  FSEL R97, R88, RZ, P0 ;  /* 0x000000ff58617208 */ /* 0x000fe40000000000 */
[----:B------:R-:W-:Y:S02]  /*49f0*/  LOP3.LUT P0, RZ, R160, 0xff0000, RZ, 0xc0, !PT ;  /* 0x00ff0000a0ff7812 */ /* 0x000fe4000780c0ff */
[----:B------:R-:W-:Y:S02]  /*4a00*/  F2FP.BF16.F32.PACK_AB R98, R155, R98 ;  /* 0x000000629b62723e */ /* 0x000fe400000010ff */
[----:B------:R-:W-:Y:S01]  /*4a10*/  FSEL R100, R88, RZ, P0 ;  /* 0x000000ff58647208 */ /* 0x000fe20000000000 */
[----:B------:R-:W-:Y:S01]  /*4a20*/  FMUL.FTZ R88, R94, UR13 ;  /* 0x0000000d5e587c20 */ /* 0x000fe20008410000 */
[----:B------:R-:W-:-:S04]  /*4a30*/  LOP3.LUT P0, RZ, R104, 0xff000000, RZ, 0xc0, !PT ;  /* 0xff00000068ff7812 */ /* 0x000fc8000780c0ff */
[----:B------:R-:W-:Y:S02]  /*4a40*/  FSEL R102, R88, RZ, P0 ;  /* 0x000000ff58667208 */ /* 0x000fe40000000000 */
[----:B------:R-:W-:Y:S02]  /*4a50*/  LOP3.LUT P0, RZ, R160, 0xff000000, RZ, 0xc0, !PT ;  /* 0xff000000a0ff7812 */ /* 0x000fe4000780c0ff */
[----:B------:R-:W-:Y:S02]  /*4a60*/  F2FP.BF16.F32.PACK_AB R97, R102, R97 ;  /* 0x000000616661723e */ /* 0x000fe400000010ff */
[----:B------:R-:W-:Y:S01]  /*4a70*/  FSEL R151, R88, RZ, P0 ;  /* 0x000000ff58977208 */ /* 0x000fe20000000000 */
[-CC-:B------:R-:W-:Y:S01]  /*4a80*/  FFMA.FTZ R88, R146, R108.reuse, R109.reuse ;  /* 0x0000006c92587223 */ /* 0x180fe2000001006d */
[----:B------:R-:W-:Y:S01]  /*4a90*/  LOP3.LUT P0, RZ, R104, 0xff00, RZ, 0xc0, !PT ;  /* 0x0000ff0068ff7812 */ /* 0x000fe2000780c0ff */
[----:B------:R-:W-:Y:S02]  /*4aa0*/  FFMA.FTZ R108, R143, R108, R109 ;  /* 0x0000006c8f6c7223 */ /* 0x000fe4000001006d */
[----:B------:R-:W-:-:S04]  /*4ab0*/  FADD.FTZ R89, R129, -R88 ;  /* 0x8000005881597221 */ /* 0x000fc80000010000 */
[----:B------:R-:W-:Y:S01]  /*4ac0*/  FFMA.FTZ R103, R116, R89, R103 ;  /* 0x0000005974677223 */ /* 0x000fe20000010067 */
[----:B------:R-:W-:-:S03]  /*4ad0*/  FADD.FTZ R89, R125, -R108 ;  /* 0x8000006c7d597221 */ /* 0x000fc60000010000 */
[----:B------:R-:W-:-:S05]  /*4ae0*/  FMUL.FTZ R88, R103, UR13 ;  /* 0x0000000d67587c20 */ /* 0x000fca0008410000 */
[----:B------:R-:W-:Y:S02]  /*4af0*/  FSEL R101, R88, RZ, P0 ;  /* 0x000000ff58657208 */ /* 0x000fe40000000000 */
[----:B------:R-:W-:-:S04]  /*4b00*/  LOP3.LUT P0, RZ, R160, 0xff00, RZ, 0xc0, !PT ;  /* 0x0000ff00a0ff7812 */ /* 0x000fc8000780c0ff */
[----:B------:R-:W-:Y:S01]  /*4b10*/  FSEL R111, R88, RZ, P0 ;  /* 0x000000ff586f7208 */ /* 0x000fe20000000000 */
[----:B------:R-:W-:Y:S01]  /*4b20*/  FFMA.FTZ R88, R116, R89, R91 ;  /* 0x0000005974587223 */ /* 0x000fe2000001005b */
[----:B------:R-:W-:Y:S02]  /*4b30*/  LOP3.LUT P0, RZ, R104, 0xff, RZ, 0xc0, !PT ;  /* 0x000000ff68ff7812 */ /* 0x000fe4000780c0ff */
[----:B------:R-:W-:Y:S01]  /*4b40*/  F2FP.BF16.F32.PACK_AB R91, R178, R99 ;  /* 0x00000063b25b723e */ /* 0x000fe200000010ff */
[----:B------:R-:W-:Y:S01]  /*4b50*/  FMUL.FTZ R89, R88, UR13 ;  /* 0x0000000d58597c20 */ /* 0x000fe20008410000 */
[----:B------:R-:W-:Y:S02]  /*4b60*/  F2FP.BF16.F32.PACK_AB R88, R103, R88 ;  /* 0x000000586758723e */ /* 0x000fe400000010ff */
[----:B------:R-:W-:Y:S02]  /*4b70*/  F2FP.BF16.F32.PACK_AB R99, R179, R154 ;  /* 0x0000009ab363723e */ /* 0x000fe400000010ff */
[----:B------:R-:W-:-:S02]  /*4b80*/  FSEL R96, R89, RZ, P0 ;  /* 0x000000ff59607208 */ /* 0x000fc40000000000 */
[----:B------:R-:W-:Y:S02]  /*4b90*/  LOP3.LUT P0, RZ, R160, 0xff, RZ, 0xc0, !PT ;  /* 0x000000ffa0ff7812 */ /* 0x000fe4000780c0ff */
[----:B------:R-:W-:Y:S02]  /*4ba0*/  F2FP.BF16.F32.PACK_AB R96, R101, R96 ;  /* 0x000000606560723e */ /* 0x000fe400000010ff */
[----:B------:R-:W-:Y:S02]  /*4bb0*/  FSEL R92, R89, RZ, P0 ;  /* 0x000000ff595c7208 */ /* 0x000fe40000000000 */
[----:B------:R-:W-:Y:S02]  /*4bc0*/  F2FP.BF16.F32.PACK_AB R89, R94, R93 ;  /* 0x0000005d5e59723e */ /* 0x000fe400000010ff */
[----:B------:R-:W-:Y:S02]  /*4bd0*/  F2FP.BF16.F32.PACK_AB R94, R157, R110 ;  /* 0x0000006e9d5e723e */ /* 0x000fe400000010ff */
[----:B------:R-:W-:-:S02]  /*4be0*/  F2FP.BF16.F32.PACK_AB R93, R151, R100 ;  /* 0x00000064975d723e */ /* 0x000fc400000010ff */
[----:B------:R-:W-:Y:S01]  /*4bf0*/  F2FP.BF16.F32.PACK_AB R92, R111, R92 ;  /* 0x0000005c6f5c723e */ /* 0x000fe200000010ff */
[----:B------:R-:W-:Y:S06]  /*4c00*/  BRA `(.L_x_118) ;  /* 0x0000001c00ac7947 */ /* 0x000fec0003800000 */
.L_x_117:
[-CC-:B0-----:R-:W-:Y:S01]  /*4c10*/  FFMA.FTZ R93, R149, R108.reuse, R109.reuse ;  /* 0x0000006c955d7223 */ /* 0x181fe2000001006d */
[----:B------:R-:W-:Y:S01]  /*4c20*/  SHF.L.U32 R95, R87, 0x10, RZ ;  /* 0x00000010575f7819 */ /* 0x000fe200000006ff */
[----:B------:R-:W-:Y:S01]  /*4c30*/  FFMA.FTZ R92, R147, R108, R109 ;  /* 0x0000006c935c7223 */ /* 0x000fe2000001006d */
[----:B------:R-:W-:Y:S01]  /*4c40*/  LOP3.LUT P0, RZ, R105, 0xff0000, RZ, 0xc0, !PT ;  /* 0x00ff000069ff7812 */ /* 0x000fe2000780c0ff */
[----:B------:R-:W-:Y:S01]  /*4c50*/  FADD.FTZ R93, R128, -R93 ;  /* 0x8000005d805d7221 */ /* 0x000fe20000010000 */
[----:B------:R-:W-:Y:S02]  /*4c60*/  SHF.L.U32 R101, R101, 0x10, RZ ;  /* 0x0000001065657819 */ /* 0x000fe400000006ff */
[----:B------:R-:W-:Y:S01]  /*4c70*/  SHF.L.U32 R103, R103, 0x10, RZ ;  /* 0x0000001067677819 */ /* 0x000fe200000006ff */
[----:B-----5:R-:W-:Y:S01]  /*4c80*/  FFMA.FTZ R93, R116, R93, R95 ;  /* 0x0000005d745d7223 */ /* 0x020fe2000001005f */
[----:B------:R-:W-:-:S03]  /*4c90*/  IMAD.U32 R95, R100, 0x10000, RZ ;  /* 0x00010000645f7824 */ /* 0x000fc600078e00ff */
[----:B------:R-:W-:-:S05]  /*4ca0*/  FMUL.FTZ R93, R93, UR13 ;  /* 0x0000000d5d5d7c20 */ /* 0x000fca0008410000 */
[----:B------:R-:W-:Y:S02]  /*4cb0*/  FSEL R99, R93, RZ, P0 ;  /* 0x000000ff5d637208 */ /* 0x000fe40000000000 */
[----:B------:R-:W-:-:S04]  /*4cc0*/  LOP3.LUT P0, RZ, R161, 0xff0000, RZ, 0xc0, !PT ;  /* 0x00ff0000a1ff7812 */ /* 0x000fc8000780c0ff */
[----:B------:R-:W-:Y:S01]  /*4cd0*/  FSEL R110, R93, RZ, P0 ;  /* 0x000000ff5d6e7208 */ /* 0x000fe20000000000 */
[----:B------:R-:W-:Y:S01]  /*4ce0*/  FFMA.FTZ R93, R152, R108, R109 ;  /* 0x0000006c985d7223 */ /* 0x000fe2000001006d */
[----:B------:R-:W-:-:S03]  /*4cf0*/  ISETP.GE.U32.AND P0, PT, R104, RZ, PT ;  /* 0x000000ff6800720c */ /* 0x000fc60003f06070 */
[----:B------:R-:W-:Y:S01]  /*4d00*/  FADD.FTZ R93, R132, -R93 ;  /* 0x8000005d845d7221 */ /* 0x000fe20000010000 */
[----:B------:R-:W-:-:S03]  /*4d10*/  ISETP.GE.U32.AND.EX P0, PT, R105, 0x1000000, PT, P0 ;  /* 0x010000006900780c */ /* 0x000fc60003f06100 */
[----:B------:R-:W-:Y:S01]  /*4d20*/  FFMA.FTZ R93, R116, R93, R95 ;  /* 0x0000005d745d7223 */ /* 0x000fe2000001005f */
[----:B------:R-:W-:-:S03]  /*4d30*/  SHF.L.U32 R95, R86, 0x10, RZ ;  /* 0x00000010565f7819 */ /* 0x000fc600000006ff */
[----:B------:R-:W-:-:S05]  /*4d40*/  FMUL.FTZ R93, R93, UR13 ;  /* 0x0000000d5d5d7c20 */ /* 0x000fca0008410000 */
[----:B------:R-:W-:Y:S02]  /*4d50*/  FSEL R154, R93, RZ, P0 ;  /* 0x000000ff5d9a7208 */ /* 0x000fe40000000000 */
[----:B------:R-:W-:Y:S02]  /*4d60*/  ISETP.GE.U32.AND P0, PT, R160, RZ, PT ;  /* 0x000000ffa000720c */ /* 0x000fe40003f06070 */
[----:B------:R-:W-:Y:S02]  /*4d70*/  F2FP.BF16.F32.PACK_AB R99, R154, R99 ;  /* 0x000000639a63723e */ /* 0x000fe400000010ff */
[----:B------:R-:W-:-:S04]  /*4d80*/  ISETP.GE.U32.AND.EX P0, PT, R161, 0x1000000, PT, P0 ;  /* 0x01000000a100780c */ /* 0x000fc80003f06100 */
[----:B------:R-:W-:Y:S01]  /*4d90*/  FSEL R157, R93, RZ, P0 ;  /* 0x000000ff5d9d7208 */ /* 0x000fe20000000000 */
[----:B------:R-:W-:Y:S01]  /*4da0*/  FADD.FTZ R93, R127, -R92 ;  /* 0x8000005c7f5d7221 */ /* 0x000fe20000010000 */
[----:B------:R-:W-:Y:S01]  /*4db0*/  LOP3.LUT P0, RZ, R105, 0xff, RZ, 0xc0, !PT ;  /* 0x000000ff69ff7812 */ /* 0x000fe2000780c0ff */
[----:B------:R-:W-:Y:S02]  /*4dc0*/  FFMA.FTZ R92, R150, R108, R109 ;  /* 0x0000006c965c7223 */ /* 0x000fe4000001006d */
[----:B------:R-:W-:Y:S01]  /*4dd0*/  FFMA.FTZ R93, R116, R93, R95 ;  /* 0x0000005d745d7223 */ /* 0x000fe2000001005f */
[----:B------:R-:W-:-:S03]  /*4de0*/  IMAD.U32 R95, R85, 0x10000, RZ ;  /* 0x00010000555f7824 */ /* 0x000fc600078e00ff */
[----:B------:R-:W-:-:S05]  /*4df0*/  FMUL.FTZ R93, R93, UR13 ;  /* 0x0000000d5d5d7c20 */ /* 0x000fca0008410000 */
[----:B------:R-:W-:Y:S02]  /*4e00*/  FSEL R98, R93, RZ, P0 ;  /* 0x000000ff5d627208 */ /* 0x000fe40000000000 */
[----:B------:R-:W-:-:S04]  /*4e10*/  LOP3.LUT P0, RZ, R161, 0xff, RZ, 0xc0, !PT ;  /* 0x000000ffa1ff7812 */ /* 0x000fc8000780c0ff */
[----:B------:R-:W-:Y:S01]  /*4e20*/  FSEL R94, R93, RZ, P0 ;  /* 0x000000ff5d5e7208 */ /* 0x000fe20000000000 */
[----:B------:R-:W-:Y:S01]  /*4e30*/  FADD.FTZ R93, R131, -R92 ;  /* 0x8000005c835d7221 */ /* 0x000fe20000010000 */
[----:B------:R-:W-:Y:S01]  /*4e40*/  LOP3.LUT P0, RZ, R105, 0xff00, RZ, 0xc0, !PT ;  /* 0x0000ff0069ff7812 */ /* 0x000fe2000780c0ff */
[----:B------:R-:W-:Y:S02]  /*4e50*/  FFMA.FTZ R92, R146, R108, R109 ;  /* 0x0000006c925c7223 */ /* 0x000fe4000001006d */
[----:B------:R-:W-:-:S04]  /*4e60*/  FFMA.FTZ R93, R116, R93, R101 ;  /* 0x0000005d745d7223 */ /* 0x000fc80000010065 */
[----:B------:R-:W-:-:S05]  /*4e70*/  FMUL.FTZ R93, R93, UR13 ;  /* 0x0000000d5d5d7c20 */ /* 0x000fca0008410000 */
[----:B------:R-:W-:Y:S02]  /*4e80*/  FSEL R151, R93, RZ, P0 ;  /* 0x000000ff5d977208 */ /* 0x000fe40000000000 */
[----:B------:R-:W-:Y:S02]  /*4e90*/  LOP3.LUT P0, RZ, R161, 0xff00, RZ, 0xc0, !PT ;  /* 0x0000ff00a1ff7812 */ /* 0x000fe4000780c0ff */
[----:B------:R-:W-:Y:S02]  /*4ea0*/  F2FP.BF16.F32.PACK_AB R98, R151, R98 ;  /* 0x000000629762723e */ /* 0x000fe400000010ff */
[----:B------:R-:W-:Y:S01]  /*4eb0*/  FSEL R155, R93, RZ, P0 ;  /* 0x000000ff5d9b7208 */ /* 0x000fe20000000000 */
[----:B------:R-:W-:Y:S01]  /*4ec0*/  FFMA.FTZ R93, R145, R108, R109 ;  /* 0x0000006c915d7223 */ /* 0x000fe2000001006d */
[----:B------:R-:W-:Y:S02]  /*4ed0*/  LOP3.LUT P0, RZ, R104, 0xff0000, RZ, 0xc0, !PT ;  /* 0x00ff000068ff7812 */ /* 0x000fe4000780c0ff */
[----:B------:R-:W-:Y:S01]  /*4ee0*/  F2FP.BF16.F32.PACK_AB R94, R155, R94 ;  /* 0x0000005e9b5e723e */ /* 0x000fe200000010ff */
[----:B------:R-:W-:-:S04]  /*4ef0*/  FADD.FTZ R93, R126, -R93 ;  /* 0x8000005d7e5d7221 */ /* 0x000fc80000010000 */
[----:B------:R-:W-:Y:S01]  /*4f00*/  FFMA.FTZ R93, R116, R93, R95 ;  /* 0x0000005d745d7223 */ /* 0x000fe2000001005f */
[----:B------:R-:W-:-:S03]  /*4f10*/  SHF.L.U32 R95, R102, 0x10, RZ ;  /* 0x00000010665f7819 */ /* 0x000fc600000006ff */
[----:B------:R-:W-:-:S05]  /*4f20*/  FMUL.FTZ R93, R93, UR13 ;  /* 0x0000000d5d5d7c20 */ /* 0x000fca0008410000 */
[----:B------:R-:W-:Y:S02]  /*4f30*/  FSEL R97, R93, RZ, P0 ;  /* 0x000000ff5d617208 */ /* 0x000fe40000000000 */
[----:B------:R-:W-:-:S04]  /*4f40*/  LOP3.LUT P0, RZ, R160, 0xff0000, RZ, 0xc0, !PT ;  /* 0x00ff0000a0ff7812 */ /* 0x000fc8000780c0ff */
[----:B------:R-:W-:Y:S01]  /*4f50*/  FSEL R100, R93, RZ, P0 ;  /* 0x000000ff5d647208 */ /* 0x000fe20000000000 */
[-CC-:B------:R-:W-:Y:S01]  /*4f60*/  FFMA.FTZ R93, R148, R108.reuse, R109.reuse ;  /* 0x0000006c945d7223 */ /* 0x180fe2000001006d */
[----:B------:R-:W-:Y:S01]  /*4f70*/  LOP3.LUT P0, RZ, R104, 0xff000000, RZ, 0xc0, !PT ;  /* 0xff00000068ff7812 */ /* 0x000fe2000780c0ff */
[----:B------:R-:W-:Y:S02]  /*4f80*/  FFMA.FTZ R108, R143, R108, R109 ;  /* 0x0000006c8f6c7223 */ /* 0x000fe4000001006d */
[----:B------:R-:W-:-:S04]  /*4f90*/  FADD.FTZ R93, R130, -R93 ;  /* 0x8000005d825d7221 */ /* 0x000fc80000010000 */
[----:B------:R-:W-:Y:S01]  /*4fa0*/  FFMA.FTZ R93, R116, R93, R95 ;  /* 0x0000005d745d7223 */ /* 0x000fe2000001005f */
[----:B------:R-:W-:-:S03]  /*4fb0*/  IMAD.U32 R95, R84, 0x10000, RZ ;  /* 0x00010000545f7824 */ /* 0x000fc600078e00ff */
[----:B------:R-:W-:-:S05]  /*4fc0*/  FMUL.FTZ R93, R93, UR13 ;  /* 0x0000000d5d5d7c20 */ /* 0x000fca0008410000 */
[C---:B------:R-:W-:Y:S02]  /*4fd0*/  FSEL R102, R93.reuse, RZ, P0 ;  /* 0x000000ff5d667208 */ /* 0x040fe40000000000 */
[----:B------:R-:W-:Y:S02]  /*4fe0*/  LOP3.LUT P0, RZ, R160, 0xff000000, RZ, 0xc0, !PT ;  /* 0xff000000a0ff7812 */ /* 0x000fe4000780c0ff */
[----:B------:R-:W-:Y:S02]  /*4ff0*/  F2FP.BF16.F32.PACK_AB R97, R102, R97 ;  /* 0x000000616661723e */ /* 0x000fe400000010ff */
[----:B------:R-:W-:Y:S01]  /*5000*/  FSEL R111, R93, RZ, P0 ;  /* 0x000000ff5d6f7208 */ /* 0x000fe20000000000 */
[----:B------:R-:W-:Y:S01]  /*5010*/  FADD.FTZ R93, R129, -R92 ;  /* 0x8000005c815d7221 */ /* 0x000fe20000010000 */
[----:B------:R-:W-:-:S03]  /*5020*/  LOP3.LUT P0, RZ, R104, 0xff00, RZ, 0xc0, !PT ;  /* 0x0000ff0068ff7812 */ /* 0x000fc6000780c0ff */
[----:B------:R-:W-:-:S04]  /*5030*/  FFMA.FTZ R93, R116, R93, R103 ;  /* 0x0000005d745d7223 */ /* 0x000fc80000010067 */
[----:B------:R-:W-:-:S05]  /*5040*/  FMUL.FTZ R93, R93, UR13 ;  /* 0x0000000d5d5d7c20 */ /* 0x000fca0008410000 */
[----:B------:R-:W-:Y:S02]  /*5050*/  FSEL R101, R93, RZ, P0 ;  /* 0x000000ff5d657208 */ /* 0x000fe40000000000 */
[----:B------:R-:W-:-:S04]  /*5060*/  LOP3.LUT P0, RZ, R160, 0xff00, RZ, 0xc0, !PT ;  /* 0x0000ff00a0ff7812 */ /* 0x000fc8000780c0ff */
[----:B------:R-:W-:Y:S01]  /*5070*/  FSEL R103, R93, RZ, P0 ;  /* 0x000000ff5d677208 */ /* 0x000fe20000000000 */
[----:B------:R-:W-:Y:S01]  /*5080*/  FADD.FTZ R93, R125, -R108 ;  /* 0x8000006c7d5d7221 */ /* 0x000fe20000010000 */
[----:B------:R-:W-:-:S03]  /*5090*/  LOP3.LUT P0, RZ, R104, 0xff, RZ, 0xc0, !PT ;  /* 0x000000ff68ff7812 */ /* 0x000fc6000780c0ff */
[----:B------:R-:W-:Y:S01]  /*50a0*/  FFMA.FTZ R93, R116, R93, R95 ;  /* 0x0000005d745d7223 */ /* 0x000fe2000001005f */
[----:B------:R-:W-:-:S03]  /*50b0*/  F2FP.BF16.F32.PACK_AB R95, R157, R110 ;  /* 0x0000006e9d5f723e */ /* 0x000fc600000010ff */
[----:B------:R-:W-:-:S05]  /*50c0*/  FMUL.FTZ R93, R93, UR13 ;  /* 0x0000000d5d5d7c20 */ /* 0x000fca0008410000 */
[----:B------:R-:W-:Y:S02]  /*50d0*/  FSEL R96, R93, RZ, P0 ;  /* 0x000000ff5d607208 */ /* 0x000fe40000000000 */
[----:B------:R-:W-:Y:S02]  /*50e0*/  LOP3.LUT P0, RZ, R160, 0xff, RZ, 0xc0, !PT ;  /* 0x000000ffa0ff7812 */ /* 0x000fe4000780c0ff */
[----:B------:R-:W-:Y:S02]  /*50f0*/  F2FP.BF16.F32.PACK_AB R96, R101, R96 ;  /* 0x000000606560723e */ /* 0x000fe400000010ff */
[----:B------:R-:W-:Y:S02]  /*5100*/  FSEL R92, R93, RZ, P0 ;  /* 0x000000ff5d5c7208 */ /* 0x000fe40000000000 */
[----:B------:R-:W-:Y:S02]  /*5110*/  F2FP.BF16.F32.PACK_AB R93, R111, R100 ;  /* 0x000000646f5d723e */ /* 0x000fe400000010ff */
[----:B------:R-:W-:Y:S01]  /*5120*/  F2FP.BF16.F32.PACK_AB R92, R103, R92 ;  /* 0x0000005c675c723e */ /* 0x000fe200000010ff */
[----:B------:R-:W-:Y:S06]  /*5130*/  BRA `(.L_x_118) ;  /* 0x0000001800607947 */ /* 0x000fec0003800000 */
.L_x_116:
[----:B0-----:R-:W0:Y:S02]  /*5140*/  LDC.64 R92, c[0x0][0x478] ;  /* 0x00011e00ff5c7b82 */ /* 0x001e240000000a00 */
[----:B0-----:R-:W-:-:S04]  /*5150*/  ISETP.NE.U32.AND P6, PT, R92, RZ, PT ;  /* 0x000000ff5c00720c */ /* 0x001fc80003fc5070 */
[----:B------:R-:W-:-:S13]  /*5160*/  ISETP.NE.AND.EX P6, PT, R93, RZ, PT, P6 ;  /* 0x000000ff5d00720c */ /* 0x000fda0003fc5360 */
[----:B------:R-:W-:Y:S05]  /*5170*/  @!P6 BRA `(.L_x_119) ;  /* 0x00000004003ce947 */ /* 0x000fea0003800000 */
[----:B------:R-:W-:Y:S01]  /*5180*/  FFMA.FTZ R89, R152, R108, R109 ;  /* 0x0000006c98597223 */ /* 0x000fe2000001006d */
[----:B------:R-:W-:-:S03]  /*5190*/  ISETP.GE.U32.AND P0, PT, R104, RZ, PT ;  /* 0x000000ff6800720c */ /* 0x000fc60003f06070 */
[----:B------:R-:W-:Y:S01]  /*51a0*/  FADD.FTZ R89, R132, -R89 ;  /* 0x8000005984597221 */ /* 0x000fe20000010000 */
[----:B------:R-:W-:-:S03]  /*51b0*/  ISETP.GE.U32.AND.EX P0, PT, R105, 0x1000000, PT, P0 ;  /* 0x010000006900780c */ /* 0x000fc60003f06100 */
[----:B-----5:R-:W-:Y:S01]  /*51c0*/  FMUL.FTZ R178, R116, R89 ;  /* 0x0000005974b27220 */ /* 0x020fe20000410000 */
[----:B------:R-:W-:-:S03]  /*51d0*/  FFMA.FTZ R89, R149, R108, R109 ;  /* 0x0000006c95597223 */ /* 0x000fc6000001006d */
[----:B------:R-:W-:Y:S01]  /*51e0*/  FMUL.FTZ R88, R178, UR13 ;  /* 0x0000000db2587c20 */ /* 0x000fe20008410000 */
[----:B------:R-:W-:-:S04]  /*51f0*/  FADD.FTZ R89, R128, -R89 ;  /* 0x8000005980597221 */ /* 0x000fc80000010000 */
[----:B------:R-:W-:Y:S01]  /*5200*/  FSEL R157, R88, RZ, P0 ;  /* 0x000000ff589d7208 */ /* 0x000fe20000000000 */
[----:B------:R-:W-:Y:S01]  /*5210*/  FMUL.FTZ R91, R116, R89 ;  /* 0x00000059745b7220 */ /* 0x000fe20000410000 */
[----:B------:R-:W-:-:S04]  /*5220*/  ISETP.GE.U32.AND P0, PT, R160, RZ, PT ;  /* 0x000000ffa000720c */ /* 0x000fc80003f06070 */
[----:B------:R-:W-:-:S04]  /*5230*/  ISETP.GE.U32.AND.EX P0, PT, R161, 0x1000000, PT, P0 ;  /* 0x01000000a100780c */ /* 0x000fc80003f06100 */
[----:B------:R-:W-:Y:S01]  /*5240*/  FSEL R179, R88, RZ, P0 ;  /* 0x000000ff58b37208 */ /* 0x000fe20000000000 */
[----:B------:R-:W-:Y:S01]  /*5250*/  FMUL.FTZ R88, R91, UR13 ;  /* 0x0000000d5b587c20 */ /* 0x000fe20008410000 */
[----:B------:R-:W-:Y:S02]  /*5260*/  LOP3.LUT P0, RZ, R105, 0xff0000, RZ, 0xc0, !PT ;  /* 0x00ff000069ff7812 */ /* 0x000fe4000780c0ff */
[----:B------:R-:W-:Y:S02]  /*5270*/  F2FP.BF16.F32.PACK_AB R91, R178, R91 ;  /* 0x0000005bb25b723e */ /* 0x000fe400000010ff */
[----:B------:R-:W-:Y:S02]  /*5280*/  FSEL R154, R88, RZ, P0 ;  /* 0x000000ff589a7208 */ /* 0x000fe40000000000 */
[----:B------:R-:W-:-:S04]  /*5290*/  LOP3.LUT P0, RZ, R161, 0xff0000, RZ, 0xc0, !PT ;  /* 0x00ff0000a1ff7812 */ /* 0x000fc8000780c0ff */
[----:B------:R-:W-:Y:S01]  /*52a0*/  FSEL R156, R88, RZ, P0 ;  /* 0x000000ff589c7208 */ /* 0x000fe20000000000 */
[----:B------:R-:W-:Y:S01]  /*52b0*/  FFMA.FTZ R88, R147, R108, R109 ;  /* 0x0000006c93587223 */ /* 0x000fe2000001006d */
[----:B------:R-:W-:-:S03]  /*52c0*/  LOP3.LUT P0, RZ, R105, 0xff, RZ, 0xc0, !PT ;  /* 0x000000ff69ff7812 */ /* 0x000fc6000780c0ff */
[----:B------:R-:W-:-:S04]  /*52d0*/  FADD.FTZ R89, R127, -R88 ;  /* 0x800000587f597221 */ /* 0x000fc80000010000 */
[----:B------:R-:W-:Y:S01]  /*52e0*/  FMUL.FTZ R90, R116, R89 ;  /* 0x00000059745a7220 */ /* 0x000fe20000410000 */
[----:B------:R-:W-:-:S03]  /*52f0*/  FFMA.FTZ R89, R145, R108, R109 ;  /* 0x0000006c91597223 */ /* 0x000fc6000001006d */
[----:B------:R-:W-:Y:S01]  /*5300*/  FMUL.FTZ R88, R90, UR13 ;  /* 0x0000000d5a587c20 */ /* 0x000fe20008410000 */
[----:B------:R-:W-:-:S04]  /*5310*/  FADD.FTZ R89, R126, -R89 ;  /* 0x800000597e597221 */ /* 0x000fc80000010000 */
[----:B------:R-:W-:Y:S01]  /*5320*/  FSEL R98, R88, RZ, P0 ;  /* 0x000000ff58627208 */ /* 0x000fe20000000000 */
[----:B------:R-:W-:Y:S01]  /*5330*/  FMUL.FTZ R94, R116, R89 ;  /* 0x00000059745e7220 */ /* 0x000fe20000410000 */
[----:B------:R-:W-:Y:S01]  /*5340*/  LOP3.LUT P0, RZ, R161, 0xff, RZ, 0xc0, !PT ;  /* 0x000000ffa1ff7812 */ /* 0x000fe2000780c0ff */
[----:B------:R-:W-:-:S03]  /*5350*/  FFMA.FTZ R89, R148, R108, R109 ;  /* 0x0000006c94597223 */ /* 0x000fc6000001006d */
[----:B------:R-:W-:Y:S01]  /*5360*/  FSEL R110, R88, RZ, P0 ;  /* 0x000000ff586e7208 */ /* 0x000fe20000000000 */
[----:B------:R-:W-:Y:S01]  /*5370*/  FFMA.FTZ R88, R150, R108, R109 ;  /* 0x0000006c96587223 */ /* 0x000fe2000001006d */
[----:B------:R-:W-:Y:S01]  /*5380*/  LOP3.LUT P0, RZ, R105, 0xff00, RZ, 0xc0, !PT ;  /* 0x0000ff0069ff7812 */ /* 0x000fe2000780c0ff */
[----:B------:R-:W-:Y:S02]  /*5390*/  FADD.FTZ R89, R130, -R89 ;  /* 0x8000005982597221 */ /* 0x000fe40000010000 */
[----:B------:R-:W-:Y:S02]  /*53a0*/  FADD.FTZ R99, R131, -R88 ;  /* 0x8000005883637221 */ /* 0x000fe40000010000 */
[C---:B------:R-:W-:Y:S02]  /*53b0*/  FMUL.FTZ R95, R116.reuse, R89 ;  /* 0x00000059745f7220 */ /* 0x040fe40000410000 */
[----:B------:R-:W-:-:S04]  /*53c0*/  FMUL.FTZ R99, R116, R99 ;  /* 0x0000006374637220 */ /* 0x000fc80000410000 */
[C---:B------:R-:W-:Y:S01]  /*53d0*/  FMUL.FTZ R88, R99.reuse, UR13 ;  /* 0x0000000d63587c20 */ /* 0x040fe20008410000 */
[----:B------:R-:W-:Y:S02]  /*53e0*/  F2FP.BF16.F32.PACK_AB R90, R99, R90 ;  /* 0x0000005a635a723e */ /* 0x000fe400000010ff */
[----:B------:R-:W-:Y:S02]  /*53f0*/  F2FP.BF16.F32.PACK_AB R99, R157, R154 ;  /* 0x0000009a9d63723e */ /* 0x000fe400000010ff */
[C---:B------:R-:W-:Y:S02]  /*5400*/  FSEL R151, R88.reuse, RZ, P0 ;  /* 0x000000ff58977208 */ /* 0x040fe40000000000 */
[----:B------:R-:W-:Y:S02]  /*5410*/  LOP3.LUT P0, RZ, R161, 0xff00, RZ, 0xc0, !PT ;  /* 0x0000ff00a1ff7812 */ /* 0x000fe4000780c0ff */
[----:B------:R-:W-:Y:S02]  /*5420*/  F2FP.BF16.F32.PACK_AB R98, R151, R98 ;  /* 0x000000629762723e */ /* 0x000fe400000010ff */
[----:B------:R-:W-:Y:S01]  /*5430*/  FSEL R155, R88, RZ, P0 ;  /* 0x000000ff589b7208 */ /* 0x000fe20000000000 */
[----:B------:R-:W-:Y:S01]  /*5440*/  FMUL.FTZ R88, R94, UR13 ;  /* 0x0000000d5e587c20 */ /* 0x000fe20008410000 */
[----:B------:R-:W-:-:S04]  /*5450*/  LOP3.LUT P0, RZ, R104, 0xff0000, RZ, 0xc0, !PT ;  /* 0x00ff000068ff7812 */ /* 0x000fc8000780c0ff */
[----:B------:R-:W-:Y:S02]  /*5460*/  FSEL R97, R88, RZ, P0 ;  /* 0x000000ff58617208 */ /* 0x000fe40000000000 */
[----:B------:R-:W-:-:S04]  /*5470*/  LOP3.LUT P0, RZ, R160, 0xff0000, RZ, 0xc0, !PT ;  /* 0x00ff0000a0ff7812 */ /* 0x000fc8000780c0ff */
        /* <DEDUP_REMOVED lines=10> */
[----:B------:R-:W-:-:S02]  /*5520*/  FADD.FTZ R93, R129, -R88 ;  /* 0x80000058815d7221 */ /* 0x000fc40000010000 */
[----:B------:R-:W-:Y:S02]  /*5530*/  FADD.FTZ R89, R125, -R108 ;  /* 0x8000006c7d597221 */ /* 0x000fe40000010000 */
[----:B------:R-:W-:-:S04]  /*5540*/  FMUL.FTZ R93, R116, R93 ;  /* 0x0000005d745d7220 */ /* 0x000fc80000410000 */
[----:B------:R-:W-:-:S05]  /*5550*/  FMUL.FTZ R88, R93, UR13 ;  /* 0x0000000d5d587c20 */ /* 0x000fca0008410000 */
[----:B------:R-:W-:Y:S02]  /*5560*/  FSEL R101, R88, RZ, P0 ;  /* 0x000000ff58657208 */ /* 0x000fe40000000000 */
[----:B------:R-:W-:-:S04]  /*5570*/  LOP3.LUT P0, RZ, R160, 0xff00, RZ, 0xc0, !PT ;  /* 0x0000ff00a0ff7812 */ /* 0x000fc8000780c0ff */
[----:B------:R-:W-:Y:S01]  /*5580*/  FSEL R103, R88, RZ, P0 ;  /* 0x000000ff58677208 */ /* 0x000fe20000000000 */
[----:B------:R-:W-:Y:S01]  /*5590*/  FMUL.FTZ R88, R116, R89 ;  /* 0x0000005974587220 */ /* 0x000fe20000410000 */
[----:B------:R-:W-:-:S03]  /*55a0*/  LOP3.LUT P0, RZ, R104, 0xff, RZ, 0xc0, !PT ;  /* 0x000000ff68ff7812 */ /* 0x000fc6000780c0ff */
[----:B------:R-:W-:Y:S01]  /*55b0*/  FMUL.FTZ R89, R88, UR13 ;  /* 0x0000000d58597c20 */ /* 0x000fe20008410000 */
[----:B------:R-:W-:Y:S02]  /*55c0*/  F2FP.BF16.F32.PACK_AB R88, R93, R88 ;  /* 0x000000585d58723e */ /* 0x000fe400000010ff */
[----:B------:R-:W-:Y:S02]  /*55d0*/  F2FP.BF16.F32.PACK_AB R93, R111, R100 ;  /* 0x000000646f5d723e */ /* 0x000fe400000010ff */
[----:B------:R-:W-:Y:S02]  /*55e0*/  FSEL R96, R89, RZ, P0 ;  /* 0x000000ff59607208 */ /* 0x000fe40000000000 */
[----:B------:R-:W-:Y:S02]  /*55f0*/  LOP3.LUT P0, RZ, R160, 0xff, RZ, 0xc0, !PT ;  /* 0x000000ffa0ff7812 */ /* 0x000fe4000780c0ff */
[----:B------:R-:W-:Y:S02]  /*5600*/  F2FP.BF16.F32.PACK_AB R96, R101, R96 ;  /* 0x000000606560723e */ /* 0x000fe400000010ff */
[----:B------:R-:W-:-:S02]  /*5610*/  FSEL R92, R89, RZ, P0 ;  /* 0x000000ff595c7208 */ /* 0x000fc40000000000 */
[----:B------:R-:W-:Y:S02]  /*5620*/  F2FP.BF16.F32.PACK_AB R89, R95, R94 ;  /* 0x0000005e5f59723e */ /* 0x000fe400000010ff */
[----:B------:R-:W-:Y:S02]  /*5630*/  F2FP.BF16.F32.PACK_AB R95, R179, R156 ;  /* 0x0000009cb35f723e */ /* 0x000fe400000010ff */
[----:B------:R-:W-:Y:S02]  /*5640*/  F2FP.BF16.F32.PACK_AB R94, R155, R110 ;  /* 0x0000006e9b5e723e */ /* 0x000fe400000010ff */
[----:B------:R-:W-:Y:S01]  /*5650*/  F2FP.BF16.F32.PACK_AB R92, R103, R92 ;  /* 0x0000005c675c723e */ /* 0x000fe200000010ff */
[----:B------:R-:W-:Y:S06]  /*5660*/  BRA `(.L_x_118) ;  /* 0x0000001400147947 */ /* 0x000fec0003800000 */
.L_x_119:
[-CC-:B------:R-:W-:Y:S01]  /*5670*/  FFMA.FTZ R93, R149, R108.reuse, R109.reuse ;  /* 0x0000006c955d7223 */ /* 0x180fe2000001006d */
[----:B------:R-:W-:Y:S01]  /*5680*/  LOP3.LUT P0, RZ, R105, 0xff0000, RZ, 0xc0, !PT ;  /* 0x00ff000069ff7812 */ /* 0x000fe2000780c0ff */
[----:B------:R-:W-:Y:S02]  /*5690*/  FFMA.FTZ R92, R147, R108, R109 ;  /* 0x0000006c935c7223 */ /* 0x000fe4000001006d */
[----:B------:R-:W-:-:S04]  /*56a0*/  FADD.FTZ R93, R128, -R93 ;  /* 0x8000005d805d7221 */ /* 0x000fc80000010000 */
[----:B-----5:R-:W-:-:S04]  /*56b0*/  FMUL.FTZ R93, R116, R93 ;  /* 0x0000005d745d7220 */ /* 0x020fc80000410000 */
        /* <DEDUP_REMOVED lines=8> */
[----:B------:R-:W-:-:S04]  /*5740*/  FMUL.FTZ R93, R116, R93 ;  /* 0x0000005d745d7220 */ /* 0x000fc80000410000 */
        /* <DEDUP_REMOVED lines=8> */
[----:B------:R-:W-:Y:S01]  /*57d0*/  FFMA.FTZ R92, R150, R108, R109 ;  /* 0x0000006c965c7223 */ /* 0x000fe2000001006d */
[----:B------:R-:W-:Y:S01]  /*57e0*/  F2FP.BF16.F32.PACK_AB R95, R154, R95 ;  /* 0x0000005f9a5f723e */ /* 0x000fe200000010ff */
[----:B------:R-:W-:-:S04]  /*57f0*/  FMUL.FTZ R93, R116, R93 ;  /* 0x0000005d745d7220 */ /* 0x000fc80000410000 */
[----:B------:R-:W-:-:S05]  /*5800*/  FMUL.FTZ R93, R93, UR13 ;  /* 0x0000000d5d5d7c20 */ /* 0x000fca0008410000 */
[----:B------:R-:W-:Y:S02]  /*5810*/  FSEL R98, R93, RZ, P0 ;  /* 0x000000ff5d627208 */ /* 0x000fe40000000000 */
[----:B------:R-:W-:-:S04]  /*5820*/  LOP3.LUT P0, RZ, R161, 0xff, RZ, 0xc0, !PT ;  /* 0x000000ffa1ff7812 */ /* 0x000fc8000780c0ff */
[----:B------:R-:W-:Y:S01]  /*5830*/  FSEL R94, R93, RZ, P0 ;  /* 0x000000ff5d5e7208 */ /* 0x000fe20000000000 */
[----:B------:R-:W-:Y:S01]  /*5840*/  FADD.FTZ R93, R131, -R92 ;  /* 0x8000005c835d7221 */ /* 0x000fe20000010000 */
[----:B------:R-:W-:Y:S01]  /*5850*/  LOP3.LUT P0, RZ, R105, 0xff00, RZ, 0xc0, !PT ;  /* 0x0000ff0069ff7812 */ /* 0x000fe2000780c0ff */
[----:B------:R-:W-:Y:S02]  /*5860*/  FFMA.FTZ R92, R146, R108, R109 ;  /* 0x0000006c925c7223 */ /* 0x000fe4000001006d */
[----:B------:R-:W-:-:S04]  /*5870*/  FMUL.FTZ R93, R116, R93 ;  /* 0x0000005d745d7220 */ /* 0x000fc80000410000 */
        /* <DEDUP_REMOVED lines=9> */
[----:B------:R-:W-:-:S04]  /*5910*/  FMUL.FTZ R93, R116, R93 ;  /* 0x0000005d745d7220 */ /* 0x000fc80000410000 */
        /* <DEDUP_REMOVED lines=8> */
[----:B------:R-:W-:-:S04]  /*59a0*/  FMUL.FTZ R93, R116, R93 ;  /* 0x0000005d745d7220 */ /* 0x000fc80000410000 */
[----:B------:R-:W-:-:S05]  /*59b0*/  FMUL.FTZ R93, R93, UR13 ;  /* 0x0000000d5d5d7c20 */ /* 0x000fca0008410000 */
[C---:B------:R-:W-:Y:S02]  /*59c0*/  FSEL R102, R93.reuse, RZ, P0 ;  /* 0x000000ff5d667208 */ /* 0x040fe40000000000 */
[----:B------:R-:W-:Y:S02]  /*59d0*/  LOP3.LUT P0, RZ, R160, 0xff000000, RZ, 0xc0, !PT ;  /* 0xff000000a0ff7812 */ /* 0x000fe4000780c0ff */
[----:B------:R-:W-:Y:S02]  /*59e0*/  F2FP.BF16.F32.PACK_AB R97, R102, R97 ;  /* 0x000000616661723e */ /* 0x000fe400000010ff */
[----:B------:R-:W-:Y:S01]  /*59f0*/  FSEL R111, R93, RZ, P0 ;  /* 0x000000ff5d6f7208 */ /* 0x000fe20000000000 */
[----:B------:R-:W-:Y:S01]  /*5a00*/  FADD.FTZ R93, R129, -R92 ;  /* 0x8000005c815d7221 */ /* 0x000fe20000010000 */
[----:B------:R-:W-:-:S03]  /*5a10*/  LOP3.LUT P0, RZ, R104, 0xff00, RZ, 0xc0, !PT ;  /* 0x0000ff0068ff7812 */ /* 0x000fc6000780c0ff */
[----:B------:R-:W-:-:S04]  /*5a20*/  FMUL.FTZ R93, R116, R93 ;  /* 0x0000005d745d7220 */ /* 0x000fc80000410000 */
[----:B------:R-:W-:-:S05]  /*5a30*/  FMUL.FTZ R93, R93, UR13 ;  /* 0x0000000d5d5d7c20 */ /* 0x000fca0008410000 */
[----:B------:R-:W-:Y:S02]  /*5a40*/  FSEL R101, R93, RZ, P0 ;  /* 0x000000ff5d657208 */ /* 0x000fe40000000000 */
[----:B------:R-:W-:-:S04]  /*5a50*/  LOP3.LUT P0, RZ, R160, 0xff00, RZ, 0xc0, !PT ;  /* 0x0000ff00a0ff7812 */ /* 0x000fc8000780c0ff */
[----:B------:R-:W-:Y:S01]  /*5a60*/  FSEL R103, R93, RZ, P0 ;  /* 0x000000ff5d677208 */ /* 0x000fe20000000000 */
[----:B------:R-:W-:Y:S01]  /*5a70*/  FADD.FTZ R93, R125, -R108 ;  /* 0x8000006c7d5d7221 */ /* 0x000fe20000010000 */
[----:B------:R-:W-:-:S03]  /*5a80*/  LOP3.LUT P0, RZ, R104, 0xff, RZ, 0xc0, !PT ;  /* 0x000000ff68ff7812 */ /* 0x000fc6000780c0ff */
[----:B------:R-:W-:-:S04]  /*5a90*/  FMUL.FTZ R93, R116, R93 ;  /* 0x0000005d745d7220 */ /* 0x000fc80000410000 */
        /* <DEDUP_REMOVED lines=8> */
.L_x_115:
[----:B------:R-:W-:-:S04]  /*5b20*/  UISETP.NE.U32.AND UP0, UPT, UR14, URZ, UPT ;  /* 0x000000ff0e00728c */ /* 0x000fc8000bf05070 */
[----:B------:R-:W-:-:S09]  /*5b30*/  UISETP.NE.AND.EX UP0, UPT, UR15, URZ, UPT, UP0 ;  /* 0x000000ff0f00728c */ /* 0x000fd2000bf05300 */
[----:B------:R-:W-:Y:S05]  /*5b40*/  BRA.U !UP0, `(.L_x_120) ;  /* 0x0000000908107547 */ /* 0x000fea000b800000 */
[----:B0-----:R-:W0:Y:S02]  /*5b50*/  LDC.64 R96, c[0x0][0x478] ;  /* 0x00011e00ff607b82 */ /* 0x001e240000000a00 */
[----:B0-----:R-:W-:-:S04]  /*5b60*/  ISETP.NE.U32.AND P6, PT, R96, RZ, PT ;  /* 0x000000ff6000720c */ /* 0x001fc80003fc5070 */
[----:B------:R-:W-:-:S13]  /*5b70*/  ISETP.NE.AND.EX P6, PT, R97, RZ, PT, P6 ;  /* 0x000000ff6100720c */ /* 0x000fda0003fc5360 */
[----:B------:R-:W-:Y:S05]  /*5b80*/  @!P6 BRA `(.L_x_121) ;  /* 0x000000040008e947 */ /* 0x000fea0003800000 */
[-C--:B------:R-:W-:Y:S01]  /*5b90*/  FFMA.FTZ R89, R152, R108.reuse, R109 ;  /* 0x0000006c98597223 */ /* 0x080fe2000001006d */
[----:B------:R-:W-:Y:S02]  /*5ba0*/  SHF.L.U32 R91, R100, 0x10, RZ ;  /* 0x00000010645b7819 */ /* 0x000fe400000006ff */
[----:B------:R-:W-:Y:S01]  /*5bb0*/  ISETP.GE.U32.AND P0, PT, R104, RZ, PT ;  /* 0x000000ff6800720c */ /* 0x000fe20003f06070 */
[----:B------:R-:W-:Y:S01]  /*5bc0*/  FADD.FTZ R89, R132, -R89 ;  /* 0x8000005984597221 */ /* 0x000fe20000010000 */
[----:B------:R-:W-:Y:S02]  /*5bd0*/  SHF.L.U32 R101, R101, 0x10, RZ ;  /* 0x0000001065657819 */ /* 0x000fe400000006ff */
[----:B------:R-:W-:Y:S01]  /*5be0*/  ISETP.GE.U32.AND.EX P0, PT, R105, 0x1000000, PT, P0 ;  /* 0x010000006900780c */ /* 0x000fe20003f06100 */
[----:B-----5:R-:W-:Y:S01]  /*5bf0*/  FFMA.FTZ R157, R116, R89, R91 ;  /* 0x00000059749d7223 */ /* 0x020fe2000001005b */
[----:B------:R-:W-:Y:S01]  /*5c00*/  FFMA.FTZ R89, R149, R108, R109 ;  /* 0x0000006c95597223 */ /* 0x000fe2000001006d */
[----:B------:R-:W-:-:S02]  /*5c10*/  SHF.L.U32 R91, R87, 0x10, RZ ;  /* 0x00000010575b7819 */ /* 0x000fc400000006ff */
[----:B------:R-:W-:Y:S01]  /*5c20*/  FMUL.FTZ R88, R157, UR13 ;  /* 0x0000000d9d587c20 */ /* 0x000fe20008410000 */
[----:B------:R-:W-:Y:S01]  /*5c30*/  FADD.FTZ R89, R128, -R89 ;  /* 0x8000005980597221 */ /* 0x000fe20000010000 */
[----:B------:R-:W-:-:S03]  /*5c40*/  SHF.L.U32 R103, R103, 0x10, RZ ;  /* 0x0000001067677819 */ /* 0x000fc600000006ff */
[----:B------:R-:W-:Y:S01]  /*5c50*/  FFMA.FTZ R154, R116, R89, R91 ;  /* 0x00000059749a7223 */ /* 0x000fe2000001005b */
[----:B------:R-:W-:Y:S01]  /*5c60*/  FSEL R156, R88, RZ, P0 ;  /* 0x000000ff589c7208 */ /* 0x000fe20000000000 */
[----:B------:R-:W-:Y:S01]  /*5c70*/  IMAD.U32 R91, R86, 0x10000, RZ ;  /* 0x00010000565b7824 */ /* 0x000fe200078e00ff */
[----:B------:R-:W-:Y:S01]  /*5c80*/  LOP3.LUT P0, RZ, R105, 0xff0000, RZ, 0xc0, !PT ;  /* 0x00ff000069ff7812 */ /* 0x000fe2000780c0ff */
[----:B------:R-:W-:-:S05]  /*5c90*/  FMUL.FTZ R88, R154, UR13 ;  /* 0x0000000d9a587c20 */ /* 0x000fca0008410000 */
[----:B------:R-:W-:Y:S01]  /*5ca0*/  FSEL R155, R88, RZ, P0 ;  /* 0x000000ff589b7208 */ /* 0x000fe20000000000 */
[----:B------:R-:W-:Y:S01]  /*5cb0*/  FFMA.FTZ R88, R147, R108, R109 ;  /* 0x0000006c93587223 */ /* 0x000fe2000001006d */
[----:B------:R-:W-:-:S03]  /*5cc0*/  LOP3.LUT P0, RZ, R105, 0xff, RZ, 0xc0, !PT ;  /* 0x000000ff69ff7812 */ /* 0x000fc6000780c0ff */
[----:B------:R-:W-:-:S04]  /*5cd0*/  FADD.FTZ R89, R127, -R88 ;  /* 0x800000587f597221 */ /* 0x000fc80000010000 */
[----:B------:R-:W-:Y:S01]  /*5ce0*/  FFMA.FTZ R90, R116, R89, R91 ;  /* 0x00000059745a7223 */ /* 0x000fe2000001005b */
[----:B------:R-:W-:-:S03]  /*5cf0*/  SHF.L.U32 R91, R85, 0x10, RZ ;  /* 0x00000010555b7819 */ /* 0x000fc600000006ff */
[----:B------:R-:W-:-:S05]  /*5d00*/  FMUL.FTZ R88, R90, UR13 ;  /* 0x0000000d5a587c20 */ /* 0x000fca0008410000 */
        /* <DEDUP_REMOVED lines=11> */
[----:B------:R-:W-:Y:S01]  /*5dc0*/  FFMA.FTZ R89, R148, R108, R109 ;  /* 0x0000006c94597223 */ /* 0x000fe2000001006d */
[----:B------:R-:W-:Y:S01]  /*5dd0*/  IMAD.U32 R91, R102, 0x10000, RZ ;  /* 0x00010000665b7824 */ /* 0x000fe200078e00ff */
[----:B------:R-:W-:Y:S01]  /*5de0*/  FSEL R151, R88, RZ, P0 ;  /* 0x000000ff58977208 */ /* 0x000fe20000000000 */
[----:B------:R-:W-:Y:S01]  /*5df0*/  FMUL.FTZ R88, R97, UR13 ;  /* 0x0000000d61587c20 */ /* 0x000fe20008410000 */
[----:B------:R-:W-:Y:S01]  /*5e00*/  FADD.FTZ R89, R130, -R89 ;  /* 0x8000005982597221 */ /* 0x000fe20000010000 */
[----:B------:R-:W-:-:S03]  /*5e10*/  LOP3.LUT P0, RZ, R104, 0xff0000, RZ, 0xc0, !PT ;  /* 0x00ff000068ff7812 */ /* 0x000fc6000780c0ff */
[----:B------:R-:W-:Y:S01]  /*5e20*/  FFMA.FTZ R98, R116, R89, R91 ;  /* 0x0000005974627223 */ /* 0x000fe2000001005b */
[----:B------:R-:W-:Y:S02]  /*5e30*/  FSEL R100, R88, RZ, P0 ;  /* 0x000000ff58647208 */ /* 0x000fe40000000000 */
[----:B------:R-:W-:Y:S01]  /*5e40*/  LOP3.LUT P0, RZ, R104, 0xff000000, RZ, 0xc0, !PT ;  /* 0xff00000068ff7812 */ /* 0x000fe2000780c0ff */
[----:B------:R-:W-:Y:S01]  /*5e50*/  FMUL.FTZ R88, R98, UR13 ;  /* 0x0000000d62587c20 */ /* 0x000fe20008410000 */
[----:B------:R-:W-:-:S04]  /*5e60*/  SHF.L.U32 R91, R84, 0x10, RZ ;  /* 0x00000010545b7819 */ /* 0x000fc800000006ff */
[----:B------:R-:W-:Y:S01]  /*5e70*/  FSEL R111, R88, RZ, P0 ;  /* 0x000000ff586f7208 */ /* 0x000fe20000000000 */
[-CC-:B------:R-:W-:Y:S01]  /*5e80*/  FFMA.FTZ R88, R143, R108.reuse, R109.reuse ;  /* 0x0000006c8f587223 */ /* 0x180fe2000001006d */
[----:B------:R-:W-:Y:S01]  /*5e90*/  LOP3.LUT P0, RZ, R104, 0xff, RZ, 0xc0, !PT ;  /* 0x000000ff68ff7812 */ /* 0x000fe2000780c0ff */
[----:B------:R-:W-:Y:S02]  /*5ea0*/  FFMA.FTZ R108, R146, R108, R109 ;  /* 0x0000006c926c7223 */ /* 0x000fe4000001006d */
[----:B------:R-:W-:-:S04]  /*5eb0*/  FADD.FTZ R89, R125, -R88 ;  /* 0x800000587d597221 */ /* 0x000fc80000010000 */
[----:B------:R-:W-:Y:S01]  /*5ec0*/  FFMA.FTZ R88, R116, R89, R91 ;  /* 0x0000005974587223 */ /* 0x000fe2000001005b */
[----:B------:R-:W-:-:S03]  /*5ed0*/  F2FP.BF16.F32.PACK_AB R91, R157, R154 ;  /* 0x0000009a9d5b723e */ /* 0x000fc600000010ff */
[----:B------:R-:W-:-:S05]  /*5ee0*/  FMUL.FTZ R89, R88, UR13 ;  /* 0x0000000d58597c20 */ /* 0x000fca0008410000 */
[----:B------:R-:W-:Y:S01]  /*5ef0*/  FSEL R96, R89, RZ, P0 ;  /* 0x000000ff59607208 */ /* 0x000fe20000000000 */
[----:B------:R-:W-:Y:S01]  /*5f00*/  FADD.FTZ R89, R129, -R108 ;  /* 0x8000006c81597221 */ /* 0x000fe20000010000 */
[----:B------:R-:W-:-:S03]  /*5f10*/  LOP3.LUT P0, RZ, R104, 0xff00, RZ, 0xc0, !PT ;  /* 0x0000ff0068ff7812 */ /* 0x000fc6000780c0ff */
[----:B------:R-:W-:-:S04]  /*5f20*/  FFMA.FTZ R103, R116, R89, R103 ;  /* 0x0000005974677223 */ /* 0x000fc80000010067 */
[C---:B------:R-:W-:Y:S01]  /*5f30*/  FMUL.FTZ R89, R103.reuse, UR13 ;  /* 0x0000000d67597c20 */ /* 0x040fe20008410000 */
[----:B------:R-:W-:-:S04]  /*5f40*/  F2FP.BF16.F32.PACK_AB R88, R103, R88 ;  /* 0x000000586758723e */ /* 0x000fc800000010ff */
[----:B------:R-:W-:Y:S02]  /*5f50*/  FSEL R101, R89, RZ, P0 ;  /* 0x000000ff59657208 */ /* 0x000fe40000000000 */
[----:B------:R-:W-:Y:S02]  /*5f60*/  F2FP.BF16.F32.PACK_AB R89, R98, R97 ;  /* 0x000000616259723e */ /* 0x000fe400000010ff */
[----:B------:R-:W-:Y:S02]  /*5f70*/  F2FP.BF16.F32.PACK_AB R98, R151, R110 ;  /* 0x0000006e9762723e */ /* 0x000fe400000010ff */
[----:B------:R-:W-:Y:S02]  /*5f80*/  F2FP.BF16.F32.PACK_AB R97, R111, R100 ;  /* 0x000000646f61723e */ /* 0x000fe400000010ff */
[----:B------:R-:W-:Y:S01]  /*5f90*/  F2FP.BF16.F32.PACK_AB R96, R101, R96 ;  /* 0x000000606560723e */ /* 0x000fe200000010ff */
[----:B------:R-:W-:Y:S06]  /*5fa0*/  BRA `(.L_x_118) ;  /* 0x0000000800c47947 */ /* 0x000fec0003800000 */
.L_x_121:
[-CC-:B------:R-:W-:Y:S01]  /*5fb0*/  FFMA.FTZ R97, R149, R108.reuse, R109.reuse ;  /* 0x0000006c95617223 */ /* 0x180fe2000001006d */
[----:B------:R-:W-:Y:S01]  /*5fc0*/  IMAD.U32 R99, R87, 0x10000, RZ ;  /* 0x0001000057637824 */ /* 0x000fe200078e00ff */
[----:B------:R-:W-:Y:S01]  /*5fd0*/  LOP3.LUT P0, RZ, R105, 0xff0000, RZ, 0xc0, !PT ;  /* 0x00ff000069ff7812 */ /* 0x000fe2000780c0ff */
[----:B------:R-:W-:Y:S01]  /*5fe0*/  FFMA.FTZ R96, R147, R108, R109 ;  /* 0x0000006c93607223 */ /* 0x000fe2000001006d */
[----:B------:R-:W-:Y:S01]  /*5ff0*/  FADD.FTZ R97, R128, -R97 ;  /* 0x8000006180617221 */ /* 0x000fe20000010000 */
[----:B------:R-:W-:Y:S02]  /*6000*/  IMAD.U32 R101, R101, 0x10000, RZ ;  /* 0x0001000065657824 */ /* 0x000fe400078e00ff */
[----:B------:R-:W-:Y:S02]  /*6010*/  IMAD.U32 R103, R103, 0x10000, RZ ;  /* 0x0001000067677824 */ /* 0x000fe400078e00ff */
[----:B-----5:R-:W-:Y:S01]  /*6020*/  FFMA.FTZ R97, R116, R97, R99 ;  /* 0x0000006174617223 */ /* 0x020fe20000010063 */
[----:B------:R-:W-:-:S03]  /*6030*/  SHF.L.U32 R99, R100, 0x10, RZ ;  /* 0x0000001064637819 */ /* 0x000fc600000006ff */
[----:B------:R-:W-:-:S05]  /*6040*/  FMUL.FTZ R97, R97, UR13 ;  /* 0x0000000d61617c20 */ /* 0x000fca0008410000 */
        /* <DEDUP_REMOVED lines=8> */
[----:B------:R-:W-:Y:S01]  /*60d0*/  FSEL R155, R97, RZ, P0 ;  /* 0x000000ff619b7208 */ /* 0x000fe20000000000 */
[----:B------:R-:W-:Y:S01]  /*60e0*/  FADD.FTZ R97, R127, -R96 ;  /* 0x800000607f617221 */ /* 0x000fe20000010000 */
[----:B------:R-:W-:Y:S01]  /*60f0*/  LOP3.LUT P0, RZ, R105, 0xff, RZ, 0xc0, !PT ;  /* 0x000000ff69ff7812 */ /* 0x000fe2000780c0ff */
[----:B------:R-:W-:Y:S02]  /*6100*/  FFMA.FTZ R96, R150, R108, R109 ;  /* 0x0000006c96607223 */ /* 0x000fe4000001006d */
[----:B------:R-:W-:Y:S01]  /*6110*/  FFMA.FTZ R97, R116, R97, R99 ;  /* 0x0000006174617223 */ /* 0x000fe20000010063 */
[----:B------:R-:W-:-:S03]  /*6120*/  SHF.L.U32 R99, R85, 0x10, RZ ;  /* 0x0000001055637819 */ /* 0x000fc600000006ff */
[----:B------:R-:W-:-:S05]  /*6130*/  FMUL.FTZ R97, R97, UR13 ;  /* 0x0000000d61617c20 */ /* 0x000fca0008410000 */
[----:B------:R-:W-:Y:S01]  /*6140*/  FSEL R98, R97, RZ, P0 ;  /* 0x000000ff61627208 */ /* 0x000fe20000000000 */
[----:B------:R-:W-:Y:S01]  /*6150*/  FADD.FTZ R97, R131, -R96 ;  /* 0x8000006083617221 */ /* 0x000fe20000010000 */
[----:B------:R-:W-:Y:S01]  /*6160*/  LOP3.LUT P0, RZ, R105, 0xff00, RZ, 0xc0, !PT ;  /* 0x0000ff0069ff7812 */ /* 0x000fe2000780c0ff */
[----:B------:R-:W-:Y:S02]  /*6170*/  FFMA.FTZ R96, R146, R108, R109 ;  /* 0x0000006c92607223 */ /* 0x000fe4000001006d */
[----:B------:R-:W-:-:S04]  /*6180*/  FFMA.FTZ R97, R116, R97, R101 ;  /* 0x0000006174617223 */ /* 0x000fc80000010065 */
[----:B------:R-:W-:-:S05]  /*6190*/  FMUL.FTZ R97, R97, UR13 ;  /* 0x0000000d61617c20 */ /* 0x000fca0008410000 */
        /* <DEDUP_REMOVED lines=8> */
[----:B------:R-:W-:Y:S01]  /*6220*/  FSEL R100, R97, RZ, P0 ;  /* 0x000000ff61647208 */ /* 0x000fe20000000000 */
[-CC-:B------:R-:W-:Y:S01]  /*6230*/  FFMA.FTZ R97, R148, R108.reuse, R109.reuse ;  /* 0x0000006c94617223 */ /* 0x180fe2000001006d */
[----:B------:R-:W-:Y:S01]  /*6240*/  LOP3.LUT P0, RZ, R104, 0xff000000, RZ, 0xc0, !PT ;  /* 0xff00000068ff7812 */ /* 0x000fe2000780c0ff */
[----:B------:R-:W-:Y:S02]  /*6250*/  FFMA.FTZ R108, R143, R108, R109 ;  /* 0x0000006c8f6c7223 */ /* 0x000fe4000001006d */
[----:B------:R-:W-:-:S04]  /*6260*/  FADD.FTZ R97, R130, -R97 ;  /* 0x8000006182617221 */ /* 0x000fc80000010000 */
[----:B------:R-:W-:Y:S01]  /*6270*/  FFMA.FTZ R97, R116, R97, R99 ;  /* 0x0000006174617223 */ /* 0x000fe20000010063 */
[----:B------:R-:W-:-:S03]  /*6280*/  SHF.L.U32 R99, R84, 0x10, RZ ;  /* 0x0000001054637819 */ /* 0x000fc600000006ff */
[----:B------:R-:W-:-:S05]  /*6290*/  FMUL.FTZ R97, R97, UR13 ;  /* 0x0000000d61617c20 */ /* 0x000fca0008410000 */
[----:B------:R-:W-:Y:S01]  /*62a0*/  FSEL R111, R97, RZ, P0 ;  /* 0x000000ff616f7208 */ /* 0x000fe20000000000 */
[----:B------:R-:W-:Y:S01]  /*62b0*/  FADD.FTZ R97, R129, -R96 ;  /* 0x8000006081617221 */ /* 0x000fe20000010000 */
[----:B------:R-:W-:-:S03]  /*62c0*/  LOP3.LUT P0, RZ, R104, 0xff00, RZ, 0xc0, !PT ;  /* 0x0000ff0068ff7812 */ /* 0x000fc6000780c0ff */
[----:B------:R-:W-:-:S04]  /*62d0*/  FFMA.FTZ R97, R116, R97, R103 ;  /* 0x0000006174617223 */ /* 0x000fc80000010067 */
[----:B------:R-:W-:-:S05]  /*62e0*/  FMUL.FTZ R97, R97, UR13 ;  /* 0x0000000d61617c20 */ /* 0x000fca0008410000 */
[----:B------:R-:W-:Y:S01]  /*62f0*/  FSEL R101, R97, RZ, P0 ;  /* 0x000000ff61657208 */ /* 0x000fe20000000000 */
[----:B------:R-:W-:Y:S01]  /*6300*/  FADD.FTZ R97, R125, -R108 ;  /* 0x8000006c7d617221 */ /* 0x000fe20000010000 */
[----:B------:R-:W-:-:S03]  /*6310*/  LOP3.LUT P0, RZ, R104, 0xff, RZ, 0xc0, !PT ;  /* 0x000000ff68ff7812 */ /* 0x000fc6000780c0ff */
[----:B------:R-:W-:Y:S01]  /*6320*/  FFMA.FTZ R97, R116, R97, R99 ;  /* 0x0000006174617223 */ /* 0x000fe20000010063 */
[----:B------:R-:W-:-:S03]  /*6330*/  F2FP.BF16.F32.PACK_AB R99, R155, R110 ;  /* 0x0000006e9b63723e */ /* 0x000fc600000010ff */
[----:B------:R-:W-:-:S05]  /*6340*/  FMUL.FTZ R97, R97, UR13 ;  /* 0x0000000d61617c20 */ /* 0x000fca0008410000 */
[----:B------:R-:W-:Y:S02]  /*6350*/  FSEL R96, R97, RZ, P0 ;  /* 0x000000ff61607208 */ /* 0x000fe40000000000 */
[----:B------:R-:W-:Y:S02]  /*6360*/  F2FP.BF16.F32.PACK_AB R97, R111, R100 ;  /* 0x000000646f61723e */ /* 0x000fe400000010ff */
[----:B------:R-:W-:Y:S01]  /*6370*/  F2FP.BF16.F32.PACK_AB R96, R101, R96 ;  /* 0x000000606560723e */ /* 0x000fe200000010ff */
[----:B------:R-:W-:Y:S06]  /*6380*/  BRA `(.L_x_118) ;  /* 0x0000000400cc7947 */ /* 0x000fec0003800000 */
.L_x_120:
        /* <DEDUP_REMOVED lines=12> */
[----:B------:R-:W-:Y:S01]  /*6450*/  FMUL.FTZ R91, R116, R89 ;  /* 0x00000059745b7220 */ /* 0x000fe20000410000 */
[----:B------:R-:W-:Y:S02]  /*6460*/  FSEL R155, R88, RZ, P0 ;  /* 0x000000ff589b7208 */ /* 0x000fe40000000000 */
[----:B------:R-:W-:Y:S01]  /*6470*/  LOP3.LUT P0, RZ, R105, 0xff0000, RZ, 0xc0, !PT ;  /* 0x00ff000069ff7812 */ /* 0x000fe2000780c0ff */
[----:B------:R-:W-:Y:S01]  /*6480*/  FMUL.FTZ R88, R91, UR13 ;  /* 0x0000000d5b587c20 */ /* 0x000fe20008410000 */
[----:B------:R-:W-:-:S04]  /*6490*/  F2FP.BF16.F32.PACK_AB R91, R154, R91 ;  /* 0x0000005b9a5b723e */ /* 0x000fc800000010ff */
[----:B------:R-:W-:Y:S01]  /*64a0*/  FSEL R110, R88, RZ, P0 ;  /* 0x000000ff586e7208 */ /* 0x000fe20000000000 */
[----:B------:R-:W-:Y:S01]  /*64b0*/  FFMA.FTZ R88, R147, R108, R109 ;  /* 0x0000006c93587223 */ /* 0x000fe2000001006d */
[----:B------:R-:W-:-:S03]  /*64c0*/  LOP3.LUT P0, RZ, R105, 0xff, RZ, 0xc0, !PT ;  /* 0x000000ff69ff7812 */ /* 0x000fc6000780c0ff */
[----:B------:R-:W-:-:S04]  /*64d0*/  FADD.FTZ R89, R127, -R88 ;  /* 0x800000587f597221 */ /* 0x000fc80000010000 */
[----:B------:R-:W-:-:S04]  /*64e0*/  FMUL.FTZ R90, R116, R89 ;  /* 0x00000059745a7220 */ /* 0x000fc80000410000 */
[----:B------:R-:W-:-:S05]  /*64f0*/  FMUL.FTZ R88, R90, UR13 ;  /* 0x0000000d5a587c20 */ /* 0x000fca0008410000 */
[----:B------:R-:W-:Y:S01]  /*6500*/  FSEL R102, R88, RZ, P0 ;  /* 0x000000ff58667208 */ /* 0x000fe20000000000 */
[----:B------:R-:W-:Y:S01]  /*6510*/  FFMA.FTZ R88, R150, R108, R109 ;  /* 0x0000006c96587223 */ /* 0x000fe2000001006d */
[----:B------:R-:W-:-:S03]  /*6520*/  LOP3.LUT P0, RZ, R105, 0xff00, RZ, 0xc0, !PT ;  /* 0x0000ff0069ff7812 */ /* 0x000fc6000780c0ff */
[----:B------:R-:W-:-:S04]  /*6530*/  FADD.FTZ R89, R131, -R88 ;  /* 0x8000005883597221 */ /* 0x000fc80000010000 */
[----:B------:R-:W-:Y:S01]  /*6540*/  FMUL.FTZ R111, R116, R89 ;  /* 0x00000059746f7220 */ /* 0x000fe20000410000 */
[----:B------:R-:W-:-:S03]  /*6550*/  FFMA.FTZ R89, R145, R108, R109 ;  /* 0x0000006c91597223 */ /* 0x000fc6000001006d */
[C---:B------:R-:W-:Y:S01]  /*6560*/  FMUL.FTZ R88, R111.reuse, UR13 ;  /* 0x0000000d6f587c20 */ /* 0x040fe20008410000 */
[----:B------:R-:W-:Y:S01]  /*6570*/  FADD.FTZ R89, R126, -R89 ;  /* 0x800000597e597221 */ /* 0x000fe20000010000 */
[----:B------:R-:W-:-:S03]  /*6580*/  F2FP.BF16.F32.PACK_AB R90, R111, R90 ;  /* 0x0000005a6f5a723e */ /* 0x000fc600000010ff */
[----:B------:R-:W-:Y:S01]  /*6590*/  FMUL.FTZ R98, R116, R89 ;  /* 0x0000005974627220 */ /* 0x000fe20000410000 */
[----:B------:R-:W-:Y:S01]  /*65a0*/  FFMA.FTZ R89, R148, R108, R109 ;  /* 0x0000006c94597223 */ /* 0x000fe2000001006d */
[----:B------:R-:W-:Y:S02]  /*65b0*/  FSEL R151, R88, RZ, P0 ;  /* 0x000000ff58977208 */ /* 0x000fe40000000000 */
[----:B------:R-:W-:Y:S01]  /*65c0*/  FMUL.FTZ R88, R98, UR13 ;  /* 0x0000000d62587c20 */ /* 0x000fe20008410000 */
[----:B------:R-:W-:Y:S01]  /*65d0*/  FADD.FTZ R89, R130, -R89 ;  /* 0x8000005982597221 */ /* 0x000fe20000010000 */
[----:B------:R-:W-:-:S03]  /*65e0*/  LOP3.LUT P0, RZ, R104, 0xff0000, RZ, 0xc0, !PT ;  /* 0x00ff000068ff7812 */ /* 0x000fc6000780c0ff */
[----:B------:R-:W-:Y:S01]  /*65f0*/  FMUL.FTZ R99, R116, R89 ;  /* 0x0000005974637220 */ /* 0x000fe20000410000 */
[----:B------:R-:W-:Y:S02]  /*6600*/  FSEL R100, R88, RZ, P0 ;  /* 0x000000ff58647208 */ /* 0x000fe40000000000 */
[----:B------:R-:W-:Y:S01]  /*6610*/  LOP3.LUT P0, RZ, R104, 0xff000000, RZ, 0xc0, !PT ;  /* 0xff00000068ff7812 */ /* 0x000fe2000780c0ff */
[----:B------:R-:W-:-:S05]  /*6620*/  FMUL.FTZ R88, R99, UR13 ;  /* 0x0000000d63587c20 */ /* 0x000fca0008410000 */
[----:B------:R-:W-:Y:S01]  /*6630*/  FSEL R103, R88, RZ, P0 ;  /* 0x000000ff58677208 */ /* 0x000fe20000000000 */
[-CC-:B------:R-:W-:Y:S01]  /*6640*/  FFMA.FTZ R88, R143, R108.reuse, R109.reuse ;  /* 0x0000006c8f587223 */ /* 0x180fe2000001006d */
[----:B------:R-:W-:Y:S01]  /*6650*/  LOP3.LUT P0, RZ, R104, 0xff, RZ, 0xc0, !PT ;  /* 0x000000ff68ff7812 */ /* 0x000fe2000780c0ff */
[----:B------:R-:W-:Y:S02]  /*6660*/  FFMA.FTZ R108, R146, R108, R109 ;  /* 0x0000006c926c7223 */ /* 0x000fe4000001006d */
[----:B------:R-:W-:-:S04]  /*6670*/  FADD.FTZ R89, R125, -R88 ;  /* 0x800000587d597221 */ /* 0x000fc80000010000 */
[----:B------:R-:W-:-:S04]  /*6680*/  FMUL.FTZ R88, R116, R89 ;  /* 0x0000005974587220 */ /* 0x000fc80000410000 */
[----:B------:R-:W-:-:S05]  /*6690*/  FMUL.FTZ R89, R88, UR13 ;  /* 0x0000000d58597c20 */ /* 0x000fca0008410000 */
[----:B------:R-:W-:Y:S01]  /*66a0*/  FSEL R96, R89, RZ, P0 ;  /* 0x000000ff59607208 */ /* 0x000fe20000000000 */
[----:B------:R-:W-:Y:S01]  /*66b0*/  FADD.FTZ R89, R129, -R108 ;  /* 0x8000006c81597221 */ /* 0x000fe20000010000 */
[----:B------:R-:W-:-:S03]  /*66c0*/  LOP3.LUT P0, RZ, R104, 0xff00, RZ, 0xc0, !PT ;  /* 0x0000ff0068ff7812 */ /* 0x000fc6000780c0ff */
[----:B------:R-:W-:-:S04]  /*66d0*/  FMUL.FTZ R97, R116, R89 ;  /* 0x0000005974617220 */ /* 0x000fc80000410000 */
[C---:B------:R-:W-:Y:S01]  /*66e0*/  FMUL.FTZ R89, R97.reuse, UR13 ;  /* 0x0000000d61597c20 */ /* 0x040fe20008410000 */
[----:B------:R-:W-:Y:S02]  /*66f0*/  F2FP.BF16.F32.PACK_AB R88, R97, R88 ;  /* 0x000000586158723e */ /* 0x000fe400000010ff */
[----:B------:R-:W-:Y:S02]  /*6700*/  F2FP.BF16.F32.PACK_AB R97, R103, R100 ;  /* 0x000000646761723e */ /* 0x000fe400000010ff */
[----:B------:R-:W-:Y:S02]  /*6710*/  FSEL R101, R89, RZ, P0 ;  /* 0x000000ff59657208 */ /* 0x000fe40000000000 */
[----:B------:R-:W-:Y:S02]  /*6720*/  F2FP.BF16.F32.PACK_AB R89, R99, R98 ;  /* 0x000000626359723e */ /* 0x000fe400000010ff */
[----:B------:R-:W-:Y:S02]  /*6730*/  F2FP.BF16.F32.PACK_AB R99, R155, R110 ;  /* 0x0000006e9b63723e */ /* 0x000fe400000010ff */
[----:B------:R-:W-:-:S02]  /*6740*/  F2FP.BF16.F32.PACK_AB R98, R151, R102 ;  /* 0x000000669762723e */ /* 0x000fc400000010ff */
[----:B------:R-:W-:Y:S01]  /*6750*/  F2FP.BF16.F32.PACK_AB R96, R101, R96 ;  /* 0x000000606560723e */ /* 0x000fe200000010ff */
[----:B------:R-:W-:Y:S06]  /*6760*/  BRA `(.L_x_118) ;  /* 0x0000000000d47947 */ /* 0x000fec0003800000 */
.L_x_122:
[-CC-:B------:R-:W-:Y:S01]  /*6770*/  FFMA.FTZ R97, R149, R108.reuse, R109.reuse ;  /* 0x0000006c95617223 */ /* 0x180fe2000001006d */
[----:B------:R-:W-:Y:S01]  /*6780*/  LOP3.LUT P0, RZ, R105, 0xff0000, RZ, 0xc0, !PT ;  /* 0x00ff000069ff7812 */ /* 0x000fe2000780c0ff */
[----:B------:R-:W-:Y:S02]  /*6790*/  FFMA.FTZ R96, R147, R108, R109 ;  /* 0x0000006c93607223 */ /* 0x000fe4000001006d */
[----:B------:R-:W-:-:S04]  /*67a0*/  FADD.FTZ R97, R128, -R97 ;  /* 0x8000006180617221 */ /* 0x000fc80000010000 */
[----:B-----5:R-:W-:-:S04]  /*67b0*/  FMUL.FTZ R97, R116, R97 ;  /* 0x0000006174617220 */ /* 0x020fc80000410000 */
[----:B------:R-:W-:-:S05]  /*67c0*/  FMUL.FTZ R97, R97, UR13 ;  /* 0x0000000d61617c20 */ /* 0x000fca0008410000 */
[----:B------:R-:W-:Y:S01]  /*67d0*/  FSEL R99, R97, RZ, P0 ;  /* 0x000000ff61637208 */ /* 0x000fe20000000000 */
[----:B------:R-:W-:Y:S01]  /*67e0*/  FFMA.FTZ R97, R152, R108, R109 ;  /* 0x0000006c98617223 */ /* 0x000fe2000001006d */
[----:B------:R-:W-:-:S03]  /*67f0*/  ISETP.GE.U32.AND P0, PT, R104, RZ, PT ;  /* 0x000000ff6800720c */ /* 0x000fc60003f06070 */
[----:B------:R-:W-:Y:S01]  /*6800*/  FADD.FTZ R97, R132, -R97 ;  /* 0x8000006184617221 */ /* 0x000fe20000010000 */
[----:B------:R-:W-:-:S03]  /*6810*/  ISETP.GE.U32.AND.EX P0, PT, R105, 0x1000000, PT, P0 ;  /* 0x010000006900780c */ /* 0x000fc60003f06100 */
[----:B------:R-:W-:-:S04]  /*6820*/  FMUL.FTZ R97, R116, R97 ;  /* 0x0000006174617220 */ /* 0x000fc80000410000 */
[----:B------:R-:W-:-:S05]  /*6830*/  FMUL.FTZ R97, R97, UR13 ;  /* 0x0000000d61617c20 */ /* 0x000fca0008410000 */
[----:B------:R-:W-:Y:S01]  /*6840*/  FSEL R102, R97, RZ, P0 ;  /* 0x000000ff61667208 */ /* 0x000fe20000000000 */
[----:B------:R-:W-:Y:S01]  /*6850*/  FADD.FTZ R97, R127, -R96 ;  /* 0x800000607f617221 */ /* 0x000fe20000010000 */
[----:B------:R-:W-:Y:S01]  /*6860*/  LOP3.LUT P0, RZ, R105, 0xff, RZ, 0xc0, !PT ;  /* 0x000000ff69ff7812 */ /* 0x000fe2000780c0ff */
[----:B------:R-:W-:Y:S01]  /*6870*/  FFMA.FTZ R96, R150, R108, R109 ;  /* 0x0000006c96607223 */ /* 0x000fe2000001006d */
[----:B------:R-:W-:Y:S01]  /*6880*/  F2FP.BF16.F32.PACK_AB R99, R102, R99 ;  /* 0x000000636663723e */ /* 0x000fe200000010ff */
[----:B------:R-:W-:-:S04]  /*6890*/  FMUL.FTZ R97, R116, R97 ;  /* 0x0000006174617220 */ /* 0x000fc80000410000 */
[----:B------:R-:W-:-:S05]  /*68a0*/  FMUL.FTZ R97, R97, UR13 ;  /* 0x0000000d61617c20 */ /* 0x000fca0008410000 */
[----:B------:R-:W-:Y:S01]  /*68b0*/  FSEL R98, R97, RZ, P0 ;  /* 0x000000ff61627208 */ /* 0x000fe20000000000 */
[----:B------:R-:W-:Y:S01]  /*68c0*/  FADD.FTZ R97, R131, -R96 ;  /* 0x8000006083617221 */ /* 0x000fe20000010000 */
[----:B------:R-:W-:Y:S01]  /*68d0*/  LOP3.LUT P0, RZ, R105, 0xff00, RZ, 0xc0, !PT ;  /* 0x0000ff0069ff7812 */ /* 0x000fe2000780c0ff */
[----:B------:R-:W-:Y:S02]  /*68e0*/  FFMA.FTZ R96, R146, R108, R109 ;  /* 0x0000006c92607223 */ /* 0x000fe4000001006d */
[----:B------:R-:W-:-:S04]  /*68f0*/  FMUL.FTZ R97, R116, R97 ;  /* 0x0000006174617220 */ /* 0x000fc80000410000 */
[----:B------:R-:W-:-:S05]  /*6900*/  FMUL.FTZ R97, R97, UR13 ;  /* 0x0000000d61617c20 */ /* 0x000fca0008410000 */
[----:B------:R-:W-:Y:S01]  /*6910*/  FSEL R111, R97, RZ, P0 ;  /* 0x000000ff616f7208 */ /* 0x000fe20000000000 */
[----:B------:R-:W-:Y:S01]  /*6920*/  FFMA.FTZ R97, R145, R108, R109 ;  /* 0x0000006c91617223 */ /* 0x000fe2000001006d */
[----:B------:R-:W-:Y:S02]  /*6930*/  LOP3.LUT P0, RZ, R104, 0xff0000, RZ, 0xc0, !PT ;  /* 0x00ff000068ff7812 */ /* 0x000fe4000780c0ff */
[----:B------:R-:W-:Y:S01]  /*6940*/  F2FP.BF16.F32.PACK_AB R98, R111, R98 ;  /* 0x000000626f62723e */ /* 0x000fe200000010ff */
[----:B------:R-:W-:-:S04]  /*6950*/  FADD.FTZ R97, R126, -R97 ;  /* 0x800000617e617221 */ /* 0x000fc80000010000 */
[----:B------:R-:W-:-:S04]  /*6960*/  FMUL.FTZ R97, R116, R97 ;  /* 0x0000006174617220 */ /* 0x000fc80000410000 */
        /* <DEDUP_REMOVED lines=12> */
[----:B------:R-:W-:-:S05]  /*6a30*/  FMUL.FTZ R97, R97, UR13 ;  /* 0x0000000d61617c20 */ /* 0x000fca0008410000 */
[----:B------:R-:W-:Y:S01]  /*6a40*/  FSEL R101, R97, RZ, P0 ;  /* 0x000000ff61657208 */ /* 0x000fe20000000000 */
[----:B------:R-:W-:Y:S01]  /*6a50*/  FADD.FTZ R97, R125, -R108 ;  /* 0x8000006c7d617221 */ /* 0x000fe20000010000 */
[----:B------:R-:W-:-:S03]  /*6a60*/  LOP3.LUT P0, RZ, R104, 0xff, RZ, 0xc0, !PT ;  /* 0x000000ff68ff7812 */ /* 0x000fc6000780c0ff */
[----:B------:R-:W-:-:S04]  /*6a70*/  FMUL.FTZ R97, R116, R97 ;  /* 0x0000006174617220 */ /* 0x000fc80000410000 */
[----:B------:R-:W-:-:S05]  /*6a80*/  FMUL.FTZ R97, R97, UR13 ;  /* 0x0000000d61617c20 */ /* 0x000fca0008410000 */
[----:B------:R-:W-:Y:S02]  /*6a90*/  FSEL R96, R97, RZ, P0 ;  /* 0x000000ff61607208 */ /* 0x000fe40000000000 */
[----:B------:R-:W-:Y:S02]  /*6aa0*/  F2FP.BF16.F32.PACK_AB R97, R103, R100 ;  /* 0x000000646761723e */ /* 0x000fe400000010ff */
[----:B------:R-:W-:-:S07]  /*6ab0*/  F2FP.BF16.F32.PACK_AB R96, R101, R96 ;  /* 0x000000606560723e */ /* 0x000fce00000010ff */
.L_x_118:
        /* <DEDUP_REMOVED lines=9> */
.L_x_114:
[----:B------:R-:W-:Y:S05]  /*6b50*/  BSYNC.RECONVERGENT B0 ;  /* 0x0000000000007941 */ /* 0x000fea0003800200 */
.L_x_113:
[----:B------:R-:W-:Y:S02]  /*6b60*/  ISETP.NE.AND P0, PT, R177, RZ, PT ;  /* 0x000000ffb100720c */ /* 0x000fe40003f05270 */
[----:B------:R-:W-:-:S11]  /*6b70*/  PLOP3.LUT P3, PT, P3, PT, PT, 0x8, 0x80 ;  /* 0x000000000080781c */ /* 0x000fd60001f6e170 */
[----:B------:R-:W-:Y:S05]  /*6b80*/  @!P0 BRA `(.L_x_123) ;  /* 0xffffff9800fc8947 */ /* 0x000fea000383ffff */
.L_x_98:
[----:B------:R-:W-:Y:S01]  /*6b90*/  IMAD R3, R112, UR8, RZ ;  /* 0x0000000870037c24 */ /* 0x000fe2000f8e02ff */
[----:B------:R-:W-:Y:S04]  /*6ba0*/  BSSY.RECONVERGENT B0, `(.L_x_124) ;  /* 0x0000014000007945 */ /* 0x000fe80003800200 */
[----:B-----5:R-:W-:Y:S01]  /*6bb0*/  LEA.HI R75, R3, R0, RZ, 0x1d ;  /* 0x00000000034b7211 */ /* 0x020fe200078fe8ff */
[----:B------:R-:W-:Y:S06]  /*6bc0*/  @!P1 BRA `(.L_x_125) ;  /* 0x0000000000449947 */ /* 0x000fec0003800000 */
[----:B------:R-:W1:Y:S08]  /*6bd0*/  LDC.64 R2, c[0x0][0x440] ;  /* 0x00011000ff027b82 */ /* 0x000e700000000a00 */
[----:B------:R-:W2:Y:S08]  /*6be0*/  LDC.64 R4, c[0x0][0x448] ;  /* 0x00011200ff047b82 */ /* 0x000eb00000000a00 */
[----:B------:R-:W4:Y:S08]  /*6bf0*/  LDC.64 R6, c[0x0][0x450] ;  /* 0x00011400ff067b82 */ /* 0x000f300000000a00 */
[----:B------:R-:W5:Y:S01]  /*6c00*/  LDC.64 R72, c[0x0][0x458] ;  /* 0x00011600ff487b82 */ /* 0x000f620000000a00 */
        /* <DEDUP_REMOVED lines=8> */
[C---:B-----5:R-:W-:Y:S01]  /*6c90*/  IMAD.WIDE.U32 R72, R75.reuse, 0x20, R72 ;  /* 0x000000204b487825 */ /* 0x060fe200078e0048 */
[----:B------:R-:W-:Y:S02]  /*6ca0*/  IADD3 R75, PT, PT, R75, 0x80, RZ ;  /* 0x000000804b4b7810 */ /* 0x000fe40007ffe0ff */
[----:B------:R1:W-:Y:S04]  /*6cb0*/  STG.E.128 desc[UR6][R6.64+0x10], R16 ;  /* 0x0000101006007986 */ /* 0x0003e8000c101d06 */
[----:B------:R1:W-:Y:S04]  /*6cc0*/  STG.E.128 desc[UR6][R72.64], R36 ;  /* 0x0000002448007986 */ /* 0x0003e8000c101d06 */
[----:B------:R1:W-:Y:S02]  /*6cd0*/  STG.E.128 desc[UR6][R72.64+0x10], R32 ;  /* 0x0000102048007986 */ /* 0x0003e4000c101d06 */
.L_x_125:
[----:B------:R-:W-:Y:S05]  /*6ce0*/  BSYNC.RECONVERGENT B0 ;  /* 0x0000000000007941 */ /* 0x000fea0003800200 */
.L_x_124:
[----:B------:R-:W-:Y:S05]  /*6cf0*/  @!P2 EXIT ;  /* 0x000000000000a94d */ /* 0x000fea0003800000 */
[----:B-1----:R-:W1:Y:S08]  /*6d00*/  LDC.64 R2, c[0x0][0x440] ;  /* 0x00011000ff027b82 */ /* 0x002e700000000a00 */
[----:B------:R-:W2:Y:S08]  /*6d10*/  LDC.64 R4, c[0x0][0x448] ;  /* 0x00011200ff047b82 */ /* 0x000eb00000000a00 */
[----:B------:R-:W4:Y:S08]  /*6d20*/  LDC.64 R6, c[0x0][0x450] ;  /* 0x00011400ff067b82 */ /* 0x000f300000000a00 */
[----:B------:R-:W5:Y:S01]  /*6d30*/  LDC.64 R16, c[0x0][0x458] ;  /* 0x00011600ff107b82 */ /* 0x000f620000000a00 */
        /* <DEDUP_REMOVED lines=8> */
[----:B-----5:R-:W-:-:S03]  /*6dc0*/  IMAD.WIDE.U32 R16, R75, 0x20, R16 ;  /* 0x000000204b107825 */ /* 0x020fc600078e0010 */
[----:B------:R-:W-:Y:S04]  /*6dd0*/  STG.E.128 desc[UR6][R6.64+0x10], R8 ;  /* 0x0000100806007986 */ /* 0x000fe8000c101d06 */
[----:B------:R-:W-:Y:S04]  /*6de0*/  STG.E.128 desc[UR6][R16.64], R28 ;  /* 0x0000001c10007986 */ /* 0x000fe8000c101d06 */
[----:B------:R-:W-:Y:S01]  /*6df0*/  STG.E.128 desc[UR6][R16.64+0x10], R24 ;  /* 0x0000101810007986 */ /* 0x000fe2000c101d06 */
[----:B------:R-:W-:Y:S05]  /*6e00*/  EXIT ;  /* 0x000000000000794d */ /* 0x000fea0003800000 */
.L_x_126:
        /* <DEDUP_REMOVED lines=15> */
.L_x_2760:


//--------------------- .text._ZN10layer_norm31ln_parallel_residual_bwd_kernelINS_13Kernel_traitsI13__nv_bfloat16S2_S2_S2_fjLj2048ELj1ELj1ELj4ELj16ENS_18Kernel_traits_baseILj2048ES2_S2_S2_S2_fjLj128EEEEELb1ELb0ELb1EEEvNS_9BwdParamsE --------------------------
	.section	.text._ZN10layer_norm31ln_parallel_residual_bwd_kernelINS_13Kernel_traitsI13__nv_bfloat16S2_S2_S2_fjLj2048ELj1ELj1ELj4ELj16ENS_18Kernel_traits_baseILj2048ES2_S2_S2_S2_fjLj128EEEEELb1ELb0ELb1EEEvNS_9BwdParamsE,"ax",@progbits
	.align	128
        .global         _ZN10layer_norm31ln_parallel_residual_bwd_kernelINS_13Kernel_traitsI13__nv_bfloat16S2_S2_S2_fjLj2048ELj1ELj1ELj4ELj16ENS_18Kernel_traits_baseILj2048ES2_S2_S2_S2_fjLj128EEEEELb1ELb0ELb1EEEvNS_9BwdParamsE
        .type           _ZN10layer_norm31ln_parallel_residual_bwd_kernelINS_13Kernel_traitsI13__nv_bfloat16S2_S2_S2_fjLj2048ELj1ELj1ELj4ELj16ENS_18Kernel_traits_baseILj2048ES2_S2_S2_S2_fjLj128EEEEELb1ELb0ELb1EEEvNS_9BwdParamsE,@function
        .size           _ZN10layer_norm31ln_parallel_residual_bwd_kernelINS_13Kernel_traitsI13__nv_bfloat16S2_S2_S2_fjLj2048ELj1ELj1ELj4ELj16ENS_18Kernel_traits_baseILj2048ES2_S2_S2_S2_fjLj128EEEEELb1ELb0ELb1EEEvNS_9BwdParamsE,(.L_x_2761 - _ZN10layer_norm31ln_parallel_residual_bwd_kernelINS_13Kernel_traitsI13__nv_bfloat16S2_S2_S2_fjLj2048ELj1ELj1ELj4ELj16ENS_18Kernel_traits_baseILj2048ES2_S2_S2_S2_fjLj128EEEEELb1ELb0ELb1EEEvNS_9BwdParamsE)
        .other          _ZN10layer_norm31ln_parallel_residual_bwd_kernelINS_13Kernel_traitsI13__nv_bfloat16S2_S2_S2_fjLj2048ELj1ELj1ELj4ELj16ENS_18Kernel_traits_baseILj2048ES2_S2_S2_S2_fjLj128EEEEELb1ELb0ELb1EEEvNS_9BwdParamsE,@"STO_CUDA_ENTRY STV_DEFAULT"
_ZN10layer_norm31ln_parallel_residual_bwd_kernelINS_13Kernel_traitsI13__nv_bfloat16S2_S2_S2_fjLj2048ELj1ELj1ELj4ELj16ENS_18Kernel_traits_baseILj2048ES2_S2_S2_S2_fjLj128EEEEELb1ELb0ELb1EEEvNS_9BwdParamsE:
.text._ZN10layer_norm31ln_parallel_residual_bwd_kernelINS_13Kernel_traitsI13__nv_bfloat16S2_S2_S2_fjLj2048ELj1ELj1ELj4ELj16ENS_18Kernel_traits_baseILj2048ES2_S2_S2_S2_fjLj128EEEEELb1ELb0ELb1EEEvNS_9BwdParamsE:
        /* <DEDUP_REMOVED lines=42> */
[----:B------:R-:W-:-:S02]  /*02a0*/  PLOP3.LUT P3, PT, PT, PT, PT, 0x8, 0x80 ;  /* 0x000000000080781c */ /* 0x000fc40003f6e170 */
[----:B------:R-:W-:Y:S02]  /*02b0*/  CS2R R96, SRZ ;  /* 0x0000000000607805 */ /* 0x000fe4000001ff00 */
[----:B------:R-:W-:Y:S02]  /*02c0*/  SHF.R.U32.HI R127, RZ, 0x5, R47 ;  /* 0x00000005ff7f7819 */ /* 0x000fe4000001162f */
        /* <DEDUP_REMOVED lines=20> */
[----:B------:R-:W2:Y:S01]  /*0410*/  LDG.E.128 R12, desc[UR8][R2.64+0x800] ;  /* 0x00080008020c7981 */ /* 0x000ea2000c1e1d00 */
[----:B------:R-:W-:Y:S02]  /*0420*/  CS2R R82, SRZ ;  /* 0x0000000000527805 */ /* 0x000fe4000001ff00 */
[----:B------:R-:W-:Y:S02]  /*0430*/  CS2R R86, SRZ ;  /* 0x0000000000567805 */ /* 0x000fe4000001ff00 */
[----:B------:R-:W-:Y:S01]  /*0440*/  CS2R R90, SRZ ;  /* 0x00000000005a7805 */ /* 0x000fe2000001ff00 */
[----:B------:R-:W4:Y:S01]  /*0450*/  LDG.E.128 R16, desc[UR8][R4.64] ;  /* 0x0000000804107981 */ /* 0x000f22000c1e1d00 */
[----:B------:R-:W-:Y:S02]  /*0460*/  CS2R R94, SRZ ;  /* 0x00000000005e7805 */ /* 0x000fe4000001ff00 */
[----:B------:R-:W-:-:S02]  /*0470*/  CS2R R98, SRZ ;  /* 0x0000000000627805 */ /* 0x000fc4000001ff00 */
[----:B------:R-:W-:Y:S01]  /*0480*/  CS2R R102, SRZ ;  /* 0x0000000000667805 */ /* 0x000fe2000001ff00 */
[----:B------:R-:W5:Y:S01]  /*0490*/  LDG.E.128 R8, desc[UR8][R4.64+0x800] ;  /* 0x0008000804087981 */ /* 0x000f62000c1e1d00 */
[----:B------:R-:W-:Y:S02]  /*04a0*/  CS2R R106, SRZ ;  /* 0x00000000006a7805 */ /* 0x000fe4000001ff00 */
[----:B------:R-:W-:Y:S02]  /*04b0*/  CS2R R70, SRZ ;  /* 0x0000000000467805 */ /* 0x000fe4000001ff00 */
[----:B------:R-:W-:Y:S02]  /*04c0*/  CS2R R72, SRZ ;  /* 0x0000000000487805 */ /* 0x000fe4000001ff00 */
[----:B------:R-:W-:Y:S02]  /*04d0*/  CS2R R44, SRZ ;  /* 0x00000000002c7805 */ /* 0x000fe4000001ff00 */
[----:B------:R-:W-:-:S02]  /*04e0*/  CS2R R62, SRZ ;  /* 0x00000000003e7805 */ /* 0x000fc4000001ff00 */
[----:B------:R-:W-:Y:S02]  /*04f0*/  CS2R R64, SRZ ;  /* 0x0000000000407805 */ /* 0x000fe4000001ff00 */
[----:B------:R-:W-:Y:S01]  /*0500*/  CS2R R66, SRZ ;  /* 0x0000000000427805 */ /* 0x000fe2000001ff00 */
[----:B------:R-:W-:Y:S01]  /*0510*/  IMAD.MOV.U32 R109, RZ, RZ, RZ ;  /* 0x000000ffff6d7224 */ /* 0x000fe200078e00ff */
[----:B------:R-:W-:Y:S01]  /*0520*/  MOV R144, UR7 ;  /* 0x0000000700907c02 */ /* 0x000fe20008000f00 */
[----:B------:R-:W0:Y:S01]  /*0530*/  LDCU.U8 UR10, c[0x0][0x410] ;  /* 0x00008200ff0a77ac */ /* 0x000e220008000000 */
[----:B------:R-:W1:Y:S01]  /*0540*/  LDCU UR6, c[0x0][0x408] ;  /* 0x00008100ff0677ac */ /* 0x000e620008000800 */
[----:B------:R-:W0:Y:S01]  /*0550*/  LDCU UR11, c[0x0][0x388] ;  /* 0x00007100ff0b77ac */ /* 0x000e220008000800 */
[----:B------:R-:W0:Y:S01]  /*0560*/  LDCU UR16, c[0x0][0x400] ;  /* 0x00008000ff1077ac */ /* 0x000e220008000800 */
[----:B------:R-:W0:Y:S01]  /*0570*/  LDCU.64 UR4, c[0x0][0x478] ;  /* 0x00008f00ff0477ac */ /* 0x000e220008000a00 */
[----:B------:R-:W0:Y:S01]  /*0580*/  LDCU.64 UR12, c[0x0][0x438] ;  /* 0x00008700ff0c77ac */ /* 0x000e220008000a00 */
[----:B------:R-:W0:Y:S01]  /*0590*/  LDCU.64 UR14, c[0x0][0x470] ;  /* 0x00008e00ff0e77ac */ /* 0x000e220008000a00 */
[----:B---3--:R-:W-:-:S02]  /*05a0*/  PRMT R128, R20, 0x7632, R128 ;  /* 0x0000763214807816 */ /* 0x008fc40000000080 */
[----:B------:R-:W-:Y:S02]  /*05b0*/  PRMT R130, R22, 0x7632, R130 ;  /* 0x0000763216827816 */ /* 0x000fe40000000082 */
[----:B--2---:R-:W-:Y:S02]  /*05c0*/  PRMT R136, R12, 0x7632, R136 ;  /* 0x000076320c887816 */ /* 0x004fe40000000088 */
[----:B------:R-:W-:Y:S02]  /*05d0*/  PRMT R138, R14, 0x7632, R138 ;  /* 0x000076320e8a7816 */ /* 0x000fe4000000008a */
[----:B----4-:R-:W-:Y:S02]  /*05e0*/  PRMT R132, R16, 0x7632, R132 ;  /* 0x0000763210847816 */ /* 0x010fe40000000084 */
[----:B------:R-:W-:Y:S02]  /*05f0*/  PRMT R134, R18, 0x7632, R134 ;  /* 0x0000763212867816 */ /* 0x000fe40000000086 */
[----:B-----5:R-:W-:-:S02]  /*0600*/  PRMT R140, R8, 0x7632, R140 ;  /* 0x00007632088c7816 */ /* 0x020fc4000000008c */
[----:B------:R-:W-:Y:S02]  /*0610*/  PRMT R142, R10, 0x7632, R142 ;  /* 0x000076320a8e7816 */ /* 0x000fe4000000008e */
[----:B------:R-:W-:Y:S02]  /*0620*/  PRMT R129, R21, 0x7632, R129 ;  /* 0x0000763215817816 */ /* 0x000fe40000000081 */
[----:B------:R-:W-:Y:S02]  /*0630*/  PRMT R131, R23, 0x7632, R131 ;  /* 0x0000763217837816 */ /* 0x000fe40000000083 */
[----:B------:R-:W-:Y:S02]  /*0640*/  PRMT R133, R17, 0x7632, R133 ;  /* 0x0000763211857816 */ /* 0x000fe40000000085 */
[----:B------:R-:W-:Y:S02]  /*0650*/  PRMT R135, R19, 0x7632, R135 ;  /* 0x0000763213877816 */ /* 0x000fe40000000087 */
[----:B------:R-:W-:-:S02]  /*0660*/  PRMT R137, R13, 0x7632, R137 ;  /* 0x000076320d897816 */ /* 0x000fc40000000089 */
[----:B------:R-:W-:Y:S02]  /*0670*/  PRMT R139, R15, 0x7632, R139 ;  /* 0x000076320f8b7816 */ /* 0x000fe4000000008b */
[----:B------:R-:W-:Y:S02]  /*0680*/  PRMT R141, R9, 0x7632, R141 ;  /* 0x00007632098d7816 */ /* 0x000fe4000000008d */
[----:B------:R-:W-:Y:S01]  /*0690*/  PRMT R143, R11, 0x7632, R143 ;  /* 0x000076320b8f7816 */ /* 0x000fe2000000008f */
[----:B------:R-:W-:Y:S01]  /*06a0*/  IMAD.U32 R110, R21, 0x10000, RZ ;  /* 0x00010000156e7824 */ /* 0x000fe200078e00ff */
[----:B------:R-:W-:Y:S01]  /*06b0*/  SHF.L.U32 R108, R20, 0x10, RZ ;  /* 0x00000010146c7819 */ /* 0x000fe200000006ff */
        /* <DEDUP_REMOVED lines=29> */
[----:B01----:R-:W-:-:S07]  /*0890*/  SHF.L.U32 R143, R143, 0x10, RZ ;  /* 0x000000108f8f7819 */ /* 0x003fce00000006ff */
.L_x_144:
[----:B0-----:R-:W0:Y:S01]  /*08a0*/  LDC.64 R24, c[0x0][0x3a8] ;  /* 0x0000ea00ff187b82 */ /* 0x001e220000000a00 */
[----:B------:R-:W-:-:S05]  /*08b0*/  IMAD R0, R144, UR11, RZ ;  /* 0x0000000b90007c24 */ /* 0x000fca000f8e02ff */
[----:B------:R-:W-:Y:S02]  /*08c0*/  SHF.R.S32.HI R21, RZ, 0x1f, R0 ;  /* 0x0000001fff157819 */ /* 0x000fe40000011400 */
[----:B------:R-:W1:Y:S02]  /*08d0*/  LDC.64 R22, c[0x0][0x428] ;  /* 0x00010a00ff167b82 */ /* 0x000e640000000a00 */
[----:B------:R-:W-:-:S04]  /*08e0*/  LEA.HI R0, R21, R0, RZ, 0x3 ;  /* 0x0000000015007211 */ /* 0x000fc800078f18ff */
[----:B------:R-:W-:Y:S02]  /*08f0*/  LEA.HI.SX32 R147, R0, R47, 0x1d ;  /* 0x0000002f00937211 */ /* 0x000fe400078feaff */
[----:B------:R-:W2:Y:S08]  /*0900*/  LDC.64 R20, c[0x0][0x430] ;  /* 0x00010c00ff147b82 */ /* 0x000eb00000000a00 */
[----:B------:R-:W3:Y:S01]  /*0910*/  LDC.64 R148, c[0x0][0x3c0] ;  /* 0x0000f000ff947b82 */ /* 0x000ee20000000a00 */
[----:B0-----:R-:W-:-:S06]  /*0920*/  IMAD.WIDE.U32 R28, R147, 0x10, R24 ;  /* 0x00000010931c7825 */ /* 0x001fcc00078e0018 */
[----:B------:R-:W4:Y:S01]  /*0930*/  LDG.E.128 R28, desc[UR8][R28.64] ;  /* 0x000000081c1c7981 */ /* 0x000f22000c1e1d00 */
[C---:B-1----:R-:W-:Y:S01]  /*0940*/  IMAD.WIDE.U32 R32, R147.reuse, 0x10, R22 ;  /* 0x0000001093207825 */ /* 0x042fe200078e0016 */
[----:B------:R-:W0:Y:S05]  /*0950*/  LDC.64 R150, c[0x0][0x3c8] ;  /* 0x0000f200ff967b82 */ /* 0x000e2a0000000a00 */
[----:B------:R-:W4:Y:S01]  /*0960*/  LDG.E.128 R32, desc[UR8][R32.64] ;  /* 0x0000000820207981 */ /* 0x000f22000c1e1d00 */
[----:B--2---:R-:W-:-:S04]  /*0970*/  IMAD.WIDE.U32 R36, R147, 0x10, R20 ;  /* 0x0000001093247825 */ /* 0x004fc800078e0014 */
[----:B------:R-:W-:Y:S02]  /*0980*/  VIADD R145, R147, 0x80 ;  /* 0x0000008093917836 */ /* 0x000fe40000000000 */
[----:B------:R-:W2:Y:S01]  /*0990*/  LDG.E.128 R36, desc[UR8][R36.64] ;  /* 0x0000000824247981 */ /* 0x000ea2000c1e1d00 */
[----:B---3--:R-:W-:-:S04]  /*09a0*/  IMAD.WIDE R148, R144, 0x4, R148 ;  /* 0x0000000490947825 */ /* 0x008fc800078e0294 */
[C---:B------:R-:W-:Y:S01]  /*09b0*/  IMAD.WIDE.U32 R20, R145.reuse, 0x10, R20 ;  /* 0x0000001091147825 */ /* 0x040fe200078e0014 */
[----:B------:R1:W3:Y:S03]  /*09c0*/  LDG.E R0, desc[UR8][R148.64] ;  /* 0x0000000894007981 */ /* 0x0002e6000c1e1900 */
[----:B------:R-:W-:-:S04]  /*09d0*/  IMAD.WIDE.U32 R40, R145, 0x10, R24 ;  /* 0x0000001091287825 */ /* 0x000fc800078e0018 */
[----:B------:R-:W-:Y:S02]  /*09e0*/  IMAD.WIDE.U32 R24, R145, 0x10, R22 ;  /* 0x0000001091187825 */ /* 0x000fe400078e0016 */
[----:B------:R-:W3:Y:S04]  /*09f0*/  LDG.E.128 R20, desc[UR8][R20.64] ;  /* 0x0000000814147981 */ /* 0x000ee8000c1e1d00 */
[----:B------:R-:W3:Y:S01]  /*0a00*/  LDG.E.128 R40, desc[UR8][R40.64] ;  /* 0x0000000828287981 */ /* 0x000ee2000c1e1d00 */
[----:B0-----:R-:W-:-:S03]  /*0a10*/  IMAD.WIDE R150, R144, 0x4, R150 ;  /* 0x0000000490967825 */ /* 0x001fc600078e0296 */
[----:B------:R-:W3:Y:S04]  /*0a20*/  LDG.E.128 R24, desc[UR8][R24.64] ;  /* 0x0000000818187981 */ /* 0x000ee8000c1e1d00 */
[----:B------:R0:W3:Y:S01]  /*0a30*/  LDG.E R146, desc[UR8][R150.64] ;  /* 0x0000000896927981 */ /* 0x0000e2000c1e1900 */
[----:B------:R-:W-:Y:S02]  /*0a40*/  ISETP.NE.U32.AND P2, PT, RZ, UR12, PT ;  /* 0x0000000cff007c0c */ /* 0x000fe4000bf45070 */
[----:B------:R-:W-:Y:S02]  /*0a50*/  ISETP.NE.U32.AND P1, PT, RZ, UR14, PT ;  /* 0x0000000eff007c0c */ /* 0x000fe4000bf25070 */
[----:B------:R-:W-:Y:S02]  /*0a60*/  ISETP.NE.AND.EX P2, PT, RZ, UR13, PT, P2 ;  /* 0x0000000dff007c0c */ /* 0x000fe4000bf45320 */
[----:B------:R-:W-:-:S02]  /*0a70*/  ISETP.NE.AND.EX P1, PT, RZ, UR15, PT, P1 ;  /* 0x0000000fff007c0c */ /* 0x000fc4000bf25310 */
[----:B------:R-:W-:Y:S01]  /*0a80*/  ISETP.NE.AND P5, PT, RZ, UR10, PT ;  /* 0x0000000aff007c0c */ /* 0x000fe2000bfa5270 */
[----:B------:R-:W3:Y:S01]  /*0a90*/  S2R R198, SR_CgaCtaId ;  /* 0x0000000000c67919 */ /* 0x000ee20000008800 */
[----:B------:R-:W-:Y:S02]  /*0aa0*/  LOP3.LUT P4, RZ, R47, 0x1f, RZ, 0xc0, !PT ;  /* 0x0000001f2fff7812 */ /* 0x000fe4000788c0ff */
[----:B------:R-:W-:-:S11]  /*0ab0*/  PLOP3.LUT P0, PT, PT, PT, PT, 0x80, 0x8 ;  /* 0x000000000008781c */ /* 0x000fd60003f0f070 */
[----:B------:R-:W-:Y:S02]  /*0ac0*/  @!P4 PLOP3.LUT P0, PT, P3, PT, PT, 0x80, 0x8 ;  /* 0x000000000008c81c */ /* 0x000fe40001f0f070 */
[C---:B----4-:R-:W-:Y:S01]  /*0ad0*/  PRMT R161, R30.reuse, 0x7632, R161 ;  /* 0x000076321ea17816 */ /* 0x050fe200000000a1 */
[C---:B------:R-:W-:Y:S01]  /*0ae0*/  IMAD.U32 R166, R31.reuse, 0x10000, RZ ;  /* 0x000100001fa67824 */ /* 0x040fe200078e00ff */
[----:B------:R-:W-:Y:S02]  /*0af0*/  SHF.L.U32 R163, R30, 0x10, RZ ;  /* 0x000000101ea37819 */ /* 0x000fe400000006ff */
[----:B------:R-:W-:Y:S02]  /*0b00*/  PRMT R165, R31, 0x7632, R165 ;  /* 0x000076321fa57816 */ /* 0x000fe400000000a5 */
[----:B------:R-:W4:Y:S01]  /*0b10*/  @P2 LDC.64 R30, c[0x0][0x438] ;  /* 0x00010e00ff1e2b82 */ /* 0x000f220000000a00 */
[C---:B------:R-:W-:Y:S01]  /*0b20*/  PRMT R164, R34.reuse, 0x7632, R164 ;  /* 0x0000763222a47816 */ /* 0x040fe200000000a4 */
[----:B------:R-:W-:Y:S01]  /*0b30*/  IMAD.U32 R153, R35, 0x10000, RZ ;  /* 0x0001000023997824 */ /* 0x000fe200078e00ff */
[----:B-1----:R-:W-:-:S02]  /*0b40*/  SHF.L.U32 R148, R34, 0x10, RZ ;  /* 0x0000001022947819 */ /* 0x002fc400000006ff */
[----:B------:R-:W-:-:S03]  /*0b50*/  PRMT R168, R35, 0x7632, R168 ;  /* 0x0000763223a87816 */ /* 0x000fc600000000a8 */
[----:B------:R-:W1:Y:S01]  /*0b60*/  @P1 LDC.64 R34, c[0x0][0x3b8] ;  /* 0x0000ee00ff221b82 */ /* 0x000e620000000a00 */
[C---:B------:R-:W-:Y:S01]  /*0b70*/  PRMT R156, R32.reuse, 0x7632, R156 ;  /* 0x00007632209c7816 */ /* 0x040fe2000000009c */
[C---:B0-----:R-:W-:Y:S01]  /*0b80*/  IMAD.U32 R151, R33.reuse, 0x10000, RZ ;  /* 0x0001000021977824 */ /* 0x041fe200078e00ff */
[----:B------:R-:W-:Y:S02]  /*0b90*/  SHF.L.U32 R149, R32, 0x10, RZ ;  /* 0x0000001020957819 */ /* 0x000fe400000006ff */
[----:B------:R-:W-:-:S03]  /*0ba0*/  PRMT R160, R33, 0x7632, R160 ;  /* 0x0000763221a07816 */ /* 0x000fc600000000a0 */
[----:B------:R-:W0:Y:S01]  /*0bb0*/  @P2 LDC.64 R32, c[0x0][0x438] ;  /* 0x00010e00ff202b82 */ /* 0x000e220000000a00 */
[C---:B--2---:R-:W-:Y:S01]  /*0bc0*/  PRMT R158, R36.reuse, 0x7632, R158 ;  /* 0x00007632249e7816 */ /* 0x044fe2000000009e */
[----:B------:R-:W-:Y:S01]  /*0bd0*/  IMAD.U32 R155, R37, 0x10000, RZ ;  /* 0x00010000259b7824 */ /* 0x000fe200078e00ff */
[----:B------:R-:W-:Y:S01]  /*0be0*/  SHF.L.U32 R150, R36, 0x10, RZ ;  /* 0x0000001024967819 */ /* 0x000fe200000006ff */
[----:B------:R-:W-:Y:S01]  /*0bf0*/  IMAD.U32 R159, R29, 0x10000, RZ ;  /* 0x000100001d9f7824 */ /* 0x000fe200078e00ff */
[----:B------:R-:W-:Y:S02]  /*0c00*/  PRMT R162, R37, 0x7632, R162 ;  /* 0x0000763225a27816 */ /* 0x000fe400000000a2 */
[----:B---3--:R-:W-:Y:S01]  /*0c10*/  FSEL R0, R0, RZ, !P5 ;  /* 0x000000ff00007208 */ /* 0x008fe20006800000 */
[----:B------:R-:W2:Y:S01]  /*0c20*/  @P1 LDC.64 R36, c[0x0][0x3b8] ;  /* 0x0000ee00ff241b82 */ /* 0x000ea20000000a00 */
[----:B------:R-:W-:Y:S02]  /*0c30*/  SHF.L.U32 R161, R161, 0x10, RZ ;  /* 0x00000010a1a17819 */ /* 0x000fe400000006ff */
[----:B------:R-:W-:Y:S01]  /*0c40*/  PRMT R157, R29, 0x7632, R157 ;  /* 0x000076321d9d7816 */ /* 0x000fe2000000009d */
[----:B------:R-:W-:Y:S01]  /*0c50*/  FADD.FTZ R197, -R0, R159 ;  /* 0x0000009f00c57221 */ /* 0x000fe20000010100 */
[----:B------:R-:W-:Y:S01]  /*0c60*/  SHF.L.U32 R159, R20, 0x10, RZ ;  /* 0x00000010149f7819 */ /* 0x000fe200000006ff */
[----:B------:R-:W-:Y:S01]  /*0c70*/  FADD.FTZ R191, -R0, R161 ;  /* 0x000000a100bf7221 */ /* 0x000fe20000010100 */
[----:B------:R-:W-:Y:S01]  /*0c80*/  PRMT R172, R20, 0x7632, R172 ;  /* 0x0000763214ac7816 */ /* 0x000fe200000000ac */
[C---:B------:R-:W-:Y:S01]  /*0c90*/  IMAD.U32 R161, R21.reuse, 0x10000, RZ ;  /* 0x0001000015a17824 */ /* 0x040fe200078e00ff */
[----:B------:R-:W-:Y:S01]  /*0ca0*/  PRMT R174, R21, 0x7632, R174 ;  /* 0x0000763215ae7816 */ /* 0x000fe200000000ae */
[----:B------:R-:W-:Y:S01]  /*0cb0*/  IMAD.U32 R157, R157, 0x10000, RZ ;  /* 0x000100009d9d7824 */ /* 0x000fe200078e00ff */
[----:B------:R-:W-:Y:S01]  /*0cc0*/  PRMT R152, R28, 0x7632, R152 ;  /* 0x000076321c987816 */ /* 0x000fe20000000098 */
[----:B----4-:R-:W-:Y:S01]  /*0cd0*/  @P2 IMAD.WIDE.U32 R20, R145, 0x10, R30 ;  /* 0x0000001091142825 */ /* 0x010fe200078e001e */
[----:B------:R-:W-:-:S02]  /*0ce0*/  SHF.L.U32 R185, R40, 0x10, RZ ;  /* 0x0000001028b97819 */ /* 0x000fc400000006ff */
[----:B------:R-:W-:Y:S01]  /*0cf0*/  SHF.L.U32 R177, R42, 0x10, RZ ;  /* 0x000000102ab17819 */ /* 0x000fe200000006ff */
[C---:B------:R-:W-:Y:S01]  /*0d00*/  IMAD.U32 R169, R43.reuse, 0x10000, RZ ;  /* 0x000100002ba97824 */ /* 0x040fe200078e00ff */
[----:B------:R-:W-:Y:S01]  /*0d10*/  PRMT R43, R43, 0x7632, R43 ;  /* 0x000076322b2b7816 */ /* 0x000fe2000000002b */
[C---:B------:R-:W-:Y:S01]  /*0d20*/  IMAD.U32 R183, R41.reuse, 0x10000, RZ ;  /* 0x0001000029b77824 */ /* 0x040fe200078e00ff */
[----:B------:R-:W-:Y:S01]  /*0d30*/  PRMT R40, R40, 0x7632, R40 ;  /* 0x0000763228287816 */ /* 0x000fe20000000028 */
[----:B------:R-:W-:Y:S01]  /*0d40*/  FADD.FTZ R193, -R0, R157 ;  /* 0x0000009d00c17221 */ /* 0x000fe20000010100 */
[----:B------:R-:W-:Y:S01]  /*0d50*/  PRMT R41, R41, 0x7632, R41 ;  /* 0x0000763229297816 */ /* 0x000fe20000000029 */
[----:B-1----:R-:W-:Y:S01]  /*0d60*/  @P1 IMAD.WIDE.U32 R34, R145, 0x8, R34 ;  /* 0x0000000891221825 */ /* 0x002fe200078e0022 */
[----:B------:R-:W-:Y:S01]  /*0d70*/  PRMT R42, R42, 0x7632, R42 ;  /* 0x000076322a2a7816 */ /* 0x000fe2000000002a */
[----:B------:R1:W3:Y:S01]  /*0d80*/  @P2 LDG.E.128 R8, desc[UR8][R20.64] ;  /* 0x0000000814082981 */ /* 0x0002e2000c1e1d00 */
[----:B------:R-:W-:Y:S01]  /*0d90*/  SHF.L.U32 R154, R28, 0x10, RZ ;  /* 0x000000101c9a7819 */ /* 0x000fe200000006ff */
[----:B------:R-:W-:Y:S01]  /*0da0*/  IMAD.U32 R157, R27, 0x10000, RZ ;  /* 0x000100001b9d7824 */ /* 0x000fe200078e00ff */
[----:B------:R-:W-:-:S02]  /*0db0*/  SHF.L.U32 R152, R152, 0x10, RZ ;  /* 0x0000001098987819 */ /* 0x000fc400000006ff */
[----:B------:R-:W-:Y:S01]  /*0dc0*/  PRMT R182, R27, 0x7632, R182 ;  /* 0x000076321bb67816 */ /* 0x000fe200000000b6 */
[----:B------:R-:W-:Y:S01]  /*0dd0*/  IMAD.U32 R43, R43, 0x10000, RZ ;  /* 0x000100002b2b7824 */ /* 0x000fe200078e00ff */
[----:B------:R-:W-:Y:S01]  /*0de0*/  SHF.L.U32 R27, R158, 0x10, RZ ;  /* 0x000000109e1b7819 */ /* 0x000fe200000006ff */
[----:B------:R-:W-:Y:S01]  /*0df0*/  FADD.FTZ R199, -R0, R163 ;  /* 0x000000a300c77221 */ /* 0x000fe20000010100 */
[----:B------:R-:W-:Y:S01]  /*0e00*/  SHF.L.U32 R40, R40, 0x10, RZ ;  /* 0x0000001028287819 */ /* 0x000fe200000006ff */
[----:B-1----:R-:W-:Y:S01]  /*0e10*/  FMUL.FTZ R21, R114, R155 ;  /* 0x0000009b72157220 */ /* 0x002fe20000410000 */
[----:B------:R-:W-:Y:S01]  /*0e20*/  SHF.L.U32 R42, R42, 0x10, RZ ;  /* 0x000000102a2a7819 */ /* 0x000fe200000006ff */
[----:B------:R-:W-:Y:S02]  /*0e30*/  IMAD.U32 R165, R165, 0x10000, RZ ;  /* 0x00010000a5a57824 */ /* 0x000fe400078e00ff */
[----:B------:R-:W-:Y:S01]  /*0e40*/  FMUL.FTZ R181, R113, R150 ;  /* 0x0000009671b57220 */ /* 0x000fe20000410000 */
[----:B------:R-:W-:-:S02]  /*0e50*/  IMAD.U32 R41, R41, 0x10000, RZ ;  /* 0x0001000029297824 */ /* 0x000fc400078e00ff */
[----:B------:R-:W-:Y:S01]  /*0e60*/  FADD.FTZ R179, -R0, R154 ;  /* 0x0000009a00b37221 */ /* 0x000fe20000010100 */
[----:B0-----:R-:W-:-:S04]  /*0e70*/  @P2 IMAD.WIDE.U32 R32, R147, 0x10, R32 ;  /* 0x0000001093202825 */ /* 0x001fc800078e0020 */
[----:B------:R-:W-:Y:S01]  /*0e80*/  FADD.FTZ R187, -R0, R152 ;  /* 0x0000009800bb7221 */ /* 0x000fe20000010100 */
[C---:B------:R-:W-:Y:S01]  /*0e90*/  SHF.L.U32 R163, R22.reuse, 0x10, RZ ;  /* 0x0000001016a37819 */ /* 0x040fe200000006ff */
[----:B------:R0:W5:Y:S01]  /*0ea0*/  @P1 LDG.E.64 R2, desc[UR8][R34.64] ;  /* 0x0000000822021981 */ /* 0x000162000c1e1b00 */
[----:B------:R-:W-:Y:S01]  /*0eb0*/  PRMT R178, R22, 0x7632, R178 ;  /* 0x0000763216b27816 */ /* 0x000fe200000000b2 */
[----:B------:R-:W-:Y:S01]  /*0ec0*/  FADD.FTZ R167, -R0, R43 ;  /* 0x0000002b00a77221 */ /* 0x000fe20000010100 */
[----:B------:R-:W-:Y:S01]  /*0ed0*/  PRMT R152, R24, 0x7632, R152 ;  /* 0x0000763218987816 */ /* 0x000fe20000000098 */
[----:B------:R-:W-:Y:S01]  /*0ee0*/  FADD.FTZ R201, -R0, R166 ;  /* 0x000000a600c97221 */ /* 0x000fe20000010100 */
[----:B------:R-:W-:Y:S01]  /*0ef0*/  SHF.L.U32 R22, R156, 0x10, RZ ;  /* 0x000000109c167819 */ /* 0x000fe200000006ff */
[C---:B------:R-:W-:Y:S01]  /*0f00*/  FADD.FTZ R189, -R0.reuse, R165 ;  /* 0x000000a500bd7221 */ /* 0x040fe20000010100 */
[C---:B------:R-:W-:Y:S01]  /*0f10*/  FADD.FTZ R185, -R0.reuse, R185 ;  /* 0x000000b900b97221 */ /* 0x040fe20000010100 */
[C---:B------:R-:W-:Y:S01]  /*0f20*/  FADD.FTZ R183, -R0.reuse, R183 ;  /* 0x000000b700b77221 */ /* 0x040fe20000010100 */
[----:B------:R-:W-:Y:S01]  /*0f30*/  FADD.FTZ R177, -R0, R177 ;  /* 0x000000b100b17221 */ /* 0x000fe20000010100 */
[----:B0-----:R-:W-:Y:S01]  /*0f40*/  FFMA.FTZ R34, R110, R151, R21 ;  /* 0x000000976e227223 */ /* 0x001fe20000010015 */
[----:B------:R-:W-:Y:S01]  /*0f50*/  FMUL.FTZ R21, R132, R27 ;  /* 0x0000001b84157220 */ /* 0x000fe20000410000 */
[C---:B------:R-:W-:Y:S01]  /*0f60*/  FADD.FTZ R169, -R0.reuse, R169 ;  /* 0x000000a900a97221 */ /* 0x040fe20000010100 */
[C---:B------:R-:W-:Y:S01]  /*0f70*/  FADD.FTZ R175, -R0.reuse, R40 ;  /* 0x0000002800af7221 */ /* 0x040fe20000010100 */
[C---:B------:R-:W-:Y:S01]  /*0f80*/  FADD.FTZ R173, -R0.reuse, R41 ;  /* 0x0000002900ad7221 */ /* 0x040fe20000010100 */
[----:B------:R-:W-:Y:S01]  /*0f90*/  FADD.FTZ R171, -R0, R42 ;  /* 0x0000002a00ab7221 */ /* 0x000fe20000010100 */
[----:B------:R-:W-:Y:S01]  /*0fa0*/  SHF.L.U32 R43, R26, 0x10, RZ ;  /* 0x000000101a2b7819 */ /* 0x000fe200000006ff */
[----:B------:R-:W-:Y:S01]  /*0fb0*/  FFMA.FTZ R181, R108, R149, R181 ;  /* 0x000000956cb57223 */ /* 0x000fe200000100b5 */
[----:B------:R-:W-:Y:S01]  /*0fc0*/  PRMT R176, R26, 0x7632, R176 ;  /* 0x000076321ab07816 */ /* 0x000fe200000000b0 */
[----:B------:R-:W4:Y:S01]  /*0fd0*/  @P2 LDG.E.128 R4, desc[UR8][R32.64] ;  /* 0x0000000820042981 */ /* 0x000f22000c1e1d00 */
[----:B------:R-:W-:-:S02]  /*0fe0*/  IMAD.U32 R26, R162, 0x10000, RZ ;  /* 0x00010000a21a7824 */ /* 0x000fc400078e00ff */
[----:B------:R-:W-:Y:S01]  /*0ff0*/  FMUL.FTZ R0, R146, R179 ;  /* 0x000000b392007220 */ /* 0x000fe20000410000 */
[----:B------:R-:W-:Y:S01]  /*1000*/  SHF.L.U32 R162, R152, 0x10, RZ ;  /* 0x0000001098a27819 */ /* 0x000fe200000006ff */
[----:B------:R-:W-:Y:S01]  /*1010*/  FFMA.FTZ R152, R128, R22, R21 ;  /* 0x0000001680987223 */ /* 0x000fe20000010015 */
[----:B------:R-:W-:Y:S01]  /*1020*/  FADD.FTZ R21, RZ, R181 ;  /* 0x000000b5ff157221 */ /* 0x000fe20000010000 */
[----:B------:R-:W-:Y:S01]  /*1030*/  FMUL.FTZ R187, R146, R187 ;  /* 0x000000bb92bb7220 */ /* 0x000fe20000410000 */
[----:B------:R-:W-:Y:S01]  /*1040*/  FFMA.FTZ R20, R0, R181, RZ ;  /* 0x000000b500147223 */ /* 0x000fe200000100ff */
[----:B------:R-:W-:Y:S01]  /*1050*/  PRMT R195, R38, 0x7632, R195 ;  /* 0x0000763226c37816 */ /* 0x000fe200000000c3 */
[----:B--2---:R-:W-:Y:S01]  /*1060*/  @P1 IMAD.WIDE.U32 R36, R147, 0x8, R36 ;  /* 0x0000000893241825 */ /* 0x004fe200078e0024 */
[----:B------:R-:W-:-:S03]  /*1070*/  PRMT R170, R39, 0x7632, R170 ;  /* 0x0000763227aa7816 */ /* 0x000fc600000000aa */
[----:B------:R-:W-:Y:S01]  /*1080*/  FMUL.FTZ R156, R133, R26 ;  /* 0x0000001a859c7220 */ /* 0x000fe20000410000 */
[----:B------:R-:W-:Y:S01]  /*1090*/  SHF.L.U32 R38, R38, 0x10, RZ ;  /* 0x0000001026267819 */ /* 0x000fe200000006ff */
[----:B------:R-:W-:Y:S01]  /*10a0*/  IMAD.U32 R39, R39, 0x10000, RZ ;  /* 0x0001000027277824 */ /* 0x000fe200078e00ff */
[----:B------:R-:W-:Y:S01]  /*10b0*/  SHF.L.U32 R40, R24, 0x10, RZ ;  /* 0x0000001018287819 */ /* 0x000fe200000006ff */
[----:B------:R-:W-:Y:S02]  /*10c0*/  IMAD.U32 R24, R160, 0x10000, RZ ;  /* 0x00010000a0187824 */ /* 0x000fe400078e00ff */
[----:B------:R-:W-:Y:S01]  /*10d0*/  FADD.FTZ R21, R152, R21 ;  /* 0x0000001598157221 */ /* 0x000fe20000010000 */
[----:B------:R-:W-:Y:S01]  /*10e0*/  FMUL.FTZ R35, R146, R197 ;  /* 0x000000c592237220 */ /* 0x000fe20000410000 */
[----:B------:R-:W-:Y:S01]  /*10f0*/  FFMA.FTZ R20, R187, R152, R20 ;  /* 0x00000098bb147223 */ /* 0x000fe20000010014 */
[C---:B------:R-:W-:Y:S01]  /*1100*/  IMAD.U32 R41, R25.reuse, 0x10000, RZ ;  /* 0x0001000019297824 */ /* 0x040fe200078e00ff */
[----:B------:R-:W-:Y:S01]  /*1110*/  PRMT R166, R25, 0x7632, R166 ;  /* 0x0000763219a67816 */ /* 0x000fe200000000a6 */
[----:B------:R0:W5:Y:S01]  /*1120*/  @P1 LDG.E.64 R124, desc[UR8][R36.64] ;  /* 0x00000008247c1981 */ /* 0x000162000c1e1b00 */
[----:B------:R-:W-:Y:S01]  /*1130*/  SHF.L.U32 R195, R195, 0x10, RZ ;  /* 0x00000010c3c37819 */ /* 0x000fe200000006ff */
[----:B------:R-:W-:Y:S01]  /*1140*/  FMUL.FTZ R25, R116, R39 ;  /* 0x0000002774197220 */ /* 0x000fe20000410000 */
[----:B------:R-:W-:Y:S01]  /*1150*/  FFMA.FTZ R156, R129, R24, R156 ;  /* 0x00000018819c7223 */ /* 0x000fe2000001009c */
[----:B------:R-:W-:Y:S01]  /*1160*/  FADD.FTZ R21, R34, R21 ;  /* 0x0000001522157221 */ /* 0x000fe20000010000 */
[C---:B------:R-:W-:Y:S01]  /*1170*/  FMUL.FTZ R193, R146.reuse, R193 ;  /* 0x000000c192c17220 */ /* 0x040fe20000410000 */
[----:B------:R-:W-:Y:S01]  /*1180*/  FFMA.FTZ R20, R35, R34, R20 ;  /* 0x0000002223147223 */ /* 0x000fe20000010014 */
[C---:B------:R-:W-:Y:S01]  /*1190*/  IMAD.U32 R165, R23.reuse, 0x10000, RZ ;  /* 0x0001000017a57824 */ /* 0x040fe200078e00ff */
[----:B------:R-:W-:Y:S01]  /*11a0*/  PRMT R184, R23, 0x7632, R184 ;  /* 0x0000763217b87816 */ /* 0x000fe200000000b8 */
[----:B------:R-:W-:Y:S01]  /*11b0*/  FMUL.FTZ R191, R146, R191 ;  /* 0x000000bf92bf7220 */ /* 0x000fe20000410000 */
[----:B0-----:R-:W-:Y:S01]  /*11c0*/  FMUL.FTZ R36, R115, R38 ;  /* 0x0000002673247220 */ /* 0x001fe20000410000 */
[----:B------:R-:W-:Y:S01]  /*11d0*/  SHF.L.U32 R23, R164, 0x10, RZ ;  /* 0x00000010a4177819 */ /* 0x000fe200000006ff */
[----:B------:R-:W-:Y:S01]  /*11e0*/  FFMA.FTZ R42, R112, R153, R25 ;  /* 0x00000099702a7223 */ /* 0x000fe20000010019 */
[----:B------:R-:W-:Y:S01]  /*11f0*/  FMUL.FTZ R25, R134, R195 ;  /* 0x000000c386197220 */ /* 0x000fe20000410000 */
[----:B------:R-:W-:Y:S01]  /*1200*/  FFMA.FTZ R36, R111, R148, R36 ;  /* 0x000000946f247223 */ /* 0x000fe20000010024 */
[----:B------:R-:W-:Y:S01]  /*1210*/  FADD.FTZ R21, R156, R21 ;  /* 0x000000159c157221 */ /* 0x000fe20000010000 */
[----:B------:R-:W-:Y:S01]  /*1220*/  FMUL.FTZ R37, R146, R199 ;  /* 0x000000c792257220 */ /* 0x000fe20000410000 */
[----:B------:R-:W-:Y:S01]  /*1230*/  FFMA.FTZ R20, R193, R156, R20 ;  /* 0x0000009cc1147223 */ /* 0x000fe20000010014 */
[----:B------:R-:W-:Y:S01]  /*1240*/  SHF.L.U32 R164, R166, 0x10, RZ ;  /* 0x00000010a6a47819 */ /* 0x000fe200000006ff */
[----:B------:R-:W-:-:S02]  /*1250*/  IMAD.U32 R166, R176, 0x10000, RZ ;  /* 0x00010000b0a67824 */ /* 0x000fc400078e00ff */
[----:B------:R-:W-:Y:S01]  /*1260*/  FFMA.FTZ R176, R130, R23, R25 ;  /* 0x0000001782b07223 */ /* 0x000fe20000010019 */
[----:B------:R-:W-:Y:S02]  /*1270*/  IMAD.U32 R32, R170, 0x10000, RZ ;  /* 0x00010000aa207824 */ /* 0x000fe400078e00ff */
[----:B------:R-:W-:Y:S01]  /*1280*/  FADD.FTZ R21, R36, R21 ;  /* 0x0000001524157221 */ /* 0x000fe20000010000 */
[----:B------:R-:W-:Y:S01]  /*1290*/  FFMA.FTZ R20, R37, R36, R20 ;  /* 0x0000002425147223 */ /* 0x000fe20000010014 */
[----:B------:R-:W-:Y:S02]  /*12a0*/  IMAD.U32 R154, R168, 0x10000, RZ ;  /* 0x00010000a89a7824 */ /* 0x000fe400078e00ff */
[----:B------:R-:W-:Y:S01]  /*12b0*/  FMUL.FTZ R180, R135, R32 ;  /* 0x0000002087b47220 */ /* 0x000fe20000410000 */
[----:B------:R-:W-:Y:S01]  /*12c0*/  FADD.FTZ R21, R176, R21 ;  /* 0x00000015b0157221 */ /* 0x000fe20000010000 */
[----:B------:R-:W-:Y:S01]  /*12d0*/  FMUL.FTZ R179, R146, R201 ;  /* 0x000000c992b37220 */ /* 0x000fe20000410000 */
[----:B------:R-:W-:Y:S01]  /*12e0*/  FFMA.FTZ R20, R191, R176, R20 ;  /* 0x000000b0bf147223 */ /* 0x000fe20000010014 */
[----:B------:R-:W-:Y:S01]  /*12f0*/  SHF.L.U32 R197, R172, 0x10, RZ ;  /* 0x00000010acc57819 */ /* 0x000fe200000006ff */
[----:B------:R-:W-:Y:S01]  /*1300*/  FMUL.FTZ R158, R121, R159 ;  /* 0x0000009f799e7220 */ /* 0x000fe20000410000 */
[----:B------:R-:W-:Y:S01]  /*1310*/  FFMA.FTZ R180, R131, R154, R180 ;  /* 0x0000009a83b47223 */ /* 0x000fe200000100b4 */
[----:B------:R-:W-:Y:S01]  /*1320*/  FADD.FTZ R21, R42, R21 ;  /* 0x000000152a157221 */ /* 0x000fe20000010000 */
[----:B------:R-:W-:Y:S01]  /*1330*/  FMUL.FTZ R189, R146, R189 ;  /* 0x000000bd92bd7220 */ /* 0x000fe20000410000 */
[----:B------:R-:W-:Y:S01]  /*1340*/  FFMA.FTZ R20, R179, R42, R20 ;  /* 0x0000002ab3147223 */ /* 0x000fe20000010014 */
[----:B------:R-:W-:Y:S01]  /*1350*/  FFMA.FTZ R158, R117, R40, R158 ;  /* 0x00000028759e7223 */ /* 0x000fe2000001009e */
[----:B------:R-:W-:Y:S01]  /*1360*/  FMUL.FTZ R25, R140, R197 ;  /* 0x000000c58c197220 */ /* 0x000fe20000410000 */
[----:B------:R-:W-:Y:S01]  /*1370*/  FADD.FTZ R21, R180, R21 ;  /* 0x00000015b4157221 */ /* 0x000fe20000010000 */
[----:B------:R-:W-:Y:S01]  /*1380*/  FMUL.FTZ R185, R146, R185 ;  /* 0x000000b992b97220 */ /* 0x000fe20000410000 */
[----:B------:R-:W-:Y:S01]  /*1390*/  FFMA.FTZ R20, R189, R180, R20 ;  /* 0x000000b4bd147223 */ /* 0x000fe20000010014 */
[----:B------:R-:W-:Y:S01]  /*13a0*/  IMAD.U32 R168, R174, 0x10000, RZ ;  /* 0x00010000aea87824 */ /* 0x000fe200078e00ff */
[----:B------:R-:W-:Y:S01]  /*13b0*/  SHF.L.U32 R199, R178, 0x10, RZ ;  /* 0x00000010b2c77819 */ /* 0x000fe200000006ff */
[----:B------:R-:W-:Y:S01]  /*13c0*/  FMUL.FTZ R33, R122, R161 ;  /* 0x000000a17a217220 */ /* 0x000fe20000410000 */
[----:B------:R-:W-:Y:S01]  /*13d0*/  FFMA.FTZ R174, R136, R162, R25 ;  /* 0x000000a288ae7223 */ /* 0x000fe20000010019 */
[----:B------:R-:W-:Y:S01]  /*13e0*/  FADD.FTZ R21, R158, R21 ;  /* 0x000000159e157221 */ /* 0x000fe20000010000 */
[----:B------:R-:W-:Y:S01]  /*13f0*/  FMUL.FTZ R178, R146, R175 ;  /* 0x000000af92b27220 */ /* 0x000fe20000410000 */
[----:B------:R-:W-:Y:S01]  /*1400*/  FFMA.FTZ R25, R185, R158, R20 ;  /* 0x0000009eb9197223 */ /* 0x000fe20000010014 */
[----:B------:R-:W-:Y:S01]  /*1410*/  SHF.L.U32 R172, R184, 0x10, RZ ;  /* 0x00000010b8ac7819 */ /* 0x000fe200000006ff */
[----:B------:R-:W-:Y:S01]  /*1420*/  FFMA.FTZ R170, R118, R41, R33 ;  /* 0x0000002976aa7223 */ /* 0x000fe20000010021 */
        /* <DEDUP_REMOVED lines=25> */
[----:B------:R-:W-:Y:S01]  /*15c0*/  FFMA.FTZ R171, R139, R160, R190 ;  /* 0x000000a08bab7223 */ /* 0x000fe200000100be */
[----:B------:R-:W-:Y:S01]  /*15d0*/  FADD.FTZ R20, R20, R173 ;  /* 0x000000ad14147221 */ /* 0x000fe20000010000 */
[----:B------:R-:W-:Y:S01]  /*15e0*/  FMUL.FTZ R190, R146, R167 ;  /* 0x000000a792be7220 */ /* 0x000fe20000410000 */
[----:B------:R-:W-:Y:S01]  /*15f0*/  FFMA.FTZ R21, R169, R173, R192 ;  /* 0x000000ada9157223 */ /* 0x000fe200000100c0 */
[----:B------:R-:W0:Y:S01]  /*1600*/  LDC.64 R28, c[0x0][0x3b0] ;  /* 0x0000ec00ff1c7b82 */ /* 0x000e220000000a00 */
[----:B------:R-:W-:-:S02]  /*1610*/  FADD.FTZ R20, R20, R171 ;  /* 0x000000ab14147221 */ /* 0x000fc40000010000 */
[----:B------:R-:W-:-:S03]  /*1620*/  FFMA.FTZ R21, R190, R171, R21 ;  /* 0x000000abbe157223 */ /* 0x000fc60000010015 */
[----:B------:R-:W1:Y:S04]  /*1630*/  SHFL.DOWN PT, R25, R20, 0x10, 0x1f ;  /* 0x0a001f0014197f89 */ /* 0x000e6800000e0000 */
[----:B------:R-:W2:Y:S01]  /*1640*/  SHFL.DOWN PT, R192, R21, 0x10, 0x1f ;  /* 0x0a001f0015c07f89 */ /* 0x000ea200000e0000 */
[----:B-1----:R-:W-:Y:S01]  /*1650*/  FADD.FTZ R25, R20, R25 ;  /* 0x0000001914197221 */ /* 0x002fe20000010000 */
[----:B--2---:R-:W-:-:S04]  /*1660*/  FADD.FTZ R192, R21, R192 ;  /* 0x000000c015c07221 */ /* 0x004fc80000010000 */
        /* <DEDUP_REMOVED lines=10> */
[----:B------:R-:W-:-:S04]  /*1710*/  MOV R25, 0x400 ;  /* 0x0000040000197802 */ /* 0x000fc80000000f00 */
[----:B------:R-:W-:Y:S01]  /*1720*/  LEA R194, R198, R25, 0x18 ;  /* 0x00000019c6c27211 */ /* 0x000fe200078ec0ff */
[----:B-1----:R-:W-:Y:S01]  /*1730*/  FADD.FTZ R20, R167, R20 ;  /* 0x00000014a7147221 */ /* 0x002fe20000010000 */
[----:B--2---:R-:W-:-:S04]  /*1740*/  FADD.FTZ R21, R196, R21 ;  /* 0x00000015c4157221 */ /* 0x004fc80000010000 */
[----:B------:R-:W1:Y:S04]  /*1750*/  SHFL.DOWN PT, R25, R20, 0x1, 0x1f ;  /* 0x08201f0014197f89 */ /* 0x000e6800000e0000 */
[----:B------:R-:W2:Y:S01]  /*1760*/  SHFL.DOWN PT, R192, R21, 0x1, 0x1f ;  /* 0x08201f0015c07f89 */ /* 0x000ea200000e0000 */
[----:B------:R-:W-:Y:S02]  /*1770*/  VIADD R198, R194, 0x2020 ;  /* 0x00002020c2c67836 */ /* 0x000fe40000000000 */
[----:B------:R-:W-:-:S03]  /*1780*/  FADD.FTZ R95, R24, R95 ;  /* 0x0000005f185f7221 */ /* 0x000fc60000010000 */
[----:B------:R-:W-:Y:S02]  /*1790*/  @!P4 MOV R33, R198 ;  /* 0x000000c60021c202 */ /* 0x000fe40000000f00 */
[----:B------:R-:W-:Y:S01]  /*17a0*/  @!P0 IADD3 R33, PT, PT, R194, 0x2000, RZ ;  /* 0x00002000c2218810 */ /* 0x000fe20007ffe0ff */
[----:B0-----:R-:W-:-:S04]  /*17b0*/  IMAD.WIDE.U32 R30, R147, 0x8, R28 ;  /* 0x00000008931e7825 */ /* 0x001fc800078e001c */
[----:B------:R-:W-:Y:S01]  /*17c0*/  FFMA.FTZ R96, R193, R24, R96 ;  /* 0x00000018c1607223 */ /* 0x000fe20000010060 */
[----:B------:R-:W-:Y:S01]  /*17d0*/  IMAD.WIDE.U32 R28, R145, 0x8, R28 ;  /* 0x00000008911c7825 */ /* 0x000fe200078e001c */
[----:B------:R-:W5:Y:S03]  /*17e0*/  LDG.E.64 R30, desc[UR8][R30.64] ;  /* 0x000000081e1e7981 */ /* 0x000f66000c1e1b00 */
[----:B------:R-:W-:Y:S02]  /*17f0*/  @!P4 IMAD R33, R127, 0x8, R33 ;  /* 0x000000087f21c824 */ /* 0x000fe400078e0221 */
[----:B------:R-:W5:Y:S01]  /*1800*/  LDG.E.64 R28, desc[UR8][R28.64] ;  /* 0x000000081c1c7981 */ /* 0x000f62000c1e1b00 */
[----:B-1----:R-:W-:Y:S01]  /*1810*/  FADD.FTZ R24, R20, R25 ;  /* 0x0000001914187221 */ /* 0x002fe20000010000 */
[----:B--2---:R-:W-:-:S05]  /*1820*/  FADD.FTZ R25, R21, R192 ;  /* 0x000000c015197221 */ /* 0x004fca0000010000 */
[----:B------:R0:W-:Y:S01]  /*1830*/  @!P4 STS.64 [R33], R24 ;  /* 0x000000182100c388 */ /* 0x0001e20000000a00 */
[----:B------:R-:W-:Y:S01]  /*1840*/  @!P3 IADD3 R198, PT, PT, R194, 0x2000, RZ ;  /* 0x00002000c2c6b810 */ /* 0x000fe20007ffe0ff */
[----:B------:R-:W-:Y:S01]  /*1850*/  FADD.FTZ R103, R22, R103 ;  /* 0x0000006716677221 */ /* 0x000fe20000010000 */
[----:B------:R-:W-:Y:S01]  /*1860*/  FFMA.FTZ R104, R187, R22, R104 ;  /* 0x00000016bb687223 */ /* 0x000fe20000010068 */
[----:B------:R-:W-:Y:S01]  /*1870*/  FADD.FTZ R87, R23, R87 ;  /* 0x0000005717577221 */ /* 0x000fe20000010000 */
[----:B------:R-:W-:Y:S01]  /*1880*/  FFMA.FTZ R88, R191, R23, R88 ;  /* 0x00000017bf587223 */ /* 0x000fe20000010058 */
[----:B------:R-:W-:Y:S01]  /*1890*/  BAR.SYNC.DEFER_BLOCKING 0x0 ;  /* 0x0000000000007b1d */ /* 0x000fe20000010000 */
[C---:B------:R-:W-:Y:S01]  /*18a0*/  IADD3 R200, PT, PT, R194.reuse, 0x2030, RZ ;  /* 0x00002030c2c87810 */ /* 0x040fe20007ffe0ff */
[----:B------:R-:W-:Y:S02]  /*18b0*/  @!P3 VIADD R200, R194, 0x2010 ;  /* 0x00002010c2c8b836 */ /* 0x000fe40000000000 */
[----:B------:R-:W-:Y:S01]  /*18c0*/  FADD.FTZ R101, R27, R101 ;  /* 0x000000651b657221 */ /* 0x000fe20000010000 */
[----:B------:R-:W-:Y:S01]  /*18d0*/  FFMA.FTZ R102, R187, R27, R102 ;  /* 0x0000001bbb667223 */ /* 0x000fe20000010066 */
[----:B------:R-:W-:Y:S01]  /*18e0*/  FADD.FTZ R93, R26, R93 ;  /* 0x0000005d1a5d7221 */ /* 0x000fe20000010000 */
[----:B------:R-:W-:Y:S01]  /*18f0*/  FFMA.FTZ R94, R193, R26, R94 ;  /* 0x0000001ac15e7223 */ /* 0x000fe2000001005e */
[----:B------:R-:W1:Y:S04]  /*1900*/  LDS.128 R20, [R198] ;  /* 0x00000000c6147984 */ /* 0x000e680000000c00 */
[----:B------:R-:W2:Y:S01]  /*1910*/  LDS.128 R24, [R200] ;  /* 0x00000000c8187984 */ /* 0x000ea20000000c00 */
[----:B------:R-:W-:Y:S01]  /*1920*/  FADD.FTZ R77, R32, R77 ;  /* 0x0000004d204d7221 */ /* 0x000fe20000010000 */
[----:B------:R-:W-:-:S02]  /*1930*/  FFMA.FTZ R78, R189, R32, R78 ;  /* 0x00000020bd4e7223 */ /* 0x000fc4000001004e */
[----:B0-----:R-:W0:Y:S01]  /*1940*/  LDC.64 R32, c[0x0][0x380] ;  /* 0x0000e000ff207b82 */ /* 0x001e220000000a00 */
[----:B------:R-:W-:Y:S01]  /*1950*/  FADD.FTZ R81, R39, R81 ;  /* 0x0000005127517221 */ /* 0x000fe20000010000 */
[----:B------:R-:W-:Y:S01]  /*1960*/  FFMA.FTZ R82, R179, R39, R82 ;  /* 0x00000027b3527223 */ /* 0x000fe20000010052 */
[----:B------:R-:W-:-:S04]  /*1970*/  UISETP.NE.U32.AND UP0, UPT, UR14, URZ, UPT ;  /* 0x000000ff0e00728c */ /* 0x000fc8000bf05070 */
[----:B------:R-:W-:Y:S01]  /*1980*/  UISETP.NE.AND.EX UP0, UPT, UR15, URZ, UPT, UP0 ;  /* 0x000000ff0f00728c */ /* 0x000fe2000bf05300 */
[----:B------:R-:W-:Y:S01]  /*1990*/  FADD.FTZ R91, R148, R91 ;  /* 0x0000005b945b7221 */ /* 0x000fe20000010000 */
[----:B------:R-:W-:Y:S01]  /*19a0*/  FFMA.FTZ R92, R37, R148, R92 ;  /* 0x00000094255c7223 */ /* 0x000fe2000001005c */
[----:B------:R-:W-:Y:S01]  /*19b0*/  FADD.FTZ R105, R150, R105 ;  /* 0x0000006996697221 */ /* 0x000fe20000010000 */
[----:B------:R-:W-:Y:S01]  /*19c0*/  FFMA.FTZ R107, R0, R150, R107 ;  /* 0x00000096006b7223 */ /* 0x000fe2000001006b */
[----:B------:R-:W-:Y:S01]  /*19d0*/  FADD.FTZ R89, R38, R89 ;  /* 0x0000005926597221 */ /* 0x000fe20000010000 */
[----:B-1----:R-:W-:Y:S01]  /*19e0*/  FADD.FTZ R39, RZ, R20 ;  /* 0x00000014ff277221 */ /* 0x002fe20000010000 */
[----:B------:R-:W-:-:S03]  /*19f0*/  FADD.FTZ R20, RZ, R21 ;  /* 0x00000015ff147221 */ /* 0x000fc60000010000 */
[----:B------:R-:W-:Y:S01]  /*1a00*/  FADD.FTZ R39, R22, R39 ;  /* 0x0000002716277221 */ /* 0x000fe20000010000 */
[----:B------:R-:W-:-:S03]  /*1a10*/  FADD.FTZ R20, R23, R20 ;  /* 0x0000001417147221 */ /* 0x000fc60000010000 */
[----:B--2---:R-:W-:Y:S01]  /*1a20*/  FADD.FTZ R39, R39, R24 ;  /* 0x0000001827277221 */ /* 0x004fe20000010000 */
[----:B------:R-:W-:-:S03]  /*1a30*/  FADD.FTZ R20, R20, R25 ;  /* 0x0000001914147221 */ /* 0x000fc60000010000 */
[----:B------:R-:W-:Y:S01]  /*1a40*/  FADD.FTZ R26, R26, R39 ;  /* 0x000000271a1a7221 */ /* 0x000fe20000010000 */
[----:B0-----:R-:W-:Y:S01]  /*1a50*/  IADD3 R144, PT, PT, R144, R32, RZ ;  /* 0x0000002090907210 */ /* 0x001fe20007ffe0ff */
[----:B------:R-:W-:Y:S02]  /*1a60*/  FADD.FTZ R20, R27, R20 ;  /* 0x000000141b147221 */ /* 0x000fe40000010000 */
[----:B------:R-:W-:Y:S01]  /*1a70*/  FMUL.FTZ R26, R26, UR16 ;  /* 0x000000101a1a7c20 */ /* 0x000fe20008410000 */
        /* <DEDUP_REMOVED lines=46> */
[----:B------:R-:W-:Y:S01]  /*1d60*/  FMUL.FTZ R148, R20, UR16 ;  /* 0x0000001014947c20 */ /* 0x000fe20008410000 */
[----:B----4-:R-:W-:-:S02]  /*1d70*/  PRMT R24, R7, 0x7632, R24 ;  /* 0x0000763207187816 */ /* 0x010fc40000000018 */
[C---:B------:R-:W-:Y:S02]  /*1d80*/  PRMT R25, R6.reuse, 0x7632, R25 ;  /* 0x0000763206197816 */ /* 0x040fe40000000019 */
[----:B------:R-:W-:Y:S02]  /*1d90*/  PRMT R21, R6, 0x7632, R21 ;  /* 0x0000763206157816 */ /* 0x000fe40000000015 */
[C---:B------:R-:W-:Y:S02]  /*1da0*/  PRMT R27, R5.reuse, 0x7632, R27 ;  /* 0x00007632051b7816 */ /* 0x040fe4000000001b */
[----:B------:R-:W-:Y:S02]  /*1db0*/  PRMT R22, R5, 0x7632, R22 ;  /* 0x0000763205167816 */ /* 0x000fe40000000016 */
[C---:B------:R-:W-:Y:S02]  /*1dc0*/  PRMT R32, R4.reuse, 0x7632, R32 ;  /* 0x0000763204207816 */ /* 0x040fe40000000020 */
[----:B------:R-:W-:-:S02]  /*1dd0*/  PRMT R23, R4, 0x7632, R23 ;  /* 0x0000763204177816 */ /* 0x000fc40000000017 */
[----:B---3--:R-:W-:Y:S02]  /*1de0*/  PRMT R38, R11, 0x7632, R38 ;  /* 0x000076320b267816 */ /* 0x008fe40000000026 */
[----:B------:R-:W-:Y:S02]  /*1df0*/  PRMT R39, R10, 0x7632, R39 ;  /* 0x000076320a277816 */ /* 0x000fe40000000027 */
[----:B------:R-:W-:Y:S02]  /*1e00*/  PRMT R40, R9, 0x7632, R40 ;  /* 0x0000763209287816 */ /* 0x000fe40000000028 */
[----:B------:R-:W-:Y:S02]  /*1e10*/  PRMT R41, R8, 0x7632, R41 ;  /* 0x0000763208297816 */ /* 0x000fe40000000029 */
[----:B------:R-:W-:Y:S01]  /*1e20*/  FSEL R150, R26, RZ, !P5 ;  /* 0x000000ff1a967208 */ /* 0x000fe20006800000 */
[----:B------:R-:W-:Y:S06]  /*1e30*/  BRA.U UP0, `(.L_x_128) ;  /* 0x0000000d00e87547 */ /* 0x000fec000b800000 */
[----:B------:R-:W-:Y:S01]  /*1e40*/  UISETP.NE.U32.AND UP0, UPT, UR12, URZ, UPT ;  /* 0x000000ff0c00728c */ /* 0x000fe2000bf05070 */
[----:B------:R-:W-:-:S03]  /*1e50*/  PRMT R20, R7, 0x7632, R20 ;  /* 0x0000763207147816 */ /* 0x000fc60000000014 */
        /* <DEDUP_REMOVED lines=9> */
[----:B------:R-:W-:Y:S01]  /*1ef0*/  FADD.FTZ R179, R42, -R179 ;  /* 0x800000b32ab37221 */ /* 0x000fe20000010000 */
[----:B------:R-:W-:Y:S01]  /*1f00*/  FADD.FTZ R189, R180, -R189 ;  /* 0x800000bdb4bd7221 */ /* 0x000fe20000010000 */
[-CC-:B------:R-:W-:Y:S01]  /*1f10*/  FFMA.FTZ R191, R191, R148.reuse, R150.reuse ;  /* 0x00000094bfbf7223 */ /* 0x180fe20000010096 */
[----:B------:R-:W-:Y:S01]  /*1f20*/  FADD.FTZ R35, R34, -R35 ;  /* 0x8000002322237221 */ /* 0x000fe20000010000 */
[C---:B------:R-:W-:Y:S01]  /*1f30*/  FMUL.FTZ R179, R146.reuse, R179 ;  /* 0x000000b392b37220 */ /* 0x040fe20000410000 */
[----:B------:R-:W-:Y:S01]  /*1f40*/  FMUL.FTZ R189, R146, R189 ;  /* 0x000000bd92bd7220 */ /* 0x000fe20000410000 */
[----:B------:R-:W-:Y:S01]  /*1f50*/  FADD.FTZ R37, R36, -R37 ;  /* 0x8000002524257221 */ /* 0x000fe20000010000 */
[----:B------:R-:W-:Y:S01]  /*1f60*/  FADD.FTZ R191, R176, -R191 ;  /* 0x800000bfb0bf7221 */ /* 0x000fe20000010000 */
[----:B-----5:R-:W-:Y:S01]  /*1f70*/  ISETP.GE.U32.AND P0, PT, R30, RZ, PT ;  /* 0x000000ff1e00720c */ /* 0x020fe20003f06070 */
[-CC-:B------:R-:W-:Y:S01]  /*1f80*/  FFMA.FTZ R187, R187, R148.reuse, R150.reuse ;  /* 0x00000094bbbb7223 */ /* 0x180fe20000010096 */
[-CC-:B------:R-:W-:Y:S01]  /*1f90*/  FFMA.FTZ R193, R193, R148.reuse, R150.reuse ;  /* 0x00000094c1c17223 */ /* 0x180fe20000010096 */
[----:B------:R-:W-:Y:S01]  /*1fa0*/  FFMA.FTZ R0, R0, R148, R150 ;  /* 0x0000009400007223 */ /* 0x000fe20000010096 */
[----:B------:R-:W-:Y:S01]  /*1fb0*/  FMUL.FTZ R189, R189, UR6 ;  /* 0x00000006bdbd7c20 */ /* 0x000fe20008410000 */
[----:B------:R-:W-:Y:S01]  /*1fc0*/  FMUL.FTZ R179, R179, UR6 ;  /* 0x00000006b3b37c20 */ /* 0x000fe20008410000 */
[C---:B------:R-:W-:Y:S01]  /*1fd0*/  LOP3.LUT P5, RZ, R31.reuse, 0xff0000, RZ, 0xc0, !PT ;  /* 0x00ff00001fff7812 */ /* 0x040fe200078ac0ff */
[C---:B------:R-:W-:Y:S01]  /*1fe0*/  FMUL.FTZ R37, R146.reuse, R37 ;  /* 0x0000002592257220 */ /* 0x040fe20000410000 */
[----:B------:R-:W-:Y:S01]  /*1ff0*/  ISETP.GE.U32.AND.EX P0, PT, R31, 0x1000000, PT, P0 ;  /* 0x010000001f00780c */ /* 0x000fe20003f06100 */
[C---:B------:R-:W-:Y:S01]  /*2000*/  FMUL.FTZ R191, R146.reuse, R191 ;  /* 0x000000bf92bf7220 */ /* 0x040fe20000410000 */
[----:B------:R-:W-:Y:S01]  /*2010*/  FMUL.FTZ R35, R146, R35 ;  /* 0x0000002392237220 */ /* 0x000fe20000410000 */
[----:B------:R-:W-:Y:S01]  /*2020*/  FADD.FTZ R187, R152, -R187 ;  /* 0x800000bb98bb7221 */ /* 0x000fe20000010000 */
[----:B------:R-:W-:Y:S01]  /*2030*/  FADD.FTZ R193, R156, -R193 ;  /* 0x800000c19cc17221 */ /* 0x000fe20000010000 */
[----:B------:R-:W-:Y:S01]  /*2040*/  FADD.FTZ R181, R181, -R0 ;  /* 0x80000000b5b57221 */ /* 0x000fe20000010000 */
[----:B------:R-:W-:Y:S01]  /*2050*/  FMUL.FTZ R37, R37, UR6 ;  /* 0x0000000625257c20 */ /* 0x000fe20008410000 */
[----:B------:R-:W-:Y:S01]  /*2060*/  FSEL R24, R189, RZ, P0 ;  /* 0x000000ffbd187208 */ /* 0x000fe20000000000 */
[----:B------:R-:W-:Y:S01]  /*2070*/  FMUL.FTZ R191, R191, UR6 ;  /* 0x00000006bfbf7c20 */ /* 0x000fe20008410000 */
[----:B------:R-:W-:Y:S01]  /*2080*/  FSEL R23, R179, RZ, P5 ;  /* 0x000000ffb3177208 */ /* 0x000fe20002800000 */
[----:B------:R-:W-:Y:S01]  /*2090*/  FMUL.FTZ R35, R35, UR6 ;  /* 0x0000000623237c20 */ /* 0x000fe20008410000 */
[C---:B------:R-:W-:Y:S01]  /*20a0*/  LOP3.LUT P6, RZ, R31.reuse, 0xff, RZ, 0xc0, !PT ;  /* 0x000000ff1fff7812 */ /* 0x040fe200078cc0ff */
[C---:B------:R-:W-:Y:S01]  /*20b0*/  FMUL.FTZ R187, R146.reuse, R187 ;  /* 0x000000bb92bb7220 */ /* 0x040fe20000410000 */
[----:B------:R-:W-:Y:S01]  /*20c0*/  LOP3.LUT P0, RZ, R31, 0xff00, RZ, 0xc0, !PT ;  /* 0x0000ff001fff7812 */ /* 0x000fe2000780c0ff */
[----:B------:R-:W-:Y:S01]  /*20d0*/  FMUL.FTZ R193, R146, R193 ;  /* 0x000000c192c17220 */ /* 0x000fe20000410000 */
[----:B------:R-:W-:Y:S01]  /*20e0*/  LOP3.LUT P5, RZ, R30, 0xff0000, RZ, 0xc0, !PT ;  /* 0x00ff00001eff7812 */ /* 0x000fe200078ac0ff */
[----:B------:R-:W-:Y:S01]  /*20f0*/  FMUL.FTZ R181, R146, R181 ;  /* 0x000000b592b57220 */ /* 0x000fe20000410000 */
[----:B------:R-:W-:Y:S01]  /*2100*/  FSEL R22, R37, RZ, P6 ;  /* 0x000000ff25167208 */ /* 0x000fe20003000000 */
[----:B------:R-:W-:Y:S01]  /*2110*/  FMUL.FTZ R187, R187, UR6 ;  /* 0x00000006bbbb7c20 */ /* 0x000fe20008410000 */
[----:B------:R-:W-:Y:S01]  /*2120*/  FSEL R191, R191, RZ, P0 ;  /* 0x000000ffbfbf7208 */ /* 0x000fe20000000000 */
[----:B------:R-:W-:Y:S01]  /*2130*/  FMUL.FTZ R193, R193, UR6 ;  /* 0x00000006c1c17c20 */ /* 0x000fe20008410000 */
[----:B------:R-:W-:Y:S01]  /*2140*/  FMUL.FTZ R181, R181, UR6 ;  /* 0x00000006b5b57c20 */ /* 0x000fe20008410000 */
[----:B------:R-:W-:-:S02]  /*2150*/  FSEL R21, R35, RZ, P5 ;  /* 0x000000ff23157208 */ /* 0x000fc40002800000 */
[C---:B------:R-:W-:Y:S02]  /*2160*/  LOP3.LUT P6, RZ, R30.reuse, 0xff000000, RZ, 0xc0, !PT ;  /* 0xff0000001eff7812 */ /* 0x040fe400078cc0ff */
[C---:B------:R-:W-:Y:S02]  /*2170*/  LOP3.LUT P0, RZ, R30.reuse, 0xff00, RZ, 0xc0, !PT ;  /* 0x0000ff001eff7812 */ /* 0x040fe4000780c0ff */
[----:B------:R-:W-:Y:S02]  /*2180*/  LOP3.LUT P5, RZ, R30, 0xff, RZ, 0xc0, !PT ;  /* 0x000000ff1eff7812 */ /* 0x000fe400078ac0ff */
[----:B------:R-:W-:Y:S02]  /*2190*/  FSEL R0, R193, RZ, P6 ;  /* 0x000000ffc1007208 */ /* 0x000fe40003000000 */
[----:B------:R-:W-:Y:S02]  /*21a0*/  FSEL R187, R187, RZ, P0 ;  /* 0x000000ffbbbb7208 */ /* 0x000fe40000000000 */
[----:B------:R-:W-:-:S02]  /*21b0*/  FSEL R20, R181, RZ, P5 ;  /* 0x000000ffb5147208 */ /* 0x000fc40002800000 */
[----:B------:R-:W-:Y:S02]  /*21c0*/  F2FP.BF16.F32.PACK_AB R23, R24, R23 ;  /* 0x000000171817723e */ /* 0x000fe400000010ff */
[----:B------:R-:W-:Y:S02]  /*21d0*/  F2FP.BF16.F32.PACK_AB R22, R191, R22 ;  /* 0x00000016bf16723e */ /* 0x000fe400000010ff */
[----:B------:R-:W-:Y:S02]  /*21e0*/  F2FP.BF16.F32.PACK_AB R21, R0, R21 ;  /* 0x000000150015723e */ /* 0x000fe400000010ff */
[----:B------:R-:W-:Y:S01]  /*21f0*/  F2FP.BF16.F32.PACK_AB R20, R187, R20 ;  /* 0x00000014bb14723e */ /* 0x000fe200000010ff */
[----:B------:R-:W-:Y:S06]  /*2200*/  BRA `(.L_x_131) ;  /* 0x0000002000247947 */ /* 0x000fec0003800000 */
.L_x_130:
[-CC-:B------:R-:W-:Y:S01]  /*2210*/  FFMA.FTZ R189, R189, R148.reuse, R150.reuse ;  /* 0x00000094bdbd7223 */ /* 0x180fe20000010096 */
[-CC-:B------:R-:W-:Y:S01]  /*2220*/  FFMA.FTZ R179, R179, R148.reuse, R150.reuse ;  /* 0x00000094b3b37223 */ /* 0x180fe20000010096 */
[-CC-:B------:R-:W-:Y:S01]  /*2230*/  FFMA.FTZ R37, R37, R148.reuse, R150.reuse ;  /* 0x0000009425257223 */ /* 0x180fe20000010096 */
[----:B-----5:R-:W-:Y:S01]  /*2240*/  ISETP.GE.U32.AND P0, PT, R30, RZ, PT ;  /* 0x000000ff1e00720c */ /* 0x020fe20003f06070 */
[----:B------:R-:W-:Y:S01]  /*2250*/  FADD.FTZ R189, R180, -R189 ;  /* 0x800000bdb4bd7221 */ /* 0x000fe20000010000 */
[----:B------:R-:W-:Y:S01]  /*2260*/  FADD.FTZ R179, R42, -R179 ;  /* 0x800000b32ab37221 */ /* 0x000fe20000010000 */
[-CC-:B------:R-:W-:Y:S01]  /*2270*/  FFMA.FTZ R35, R35, R148.reuse, R150.reuse ;  /* 0x0000009423237223 */ /* 0x180fe20000010096 */
[----:B------:R-:W-:Y:S01]  /*2280*/  FADD.FTZ R37, R36, -R37 ;  /* 0x8000002524257221 */ /* 0x000fe20000010000 */
[C---:B------:R-:W-:Y:S01]  /*2290*/  FMUL.FTZ R22, R146.reuse, R189 ;  /* 0x000000bd92167220 */ /* 0x040fe20000410000 */
[----:B------:R-:W-:Y:S01]  /*22a0*/  FMUL.FTZ R179, R146, R179 ;  /* 0x000000b392b37220 */ /* 0x000fe20000410000 */
[----:B------:R-:W-:Y:S01]  /*22b0*/  ISETP.GE.U32.AND.EX P0, PT, R31, 0x1000000, PT, P0 ;  /* 0x010000001f00780c */ /* 0x000fe20003f06100 */
[-CC-:B------:R-:W-:Y:S01]  /*22c0*/  FFMA.FTZ R191, R191, R148.reuse, R150.reuse ;  /* 0x00000094bfbf7223 */ /* 0x180fe20000010096 */
[----:B------:R-:W-:Y:S01]  /*22d0*/  FMUL.FTZ R13, R22, UR6 ;  /* 0x00000006160d7c20 */ /* 0x000fe20008410000 */
[----:B------:R-:W-:Y:S01]  /*22e0*/  FADD.FTZ R35, R34, -R35 ;  /* 0x8000002322237221 */ /* 0x000fe20000010000 */
[----:B------:R-:W-:Y:S01]  /*22f0*/  FMUL.FTZ R12, R179, UR6 ;  /* 0x00000006b30c7c20 */ /* 0x000fe20008410000 */
[----:B------:R-:W-:Y:S01]  /*2300*/  LOP3.LUT P5, RZ, R31, 0xff0000, RZ, 0xc0, !PT ;  /* 0x00ff00001fff7812 */ /* 0x000fe200078ac0ff */
[----:B------:R-:W-:Y:S01]  /*2310*/  FMUL.FTZ R14, R146, R37 ;  /* 0x00000025920e7220 */ /* 0x000fe20000410000 */
[----:B------:R-:W-:Y:S01]  /*2320*/  FSEL R32, R13, RZ, P0 ;  /* 0x000000ff0d207208 */ /* 0x000fe20000000000 */
[----:B------:R-:W-:Y:S01]  /*2330*/  FADD.FTZ R191, R176, -R191 ;  /* 0x800000bfb0bf7221 */ /* 0x000fe20000010000 */
[----:B------:R-:W-:Y:S01]  /*2340*/  FMUL.FTZ R13, R146, R35 ;  /* 0x00000023920d7220 */ /* 0x000fe20000410000 */
[-CC-:B------:R-:W-:Y:S01]  /*2350*/  FFMA.FTZ R187, R187, R148.reuse, R150.reuse ;  /* 0x00000094bbbb7223 */ /* 0x180fe20000010096 */
[-CC-:B------:R-:W-:Y:S01]  /*2360*/  FFMA.FTZ R193, R193, R148.reuse, R150.reuse ;  /* 0x00000094c1c17223 */ /* 0x180fe20000010096 */
[C---:B------:R-:W-:Y:S01]  /*2370*/  LOP3.LUT P6, RZ, R31.reuse, 0xff, RZ, 0xc0, !PT ;  /* 0x000000ff1fff7812 */ /* 0x040fe200078cc0ff */
[----:B------:R-:W-:Y:S01]  /*2380*/  FFMA.FTZ R0, R0, R148, R150 ;  /* 0x0000009400007223 */ /* 0x000fe20000010096 */
[----:B------:R-:W-:Y:S01]  /*2390*/  LOP3.LUT P0, RZ, R31, 0xff00, RZ, 0xc0, !PT ;  /* 0x0000ff001fff7812 */ /* 0x000fe2000780c0ff */
[----:B------:R-:W-:Y:S01]  /*23a0*/  FMUL.FTZ R15, R14, UR6 ;  /* 0x000000060e0f7c20 */ /* 0x000fe20008410000 */
[----:B------:R-:W-:Y:S01]  /*23b0*/  FSEL R31, R12, RZ, P5 ;  /* 0x000000ff0c1f7208 */ /* 0x000fe20002800000 */
[----:B------:R-:W-:Y:S01]  /*23c0*/  FMUL.FTZ R191, R146, R191 ;  /* 0x000000bf92bf7220 */ /* 0x000fe20000410000 */
[----:B------:R-:W-:Y:S01]  /*23d0*/  FMUL.FTZ R12, R13, UR6 ;  /* 0x000000060d0c7c20 */ /* 0x000fe20008410000 */
[----:B------:R-:W-:Y:S01]  /*23e0*/  LOP3.LUT P5, RZ, R30, 0xff0000, RZ, 0xc0, !PT ;  /* 0x00ff00001eff7812 */ /* 0x000fe200078ac0ff */
[----:B------:R-:W-:Y:S01]  /*23f0*/  FADD.FTZ R193, R156, -R193 ;  /* 0x800000c19cc17221 */ /* 0x000fe20000010000 */
[----:B------:R-:W-:Y:S01]  /*2400*/  FADD.FTZ R181, R181, -R0 ;  /* 0x80000000b5b57221 */ /* 0x000fe20000010000 */
[----:B------:R-:W-:Y:S01]  /*2410*/  FADD.FTZ R187, R152, -R187 ;  /* 0x800000bb98bb7221 */ /* 0x000fe20000010000 */
[----:B------:R-:W-:Y:S01]  /*2420*/  FMUL.FTZ R20, R191, UR6 ;  /* 0x00000006bf147c20 */ /* 0x000fe20008410000 */
[----:B------:R-:W-:-:S02]  /*2430*/  FSEL R26, R15, RZ, P6 ;  /* 0x000000ff0f1a7208 */ /* 0x000fc40003000000 */
[----:B------:R-:W-:Y:S01]  /*2440*/  FSEL R21, R12, RZ, P5 ;  /* 0x000000ff0c157208 */ /* 0x000fe20002800000 */
[----:B------:R-:W-:Y:S01]  /*2450*/  FMUL.FTZ R12, R146, R181 ;  /* 0x000000b5920c7220 */ /* 0x000fe20000410000 */
[----:B------:R-:W-:Y:S01]  /*2460*/  F2FP.BF16.F32.PACK_AB R15, R22, R179 ;  /* 0x000000b3160f723e */ /* 0x000fe200000010ff */
[C---:B------:R-:W-:Y:S01]  /*2470*/  FMUL.FTZ R22, R146.reuse, R193 ;  /* 0x000000c192167220 */ /* 0x040fe20000410000 */
[----:B------:R-:W-:Y:S01]  /*2480*/  FMUL.FTZ R187, R146, R187 ;  /* 0x000000bb92bb7220 */ /* 0x000fe20000410000 */
[----:B------:R-:W-:Y:S01]  /*2490*/  FSEL R27, R20, RZ, P0 ;  /* 0x000000ff141b7208 */ /* 0x000fe20000000000 */
[----:B------:R-:W-:Y:S01]  /*24a0*/  FMUL.FTZ R0, R12, UR6 ;  /* 0x000000060c007c20 */ /* 0x000fe20008410000 */
[----:B------:R-:W-:Y:S01]  /*24b0*/  FMUL.FTZ R23, R22, UR6 ;  /* 0x0000000616177c20 */ /* 0x000fe20008410000 */
[----:B------:R-:W-:Y:S01]  /*24c0*/  FMUL.FTZ R20, R187, UR6 ;  /* 0x00000006bb147c20 */ /* 0x000fe20008410000 */
[C---:B------:R-:W-:Y:S02]  /*24d0*/  LOP3.LUT P6, RZ, R30.reuse, 0xff000000, RZ, 0xc0, !PT ;  /* 0xff0000001eff7812 */ /* 0x040fe400078cc0ff */
[----:B------:R-:W-:-:S02]  /*24e0*/  LOP3.LUT P0, RZ, R30, 0xff, RZ, 0xc0, !PT ;  /* 0x000000ff1eff7812 */ /* 0x000fc4000780c0ff */
[----:B------:R-:W-:Y:S02]  /*24f0*/  LOP3.LUT P5, RZ, R30, 0xff00, RZ, 0xc0, !PT ;  /* 0x0000ff001eff7812 */ /* 0x000fe400078ac0ff */
[----:B------:R-:W-:Y:S02]  /*2500*/  FSEL R24, R23, RZ, P6 ;  /* 0x000000ff17187208 */ /* 0x000fe40003000000 */
[----:B------:R-:W-:Y:S02]  /*2510*/  FSEL R0, R0, RZ, P0 ;  /* 0x000000ff00007208 */ /* 0x000fe40000000000 */
[----:B------:R-:W-:Y:S02]  /*2520*/  FSEL R25, R20, RZ, P5 ;  /* 0x000000ff14197208 */ /* 0x000fe40002800000 */
[----:B------:R-:W-:Y:S02]  /*2530*/  F2FP.BF16.F32.PACK_AB R13, R22, R13 ;  /* 0x0000000d160d723e */ /* 0x000fe400000010ff */
[----:B------:R-:W-:-:S02]  /*2540*/  F2FP.BF16.F32.PACK_AB R14, R191, R14 ;  /* 0x0000000ebf0e723e */ /* 0x000fc400000010ff */
[----:B------:R-:W-:Y:S02]  /*2550*/  F2FP.BF16.F32.PACK_AB R12, R187, R12 ;  /* 0x0000000cbb0c723e */ /* 0x000fe400000010ff */
[----:B------:R-:W-:Y:S02]  /*2560*/  F2FP.BF16.F32.PACK_AB R23, R32, R31 ;  /* 0x0000001f2017723e */ /* 0x000fe400000010ff */
[----:B------:R-:W-:Y:S02]  /*2570*/  F2FP.BF16.F32.PACK_AB R22, R27, R26 ;  /* 0x0000001a1b16723e */ /* 0x000fe400000010ff */
[----:B------:R-:W-:Y:S02]  /*2580*/  F2FP.BF16.F32.PACK_AB R21, R24, R21 ;  /* 0x000000151815723e */ /* 0x000fe400000010ff */
[----:B------:R-:W-:Y:S01]  /*2590*/  F2FP.BF16.F32.PACK_AB R20, R25, R0 ;  /* 0x000000001914723e */ /* 0x000fe200000010ff */
[----:B------:R-:W-:Y:S06]  /*25a0*/  BRA `(.L_x_131) ;  /* 0x0000001c003c7947 */ /* 0x000fec0003800000 */
.L_x_129:
        /* <DEDUP_REMOVED lines=8> */
[-CC-:B------:R-:W-:Y:S01]  /*2630*/  FFMA.FTZ R191, R191, R148.reuse, R150.reuse ;  /* 0x00000094bfbf7223 */ /* 0x180fe20000010096 */
[----:B------:R-:W-:Y:S01]  /*2640*/  SHF.L.U32 R35, R20, 0x10, RZ ;  /* 0x0000001014237819 */ /* 0x000fe200000006ff */
[----:B------:R-:W-:Y:S01]  /*2650*/  FFMA.FTZ R0, R0, R148, R150 ;  /* 0x0000009400007223 */ /* 0x000fe20000010096 */
[----:B------:R-:W-:Y:S01]  /*2660*/  FADD.FTZ R189, R180, -R189 ;  /* 0x800000bdb4bd7221 */ /* 0x000fe20000010000 */
[----:B------:R-:W-:Y:S01]  /*2670*/  FADD.FTZ R156, R156, -R193 ;  /* 0x800000c19c9c7221 */ /* 0x000fe20000010000 */
[----:B------:R-:W-:-:S02]  /*2680*/  IMAD.U32 R25, R22, 0x10000, RZ ;  /* 0x0001000016197824 */ /* 0x000fc400078e00ff */
[----:B------:R-:W-:Y:S01]  /*2690*/  FFMA.FTZ R37, R37, R148, R150 ;  /* 0x0000009425257223 */ /* 0x000fe20000010096 */
[----:B------:R-:W-:Y:S01]  /*26a0*/  FADD.FTZ R42, R42, -R179 ;  /* 0x800000b32a2a7221 */ /* 0x000fe20000010000 */
[----:B------:R-:W-:Y:S01]  /*26b0*/  SHF.L.U32 R21, R21, 0x10, RZ ;  /* 0x0000001015157819 */ /* 0x000fe200000006ff */
[----:B------:R-:W-:Y:S02]  /*26c0*/  IMAD.U32 R33, R7, 0x10000, RZ ;  /* 0x0001000007217824 */ /* 0x000fe400078e00ff */
[----:B------:R-:W-:Y:S01]  /*26d0*/  FADD.FTZ R176, R176, -R191 ;  /* 0x800000bfb0b07221 */ /* 0x000fe20000010000 */
[----:B------:R-:W-:Y:S01]  /*26e0*/  FADD.FTZ R24, R181, -R0 ;  /* 0x80000000b5187221 */ /* 0x000fe20000010000 */
[C---:B------:R-:W-:Y:S01]  /*26f0*/  FFMA.FTZ R35, R146.reuse, R189, R35 ;  /* 0x000000bd92237223 */ /* 0x040fe20000010023 */
[----:B------:R-:W-:Y:S01]  /*2700*/  FFMA.FTZ R0, R146, R156, R25 ;  /* 0x0000009c92007223 */ /* 0x000fe20000010019 */
[----:B------:R-:W-:Y:S01]  /*2710*/  SHF.L.U32 R27, R6, 0x10, RZ ;  /* 0x00000010061b7819 */ /* 0x000fe200000006ff */
[----:B------:R-:W-:Y:S01]  /*2720*/  FADD.FTZ R36, R36, -R37 ;  /* 0x8000002524247221 */ /* 0x000fe20000010000 */
[----:B-----5:R-:W-:Y:S01]  /*2730*/  ISETP.GE.U32.AND P0, PT, R30, RZ, PT ;  /* 0x000000ff1e00720c */ /* 0x020fe20003f06070 */
[C---:B------:R-:W-:Y:S01]  /*2740*/  FFMA.FTZ R33, R146.reuse, R42, R33 ;  /* 0x0000002a92217223 */ /* 0x040fe20000010021 */
[----:B------:R-:W-:Y:S01]  /*2750*/  SHF.L.U32 R25, R5, 0x10, RZ ;  /* 0x0000001005197819 */ /* 0x000fe200000006ff */
[----:B------:R-:W-:Y:S01]  /*2760*/  FFMA.FTZ R22, R146, R176, R21 ;  /* 0x000000b092167223 */ /* 0x000fe20000010015 */
[----:B------:R-:W-:Y:S01]  /*2770*/  FFMA.FTZ R187, R187, R148, R150 ;  /* 0x00000094bbbb7223 */ /* 0x000fe20000010096 */
[----:B------:R-:W-:-:S02]  /*2780*/  IMAD.U32 R21, R4, 0x10000, RZ ;  /* 0x0001000004157824 */ /* 0x000fc400078e00ff */
[----:B------:R-:W-:Y:S01]  /*2790*/  FMUL.FTZ R35, R35, UR6 ;  /* 0x0000000623237c20 */ /* 0x000fe20008410000 */
[----:B------:R-:W-:Y:S01]  /*27a0*/  ISETP.GE.U32.AND.EX P0, PT, R31, 0x1000000, PT, P0 ;  /* 0x010000001f00780c */ /* 0x000fe20003f06100 */
[C---:B------:R-:W-:Y:S01]  /*27b0*/  FFMA.FTZ R27, R146.reuse, R36, R27 ;  /* 0x00000024921b7223 */ /* 0x040fe2000001001b */
[----:B------:R-:W-:Y:S01]  /*27c0*/  FMUL.FTZ R33, R33, UR6 ;  /* 0x0000000621217c20 */ /* 0x000fe20008410000 */
[----:B------:R-:W-:Y:S01]  /*27d0*/  SHF.L.U32 R23, R23, 0x10, RZ ;  /* 0x0000001017177819 */ /* 0x000fe200000006ff */
[----:B------:R-:W-:Y:S01]  /*27e0*/  FFMA.FTZ R25, R146, R34, R25 ;  /* 0x0000002292197223 */ /* 0x000fe20000010019 */
[----:B------:R-:W-:Y:S01]  /*27f0*/  LOP3.LUT P5, RZ, R31, 0xff0000, RZ, 0xc0, !PT ;  /* 0x00ff00001fff7812 */ /* 0x000fe200078ac0ff */
[----:B------:R-:W-:Y:S01]  /*2800*/  FADD.FTZ R187, R152, -R187 ;  /* 0x800000bb98bb7221 */ /* 0x000fe20000010000 */
[----:B------:R-:W-:Y:S01]  /*2810*/  FFMA.FTZ R21, R146, R24, R21 ;  /* 0x0000001892157223 */ /* 0x000fe20000010015 */
[----:B------:R-:W-:Y:S01]  /*2820*/  FSEL R24, R35, RZ, P0 ;  /* 0x000000ff23187208 */ /* 0x000fe20000000000 */
[----:B------:R-:W-:Y:S01]  /*2830*/  FMUL.FTZ R20, R22, UR6 ;  /* 0x0000000616147c20 */ /* 0x000fe20008410000 */
[----:B------:R-:W-:Y:S01]  /*2840*/  FMUL.FTZ R27, R27, UR6 ;  /* 0x000000061b1b7c20 */ /* 0x000fe20008410000 */
[----:B------:R-:W-:Y:S01]  /*2850*/  LOP3.LUT P0, RZ, R31, 0xff00, RZ, 0xc0, !PT ;  /* 0x0000ff001fff7812 */ /* 0x000fe2000780c0ff */
[----:B------:R-:W-:Y:S01]  /*2860*/  FMUL.FTZ R25, R25, UR6 ;  /* 0x0000000619197c20 */ /* 0x000fe20008410000 */
[----:B------:R-:W-:Y:S01]  /*2870*/  LOP3.LUT P6, RZ, R31, 0xff, RZ, 0xc0, !PT ;  /* 0x000000ff1fff7812 */ /* 0x000fe200078cc0ff */
[----:B------:R-:W-:Y:S01]  /*2880*/  FFMA.FTZ R23, R146, R187, R23 ;  /* 0x000000bb92177223 */ /* 0x000fe20000010017 */
[----:B------:R-:W-:Y:S01]  /*2890*/  FSEL R33, R33, RZ, P5 ;  /* 0x000000ff21217208 */ /* 0x000fe20002800000 */
[----:B------:R-:W-:Y:S01]  /*28a0*/  FMUL.FTZ R21, R21, UR6 ;  /* 0x0000000615157c20 */ /* 0x000fe20008410000 */
[----:B------:R-:W-:Y:S01]  /*28b0*/  LOP3.LUT P5, RZ, R30, 0xff0000, RZ, 0xc0, !PT ;  /* 0x00ff00001eff7812 */ /* 0x000fe200078ac0ff */
[----:B------:R-:W-:Y:S01]  /*28c0*/  FMUL.FTZ R23, R23, UR6 ;  /* 0x0000000617177c20 */ /* 0x000fe20008410000 */
[----:B------:R-:W-:Y:S01]  /*28d0*/  FSEL R31, R20, RZ, P0 ;  /* 0x000000ff141f7208 */ /* 0x000fe20000000000 */
[----:B------:R-:W-:Y:S01]  /*28e0*/  FMUL.FTZ R20, R0, UR6 ;  /* 0x0000000600147c20 */ /* 0x000fe20008410000 */
[----:B------:R-:W-:-:S02]  /*28f0*/  FSEL R22, R27, RZ, P6 ;  /* 0x000000ff1b167208 */ /* 0x000fc40003000000 */
[C---:B------:R-:W-:Y:S02]  /*2900*/  LOP3.LUT P6, RZ, R30.reuse, 0xff000000, RZ, 0xc0, !PT ;  /* 0xff0000001eff7812 */ /* 0x040fe400078cc0ff */
[----:B------:R-:W-:Y:S02]  /*2910*/  FSEL R0, R25, RZ, P5 ;  /* 0x000000ff19007208 */ /* 0x000fe40002800000 */
[C---:B------:R-:W-:Y:S02]  /*2920*/  LOP3.LUT P0, RZ, R30.reuse, 0xff00, RZ, 0xc0, !PT ;  /* 0x0000ff001eff7812 */ /* 0x040fe4000780c0ff */
[----:B------:R-:W-:Y:S02]  /*2930*/  LOP3.LUT P5, RZ, R30, 0xff, RZ, 0xc0, !PT ;  /* 0x000000ff1eff7812 */ /* 0x000fe400078ac0ff */
[----:B------:R-:W-:Y:S02]  /*2940*/  FSEL R27, R20, RZ, P6 ;  /* 0x000000ff141b7208 */ /* 0x000fe40003000000 */
[----:B------:R-:W-:-:S02]  /*2950*/  FSEL R25, R23, RZ, P0 ;  /* 0x000000ff17197208 */ /* 0x000fc40000000000 */
[----:B------:R-:W-:Y:S02]  /*2960*/  FSEL R20, R21, RZ, P5 ;  /* 0x000000ff15147208 */ /* 0x000fe40002800000 */
[----:B------:R-:W-:Y:S02]  /*2970*/  F2FP.BF16.F32.PACK_AB R23, R24, R33 ;  /* 0x000000211817723e */ /* 0x000fe400000010ff */
[----:B------:R-:W-:Y:S02]  /*2980*/  F2FP.BF16.F32.PACK_AB R22, R31, R22 ;  /* 0x000000161f16723e */ /* 0x000fe400000010ff */
[----:B------:R-:W-:Y:S02]  /*2990*/  F2FP.BF16.F32.PACK_AB R21, R27, R0 ;  /* 0x000000001b15723e */ /* 0x000fe400000010ff */
[----:B------:R-:W-:Y:S01]  /*29a0*/  F2FP.BF16.F32.PACK_AB R20, R25, R20 ;  /* 0x000000141914723e */ /* 0x000fe200000010ff */
[----:B------:R-:W-:Y:S06]  /*29b0*/  BRA `(.L_x_131) ;  /* 0x0000001800387947 */ /* 0x000fec0003800000 */
.L_x_132:
[-CC-:B------:R-:W-:Y:S01]  /*29c0*/  FFMA.FTZ R37, R37, R148.reuse, R150.reuse ;  /* 0x0000009425257223 */ /* 0x180fe20000010096 */
[-CC-:B------:R-:W-:Y:S01]  /*29d0*/  FFMA.FTZ R179, R179, R148.reuse, R150.reuse ;  /* 0x00000094b3b37223 */ /* 0x180fe20000010096 */
[----:B------:R-:W-:Y:S01]  /*29e0*/  SHF.L.U32 R12, R6, 0x10, RZ ;  /* 0x00000010060c7819 */ /* 0x000fe200000006ff */
[-CC-:B------:R-:W-:Y:S01]  /*29f0*/  FFMA.FTZ R189, R189, R148.reuse, R150.reuse ;  /* 0x00000094bdbd7223 */ /* 0x180fe20000010096 */
[----:B------:R-:W-:Y:S01]  /*2a00*/  FADD.FTZ R37, R36, -R37 ;  /* 0x8000002524257221 */ /* 0x000fe20000010000 */
[-CC-:B------:R-:W-:Y:S01]  /*2a10*/  FFMA.FTZ R0, R0, R148.reuse, R150.reuse ;  /* 0x0000009400007223 */ /* 0x180fe20000010096 */
[----:B------:R-:W-:Y:S01]  /*2a20*/  FADD.FTZ R179, R42, -R179 ;  /* 0x800000b32ab37221 */ /* 0x000fe20000010000 */
[----:B------:R-:W-:Y:S02]  /*2a30*/  IMAD.U32 R14, R7, 0x10000, RZ ;  /* 0x00010000070e7824 */ /* 0x000fe400078e00ff */
[-C--:B------:R-:W-:Y:S01]  /*2a40*/  FFMA.FTZ R35, R35, R148.reuse, R150 ;  /* 0x0000009423237223 */ /* 0x080fe20000010096 */
[----:B------:R-:W-:Y:S01]  /*2a50*/  SHF.L.U32 R13, R24, 0x10, RZ ;  /* 0x00000010180d7819 */ /* 0x000fe200000006ff */
[----:B------:R-:W-:Y:S01]  /*2a60*/  FFMA.FTZ R37, R146, R37, R12 ;  /* 0x0000002592257223 */ /* 0x000fe2000001000c */
[----:B------:R-:W-:Y:S01]  /*2a70*/  FADD.FTZ R180, R180, -R189 ;  /* 0x800000bdb4b47221 */ /* 0x000fe20000010000 */
[----:B------:R-:W-:Y:S01]  /*2a80*/  FFMA.FTZ R191, R191, R148, R150 ;  /* 0x00000094bfbf7223 */ /* 0x000fe20000010096 */
[----:B------:R-:W-:Y:S01]  /*2a90*/  FADD.FTZ R181, R181, -R0 ;  /* 0x80000000b5b57221 */ /* 0x000fe20000010000 */
[----:B------:R-:W-:Y:S01]  /*2aa0*/  FFMA.FTZ R32, R146, R179, R14 ;  /* 0x000000b392207223 */ /* 0x000fe2000001000e */
[----:B------:R-:W-:Y:S01]  /*2ab0*/  SHF.L.U32 R0, R5, 0x10, RZ ;  /* 0x0000001005007819 */ /* 0x000fe200000006ff */
[----:B------:R-:W-:Y:S01]  /*2ac0*/  FADD.FTZ R35, R34, -R35 ;  /* 0x8000002322237221 */ /* 0x000fe20000010000 */
[----:B------:R-:W-:Y:S01]  /*2ad0*/  FMUL.FTZ R12, R37, UR6 ;  /* 0x00000006250c7c20 */ /* 0x000fe20008410000 */
[----:B------:R-:W-:Y:S01]  /*2ae0*/  SHF.L.U32 R21, R21, 0x10, RZ ;  /* 0x0000001015157819 */ /* 0x000fe200000006ff */
[----:B------:R-:W-:Y:S01]  /*2af0*/  FFMA.FTZ R13, R146, R180, R13 ;  /* 0x000000b4920d7223 */ /* 0x000fe2000001000d */
[----:B-----5:R-:W-:Y:S01]  /*2b00*/  LOP3.LUT P5, RZ, R31, 0xff, RZ, 0xc0, !PT ;  /* 0x000000ff1fff7812 */ /* 0x020fe200078ac0ff */
[-CC-:B------:R-:W-:Y:S01]  /*2b10*/  FFMA.FTZ R193, R193, R148.reuse, R150.reuse ;  /* 0x00000094c1c17223 */ /* 0x180fe20000010096 */
[----:B------:R-:W-:Y:S01]  /*2b20*/  FADD.FTZ R191, R176, -R191 ;  /* 0x800000bfb0bf7221 */ /* 0x000fe20000010000 */
[----:B------:R-:W-:Y:S01]  /*2b30*/  ISETP.GE.U32.AND P0, PT, R30, RZ, PT ;  /* 0x000000ff1e00720c */ /* 0x000fe20003f06070 */
[----:B------:R-:W-:Y:S01]  /*2b40*/  FMUL.FTZ R14, R32, UR6 ;  /* 0x00000006200e7c20 */ /* 0x000fe20008410000 */
[----:B------:R-:W-:Y:S01]  /*2b50*/  FFMA.FTZ R187, R187, R148, R150 ;  /* 0x00000094bbbb7223 */ /* 0x000fe20000010096 */
[----:B------:R-:W-:Y:S01]  /*2b60*/  LOP3.LUT P6, RZ, R31, 0xff0000, RZ, 0xc0, !PT ;  /* 0x00ff00001fff7812 */ /* 0x000fe200078cc0ff */
[----:B------:R-:W-:Y:S01]  /*2b70*/  FFMA.FTZ R35, R146, R35, R0 ;  /* 0x0000002392237223 */ /* 0x000fe20000010000 */
[----:B------:R-:W-:Y:S01]  /*2b80*/  SHF.L.U32 R22, R22, 0x10, RZ ;  /* 0x0000001016167819 */ /* 0x000fe200000006ff */
[----:B------:R-:W-:Y:S01]  /*2b90*/  FMUL.FTZ R0, R13, UR6 ;  /* 0x000000060d007c20 */ /* 0x000fe20008410000 */
[----:B------:R-:W-:Y:S01]  /*2ba0*/  FSEL R26, R12, RZ, P5 ;  /* 0x000000ff0c1a7208 */ /* 0x000fe20002800000 */
[----:B------:R-:W-:Y:S01]  /*2bb0*/  FADD.FTZ R193, R156, -R193 ;  /* 0x800000c19cc17221 */ /* 0x000fe20000010000 */
[----:B------:R-:W-:Y:S01]  /*2bc0*/  FFMA.FTZ R20, R146, R191, R21 ;  /* 0x000000bf92147223 */ /* 0x000fe20000010015 */
[----:B------:R-:W-:Y:S01]  /*2bd0*/  ISETP.GE.U32.AND.EX P0, PT, R31, 0x1000000, PT, P0 ;  /* 0x010000001f00780c */ /* 0x000fe20003f06100 */
[----:B------:R-:W-:Y:S01]  /*2be0*/  FADD.FTZ R187, R152, -R187 ;  /* 0x800000bb98bb7221 */ /* 0x000fe20000010000 */
[----:B------:R-:W-:Y:S01]  /*2bf0*/  SHF.L.U32 R12, R4, 0x10, RZ ;  /* 0x00000010040c7819 */ /* 0x000fe200000006ff */
[----:B------:R-:W-:Y:S01]  /*2c00*/  IMAD.U32 R23, R23, 0x10000, RZ ;  /* 0x0001000017177824 */ /* 0x000fe200078e00ff */
[----:B------:R-:W-:Y:S01]  /*2c10*/  FSEL R33, R14, RZ, P6 ;  /* 0x000000ff0e217208 */ /* 0x000fe20003000000 */
[----:B------:R-:W-:Y:S01]  /*2c20*/  FMUL.FTZ R14, R35, UR6 ;  /* 0x00000006230e7c20 */ /* 0x000fe20008410000 */
[----:B------:R-:W-:Y:S01]  /*2c30*/  LOP3.LUT P6, RZ, R30, 0xff0000, RZ, 0xc0, !PT ;  /* 0x00ff00001eff7812 */ /* 0x000fe200078cc0ff */
[----:B------:R-:W-:Y:S01]  /*2c40*/  FMUL.FTZ R15, R20, UR6 ;  /* 0x00000006140f7c20 */ /* 0x000fe20008410000 */
[----:B------:R-:W-:Y:S01]  /*2c50*/  FSEL R0, R0, RZ, P0 ;  /* 0x000000ff00007208 */ /* 0x000fe20000000000 */
[C---:B------:R-:W-:Y:S01]  /*2c60*/  FFMA.FTZ R22, R146.reuse, R193, R22 ;  /* 0x000000c192167223 */ /* 0x040fe20000010016 */
[----:B------:R-:W-:Y:S01]  /*2c70*/  LOP3.LUT P0, RZ, R31, 0xff00, RZ, 0xc0, !PT ;  /* 0x0000ff001fff7812 */ /* 0x000fe2000780c0ff */
[C---:B------:R-:W-:Y:S01]  /*2c80*/  FFMA.FTZ R23, R146.reuse, R187, R23 ;  /* 0x000000bb92177223 */ /* 0x040fe20000010017 */
[----:B------:R-:W-:Y:S01]  /*2c90*/  FFMA.FTZ R12, R146, R181, R12 ;  /* 0x000000b5920c7223 */ /* 0x000fe2000001000c */
[----:B------:R-:W-:Y:S01]  /*2ca0*/  FSEL R24, R14, RZ, P6 ;  /* 0x000000ff0e187208 */ /* 0x000fe20003000000 */
[----:B------:R-:W-:Y:S01]  /*2cb0*/  FMUL.FTZ R25, R22, UR6 ;  /* 0x0000000616197c20 */ /* 0x000fe20008410000 */
[----:B------:R-:W-:Y:S01]  /*2cc0*/  F2FP.BF16.F32.PACK_AB R14, R20, R37 ;  /* 0x00000025140e723e */ /* 0x000fe200000010ff */
[----:B------:R-:W-:Y:S01]  /*2cd0*/  FMUL.FTZ R20, R12, UR6 ;  /* 0x000000060c147c20 */ /* 0x000fe20008410000 */
[----:B------:R-:W-:Y:S01]  /*2ce0*/  LOP3.LUT P5, RZ, R30, 0xff000000, RZ, 0xc0, !PT ;  /* 0xff0000001eff7812 */ /* 0x000fe200078ac0ff */
[----:B------:R-:W-:Y:S01]  /*2cf0*/  FMUL.FTZ R21, R23, UR6 ;  /* 0x0000000617157c20 */ /* 0x000fe20008410000 */
[----:B------:R-:W-:-:S02]  /*2d00*/  FSEL R31, R15, RZ, P0 ;  /* 0x000000ff0f1f7208 */ /* 0x000fc40000000000 */
[C---:B------:R-:W-:Y:S02]  /*2d10*/  LOP3.LUT P0, RZ, R30.reuse, 0xff, RZ, 0xc0, !PT ;  /* 0x000000ff1eff7812 */ /* 0x040fe4000780c0ff */
[----:B------:R-:W-:Y:S02]  /*2d20*/  LOP3.LUT P6, RZ, R30, 0xff00, RZ, 0xc0, !PT ;  /* 0x0000ff001eff7812 */ /* 0x000fe400078cc0ff */
[----:B------:R-:W-:Y:S02]  /*2d30*/  FSEL R27, R25, RZ, P5 ;  /* 0x000000ff191b7208 */ /* 0x000fe40002800000 */
[----:B------:R-:W-:Y:S02]  /*2d40*/  FSEL R20, R20, RZ, P0 ;  /* 0x000000ff14147208 */ /* 0x000fe40000000000 */
[----:B------:R-:W-:Y:S02]  /*2d50*/  FSEL R25, R21, RZ, P6 ;  /* 0x000000ff15197208 */ /* 0x000fe40003000000 */
[----:B------:R-:W-:-:S02]  /*2d60*/  F2FP.BF16.F32.PACK_AB R15, R13, R32 ;  /* 0x000000200d0f723e */ /* 0x000fc400000010ff */
[----:B------:R-:W-:Y:S02]  /*2d70*/  F2FP.BF16.F32.PACK_AB R13, R22, R35 ;  /* 0x00000023160d723e */ /* 0x000fe400000010ff */
[----:B------:R-:W-:Y:S02]  /*2d80*/  F2FP.BF16.F32.PACK_AB R12, R23, R12 ;  /* 0x0000000c170c723e */ /* 0x000fe400000010ff */
[----:B------:R-:W-:Y:S02]  /*2d90*/  F2FP.BF16.F32.PACK_AB R23, R0, R33 ;  /* 0x000000210017723e */ /* 0x000fe400000010ff */
[----:B------:R-:W-:Y:S02]  /*2da0*/  F2FP.BF16.F32.PACK_AB R22, R31, R26 ;  /* 0x0000001a1f16723e */ /* 0x000fe400000010ff */
[----:B------:R-:W-:Y:S02]  /*2db0*/  F2FP.BF16.F32.PACK_AB R21, R27, R24 ;  /* 0x000000181b15723e */ /* 0x000fe400000010ff */
[----:B------:R-:W-:Y:S01]  /*2dc0*/  F2FP.BF16.F32.PACK_AB R20, R25, R20 ;  /* 0x000000141914723e */ /* 0x000fe200000010ff */
[----:B------:R-:W-:Y:S06]  /*2dd0*/  BRA `(.L_x_131) ;  /* 0x0000001400307947 */ /* 0x000fec0003800000 */
.L_x_128:
        /* <DEDUP_REMOVED lines=12> */
[----:B------:R-:W-:Y:S01]  /*2ea0*/  FADD.FTZ R37, R36, -R37 ;  /* 0x8000002524257221 */ /* 0x000fe20000010000 */
[----:B-----5:R-:W-:Y:S01]  /*2eb0*/  ISETP.GE.U32.AND P0, PT, R30, RZ, PT ;  /* 0x000000ff1e00720c */ /* 0x020fe20003f06070 */
[C---:B------:R-:W-:Y:S01]  /*2ec0*/  FMUL.FTZ R179, R146.reuse, R179 ;  /* 0x000000b392b37220 */ /* 0x040fe20000410000 */
[C---:B------:R-:W-:Y:S01]  /*2ed0*/  FMUL.FTZ R189, R146.reuse, R189 ;  /* 0x000000bd92bd7220 */ /* 0x040fe20000410000 */
[----:B------:R-:W-:Y:S01]  /*2ee0*/  LOP3.LUT P5, RZ, R31, 0xff0000, RZ, 0xc0, !PT ;  /* 0x00ff00001fff7812 */ /* 0x000fe200078ac0ff */
[----:B------:R-:W-:Y:S01]  /*2ef0*/  FMUL.FTZ R37, R146, R37 ;  /* 0x0000002592257220 */ /* 0x000fe20000410000 */
[----:B------:R-:W-:Y:S01]  /*2f00*/  FMUL.FTZ R179, R179, UR6 ;  /* 0x00000006b3b37c20 */ /* 0x000fe20008410000 */
[----:B------:R-:W-:Y:S01]  /*2f10*/  FMUL.FTZ R189, R189, UR6 ;  /* 0x00000006bdbd7c20 */ /* 0x000fe20008410000 */
[----:B------:R-:W-:Y:S01]  /*2f20*/  FADD.FTZ R191, R176, -R191 ;  /* 0x800000bfb0bf7221 */ /* 0x000fe20000010000 */
[----:B------:R-:W-:Y:S01]  /*2f30*/  ISETP.GE.U32.AND.EX P0, PT, R31, 0x1000000, PT, P0 ;  /* 0x010000001f00780c */ /* 0x000fe20003f06100 */
[-CC-:B------:R-:W-:Y:S01]  /*2f40*/  FFMA.FTZ R35, R35, R148.reuse, R150.reuse ;  /* 0x0000009423237223 */ /* 0x180fe20000010096 */
[-CC-:B------:R-:W-:Y:S01]  /*2f50*/  FFMA.FTZ R193, R193, R148.reuse, R150.reuse ;  /* 0x00000094c1c17223 */ /* 0x180fe20000010096 */
[----:B------:R-:W-:Y:S01]  /*2f60*/  FSEL R23, R179, RZ, P5 ;  /* 0x000000ffb3177208 */ /* 0x000fe20002800000 */
[----:B------:R-:W-:Y:S01]  /*2f70*/  FMUL.FTZ R37, R37, UR6 ;  /* 0x0000000625257c20 */ /* 0x000fe20008410000 */
[----:B------:R-:W-:Y:S01]  /*2f80*/  LOP3.LUT P6, RZ, R125, 0xff0000, RZ, 0xc0, !PT ;  /* 0x00ff00007dff7812 */ /* 0x000fe200078cc0ff */
[----:B------:R-:W-:Y:S01]  /*2f90*/  FMUL.FTZ R191, R146, R191 ;  /* 0x000000bf92bf7220 */ /* 0x000fe20000410000 */
[----:B------:R-:W-:Y:S01]  /*2fa0*/  FSEL R20, R189, RZ, P0 ;  /* 0x000000ffbd147208 */ /* 0x000fe20000000000 */
[----:B------:R-:W-:Y:S01]  /*2fb0*/  FADD.FTZ R35, R34, -R35 ;  /* 0x8000002322237221 */ /* 0x000fe20000010000 */
[----:B------:R-:W-:Y:S01]  /*2fc0*/  LOP3.LUT P5, RZ, R31, 0xff, RZ, 0xc0, !PT ;  /* 0x000000ff1fff7812 */ /* 0x000fe200078ac0ff */
[----:B------:R-:W-:Y:S01]  /*2fd0*/  FADD.FTZ R193, R156, -R193 ;  /* 0x800000c19cc17221 */ /* 0x000fe20000010000 */
[----:B------:R-:W-:Y:S01]  /*2fe0*/  ISETP.GE.U32.AND P0, PT, R124, RZ, PT ;  /* 0x000000ff7c00720c */ /* 0x000fe20003f06070 */
[-CC-:B------:R-:W-:Y:S01]  /*2ff0*/  FFMA.FTZ R187, R187, R148.reuse, R150.reuse ;  /* 0x00000094bbbb7223 */ /* 0x180fe20000010096 */
[----:B------:R-:W-:Y:S01]  /*3000*/  FSEL R19, R179, RZ, P6 ;  /* 0x000000ffb3137208 */ /* 0x000fe20003000000 */
[----:B------:R-:W-:Y:S01]  /*3010*/  FMUL.FTZ R191, R191, UR6 ;  /* 0x00000006bfbf7c20 */ /* 0x000fe20008410000 */
[----:B------:R-:W-:Y:S01]  /*3020*/  FSEL R22, R37, RZ, P5 ;  /* 0x000000ff25167208 */ /* 0x000fe20002800000 */
[C---:B------:R-:W-:Y:S01]  /*3030*/  FMUL.FTZ R35, R146.reuse, R35 ;  /* 0x0000002392237220 */ /* 0x040fe20000410000 */
[C---:B------:R-:W-:Y:S01]  /*3040*/  ISETP.GE.U32.AND.EX P0, PT, R125.reuse, 0x1000000, PT, P0 ;  /* 0x010000007d00780c */ /* 0x040fe20003f06100 */
[----:B------:R-:W-:Y:S01]  /*3050*/  FMUL.FTZ R193, R146, R193 ;  /* 0x000000c192c17220 */ /* 0x000fe20000410000 */
[C---:B------:R-:W-:Y:S01]  /*3060*/  LOP3.LUT P6, RZ, R125.reuse, 0xff, RZ, 0xc0, !PT ;  /* 0x000000ff7dff7812 */ /* 0x040fe200078cc0ff */
[----:B------:R-:W-:Y:S01]  /*3070*/  FADD.FTZ R187, R152, -R187 ;  /* 0x800000bb98bb7221 */ /* 0x000fe20000010000 */
[----:B------:R-:W-:Y:S01]  /*3080*/  LOP3.LUT P5, RZ, R125, 0xff00, RZ, 0xc0, !PT ;  /* 0x0000ff007dff7812 */ /* 0x000fe200078ac0ff */
[----:B------:R-:W-:Y:S01]  /*3090*/  FFMA.FTZ R0, R0, R148, R150 ;  /* 0x0000009400007223 */ /* 0x000fe20000010096 */
[----:B------:R-:W-:Y:S01]  /*30a0*/  FSEL R16, R189, RZ, P0 ;  /* 0x000000ffbd107208 */ /* 0x000fe20000000000 */
[----:B------:R-:W-:Y:S01]  /*30b0*/  FMUL.FTZ R35, R35, UR6 ;  /* 0x0000000623237c20 */ /* 0x000fe20008410000 */
[----:B------:R-:W-:Y:S01]  /*30c0*/  FSEL R18, R37, RZ, P6 ;  /* 0x000000ff25127208 */ /* 0x000fe20003000000 */
[----:B------:R-:W-:Y:S01]  /*30d0*/  FMUL.FTZ R193, R193, UR6 ;  /* 0x00000006c1c17c20 */ /* 0x000fe20008410000 */
[----:B------:R-:W-:Y:S01]  /*30e0*/  FSEL R21, R191, RZ, P5 ;  /* 0x000000ffbf157208 */ /* 0x000fe20002800000 */
[----:B------:R-:W-:Y:S01]  /*30f0*/  FMUL.FTZ R187, R146, R187 ;  /* 0x000000bb92bb7220 */ /* 0x000fe20000410000 */
[----:B------:R-:W-:Y:S01]  /*3100*/  LOP3.LUT P0, RZ, R31, 0xff00, RZ, 0xc0, !PT ;  /* 0x0000ff001fff7812 */ /* 0x000fe2000780c0ff */
[----:B------:R-:W-:Y:S01]  /*3110*/  FADD.FTZ R181, R181, -R0 ;  /* 0x80000000b5b57221 */ /* 0x000fe20000010000 */
[C---:B------:R-:W-:Y:S01]  /*3120*/  LOP3.LUT P6, RZ, R30.reuse, 0xff0000, RZ, 0xc0, !PT ;  /* 0x00ff00001eff7812 */ /* 0x040fe200078cc0ff */
[----:B------:R-:W-:Y:S01]  /*3130*/  FMUL.FTZ R187, R187, UR6 ;  /* 0x00000006bbbb7c20 */ /* 0x000fe20008410000 */
[----:B------:R-:W-:Y:S01]  /*3140*/  LOP3.LUT P5, RZ, R30, 0xff000000, RZ, 0xc0, !PT ;  /* 0xff0000001eff7812 */ /* 0x000fe200078ac0ff */
[----:B------:R-:W-:Y:S01]  /*3150*/  FMUL.FTZ R181, R146, R181 ;  /* 0x000000b592b57220 */ /* 0x000fe20000410000 */
[----:B------:R-:W-:-:S02]  /*3160*/  FSEL R25, R191, RZ, P0 ;  /* 0x000000ffbf197208 */ /* 0x000fc40000000000 */
[----:B------:R-:W-:Y:S01]  /*3170*/  FSEL R24, R35, RZ, P6 ;  /* 0x000000ff23187208 */ /* 0x000fe20003000000 */
[----:B------:R-:W-:Y:S01]  /*3180*/  FMUL.FTZ R181, R181, UR6 ;  /* 0x00000006b5b57c20 */ /* 0x000fe20008410000 */
[----:B------:R-:W-:Y:S02]  /*3190*/  FSEL R31, R193, RZ, P5 ;  /* 0x000000ffc11f7208 */ /* 0x000fe40002800000 */
[----:B------:R-:W-:Y:S02]  /*31a0*/  LOP3.LUT P0, RZ, R124, 0xff0000, RZ, 0xc0, !PT ;  /* 0x00ff00007cff7812 */ /* 0x000fe4000780c0ff */
[----:B------:R-:W-:Y:S02]  /*31b0*/  LOP3.LUT P6, RZ, R30, 0xff00, RZ, 0xc0, !PT ;  /* 0x0000ff001eff7812 */ /* 0x000fe400078cc0ff */
[----:B------:R-:W-:Y:S02]  /*31c0*/  LOP3.LUT P5, RZ, R124, 0xff000000, RZ, 0xc0, !PT ;  /* 0xff0000007cff7812 */ /* 0x000fe400078ac0ff */
[----:B------:R-:W-:-:S02]  /*31d0*/  FSEL R17, R35, RZ, P0 ;  /* 0x000000ff23117208 */ /* 0x000fc40000000000 */
[----:B------:R-:W-:Y:S02]  /*31e0*/  FSEL R0, R193, RZ, P5 ;  /* 0x000000ffc1007208 */ /* 0x000fe40002800000 */
[----:B------:R-:W-:Y:S02]  /*31f0*/  FSEL R27, R187, RZ, P6 ;  /* 0x000000ffbb1b7208 */ /* 0x000fe40003000000 */
[----:B------:R-:W-:Y:S02]  /*3200*/  LOP3.LUT P0, RZ, R30, 0xff, RZ, 0xc0, !PT ;  /* 0x000000ff1eff7812 */ /* 0x000fe4000780c0ff */
[C---:B------:R-:W-:Y:S02]  /*3210*/  LOP3.LUT P5, RZ, R124.reuse, 0xff00, RZ, 0xc0, !PT ;  /* 0x0000ff007cff7812 */ /* 0x040fe400078ac0ff */
[----:B------:R-:W-:Y:S02]  /*3220*/  LOP3.LUT P6, RZ, R124, 0xff, RZ, 0xc0, !PT ;  /* 0x000000ff7cff7812 */ /* 0x000fe400078cc0ff */
[----:B------:R-:W-:-:S02]  /*3230*/  F2FP.BF16.F32.PACK_AB R19, R16, R19 ;  /* 0x000000131013723e */ /* 0x000fc400000010ff */
[----:B------:R-:W-:Y:S02]  /*3240*/  F2FP.BF16.F32.PACK_AB R23, R20, R23 ;  /* 0x000000171417723e */ /* 0x000fe400000010ff */
[----:B------:R-:W-:Y:S02]  /*3250*/  F2FP.BF16.F32.PACK_AB R22, R25, R22 ;  /* 0x000000161916723e */ /* 0x000fe400000010ff */
[----:B------:R-:W-:Y:S02]  /*3260*/  FSEL R25, R187, RZ, P5 ;  /* 0x000000ffbb197208 */ /* 0x000fe40002800000 */
[C---:B------:R-:W-:Y:S02]  /*3270*/  FSEL R16, R181.reuse, RZ, P6 ;  /* 0x000000ffb5107208 */ /* 0x040fe40003000000 */
[----:B------:R-:W-:Y:S02]  /*3280*/  FSEL R20, R181, RZ, P0 ;  /* 0x000000ffb5147208 */ /* 0x000fe40000000000 */
[----:B------:R-:W-:-:S02]  /*3290*/  F2FP.BF16.F32.PACK_AB R18, R21, R18 ;  /* 0x000000121512723e */ /* 0x000fc400000010ff */
[----:B------:R-:W-:Y:S02]  /*32a0*/  F2FP.BF16.F32.PACK_AB R17, R0, R17 ;  /* 0x000000110011723e */ /* 0x000fe400000010ff */
[----:B------:R-:W-:Y:S02]  /*32b0*/  F2FP.BF16.F32.PACK_AB R21, R31, R24 ;  /* 0x000000181f15723e */ /* 0x000fe400000010ff */
[----:B------:R-:W-:Y:S02]  /*32c0*/  F2FP.BF16.F32.PACK_AB R16, R25, R16 ;  /* 0x000000101910723e */ /* 0x000fe400000010ff */
[----:B------:R-:W-:Y:S01]  /*32d0*/  F2FP.BF16.F32.PACK_AB R20, R27, R20 ;  /* 0x000000141b14723e */ /* 0x000fe200000010ff */
[----:B------:R-:W-:Y:S06]  /*32e0*/  BRA `(.L_x_131) ;  /* 0x0000000c00ec7947 */ /* 0x000fec0003800000 */
.L_x_134:
[-CC-:B------:R-:W-:Y:S01]  /*32f0*/  FFMA.FTZ R179, R179, R148.reuse, R150.reuse ;  /* 0x00000094b3b37223 */ /* 0x180fe20000010096 */
[-CC-:B------:R-:W-:Y:S01]  /*3300*/  FFMA.FTZ R189, R189, R148.reuse, R150.reuse ;  /* 0x00000094bdbd7223 */ /* 0x180fe20000010096 */
[-CC-:B------:R-:W-:Y:S01]  /*3310*/  FFMA.FTZ R37, R37, R148.reuse, R150.reuse ;  /* 0x0000009425257223 */ /* 0x180fe20000010096 */
[----:B-----5:R-:W-:Y:S01]  /*3320*/  LOP3.LUT P5, RZ, R31, 0xff0000, RZ, 0xc0, !PT ;  /* 0x00ff00001fff7812 */ /* 0x020fe200078ac0ff */
[----:B------:R-:W-:Y:S01]  /*3330*/  FADD.FTZ R179, R42, -R179 ;  /* 0x800000b32ab37221 */ /* 0x000fe20000010000 */
[----:B------:R-:W-:Y:S01]  /*3340*/  FADD.FTZ R189, R180, -R189 ;  /* 0x800000bdb4bd7221 */ /* 0x000fe20000010000 */
[-CC-:B------:R-:W-:Y:S01]  /*3350*/  FFMA.FTZ R191, R191, R148.reuse, R150.reuse ;  /* 0x00000094bfbf7223 */ /* 0x180fe20000010096 */
[----:B------:R-:W-:Y:S01]  /*3360*/  FADD.FTZ R37, R36, -R37 ;  /* 0x8000002524257221 */ /* 0x000fe20000010000 */
[C---:B------:R-:W-:Y:S01]  /*3370*/  FMUL.FTZ R179, R146.reuse, R179 ;  /* 0x000000b392b37220 */ /* 0x040fe20000410000 */
[----:B------:R-:W-:Y:S01]  /*3380*/  FMUL.FTZ R16, R146, R189 ;  /* 0x000000bd92107220 */ /* 0x000fe20000410000 */
[----:B------:R-:W-:Y:S01]  /*3390*/  ISETP.GE.U32.AND P0, PT, R30, RZ, PT ;  /* 0x000000ff1e00720c */ /* 0x000fe20003f06070 */
[----:B------:R-:W-:Y:S01]  /*33a0*/  FADD.FTZ R191, R176, -R191 ;  /* 0x800000bfb0bf7221 */ /* 0x000fe20000010000 */
[----:B------:R-:W-:Y:S01]  /*33b0*/  FMUL.FTZ R12, R179, UR6 ;  /* 0x00000006b30c7c20 */ /* 0x000fe20008410000 */
[-CC-:B------:R-:W-:Y:S01]  /*33c0*/  FFMA.FTZ R35, R35, R148.reuse, R150.reuse ;  /* 0x0000009423237223 */ /* 0x180fe20000010096 */
[----:B------:R-:W-:Y:S01]  /*33d0*/  LOP3.LUT P6, RZ, R125, 0xff0000, RZ, 0xc0, !PT ;  /* 0x00ff00007dff7812 */ /* 0x000fe200078cc0ff */
[----:B------:R-:W-:Y:S01]  /*33e0*/  FMUL.FTZ R13, R16, UR6 ;  /* 0x00000006100d7c20 */ /* 0x000fe20008410000 */
[----:B------:R-:W-:Y:S01]  /*33f0*/  ISETP.GE.U32.AND.EX P0, PT, R31, 0x1000000, PT, P0 ;  /* 0x010000001f00780c */ /* 0x000fe20003f06100 */
[----:B------:R-:W-:Y:S01]  /*3400*/  FMUL.FTZ R14, R146, R37 ;  /* 0x00000025920e7220 */ /* 0x000fe20000410000 */
[----:B------:R-:W-:Y:S01]  /*3410*/  FSEL R23, R12, RZ, P5 ;  /* 0x000000ff0c177208 */ /* 0x000fe20002800000 */
[----:B------:R-:W-:Y:S01]  /*3420*/  FMUL.FTZ R191, R146, R191 ;  /* 0x000000bf92bf7220 */ /* 0x000fe20000410000 */
[----:B------:R-:W-:Y:S01]  /*3430*/  ISETP.GE.U32.AND P5, PT, R124, RZ, PT ;  /* 0x000000ff7c00720c */ /* 0x000fe20003fa6070 */
[----:B------:R-:W-:Y:S01]  /*3440*/  FADD.FTZ R35, R34, -R35 ;  /* 0x8000002322237221 */ /* 0x000fe20000010000 */
[----:B------:R-:W-:Y:S01]  /*3450*/  FSEL R19, R12, RZ, P6 ;  /* 0x000000ff0c137208 */ /* 0x000fe20003000000 */
[----:B------:R-:W-:Y:S01]  /*3460*/  FMUL.FTZ R12, R14, UR6 ;  /* 0x000000060e0c7c20 */ /* 0x000fe20008410000 */
[----:B------:R-:W-:Y:S01]  /*3470*/  ISETP.GE.U32.AND.EX P5, PT, R125, 0x1000000, PT, P5 ;  /* 0x010000007d00780c */ /* 0x000fe20003fa6150 */
[----:B------:R-:W-:Y:S01]  /*3480*/  FMUL.FTZ R15, R191, UR6 ;  /* 0x00000006bf0f7c20 */ /* 0x000fe20008410000 */
[----:B------:R-:W-:Y:S01]  /*3490*/  FSEL R20, R13, RZ, P0 ;  /* 0x000000ff0d147208 */ /* 0x000fe20000000000 */
[-CC-:B------:R-:W-:Y:S01]  /*34a0*/  FFMA.FTZ R193, R193, R148.reuse, R150.reuse ;  /* 0x00000094c1c17223 */ /* 0x180fe20000010096 */
[----:B------:R-:W-:Y:S01]  /*34b0*/  LOP3.LUT P6, RZ, R31, 0xff, RZ, 0xc0, !PT ;  /* 0x000000ff1fff7812 */ /* 0x000fe200078cc0ff */
[-CC-:B------:R-:W-:Y:S01]  /*34c0*/  FFMA.FTZ R187, R187, R148.reuse, R150.reuse ;  /* 0x00000094bbbb7223 */ /* 0x180fe20000010096 */
[----:B------:R-:W-:Y:S01]  /*34d0*/  LOP3.LUT P0, RZ, R125, 0xff, RZ, 0xc0, !PT ;  /* 0x000000ff7dff7812 */ /* 0x000fe2000780c0ff */
[----:B------:R-:W-:Y:S01]  /*34e0*/  FADD.FTZ R193, R156, -R193 ;  /* 0x800000c19cc17221 */ /* 0x000fe20000010000 */
[----:B------:R-:W-:Y:S01]  /*34f0*/  FSEL R24, R13, RZ, P5 ;  /* 0x000000ff0d187208 */ /* 0x000fe20002800000 */
[----:B------:R-:W-:Y:S01]  /*3500*/  FMUL.FTZ R13, R146, R35 ;  /* 0x00000023920d7220 */ /* 0x000fe20000410000 */
[----:B------:R-:W-:Y:S01]  /*3510*/  LOP3.LUT P5, RZ, R31, 0xff00, RZ, 0xc0, !PT ;  /* 0x0000ff001fff7812 */ /* 0x000fe200078ac0ff */
[----:B------:R-:W-:Y:S01]  /*3520*/  FFMA.FTZ R0, R0, R148, R150 ;  /* 0x0000009400007223 */ /* 0x000fe20000010096 */
[----:B------:R-:W-:Y:S01]  /*3530*/  FSEL R22, R12, RZ, P6 ;  /* 0x000000ff0c167208 */ /* 0x000fe20003000000 */
[----:B------:R-:W-:Y:S01]  /*3540*/  FADD.FTZ R187, R152, -R187 ;  /* 0x800000bb98bb7221 */ /* 0x000fe20000010000 */
[----:B------:R-:W-:Y:S01]  /*3550*/  FSEL R18, R12, RZ, P0 ;  /* 0x000000ff0c127208 */ /* 0x000fe20000000000 */
[----:B------:R-:W-:Y:S01]  /*3560*/  FMUL.FTZ R12, R13, UR6 ;  /* 0x000000060d0c7c20 */ /* 0x000fe20008410000 */
[----:B------:R-:W-:Y:S01]  /*3570*/  FSEL R27, R15, RZ, P5 ;  /* 0x000000ff0f1b7208 */ /* 0x000fe20002800000 */
[----:B------:R-:W-:Y:S01]  /*3580*/  FADD.FTZ R181, R181, -R0 ;  /* 0x80000000b5b57221 */ /* 0x000fe20000010000 */
[----:B------:R-:W-:-:S02]  /*3590*/  LOP3.LUT P0, RZ, R30, 0xff0000, RZ, 0xc0, !PT ;  /* 0x00ff00001eff7812 */ /* 0x000fc4000780c0ff */
[----:B------:R-:W-:Y:S01]  /*35a0*/  LOP3.LUT P5, RZ, R124, 0xff0000, RZ, 0xc0, !PT ;  /* 0x00ff00007cff7812 */ /* 0x000fe200078ac0ff */
[----:B------:R-:W-:Y:S01]  /*35b0*/  FMUL.FTZ R181, R146, R181 ;  /* 0x000000b592b57220 */ /* 0x000fe20000410000 */
[----:B------:R-:W-:Y:S02]  /*35c0*/  LOP3.LUT P6, RZ, R125, 0xff00, RZ, 0xc0, !PT ;  /* 0x0000ff007dff7812 */ /* 0x000fe400078cc0ff */
[C---:B------:R-:W-:Y:S02]  /*35d0*/  FSEL R21, R12.reuse, RZ, P0 ;  /* 0x000000ff0c157208 */ /* 0x040fe40000000000 */
[----:B------:R-:W-:Y:S01]  /*35e0*/  FSEL R17, R12, RZ, P5 ;  /* 0x000000ff0c117208 */ /* 0x000fe20002800000 */
[----:B------:R-:W-:Y:S01]  /*35f0*/  FMUL.FTZ R12, R146, R193 ;  /* 0x000000c1920c7220 */ /* 0x000fe20000410000 */
[----:B------:R-:W-:Y:S02]  /*3600*/  FSEL R31, R15, RZ, P6 ;  /* 0x000000ff0f1f7208 */ /* 0x000fe40003000000 */
[----:B------:R-:W-:Y:S01]  /*3610*/  F2FP.BF16.F32.PACK_AB R15, R16, R179 ;  /* 0x000000b3100f723e */ /* 0x000fe200000010ff */
[C---:B------:R-:W-:Y:S01]  /*3620*/  FMUL.FTZ R16, R12.reuse, UR6 ;  /* 0x000000060c107c20 */ /* 0x040fe20008410000 */
[----:B------:R-:W-:Y:S01]  /*3630*/  F2FP.BF16.F32.PACK_AB R13, R12, R13 ;  /* 0x0000000d0c0d723e */ /* 0x000fe200000010ff */
[----:B------:R-:W-:Y:S01]  /*3640*/  FMUL.FTZ R12, R146, R187 ;  /* 0x000000bb920c7220 */ /* 0x000fe20000410000 */
[----:B------:R-:W-:-:S02]  /*3650*/  LOP3.LUT P6, RZ, R30, 0xff000000, RZ, 0xc0, !PT ;  /* 0xff0000001eff7812 */ /* 0x000fc400078cc0ff */
[----:B------:R-:W-:Y:S01]  /*3660*/  F2FP.BF16.F32.PACK_AB R19, R24, R19 ;  /* 0x000000131813723e */ /* 0x000fe200000010ff */
[----:B------:R-:W-:Y:S01]  /*3670*/  FMUL.FTZ R0, R12, UR6 ;  /* 0x000000060c007c20 */ /* 0x000fe20008410000 */
        /* <DEDUP_REMOVED lines=8> */
[C---:B------:R-:W-:Y:S02]  /*3700*/  LOP3.LUT P6, RZ, R124.reuse, 0xff00, RZ, 0xc0, !PT ;  /* 0x0000ff007cff7812 */ /* 0x040fe400078cc0ff */
[----:B------:R-:W-:Y:S02]  /*3710*/  LOP3.LUT P0, RZ, R124, 0xff, RZ, 0xc0, !PT ;  /* 0x000000ff7cff7812 */ /* 0x000fe4000780c0ff */
[----:B------:R-:W-:Y:S02]  /*3720*/  F2FP.BF16.F32.PACK_AB R23, R20, R23 ;  /* 0x000000171417723e */ /* 0x000fe400000010ff */
[----:B------:R-:W-:-:S02]  /*3730*/  F2FP.BF16.F32.PACK_AB R22, R27, R22 ;  /* 0x000000161b16723e */ /* 0x000fc400000010ff */
[----:B------:R-:W-:Y:S02]  /*3740*/  FSEL R27, R0, RZ, P6 ;  /* 0x000000ff001b7208 */ /* 0x000fe40003000000 */
        /* <DEDUP_REMOVED lines=9> */
.L_x_133:
[----:B------:R-:W-:-:S04]  /*37e0*/  UISETP.NE.U32.AND UP0, UPT, UR4, URZ, UPT ;  /* 0x000000ff0400728c */ /* 0x000fc8000bf05070 */
[----:B------:R-:W-:-:S09]  /*37f0*/  UISETP.NE.AND.EX UP0, UPT, UR5, URZ, UPT, UP0 ;  /* 0x000000ff0500728c */ /* 0x000fd2000bf05300 */
[----:B------:R-:W-:Y:S05]  /*3800*/  BRA.U UP0, `(.L_x_135) ;  /* 0x00000005004c7547 */ /* 0x000fea000b800000 */
[-CC-:B------:R-:W-:Y:S01]  /*3810*/  FFMA.FTZ R179, R179, R148.reuse, R150.reuse ;  /* 0x00000094b3b37223 */ /* 0x180fe20000010096 */
[-CC-:B------:R-:W-:Y:S01]  /*3820*/  FFMA.FTZ R189, R189, R148.reuse, R150.reuse ;  /* 0x00000094bdbd7223 */ /* 0x180fe20000010096 */
[----:B------:R-:W-:Y:S01]  /*3830*/  SHF.L.U32 R24, R24, 0x10, RZ ;  /* 0x0000001018187819 */ /* 0x000fe200000006ff */
[----:B------:R-:W-:Y:S02]  /*3840*/  IMAD.U32 R18, R7, 0x10000, RZ ;  /* 0x0001000007127824 */ /* 0x000fe400078e00ff */
[----:B------:R-:W-:Y:S01]  /*3850*/  FADD.FTZ R179, R42, -R179 ;  /* 0x800000b32ab37221 */ /* 0x000fe20000010000 */
[-C--:B------:R-:W-:Y:S01]  /*3860*/  FFMA.FTZ R37, R37, R148.reuse, R150 ;  /* 0x0000009425257223 */ /* 0x080fe20000010096 */
[----:B------:R-:W-:Y:S01]  /*3870*/  FADD.FTZ R189, R180, -R189 ;  /* 0x800000bdb4bd7221 */ /* 0x000fe20000010000 */
[----:B------:R-:W-:Y:S01]  /*3880*/  SHF.L.U32 R16, R6, 0x10, RZ ;  /* 0x0000001006107819 */ /* 0x000fe200000006ff */
[----:B------:R-:W-:Y:S01]  /*3890*/  FFMA.FTZ R18, R146, R179, R18 ;  /* 0x000000b392127223 */ /* 0x000fe20000010012 */
[----:B-----5:R-:W-:Y:S01]  /*38a0*/  ISETP.GE.U32.AND P0, PT, R30, RZ, PT ;  /* 0x000000ff1e00720c */ /* 0x020fe20003f06070 */
[----:B------:R-:W-:Y:S01]  /*38b0*/  FADD.FTZ R37, R36, -R37 ;  /* 0x8000002524257221 */ /* 0x000fe20000010000 */
[-C--:B------:R-:W-:Y:S01]  /*38c0*/  FFMA.FTZ R191, R191, R148.reuse, R150 ;  /* 0x00000094bfbf7223 */ /* 0x080fe20000010096 */
[----:B------:R-:W-:Y:S01]  /*38d0*/  FFMA.FTZ R24, R146, R189, R24 ;  /* 0x000000bd92187223 */ /* 0x000fe20000010018 */
[-CC-:B------:R-:W-:Y:S01]  /*38e0*/  FFMA.FTZ R0, R0, R148.reuse, R150.reuse ;  /* 0x0000009400007223 */ /* 0x180fe20000010096 */
[-C--:B------:R-:W-:Y:S01]  /*38f0*/  FFMA.FTZ R35, R35, R148.reuse, R150 ;  /* 0x0000009423237223 */ /* 0x080fe20000010096 */
[----:B------:R-:W-:Y:S01]  /*3900*/  SHF.L.U32 R21, R21, 0x10, RZ ;  /* 0x0000001015157819 */ /* 0x000fe200000006ff */
[----:B------:R-:W-:Y:S01]  /*3910*/  FMUL.FTZ R18, R18, UR6 ;  /* 0x0000000612127c20 */ /* 0x000fe20008410000 */
[C---:B------:R-:W-:Y:S01]  /*3920*/  ISETP.GE.U32.AND.EX P6, PT, R31.reuse, 0x1000000, PT, P0 ;  /* 0x010000001f00780c */ /* 0x040fe20003fc6100 */
[----:B------:R-:W-:Y:S01]  /*3930*/  FADD.FTZ R191, R176, -R191 ;  /* 0x800000bfb0bf7221 */ /* 0x000fe20000010000 */
[----:B------:R-:W-:Y:S01]  /*3940*/  FFMA.FTZ R16, R146, R37, R16 ;  /* 0x0000002592107223 */ /* 0x000fe20000010010 */
[----:B------:R-:W-:Y:S01]  /*3950*/  FMUL.FTZ R24, R24, UR6 ;  /* 0x0000000618187c20 */ /* 0x000fe20008410000 */
[----:B------:R-:W-:Y:S01]  /*3960*/  LOP3.LUT P5, RZ, R31, 0xff0000, RZ, 0xc0, !PT ;  /* 0x00ff00001fff7812 */ /* 0x000fe200078ac0ff */
[----:B------:R-:W-:Y:S01]  /*3970*/  FADD.FTZ R181, R181, -R0 ;  /* 0x80000000b5b57221 */ /* 0x000fe20000010000 */
[----:B------:R-:W-:Y:S01]  /*3980*/  ISETP.GE.U32.AND P0, PT, R124, RZ, PT ;  /* 0x000000ff7c00720c */ /* 0x000fe20003f06070 */
[-C--:B------:R-:W-:Y:S01]  /*3990*/  FFMA.FTZ R193, R193, R148.reuse, R150 ;  /* 0x00000094c1c17223 */ /* 0x080fe20000010096 */
[----:B------:R-:W-:Y:S01]  /*39a0*/  SHF.L.U32 R0, R5, 0x10, RZ ;  /* 0x0000001005007819 */ /* 0x000fe200000006ff */
[----:B------:R-:W-:Y:S01]  /*39b0*/  FADD.FTZ R35, R34, -R35 ;  /* 0x8000002322237221 */ /* 0x000fe20000010000 */
[----:B------:R-:W-:Y:S01]  /*39c0*/  FFMA.FTZ R21, R146, R191, R21 ;  /* 0x000000bf92157223 */ /* 0x000fe20000010015 */
[----:B------:R-:W-:Y:S01]  /*39d0*/  FSEL R26, R18, RZ, P5 ;  /* 0x000000ff121a7208 */ /* 0x000fe20002800000 */
[----:B------:R-:W-:Y:S01]  /*39e0*/  FMUL.FTZ R16, R16, UR6 ;  /* 0x0000000610107c20 */ /* 0x000fe20008410000 */
[----:B------:R-:W-:Y:S01]  /*39f0*/  ISETP.GE.U32.AND.EX P0, PT, R125, 0x1000000, PT, P0 ;  /* 0x010000007d00780c */ /* 0x000fe20003f06100 */
[----:B------:R-:W-:Y:S01]  /*3a00*/  FADD.FTZ R193, R156, -R193 ;  /* 0x800000c19cc17221 */ /* 0x000fe20000010000 */
[----:B------:R-:W-:Y:S01]  /*3a10*/  FSEL R27, R24, RZ, P6 ;  /* 0x000000ff181b7208 */ /* 0x000fe20003000000 */
[----:B------:R-:W-:Y:S01]  /*3a20*/  IMAD.U32 R17, R22, 0x10000, RZ ;  /* 0x0001000016117824 */ /* 0x000fe200078e00ff */
[----:B------:R-:W-:Y:S01]  /*3a30*/  LOP3.LUT P5, RZ, R31, 0xff, RZ, 0xc0, !PT ;  /* 0x000000ff1fff7812 */ /* 0x000fe200078ac0ff */
[----:B------:R-:W-:Y:S01]  /*3a40*/  FFMA.FTZ R35, R146, R35, R0 ;  /* 0x0000002392237223 */ /* 0x000fe20000010000 */
[----:B------:R-:W-:Y:S01]  /*3a50*/  LOP3.LUT P6, RZ, R125, 0xff0000, RZ, 0xc0, !PT ;  /* 0x00ff00007dff7812 */ /* 0x000fe200078cc0ff */
[----:B------:R-:W-:Y:S01]  /*3a60*/  FFMA.FTZ R187, R187, R148, R150 ;  /* 0x00000094bbbb7223 */ /* 0x000fe20000010096 */
[----:B------:R-:W-:Y:S01]  /*3a70*/  FSEL R0, R24, RZ, P0 ;  /* 0x000000ff18007208 */ /* 0x000fe20000000000 */
[----:B------:R-:W-:Y:S01]  /*3a80*/  FMUL.FTZ R21, R21, UR6 ;  /* 0x0000000615157c20 */ /* 0x000fe20008410000 */
[----:B------:R-:W-:Y:S01]  /*3a90*/  LOP3.LUT P0, RZ, R31, 0xff00, RZ, 0xc0, !PT ;  /* 0x0000ff001fff7812 */ /* 0x000fe2000780c0ff */
[----:B------:R-:W-:Y:S01]  /*3aa0*/  FFMA.FTZ R17, R146, R193, R17 ;  /* 0x000000c192117223 */ /* 0x000fe20000010011 */
[----:B------:R-:W-:Y:S01]  /*3ab0*/  FSEL R22, R16, RZ, P5 ;  /* 0x000000ff10167208 */ /* 0x000fe20002800000 */
[----:B------:R-:W-:Y:S01]  /*3ac0*/  FADD.FTZ R187, R152, -R187 ;  /* 0x800000bb98bb7221 */ /* 0x000fe20000010000 */
[----:B------:R-:W-:Y:S01]  /*3ad0*/  FSEL R19, R18, RZ, P6 ;  /* 0x000000ff12137208 */ /* 0x000fe20003000000 */
[----:B------:R-:W-:Y:S01]  /*3ae0*/  IMAD.U32 R23, R23, 0x10000, RZ ;  /* 0x0001000017177824 */ /* 0x000fe200078e00ff */
[----:B------:R-:W-:Y:S01]  /*3af0*/  LOP3.LUT P5, RZ, R125, 0xff00, RZ, 0xc0, !PT ;  /* 0x0000ff007dff7812 */ /* 0x000fe200078ac0ff */
[----:B------:R-:W-:Y:S01]  /*3b00*/  FMUL.FTZ R20, R17, UR6 ;  /* 0x0000000611147c20 */ /* 0x000fe20008410000 */
[----:B------:R-:W-:Y:S01]  /*3b10*/  LOP3.LUT P6, RZ, R125, 0xff, RZ, 0xc0, !PT ;  /* 0x000000ff7dff7812 */ /* 0x000fe200078cc0ff */
[----:B------:R-:W-:Y:S01]  /*3b20*/  FMUL.FTZ R35, R35, UR6 ;  /* 0x0000000623237c20 */ /* 0x000fe20008410000 */
[C---:B------:R-:W-:Y:S01]  /*3b30*/  FSEL R33, R21.reuse, RZ, P0 ;  /* 0x000000ff15217208 */ /* 0x040fe20000000000 */
[----:B------:R-:W-:Y:S01]  /*3b40*/  FFMA.FTZ R23, R146, R187, R23 ;  /* 0x000000bb92177223 */ /* 0x000fe20000010017 */
[----:B------:R-:W-:-:S02]  /*3b50*/  FSEL R21, R21, RZ, P5 ;  /* 0x000000ff15157208 */ /* 0x000fc40002800000 */
[----:B------:R-:W-:Y:S01]  /*3b60*/  FSEL R18, R16, RZ, P6 ;  /* 0x000000ff10127208 */ /* 0x000fe20003000000 */
[----:B------:R-:W-:Y:S01]  /*3b70*/  FMUL.FTZ R25, R23, UR6 ;  /* 0x0000000617197c20 */ /* 0x000fe20008410000 */
[C---:B------:R-:W-:Y:S02]  /*3b80*/  LOP3.LUT P5, RZ, R30.reuse, 0xff000000, RZ, 0xc0, !PT ;  /* 0xff0000001eff7812 */ /* 0x040fe400078ac0ff */
[----:B------:R-:W-:Y:S02]  /*3b90*/  LOP3.LUT P6, RZ, R30, 0xff0000, RZ, 0xc0, !PT ;  /* 0x00ff00001eff7812 */ /* 0x000fe400078cc0ff */
[----:B------:R-:W-:Y:S02]  /*3ba0*/  SHF.L.U32 R16, R4, 0x10, RZ ;  /* 0x0000001004107819 */ /* 0x000fe400000006ff */
[----:B------:R-:W-:Y:S02]  /*3bb0*/  FSEL R31, R20, RZ, P5 ;  /* 0x000000ff141f7208 */ /* 0x000fe40002800000 */
[----:B------:R-:W-:Y:S01]  /*3bc0*/  FSEL R24, R35, RZ, P6 ;  /* 0x000000ff23187208 */ /* 0x000fe20003000000 */
[----:B------:R-:W-:Y:S01]  /*3bd0*/  FFMA.FTZ R16, R146, R181, R16 ;  /* 0x000000b592107223 */ /* 0x000fe20000010010 */
[----:B------:R-:W-:-:S02]  /*3be0*/  LOP3.LUT P5, RZ, R124, 0xff000000, RZ, 0xc0, !PT ;  /* 0xff0000007cff7812 */ /* 0x000fc400078ac0ff */
[----:B------:R-:W-:Y:S02]  /*3bf0*/  LOP3.LUT P6, RZ, R30, 0xff00, RZ, 0xc0, !PT ;  /* 0x0000ff001eff7812 */ /* 0x000fe400078cc0ff */
[----:B------:R-:W-:Y:S02]  /*3c00*/  LOP3.LUT P0, RZ, R124, 0xff0000, RZ, 0xc0, !PT ;  /* 0x00ff00007cff7812 */ /* 0x000fe4000780c0ff */
[----:B------:R-:W-:Y:S02]  /*3c10*/  F2FP.BF16.F32.PACK_AB R19, R0, R19 ;  /* 0x000000130013723e */ /* 0x000fe400000010ff */
[----:B------:R-:W-:Y:S02]  /*3c20*/  F2FP.BF16.F32.PACK_AB R23, R27, R26 ;  /* 0x0000001a1b17723e */ /* 0x000fe400000010ff */
[----:B------:R-:W-:Y:S01]  /*3c30*/  FSEL R0, R20, RZ, P5 ;  /* 0x000000ff14007208 */ /* 0x000fe20002800000 */
[----:B------:R-:W-:Y:S01]  /*3c40*/  FMUL.FTZ R20, R16, UR6 ;  /* 0x0000000610147c20 */ /* 0x000fe20008410000 */
[----:B------:R-:W-:-:S02]  /*3c50*/  FSEL R27, R25, RZ, P6 ;  /* 0x000000ff191b7208 */ /* 0x000fc40003000000 */
[----:B------:R-:W-:Y:S02]  /*3c60*/  FSEL R17, R35, RZ, P0 ;  /* 0x000000ff23117208 */ /* 0x000fe40000000000 */
[----:B------:R-:W-:Y:S02]  /*3c70*/  LOP3.LUT P6, RZ, R124, 0xff, RZ, 0xc0, !PT ;  /* 0x000000ff7cff7812 */ /* 0x000fe400078cc0ff */
[----:B------:R-:W-:Y:S02]  /*3c80*/  LOP3.LUT P0, RZ, R30, 0xff, RZ, 0xc0, !PT ;  /* 0x000000ff1eff7812 */ /* 0x000fe4000780c0ff */
[----:B------:R-:W-:Y:S02]  /*3c90*/  LOP3.LUT P5, RZ, R124, 0xff00, RZ, 0xc0, !PT ;  /* 0x0000ff007cff7812 */ /* 0x000fe400078ac0ff */
[----:B------:R-:W-:Y:S02]  /*3ca0*/  FSEL R16, R20, RZ, P6 ;  /* 0x000000ff14107208 */ /* 0x000fe40003000000 */
[----:B------:R-:W-:-:S02]  /*3cb0*/  FSEL R25, R25, RZ, P5 ;  /* 0x000000ff19197208 */ /* 0x000fc40002800000 */
[----:B------:R-:W-:Y:S02]  /*3cc0*/  FSEL R20, R20, RZ, P0 ;  /* 0x000000ff14147208 */ /* 0x000fe40000000000 */
[----:B------:R-:W-:Y:S02]  /*3cd0*/  F2FP.BF16.F32.PACK_AB R18, R21, R18 ;  /* 0x000000121512723e */ /* 0x000fe400000010ff */
[----:B------:R-:W-:Y:S02]  /*3ce0*/  F2FP.BF16.F32.PACK_AB R22, R33, R22 ;  /* 0x000000162116723e */ /* 0x000fe400000010ff */
[----:B------:R-:W-:Y:S02]  /*3cf0*/  F2FP.BF16.F32.PACK_AB R17, R0, R17 ;  /* 0x000000110011723e */ /* 0x000fe400000010ff */
[----:B------:R-:W-:Y:S02]  /*3d00*/  F2FP.BF16.F32.PACK_AB R21, R31, R24 ;  /* 0x000000181f15723e */ /* 0x000fe400000010ff */
[----:B------:R-:W-:-:S02]  /*3d10*/  F2FP.BF16.F32.PACK_AB R16, R25, R16 ;  /* 0x000000101910723e */ /* 0x000fc400000010ff */
[----:B------:R-:W-:Y:S01]  /*3d20*/  F2FP.BF16.F32.PACK_AB R20, R27, R20 ;  /* 0x000000141b14723e */ /* 0x000fe200000010ff */
[----:B------:R-:W-:Y:S06]  /*3d30*/  BRA `(.L_x_131) ;  /* 0x0000000400587947 */ /* 0x000fec0003800000 */
.L_x_135:
[-CC-:B------:R-:W-:Y:S01]  /*3d40*/  FFMA.FTZ R179, R179, R148.reuse, R150.reuse ;  /* 0x00000094b3b37223 */ /* 0x180fe20000010096 */
[-CC-:B------:R-:W-:Y:S01]  /*3d50*/  FFMA.FTZ R35, R35, R148.reuse, R150.reuse ;  /* 0x0000009423237223 */ /* 0x180fe20000010096 */
[----:B------:R-:W-:Y:S01]  /*3d60*/  SHF.L.U32 R18, R7, 0x10, RZ ;  /* 0x0000001007127819 */ /* 0x000fe200000006ff */
[-CC-:B------:R-:W-:Y:S01]  /*3d70*/  FFMA.FTZ R189, R189, R148.reuse, R150.reuse ;  /* 0x00000094bdbd7223 */ /* 0x180fe20000010096 */
[----:B------:R-:W-:Y:S01]  /*3d80*/  FADD.FTZ R179, R42, -R179 ;  /* 0x800000b32ab37221 */ /* 0x000fe20000010000 */
[----:B------:R-:W-:Y:S01]  /*3d90*/  SHF.L.U32 R12, R5, 0x10, RZ ;  /* 0x00000010050c7819 */ /* 0x000fe200000006ff */
[----:B------:R-:W-:Y:S01]  /*3da0*/  FADD.FTZ R35, R34, -R35 ;  /* 0x8000002322237221 */ /* 0x000fe20000010000 */
[-C--:B------:R-:W-:Y:S01]  /*3db0*/  FFMA.FTZ R37, R37, R148.reuse, R150 ;  /* 0x0000009425257223 */ /* 0x080fe20000010096 */
[----:B------:R-:W-:Y:S01]  /*3dc0*/  FFMA.FTZ R179, R146, R179, R18 ;  /* 0x000000b392b37223 */ /* 0x000fe20000010012 */
[----:B------:R-:W-:Y:S01]  /*3dd0*/  SHF.L.U32 R24, R24, 0x10, RZ ;  /* 0x0000001018187819 */ /* 0x000fe200000006ff */
[----:B------:R-:W-:Y:S01]  /*3de0*/  FFMA.FTZ R35, R146, R35, R12 ;  /* 0x0000002392237223 */ /* 0x000fe2000001000c */
[-CC-:B------:R-:W-:Y:S01]  /*3df0*/  FFMA.FTZ R191, R191, R148.reuse, R150.reuse ;  /* 0x00000094bfbf7223 */ /* 0x180fe20000010096 */
[----:B------:R-:W-:Y:S01]  /*3e00*/  FADD.FTZ R189, R180, -R189 ;  /* 0x800000bdb4bd7221 */ /* 0x000fe20000010000 */
[----:B------:R-:W-:Y:S01]  /*3e10*/  FMUL.FTZ R12, R179, UR6 ;  /* 0x00000006b30c7c20 */ /* 0x000fe20008410000 */
[----:B------:R-:W-:Y:S01]  /*3e20*/  FADD.FTZ R37, R36, -R37 ;  /* 0x8000002524257221 */ /* 0x000fe20000010000 */
[----:B------:R-:W-:Y:S01]  /*3e30*/  IMAD.U32 R16, R6, 0x10000, RZ ;  /* 0x0001000006107824 */ /* 0x000fe200078e00ff */
[----:B-----5:R-:W-:Y:S01]  /*3e40*/  LOP3.LUT P5, RZ, R31, 0xff0000, RZ, 0xc0, !PT ;  /* 0x00ff00001fff7812 */ /* 0x020fe200078ac0ff */
[----:B------:R-:W-:Y:S01]  /*3e50*/  FFMA.FTZ R193, R193, R148, R150 ;  /* 0x00000094c1c17223 */ /* 0x000fe20000010096 */
[----:B------:R-:W-:Y:S01]  /*3e60*/  FADD.FTZ R14, R176, -R191 ;  /* 0x800000bfb00e7221 */ /* 0x000fe20000010000 */
[----:B------:R-:W-:-:S02]  /*3e70*/  IMAD.U32 R15, R25, 0x10000, RZ ;  /* 0x00010000190f7824 */ /* 0x000fc400078e00ff */
[C---:B------:R-:W-:Y:S01]  /*3e80*/  FFMA.FTZ R34, R146.reuse, R189, R24 ;  /* 0x000000bd92227223 */ /* 0x040fe20000010018 */
[----:B------:R-:W-:Y:S01]  /*3e90*/  FFMA.FTZ R37, R146, R37, R16 ;  /* 0x0000002592257223 */ /* 0x000fe20000010010 */
[----:B------:R-:W-:Y:S01]  /*3ea0*/  ISETP.GE.U32.AND P0, PT, R30, RZ, PT ;  /* 0x000000ff1e00720c */ /* 0x000fe20003f06070 */
[----:B------:R-:W-:Y:S01]  /*3eb0*/  FFMA.FTZ R0, R0, R148, R150 ;  /* 0x0000009400007223 */ /* 0x000fe20000010096 */
[----:B------:R-:W-:Y:S01]  /*3ec0*/  LOP3.LUT P6, RZ, R125, 0xff0000, RZ, 0xc0, !PT ;  /* 0x00ff00007dff7812 */ /* 0x000fe200078cc0ff */
[----:B------:R-:W-:Y:S01]  /*3ed0*/  FADD.FTZ R193, R156, -R193 ;  /* 0x800000c19cc17221 */ /* 0x000fe20000010000 */
[----:B------:R-:W-:Y:S01]  /*3ee0*/  FSEL R23, R12, RZ, P5 ;  /* 0x000000ff0c177208 */ /* 0x000fe20002800000 */
[----:B------:R-:W-:Y:S01]  /*3ef0*/  FFMA.FTZ R14, R146, R14, R15 ;  /* 0x0000000e920e7223 */ /* 0x000fe2000001000f */
[----:B------:R-:W-:Y:S01]  /*3f00*/  SHF.L.U32 R13, R27, 0x10, RZ ;  /* 0x000000101b0d7819 */ /* 0x000fe200000006ff */
[----:B------:R-:W-:Y:S01]  /*3f10*/  FMUL.FTZ R16, R34, UR6 ;  /* 0x0000000622107c20 */ /* 0x000fe20008410000 */
[----:B------:R-:W-:Y:S01]  /*3f20*/  ISETP.GE.U32.AND P5, PT, R124, RZ, PT ;  /* 0x000000ff7c00720c */ /* 0x000fe20003fa6070 */
[----:B------:R-:W-:Y:S01]  /*3f30*/  FMUL.FTZ R15, R37, UR6 ;  /* 0x00000006250f7c20 */ /* 0x000fe20008410000 */
[----:B------:R-:W-:Y:S01]  /*3f40*/  ISETP.GE.U32.AND.EX P0, PT, R31, 0x1000000, PT, P0 ;  /* 0x010000001f00780c */ /* 0x000fe20003f06100 */
[----:B------:R-:W-:Y:S01]  /*3f50*/  FADD.FTZ R181, R181, -R0 ;  /* 0x80000000b5b57221 */ /* 0x000fe20000010000 */
[----:B------:R-:W-:Y:S01]  /*3f60*/  FSEL R19, R12, RZ, P6 ;  /* 0x000000ff0c137208 */ /* 0x000fe20003000000 */
[----:B------:R-:W-:Y:S01]  /*3f70*/  FFMA.FTZ R0, R146, R193, R13 ;  /* 0x000000c192007223 */ /* 0x000fe2000001000d */
[----:B------:R-:W-:Y:S01]  /*3f80*/  LOP3.LUT P6, RZ, R31, 0xff, RZ, 0xc0, !PT ;  /* 0x000000ff1fff7812 */ /* 0x000fe200078cc0ff */
[----:B------:R-:W-:Y:S01]  /*3f90*/  FFMA.FTZ R187, R187, R148, R150 ;  /* 0x00000094bbbb7223 */ /* 0x000fe20000010096 */
[C---:B------:R-:W-:Y:S01]  /*3fa0*/  ISETP.GE.U32.AND.EX P5, PT, R125.reuse, 0x1000000, PT, P5 ;  /* 0x010000007d00780c */ /* 0x040fe20003fa6150 */
[----:B------:R-:W-:Y:S01]  /*3fb0*/  FMUL.FTZ R12, R14, UR6 ;  /* 0x000000060e0c7c20 */ /* 0x000fe20008410000 */
[----:B------:R-:W-:Y:S01]  /*3fc0*/  SHF.L.U32 R13, R32, 0x10, RZ ;  /* 0x00000010200d7819 */ /* 0x000fe200000006ff */
[----:B------:R-:W-:Y:S01]  /*3fd0*/  FADD.FTZ R187, R152, -R187 ;  /* 0x800000bb98bb7221 */ /* 0x000fe20000010000 */
[----:B------:R-:W-:Y:S01]  /*3fe0*/  FSEL R32, R16, RZ, P0 ;  /* 0x000000ff10207208 */ /* 0x000fe20000000000 */
[----:B------:R-:W-:Y:S01]  /*3ff0*/  IMAD.U32 R20, R4, 0x10000, RZ ;  /* 0x0001000004147824 */ /* 0x000fe200078e00ff */
[----:B------:R-:W-:-:S02]  /*4000*/  LOP3.LUT P0, RZ, R125, 0xff, RZ, 0xc0, !PT ;  /* 0x000000ff7dff7812 */ /* 0x000fc4000780c0ff */
[----:B------:R-:W-:Y:S01]  /*4010*/  FSEL R36, R16, RZ, P5 ;  /* 0x000000ff10247208 */ /* 0x000fe20002800000 */
[----:B------:R-:W-:Y:S01]  /*4020*/  FMUL.FTZ R16, R0, UR6 ;  /* 0x0000000600107c20 */ /* 0x000fe20008410000 */
[----:B------:R-:W-:Y:S01]  /*4030*/  FSEL R25, R15, RZ, P6 ;  /* 0x000000ff0f197208 */ /* 0x000fe20003000000 */
[----:B------:R-:W-:Y:S01]  /*4040*/  FFMA.FTZ R181, R146, R181, R20 ;  /* 0x000000b592b57223 */ /* 0x000fe20000010014 */
[----:B------:R-:W-:Y:S02]  /*4050*/  LOP3.LUT P5, RZ, R31, 0xff00, RZ, 0xc0, !PT ;  /* 0x0000ff001fff7812 */ /* 0x000fe400078ac0ff */
[----:B------:R-:W-:Y:S02]  /*4060*/  LOP3.LUT P6, RZ, R125, 0xff00, RZ, 0xc0, !PT ;  /* 0x0000ff007dff7812 */ /* 0x000fe400078cc0ff */
[----:B------:R-:W-:Y:S01]  /*4070*/  FSEL R27, R15, RZ, P0 ;  /* 0x000000ff0f1b7208 */ /* 0x000fe20000000000 */
[----:B------:R-:W-:Y:S01]  /*4080*/  FMUL.FTZ R15, R35, UR6 ;  /* 0x00000006230f7c20 */ /* 0x000fe20008410000 */
[----:B------:R-:W-:-:S02]  /*4090*/  FSEL R22, R12, RZ, P5 ;  /* 0x000000ff0c167208 */ /* 0x000fc40002800000 */
[----:B------:R-:W-:Y:S01]  /*40a0*/  FSEL R18, R12, RZ, P6 ;  /* 0x000000ff0c127208 */ /* 0x000fe20003000000 */
[----:B------:R-:W-:Y:S01]  /*40b0*/  FFMA.FTZ R12, R146, R187, R13 ;  /* 0x000000bb920c7223 */ /* 0x000fe2000001000d */
[C---:B------:R-:W-:Y:S02]  /*40c0*/  LOP3.LUT P0, RZ, R30.reuse, 0xff0000, RZ, 0xc0, !PT ;  /* 0x00ff00001eff7812 */ /* 0x040fe4000780c0ff */
[----:B------:R-:W-:Y:S02]  /*40d0*/  LOP3.LUT P6, RZ, R30, 0xff000000, RZ, 0xc0, !PT ;  /* 0xff0000001eff7812 */ /* 0x000fe400078cc0ff */
[----:B------:R-:W-:Y:S01]  /*40e0*/  F2FP.BF16.F32.PACK_AB R13, R0, R35 ;  /* 0x00000023000d723e */ /* 0x000fe200000010ff */
[----:B------:R-:W-:Y:S01]  /*40f0*/  FMUL.FTZ R0, R12, UR6 ;  /* 0x000000060c007c20 */ /* 0x000fe20008410000 */
[----:B------:R-:W-:Y:S02]  /*4100*/  FSEL R24, R15, RZ, P0 ;  /* 0x000000ff0f187208 */ /* 0x000fe40000000000 */
[----:B------:R-:W-:-:S02]  /*4110*/  LOP3.LUT P0, RZ, R30, 0xff00, RZ, 0xc0, !PT ;  /* 0x0000ff001eff7812 */ /* 0x000fc4000780c0ff */
[----:B------:R-:W-:Y:S02]  /*4120*/  FSEL R21, R16, RZ, P6 ;  /* 0x000000ff10157208 */ /* 0x000fe40003000000 */
[C---:B------:R-:W-:Y:S02]  /*4130*/  LOP3.LUT P5, RZ, R124.reuse, 0xff0000, RZ, 0xc0, !PT ;  /* 0x00ff00007cff7812 */ /* 0x040fe400078ac0ff */
[----:B------:R-:W-:Y:S02]  /*4140*/  LOP3.LUT P6, RZ, R124, 0xff000000, RZ, 0xc0, !PT ;  /* 0xff0000007cff7812 */ /* 0x000fe400078cc0ff */
[----:B------:R-:W-:Y:S01]  /*4150*/  F2FP.BF16.F32.PACK_AB R12, R12, R181 ;  /* 0x000000b50c0c723e */ /* 0x000fe200000010ff */
[----:B------:R-:W-:Y:S01]  /*4160*/  FMUL.FTZ R181, R181, UR6 ;  /* 0x00000006b5b57c20 */ /* 0x000fe20008410000 */
[----:B------:R-:W-:Y:S02]  /*4170*/  FSEL R20, R0, RZ, P0 ;  /* 0x000000ff00147208 */ /* 0x000fe40000000000 */
[----:B------:R-:W-:-:S02]  /*4180*/  FSEL R26, R15, RZ, P5 ;  /* 0x000000ff0f1a7208 */ /* 0x000fc40002800000 */
[----:B------:R-:W-:Y:S02]  /*4190*/  FSEL R17, R16, RZ, P6 ;  /* 0x000000ff10117208 */ /* 0x000fe40003000000 */
[----:B------:R-:W-:Y:S02]  /*41a0*/  LOP3.LUT P0, RZ, R124, 0xff, RZ, 0xc0, !PT ;  /* 0x000000ff7cff7812 */ /* 0x000fe4000780c0ff */
[----:B------:R-:W-:Y:S02]  /*41b0*/  LOP3.LUT P5, RZ, R30, 0xff, RZ, 0xc0, !PT ;  /* 0x000000ff1eff7812 */ /* 0x000fe400078ac0ff */
[----:B------:R-:W-:Y:S02]  /*41c0*/  LOP3.LUT P6, RZ, R124, 0xff00, RZ, 0xc0, !PT ;  /* 0x0000ff007cff7812 */ /* 0x000fe400078cc0ff */
[----:B------:R-:W-:Y:S02]  /*41d0*/  F2FP.BF16.F32.PACK_AB R22, R22, R25 ;  /* 0x000000191616723e */ /* 0x000fe400000010ff */
[----:B------:R-:W-:-:S02]  /*41e0*/  FSEL R25, R181, RZ, P0 ;  /* 0x000000ffb5197208 */ /* 0x000fc40000000000 */
[----:B------:R-:W-:Y:S02]  /*41f0*/  FSEL R16, R0, RZ, P6 ;  /* 0x000000ff00107208 */ /* 0x000fe40003000000 */
[----:B------:R-:W-:Y:S02]  /*4200*/  FSEL R181, R181, RZ, P5 ;  /* 0x000000ffb5b57208 */ /* 0x000fe40002800000 */
[----:B------:R-:W-:Y:S02]  /*4210*/  F2FP.BF16.F32.PACK_AB R15, R34, R179 ;  /* 0x000000b3220f723e */ /* 0x000fe400000010ff */
[----:B------:R-:W-:Y:S02]  /*4220*/  F2FP.BF16.F32.PACK_AB R14, R14, R37 ;  /* 0x000000250e0e723e */ /* 0x000fe400000010ff */
[----:B------:R-:W-:Y:S02]  /*4230*/  F2FP.BF16.F32.PACK_AB R19, R36, R19 ;  /* 0x000000132413723e */ /* 0x000fe400000010ff */
[----:B------:R-:W-:-:S02]  /*4240*/  F2FP.BF16.F32.PACK_AB R23, R32, R23 ;  /* 0x000000172017723e */ /* 0x000fc400000010ff */
[----:B------:R-:W-:Y:S02]  /*4250*/  F2FP.BF16.F32.PACK_AB R18, R18, R27 ;  /* 0x0000001b1212723e */ /* 0x000fe400000010ff */
[----:B------:R-:W-:Y:S02]  /*4260*/  F2FP.BF16.F32.PACK_AB R17, R17, R26 ;  /* 0x0000001a1111723e */ /* 0x000fe400000010ff */
[----:B------:R-:W-:Y:S02]  /*4270*/  F2FP.BF16.F32.PACK_AB R21, R21, R24 ;  /* 0x000000181515723e */ /* 0x000fe400000010ff */
[----:B------:R-:W-:Y:S02]  /*4280*/  F2FP.BF16.F32.PACK_AB R16, R16, R25 ;  /* 0x000000191010723e */ /* 0x000fe400000010ff */
[----:B------:R-:W-:-:S07]  /*4290*/  F2FP.BF16.F32.PACK_AB R20, R20, R181 ;  /* 0x000000b51414723e */ /* 0x000fce00000010ff */
.L_x_131:
[----:B------:R-:W-:Y:S01]  /*42a0*/  ISETP.NE.U32.AND P0, PT, RZ, UR4, PT ;  /* 0x00000004ff007c0c */ /* 0x000fe2000bf05070 */
[----:B------:R-:W0:Y:S03]  /*42b0*/  LDC.64 R24, c[0x0][0x468] ;  /* 0x00011a00ff187b82 */ /* 0x000e260000000a00 */
[----:B------:R-:W-:-:S05]  /*42c0*/  ISETP.NE.AND.EX P0, PT, RZ, UR5, PT, P0 ;  /* 0x00000005ff007c0c */ /* 0x000fca000bf05300 */
[----:B------:R-:W1:Y:S08]  /*42d0*/  @P1 LDC.64 R26, c[0x0][0x470] ;  /* 0x00011c00ff1a1b82 */ /* 0x000e700000000a00 */
[----:B------:R-:W2:Y:S01]  /*42e0*/  @P0 LDC.64 R30, c[0x0][0x478] ;  /* 0x00011e00ff1e0b82 */ /* 0x000ea20000000a00 */
[----:B0-----:R-:W-:-:S04]  /*42f0*/  IMAD.WIDE.U32 R32, R147, 0x10, R24 ;  /* 0x0000001093207825 */ /* 0x001fc800078e0018 */
[----:B-1----:R-:W-:-:S04]  /*4300*/  @P1 IMAD.WIDE.U32 R26, R147, 0x10, R26 ;  /* 0x00000010931a1825 */ /* 0x002fc800078e001a */
[----:B--2---:R-:W-:-:S05]  /*4310*/  @P0 IMAD.WIDE.U32 R30, R147, 0x10, R30 ;  /* 0x00000010931e0825 */ /* 0x004fca00078e001e */
[----:B------:R0:W-:Y:S04]  /*4320*/  @P0 STG.E.128 desc[UR8][R30.64], R12 ;  /* 0x0000000c1e000986 */ /* 0x0001e8000c101d08 */
[----:B------:R0:W-:Y:S04]  /*4330*/  STG.E.128 desc[UR8][R32.64], R20 ;  /* 0x0000001420007986 */ /* 0x0001e8000c101d08 */
[----:B------:R0:W-:Y:S01]  /*4340*/  @P1 STG.E.128 desc[UR8][R26.64], R16 ;  /* 0x000000101a001986 */ /* 0x0001e2000c101d08 */
[----:B------:R-:W-:Y:S05]  /*4350*/  @!P1 BRA `(.L_x_136) ;  /* 0x00000014001c9947 */ /* 0x000fea0003800000 */
[----:B------:R-:W-:Y:S05]  /*4360*/  @!P2 BRA `(.L_x_137) ;  /* 0x0000000800aca947 */ /* 0x000fea0003800000 */
[----:B------:R-:W-:Y:S05]  /*4370*/  @!P0 BRA `(.L_x_138) ;  /* 0x00000004005c8947 */ /* 0x000fea0003800000 */
[-CC-:B------:R-:W-:Y:S01]  /*4380*/  FFMA.FTZ R0, R169, R148.reuse, R150.reuse ;  /* 0x00000094a9007223 */ /* 0x180fe20000010096 */
[-CC-:B------:R-:W-:Y:S01]  /*4390*/  FFMA.FTZ R183, R183, R148.reuse, R150.reuse ;  /* 0x00000094b7b77223 */ /* 0x180fe20000010096 */
[----:B0-----:R-:W-:Y:S02]  /*43a0*/  IMAD.U32 R14, R11, 0x10000, RZ ;  /* 0x000100000b0e7824 */ /* 0x001fe400078e00ff */
[-C--:B------:R-:W-:Y:S01]  /*43b0*/  FFMA.FTZ R190, R190, R148.reuse, R150 ;  /* 0x00000094bebe7223 */ /* 0x080fe20000010096 */
[----:B------:R-:W-:Y:S01]  /*43c0*/  FADD.FTZ R173, R173, -R0 ;  /* 0x80000000adad7221 */ /* 0x000fe20000010000 */
[----:B------:R-:W-:Y:S01]  /*43d0*/  FADD.FTZ R183, R170, -R183 ;  /* 0x800000b7aab77221 */ /* 0x000fe20000010000 */
[----:B------:R-:W-:Y:S02]  /*43e0*/  IMAD.U32 R0, R9, 0x10000, RZ ;  /* 0x0001000009007824 */ /* 0x000fe400078e00ff */
[-C--:B------:R-:W-:Y:S01]  /*43f0*/  FFMA.FTZ R177, R177, R148.reuse, R150 ;  /* 0x00000094b1b17223 */ /* 0x080fe20000010096 */
[----:B------:R-:W-:Y:S01]  /*4400*/  FFMA.FTZ R173, R146, R173, R14 ;  /* 0x000000ad92ad7223 */ /* 0x000fe2000001000e */
[----:B------:R-:W-:Y:S01]  /*4410*/  SHF.L.U32 R38, R38, 0x10, RZ ;  /* 0x0000001026267819 */ /* 0x000fe200000006ff */
[----:B------:R-:W-:Y:S01]  /*4420*/  FFMA.FTZ R183, R146, R183, R0 ;  /* 0x000000b792b77223 */ /* 0x000fe20000010000 */
[----:B------:R-:W-:Y:S01]  /*4430*/  FADD.FTZ R171, R171, -R190 ;  /* 0x800000beabab7221 */ /* 0x000fe20000010000 */
[----:B------:R-:W-:Y:S01]  /*4440*/  FMUL.FTZ R0, R173, UR6 ;  /* 0x00000006ad007c20 */ /* 0x000fe20008410000 */
[----:B------:R-:W-:Y:S01]  /*4450*/  LOP3.LUT P5, RZ, R29, 0xff0000, RZ, 0xc0, !PT ;  /* 0x00ff00001dff7812 */ /* 0x000fe200078ac0ff */
[-CC-:B------:R-:W-:Y:S01]  /*4460*/  FFMA.FTZ R17, R188, R148.reuse, R150.reuse ;  /* 0x00000094bc117223 */ /* 0x180fe20000010096 */
[----:B------:R-:W-:Y:S01]  /*4470*/  SHF.L.U32 R12, R10, 0x10, RZ ;  /* 0x000000100a0c7819 */ /* 0x000fe200000006ff */
[----:B------:R-:W-:Y:S01]  /*4480*/  FADD.FTZ R177, R182, -R177 ;  /* 0x800000b1b6b17221 */ /* 0x000fe20000010000 */
[-C--:B------:R-:W-:Y:S01]  /*4490*/  FFMA.FTZ R184, R184, R148.reuse, R150 ;  /* 0x00000094b8b87223 */ /* 0x080fe20000010096 */
[----:B------:R-:W-:Y:S01]  /*44a0*/  SHF.L.U32 R39, R39, 0x10, RZ ;  /* 0x0000001027277819 */ /* 0x000fe200000006ff */
[----:B------:R-:W-:Y:S01]  /*44b0*/  FFMA.FTZ R38, R146, R171, R38 ;  /* 0x000000ab92267223 */ /* 0x000fe20000010026 */
[----:B------:R-:W-:Y:S01]  /*44c0*/  FSEL R23, R0, RZ, P5 ;  /* 0x000000ff00177208 */ /* 0x000fe20002800000 */
[----:B------:R-:W-:Y:S01]  /*44d0*/  FADD.FTZ R17, R186, -R17 ;  /* 0x80000011ba117221 */ /* 0x000fe20000010000 */
[----:B------:R-:W-:Y:S01]  /*44e0*/  ISETP.GE.U32.AND P2, PT, R28, RZ, PT ;  /* 0x000000ff1c00720c */ /* 0x000fe20003f46070 */
[----:B------:R-:W-:Y:S01]  /*44f0*/  FFMA.FTZ R14, R146, R177, R12 ;  /* 0x000000b1920e7223 */ /* 0x000fe2000001000c */
[----:B------:R-:W-:Y:S01]  /*4500*/  ISETP.GE.U32.AND P5, PT, R2, RZ, PT ;  /* 0x000000ff0200720c */ /* 0x000fe20003fa6070 */
[----:B------:R-:W-:Y:S01]  /*4510*/  FADD.FTZ R175, R175, -R184 ;  /* 0x800000b8afaf7221 */ /* 0x000fe20000010000 */
[----:B------:R-:W-:Y:S01]  /*4520*/  SHF.L.U32 R15, R40, 0x10, RZ ;  /* 0x00000010280f7819 */ /* 0x000fe200000006ff */
[----:B------:R-:W-:Y:S01]  /*4530*/  FMUL.FTZ R12, R38, UR6 ;  /* 0x00000006260c7c20 */ /* 0x000fe20008410000 */
[----:B------:R-:W-:Y:S01]  /*4540*/  LOP3.LUT P6, RZ, R3, 0xff0000, RZ, 0xc0, !PT ;  /* 0x00ff000003ff7812 */ /* 0x000fe200078cc0ff */
[C---:B------:R-:W-:Y:S01]  /*4550*/  FFMA.FTZ R39, R146.reuse, R17, R39 ;  /* 0x0000001192277223 */ /* 0x040fe20000010027 */
[----:B------:R-:W-:Y:S01]  /*4560*/  ISETP.GE.U32.AND.EX P2, PT, R29, 0x1000000, PT, P2 ;  /* 0x010000001d00780c */ /* 0x000fe20003f46120 */
[----:B------:R-:W-:Y:S01]  /*4570*/  FFMA.FTZ R16, R146, R175, R15 ;  /* 0x000000af92107223 */ /* 0x000fe2000001000f */
[----:B------:R-:W-:Y:S01]  /*4580*/  ISETP.GE.U32.AND.EX P5, PT, R3, 0x1000000, PT, P5 ;  /* 0x010000000300780c */ /* 0x000fe20003fa6150 */
[----:B------:R-:W-:Y:S01]  /*4590*/  FMUL.FTZ R15, R39, UR6 ;  /* 0x00000006270f7c20 */ /* 0x000fe20008410000 */
[----:B------:R-:W-:Y:S01]  /*45a0*/  FSEL R19, R0, RZ, P6 ;  /* 0x000000ff00137208 */ /* 0x000fe20003000000 */
[----:B------:R-:W-:Y:S01]  /*45b0*/  FMUL.FTZ R0, R14, UR6 ;  /* 0x000000060e007c20 */ /* 0x000fe20008410000 */
[----:B------:R-:W-:Y:S01]  /*45c0*/  FSEL R20, R12, RZ, P2 ;  /* 0x000000ff0c147208 */ /* 0x000fe20001000000 */
[-CC-:B------:R-:W-:Y:S01]  /*45d0*/  FFMA.FTZ R13, R178, R148.reuse, R150.reuse ;  /* 0x00000094b20d7223 */ /* 0x180fe20000010096 */
[----:B------:R-:W-:Y:S01]  /*45e0*/  FSEL R30, R12, RZ, P5 ;  /* 0x000000ff0c1e7208 */ /* 0x000fe20002800000 */
[----:B------:R-:W-:Y:S01]  /*45f0*/  FMUL.FTZ R12, R183, UR6 ;  /* 0x00000006b70c7c20 */ /* 0x000fe20008410000 */
[----:B------:R-:W-:Y:S01]  /*4600*/  LOP3.LUT P2, RZ, R3, 0xff, RZ, 0xc0, !PT ;  /* 0x000000ff03ff7812 */ /* 0x000fe2000784c0ff */
[----:B------:R-:W-:Y:S01]  /*4610*/  FFMA.FTZ R185, R185, R148, R150 ;  /* 0x00000094b9b97223 */ /* 0x000fe20000010096 */
[C---:B------:R-:W-:Y:S01]  /*4620*/  LOP3.LUT P5, RZ, R29.reuse, 0xff00, RZ, 0xc0, !PT ;  /* 0x0000ff001dff7812 */ /* 0x040fe200078ac0ff */
[----:B------:R-:W-:Y:S01]  /*4630*/  FADD.FTZ R13, R174, -R13 ;  /* 0x8000000dae0d7221 */ /* 0x000fe20000010000 */
[----:B------:R-:W-:Y:S01]  /*4640*/  LOP3.LUT P6, RZ, R29, 0xff, RZ, 0xc0, !PT ;  /* 0x000000ff1dff7812 */ /* 0x000fe200078cc0ff */
[----:B------:R-:W-:Y:S01]  /*4650*/  FADD.FTZ R185, R158, -R185 ;  /* 0x800000b99eb97221 */ /* 0x000fe20000010000 */
[----:B------:R-:W-:-:S02]  /*4660*/  FSEL R18, R0, RZ, P2 ;  /* 0x000000ff00127208 */ /* 0x000fc40001000000 */
[----:B------:R-:W-:Y:S02]  /*4670*/  FSEL R29, R15, RZ, P5 ;  /* 0x000000ff0f1d7208 */ /* 0x000fe40002800000 */
[----:B------:R-:W-:Y:S02]  /*4680*/  FSEL R22, R0, RZ, P6 ;  /* 0x000000ff00167208 */ /* 0x000fe40003000000 */
[----:B------:R-:W-:Y:S02]  /*4690*/  LOP3.LUT P2, RZ, R28, 0xff0000, RZ, 0xc0, !PT ;  /* 0x00ff00001cff7812 */ /* 0x000fe4000784c0ff */
[----:B------:R-:W-:Y:S02]  /*46a0*/  LOP3.LUT P5, RZ, R2, 0xff0000, RZ, 0xc0, !PT ;  /* 0x00ff000002ff7812 */ /* 0x000fe400078ac0ff */
[----:B------:R-:W-:Y:S02]  /*46b0*/  LOP3.LUT P6, RZ, R3, 0xff00, RZ, 0xc0, !PT ;  /* 0x0000ff0003ff7812 */ /* 0x000fe400078cc0ff */
[----:B------:R-:W-:-:S02]  /*46c0*/  SHF.L.U32 R41, R41, 0x10, RZ ;  /* 0x0000001029297819 */ /* 0x000fc400000006ff */
[C---:B------:R-:W-:Y:S02]  /*46d0*/  FSEL R21, R12.reuse, RZ, P2 ;  /* 0x000000ff0c157208 */ /* 0x040fe40001000000 */
[----:B------:R-:W-:Y:S01]  /*46e0*/  FSEL R17, R12, RZ, P5 ;  /* 0x000000ff0c117208 */ /* 0x000fe20002800000 */
[----:B------:R-:W-:Y:S01]  /*46f0*/  FMUL.FTZ R12, R16, UR6 ;  /* 0x00000006100c7c20 */ /* 0x000fe20008410000 */
[----:B------:R-:W-:Y:S01]  /*4700*/  FSEL R31, R15, RZ, P6 ;  /* 0x000000ff0f1f7208 */ /* 0x000fe20003000000 */
[----:B------:R-:W-:Y:S01]  /*4710*/  FFMA.FTZ R41, R146, R13, R41 ;  /* 0x0000000d92297223 */ /* 0x000fe20000010029 */
[----:B------:R-:W-:Y:S02]  /*4720*/  LOP3.LUT P6, RZ, R28, 0xff000000, RZ, 0xc0, !PT ;  /* 0xff0000001cff7812 */ /* 0x000fe400078cc0ff */
[----:B------:R-:W-:Y:S02]  /*4730*/  SHF.L.U32 R0, R8, 0x10, RZ ;  /* 0x0000001008007819 */ /* 0x000fe400000006ff */
[----:B------:R-:W-:-:S02]  /*4740*/  FSEL R26, R12, RZ, P6 ;  /* 0x000000ff0c1a7208 */ /* 0x000fc40003000000 */
[----:B------:R-:W-:Y:S01]  /*4750*/  F2FP.BF16.F32.PACK_AB R13, R16, R183 ;  /* 0x000000b7100d723e */ /* 0x000fe200000010ff */
[----:B------:R-:W-:Y:S01]  /*4760*/  FFMA.FTZ R0, R146, R185, R0 ;  /* 0x000000b992007223 */ /* 0x000fe20000010000 */
[----:B------:R-:W-:Y:S01]  /*4770*/  LOP3.LUT P6, RZ, R2, 0xff000000, RZ, 0xc0, !PT ;  /* 0xff00000002ff7812 */ /* 0x000fe200078cc0ff */
[C---:B------:R-:W-:Y:S01]  /*4780*/  FMUL.FTZ R16, R41.reuse, UR6 ;  /* 0x0000000629107c20 */ /* 0x040fe20008410000 */
[C---:B------:R-:W-:Y:S02]  /*4790*/  LOP3.LUT P2, RZ, R28.reuse, 0xff00, RZ, 0xc0, !PT ;  /* 0x0000ff001cff7812 */ /* 0x040fe4000784c0ff */
[----:B------:R-:W-:Y:S02]  /*47a0*/  LOP3.LUT P5, RZ, R28, 0xff, RZ, 0xc0, !PT ;  /* 0x000000ff1cff7812 */ /* 0x000fe400078ac0ff */
[----:B------:R-:W-:Y:S02]  /*47b0*/  FSEL R28, R12, RZ, P6 ;  /* 0x000000ff0c1c7208 */ /* 0x000fe40003000000 */
[----:B------:R-:W-:Y:S01]  /*47c0*/  F2FP.BF16.F32.PACK_AB R12, R41, R0 ;  /* 0x00000000290c723e */ /* 0x000fe200000010ff */
[----:B------:R-:W-:Y:S01]  /*47d0*/  FMUL.FTZ R0, R0, UR6 ;  /* 0x0000000600007c20 */ /* 0x000fe20008410000 */
[----:B------:R-:W-:-:S02]  /*47e0*/  LOP3.LUT P6, RZ, R2, 0xff00, RZ, 0xc0, !PT ;  /* 0x0000ff0002ff7812 */ /* 0x000fc400078cc0ff */
[----:B------:R-:W-:Y:S02]  /*47f0*/  FSEL R27, R16, RZ, P2 ;  /* 0x000000ff101b7208 */ /* 0x000fe40001000000 */
[----:B------:R-:W-:Y:S02]  /*4800*/  LOP3.LUT P2, RZ, R2, 0xff, RZ, 0xc0, !PT ;  /* 0x000000ff02ff7812 */ /* 0x000fe4000784c0ff */
[----:B------:R-:W-:Y:S02]  /*4810*/  F2FP.BF16.F32.PACK_AB R22, R29, R22 ;  /* 0x000000161d16723e */ /* 0x000fe400000010ff */
[----:B------:R-:W-:Y:S02]  /*4820*/  F2FP.BF16.F32.PACK_AB R23, R20, R23 ;  /* 0x000000171417723e */ /* 0x000fe400000010ff */
        /* <DEDUP_REMOVED lines=8> */
[----:B------:R-:W-:Y:S02]  /*48b0*/  F2FP.BF16.F32.PACK_AB R21, R26, R21 ;  /* 0x000000151a15723e */ /* 0x000fe400000010ff */
[----:B------:R-:W-:Y:S02]  /*48c0*/  F2FP.BF16.F32.PACK_AB R16, R29, R16 ;  /* 0x000000101d10723e */ /* 0x000fe400000010ff */
[----:B------:R-:W-:Y:S01]  /*48d0*/  F2FP.BF16.F32.PACK_AB R20, R27, R20 ;  /* 0x000000141b14723e */ /* 0x000fe200000010ff */
[----:B------:R-:W-:Y:S06]  /*48e0*/  BRA `(.L_x_139) ;  /* 0x0000001c00807947 */ /* 0x000fec0003800000 */
.L_x_138:
[-CC-:B------:R-:W-:Y:S01]  /*48f0*/  FFMA.FTZ R190, R190, R148.reuse, R150.reuse ;  /* 0x00000094bebe7223 */ /* 0x180fe20000010096 */
[-C--:B------:R-:W-:Y:S01]  /*4900*/  FFMA.FTZ R0, R169, R148.reuse, R150 ;  /* 0x00000094a9007223 */ /* 0x080fe20000010096 */
[----:B------:R-:W-:Y:S01]  /*4910*/  SHF.L.U32 R38, R38, 0x10, RZ ;  /* 0x0000001026267819 */ /* 0x000fe200000006ff */
[----:B0-----:R-:W-:Y:S02]  /*4920*/  IMAD.U32 R18, R11, 0x10000, RZ ;  /* 0x000100000b127824 */ /* 0x001fe400078e00ff */
[----:B------:R-:W-:Y:S01]  /*4930*/  FADD.FTZ R171, R171, -R190 ;  /* 0x800000beabab7221 */ /* 0x000fe20000010000 */
[----:B------:R-:W-:Y:S01]  /*4940*/  FADD.FTZ R173, R173, -R0 ;  /* 0x80000000adad7221 */ /* 0x000fe20000010000 */
[-C--:B------:R-:W-:Y:S01]  /*4950*/  FFMA.FTZ R177, R177, R148.reuse, R150 ;  /* 0x00000094b1b17223 */ /* 0x080fe20000010096 */
[----:B------:R-:W-:Y:S01]  /*4960*/  ISETP.GE.U32.AND P2, PT, R28, RZ, PT ;  /* 0x000000ff1c00720c */ /* 0x000fe20003f46070 */
[----:B------:R-:W-:Y:S01]  /*4970*/  FFMA.FTZ R38, R146, R171, R38 ;  /* 0x000000ab92267223 */ /* 0x000fe20000010026 */
[-C--:B------:R-:W-:Y:S01]  /*4980*/  FFMA.FTZ R19, R188, R148.reuse, R150 ;  /* 0x00000094bc137223 */ /* 0x080fe20000010096 */
[----:B------:R-:W-:Y:S01]  /*4990*/  SHF.L.U32 R16, R10, 0x10, RZ ;  /* 0x000000100a107819 */ /* 0x000fe200000006ff */
[----:B------:R-:W-:Y:S01]  /*49a0*/  FFMA.FTZ R18, R146, R173, R18 ;  /* 0x000000ad92127223 */ /* 0x000fe20000010012 */
[----:B------:R-:W-:Y:S01]  /*49b0*/  FADD.FTZ R177, R182, -R177 ;  /* 0x800000b1b6b17221 */ /* 0x000fe20000010000 */
[----:B------:R-:W-:Y:S01]  /*49c0*/  FMUL.FTZ R38, R38, UR6 ;  /* 0x0000000626267c20 */ /* 0x000fe20008410000 */
[----:B------:R-:W-:Y:S01]  /*49d0*/  ISETP.GE.U32.AND.EX P6, PT, R29, 0x1000000, PT, P2 ;  /* 0x010000001d00780c */ /* 0x000fe20003fc6120 */
[----:B------:R-:W-:Y:S01]  /*49e0*/  FADD.FTZ R21, R186, -R19 ;  /* 0x80000013ba157221 */ /* 0x000fe20000010000 */
[----:B------:R-:W-:Y:S01]  /*49f0*/  SHF.L.U32 R39, R39, 0x10, RZ ;  /* 0x0000001027277819 */ /* 0x000fe200000006ff */
[----:B------:R-:W-:Y:S01]  /*4a00*/  FMUL.FTZ R18, R18, UR6 ;  /* 0x0000000612127c20 */ /* 0x000fe20008410000 */
[----:B------:R-:W-:Y:S01]  /*4a10*/  ISETP.GE.U32.AND P2, PT, R2, RZ, PT ;  /* 0x000000ff0200720c */ /* 0x000fe20003f46070 */
[-C--:B------:R-:W-:Y:S01]  /*4a20*/  FFMA.FTZ R183, R183, R148.reuse, R150 ;  /* 0x00000094b7b77223 */ /* 0x080fe20000010096 */
[----:B------:R-:W-:Y:S01]  /*4a30*/  FFMA.FTZ R16, R146, R177, R16 ;  /* 0x000000b192107223 */ /* 0x000fe20000010010 */
[----:B------:R-:W-:Y:S01]  /*4a40*/  LOP3.LUT P5, RZ, R29, 0xff0000, RZ, 0xc0, !PT ;  /* 0x00ff00001dff7812 */ /* 0x000fe200078ac0ff */
[-C--:B------:R-:W-:Y:S01]  /*4a50*/  FFMA.FTZ R184, R184, R148.reuse, R150 ;  /* 0x00000094b8b87223 */ /* 0x080fe20000010096 */
[----:B------:R-:W-:Y:S01]  /*4a60*/  FSEL R30, R38, RZ, P6 ;  /* 0x000000ff261e7208 */ /* 0x000fe20003000000 */
[----:B------:R-:W-:Y:S01]  /*4a70*/  FFMA.FTZ R21, R146, R21, R39 ;  /* 0x0000001592157223 */ /* 0x000fe20000010027 */
[----:B------:R-:W-:Y:S01]  /*4a80*/  LOP3.LUT P6, RZ, R3, 0xff0000, RZ, 0xc0, !PT ;  /* 0x00ff000003ff7812 */ /* 0x000fe200078cc0ff */
[----:B------:R-:W-:Y:S01]  /*4a90*/  FADD.FTZ R183, R170, -R183 ;  /* 0x800000b7aab77221 */ /* 0x000fe20000010000 */
[----:B------:R-:W-:Y:S01]  /*4aa0*/  SHF.L.U32 R0, R9, 0x10, RZ ;  /* 0x0000001009007819 */ /* 0x000fe200000006ff */
[----:B------:R-:W-:Y:S01]  /*4ab0*/  FMUL.FTZ R16, R16, UR6 ;  /* 0x0000000610107c20 */ /* 0x000fe20008410000 */
[----:B------:R-:W-:Y:S01]  /*4ac0*/  ISETP.GE.U32.AND.EX P2, PT, R3, 0x1000000, PT, P2 ;  /* 0x010000000300780c */ /* 0x000fe20003f46120 */
[----:B------:R-:W-:Y:S01]  /*4ad0*/  FADD.FTZ R175, R175, -R184 ;  /* 0x800000b8afaf7221 */ /* 0x000fe20000010000 */
[----:B------:R-:W-:Y:S01]  /*4ae0*/  FSEL R23, R18, RZ, P5 ;  /* 0x000000ff12177208 */ /* 0x000fe20002800000 */
[----:B------:R-:W-:Y:S01]  /*4af0*/  IMAD.U32 R19, R40, 0x10000, RZ ;  /* 0x0001000028137824 */ /* 0x000fe200078e00ff */
[----:B------:R-:W-:Y:S01]  /*4b00*/  LOP3.LUT P5, RZ, R29, 0xff, RZ, 0xc0, !PT ;  /* 0x000000ff1dff7812 */ /* 0x000fe200078ac0ff */
[-C--:B------:R-:W-:Y:S01]  /*4b10*/  FFMA.FTZ R17, R178, R148.reuse, R150 ;  /* 0x00000094b2117223 */ /* 0x080fe20000010096 */
[----:B------:R-:W-:Y:S01]  /*4b20*/  FSEL R27, R18, RZ, P6 ;  /* 0x000000ff121b7208 */ /* 0x000fe20003000000 */
[----:B------:R-:W-:Y:S01]  /*4b30*/  FMUL.FTZ R21, R21, UR6 ;  /* 0x0000000615157c20 */ /* 0x000fe20008410000 */
[----:B------:R-:W-:Y:S01]  /*4b40*/  LOP3.LUT P6, RZ, R3, 0xff, RZ, 0xc0, !PT ;  /* 0x000000ff03ff7812 */ /* 0x000fe200078cc0ff */
[----:B------:R-:W-:Y:S01]  /*4b50*/  FFMA.FTZ R0, R146, R183, R0 ;  /* 0x000000b792007223 */ /* 0x000fe20000010000 */
[----:B------:R-:W-:Y:S01]  /*4b60*/  FSEL R38, R38, RZ, P2 ;  /* 0x000000ff26267208 */ /* 0x000fe20001000000 */
[----:B------:R-:W-:Y:S01]  /*4b70*/  FFMA.FTZ R19, R146, R175, R19 ;  /* 0x000000af92137223 */ /* 0x000fe20000010013 */
[----:B------:R-:W-:Y:S01]  /*4b80*/  LOP3.LUT P2, RZ, R29, 0xff00, RZ, 0xc0, !PT ;  /* 0x0000ff001dff7812 */ /* 0x000fe2000784c0ff */
[----:B------:R-:W-:Y:S01]  /*4b90*/  FADD.FTZ R17, R174, -R17 ;  /* 0x80000011ae117221 */ /* 0x000fe20000010000 */
[C---:B------:R-:W-:Y:S01]  /*4ba0*/  FSEL R22, R16.reuse, RZ, P5 ;  /* 0x000000ff10167208 */ /* 0x040fe20002800000 */
[----:B------:R-:W-:Y:S01]  /*4bb0*/  IMAD.U32 R41, R41, 0x10000, RZ ;  /* 0x0001000029297824 */ /* 0x000fe200078e00ff */
[----:B------:R-:W-:Y:S01]  /*4bc0*/  LOP3.LUT P5, RZ, R3, 0xff00, RZ, 0xc0, !PT ;  /* 0x0000ff0003ff7812 */ /* 0x000fe200078ac0ff */
[----:B------:R-:W-:Y:S01]  /*4bd0*/  FFMA.FTZ R185, R185, R148, R150 ;  /* 0x00000094b9b97223 */ /* 0x000fe20000010096 */
[----:B------:R-:W-:Y:S01]  /*4be0*/  FSEL R20, R16, RZ, P6 ;  /* 0x000000ff10147208 */ /* 0x000fe20003000000 */
[----:B------:R-:W-:Y:S01]  /*4bf0*/  FMUL.FTZ R16, R0, UR6 ;  /* 0x0000000600107c20 */ /* 0x000fe20008410000 */
[----:B------:R-:W-:Y:S01]  /*4c00*/  FSEL R29, R21, RZ, P2 ;  /* 0x000000ff151d7208 */ /* 0x000fe20001000000 */
[----:B------:R-:W-:Y:S01]  /*4c10*/  FMUL.FTZ R18, R19, UR6 ;  /* 0x0000000613127c20 */ /* 0x000fe20008410000 */
[----:B------:R-:W-:Y:S01]  /*4c20*/  LOP3.LUT P6, RZ, R28, 0xff0000, RZ, 0xc0, !PT ;  /* 0x00ff00001cff7812 */ /* 0x000fe200078cc0ff */
[----:B------:R-:W-:Y:S01]  /*4c30*/  FFMA.FTZ R17, R146, R17, R41 ;  /* 0x0000001192117223 */ /* 0x000fe20000010029 */
[----:B------:R-:W-:Y:S01]  /*4c40*/  LOP3.LUT P2, RZ, R2, 0xff0000, RZ, 0xc0, !PT ;  /* 0x00ff000002ff7812 */ /* 0x000fe2000784c0ff */
[----:B------:R-:W-:Y:S01]  /*4c50*/  FADD.FTZ R185, R158, -R185 ;  /* 0x800000b99eb97221 */ /* 0x000fe20000010000 */
[----:B------:R-:W-:Y:S01]  /*4c60*/  FSEL R33, R21, RZ, P5 ;  /* 0x000000ff15217208 */ /* 0x000fe20002800000 */
[----:B------:R-:W-:Y:S01]  /*4c70*/  FMUL.FTZ R17, R17, UR6 ;  /* 0x0000000611117c20 */ /* 0x000fe20008410000 */
[----:B------:R-:W-:-:S02]  /*4c80*/  LOP3.LUT P5, RZ, R28, 0xff000000, RZ, 0xc0, !PT ;  /* 0xff0000001cff7812 */ /* 0x000fc400078ac0ff */
[----:B------:R-:W-:Y:S02]  /*4c90*/  SHF.L.U32 R0, R8, 0x10, RZ ;  /* 0x0000001008007819 */ /* 0x000fe400000006ff */
[C---:B------:R-:W-:Y:S02]  /*4ca0*/  FSEL R21, R16.reuse, RZ, P6 ;  /* 0x000000ff10157208 */ /* 0x040fe40003000000 */
[----:B------:R-:W-:Y:S01]  /*4cb0*/  FSEL R26, R16, RZ, P2 ;  /* 0x000000ff101a7208 */ /* 0x000fe20001000000 */
[----:B------:R-:W-:Y:S01]  /*4cc0*/  FFMA.FTZ R0, R146, R185, R0 ;  /* 0x000000b992007223 */ /* 0x000fe20000010000 */
[C---:B------:R-:W-:Y:S02]  /*4cd0*/  LOP3.LUT P6, RZ, R28.reuse, 0xff00, RZ, 0xc0, !PT ;  /* 0x0000ff001cff7812 */ /* 0x040fe400078cc0ff */
[----:B------:R-:W-:Y:S01]  /*4ce0*/  LOP3.LUT P2, RZ, R28, 0xff, RZ, 0xc0, !PT ;  /* 0x000000ff1cff7812 */ /* 0x000fe2000784c0ff */
[----:B------:R-:W-:Y:S01]  /*4cf0*/  FMUL.FTZ R0, R0, UR6 ;  /* 0x0000000600007c20 */ /* 0x000fe20008410000 */
[----:B------:R-:W-:-:S02]  /*4d00*/  FSEL R28, R18, RZ, P5 ;  /* 0x000000ff121c7208 */ /* 0x000fc40002800000 */
[----:B------:R-:W-:Y:S02]  /*4d10*/  LOP3.LUT P5, RZ, R2, 0xff000000, RZ, 0xc0, !PT ;  /* 0xff00000002ff7812 */ /* 0x000fe400078ac0ff */
[----:B------:R-:W-:Y:S02]  /*4d20*/  F2FP.BF16.F32.PACK_AB R19, R38, R27 ;  /* 0x0000001b2613723e */ /* 0x000fe400000010ff */
[----:B------:R-:W-:Y:S02]  /*4d30*/  FSEL R31, R18, RZ, P5 ;  /* 0x000000ff121f7208 */ /* 0x000fe40002800000 */
[----:B------:R-:W-:Y:S02]  /*4d40*/  FSEL R27, R17, RZ, P6 ;  /* 0x000000ff111b7208 */ /* 0x000fe40003000000 */
[C---:B------:R-:W-:Y:S02]  /*4d50*/  LOP3.LUT P5, RZ, R2.reuse, 0xff00, RZ, 0xc0, !PT ;  /* 0x0000ff0002ff7812 */ /* 0x040fe400078ac0ff */
[----:B------:R-:W-:-:S02]  /*4d60*/  LOP3.LUT P6, RZ, R2, 0xff, RZ, 0xc0, !PT ;  /* 0x000000ff02ff7812 */ /* 0x000fc400078cc0ff */
        /* <DEDUP_REMOVED lines=11> */
.L_x_137:
[----:B------:R-:W-:Y:S05]  /*4e20*/  @!P0 BRA `(.L_x_140) ;  /* 0x00000004003c8947 */ /* 0x000fea0003800000 */
[-CC-:B------:R-:W-:Y:S01]  /*4e30*/  FFMA.FTZ R0, R169, R148.reuse, R150.reuse ;  /* 0x00000094a9007223 */ /* 0x180fe20000010096 */
[-CC-:B------:R-:W-:Y:S01]  /*4e40*/  FFMA.FTZ R190, R190, R148.reuse, R150.reuse ;  /* 0x00000094bebe7223 */ /* 0x180fe20000010096 */
[-C--:B------:R-:W-:Y:S01]  /*4e50*/  FFMA.FTZ R177, R177, R148.reuse, R150 ;  /* 0x00000094b1b17223 */ /* 0x080fe20000010096 */
[----:B------:R-:W-:Y:S01]  /*4e60*/  LOP3.LUT P5, RZ, R29, 0xff0000, RZ, 0xc0, !PT ;  /* 0x00ff00001dff7812 */ /* 0x000fe200078ac0ff */
[----:B0-----:R-:W-:Y:S01]  /*4e70*/  FADD.FTZ R15, R173, -R0 ;  /* 0x80000000ad0f7221 */ /* 0x001fe20000010000 */
[----:B------:R-:W-:Y:S01]  /*4e80*/  FADD.FTZ R171, R171, -R190 ;  /* 0x800000beabab7221 */ /* 0x000fe20000010000 */
[----:B------:R-:W-:Y:S01]  /*4e90*/  FADD.FTZ R177, R182, -R177 ;  /* 0x800000b1b6b17221 */ /* 0x000fe20000010000 */
[-CC-:B------:R-:W-:Y:S01]  /*4ea0*/  FFMA.FTZ R19, R188, R148.reuse, R150.reuse ;  /* 0x00000094bc137223 */ /* 0x180fe20000010096 */
[C---:B------:R-:W-:Y:S01]  /*4eb0*/  FMUL.FTZ R15, R146.reuse, R15 ;  /* 0x0000000f920f7220 */ /* 0x040fe20000410000 */
[----:B------:R-:W-:Y:S01]  /*4ec0*/  LOP3.LUT P6, RZ, R3, 0xff0000, RZ, 0xc0, !PT ;  /* 0x00ff000003ff7812 */ /* 0x000fe200078cc0ff */
[----:B------:R-:W-:Y:S01]  /*4ed0*/  FMUL.FTZ R30, R146, R171 ;  /* 0x000000ab921e7220 */ /* 0x000fe20000410000 */
[----:B------:R-:W-:Y:S01]  /*4ee0*/  ISETP.GE.U32.AND P2, PT, R28, RZ, PT ;  /* 0x000000ff1c00720c */ /* 0x000fe20003f46070 */
[----:B------:R-:W-:Y:S01]  /*4ef0*/  FMUL.FTZ R0, R15, UR6 ;  /* 0x000000060f007c20 */ /* 0x000fe20008410000 */
[----:B------:R-:W-:Y:S01]  /*4f00*/  FMUL.FTZ R14, R146, R177 ;  /* 0x000000b1920e7220 */ /* 0x000fe20000410000 */
[----:B------:R-:W-:Y:S01]  /*4f10*/  FADD.FTZ R19, R186, -R19 ;  /* 0x80000013ba137221 */ /* 0x000fe20000010000 */
[----:B------:R-:W-:Y:S01]  /*4f20*/  FMUL.FTZ R12, R30, UR6 ;  /* 0x000000061e0c7c20 */ /* 0x000fe20008410000 */
[-CC-:B------:R-:W-:Y:S01]  /*4f30*/  FFMA.FTZ R13, R178, R148.reuse, R150.reuse ;  /* 0x00000094b20d7223 */ /* 0x180fe20000010096 */
[----:B------:R-:W-:Y:S01]  /*4f40*/  FSEL R23, R0, RZ, P5 ;  /* 0x000000ff00177208 */ /* 0x000fe20002800000 */
[-CC-:B------:R-:W-:Y:S01]  /*4f50*/  FFMA.FTZ R183, R183, R148.reuse, R150.reuse ;  /* 0x00000094b7b77223 */ /* 0x180fe20000010096 */
[----:B------:R-:W-:Y:S01]  /*4f60*/  ISETP.GE.U32.AND P5, PT, R2, RZ, PT ;  /* 0x000000ff0200720c */ /* 0x000fe20003fa6070 */
[----:B------:R-:W-:Y:S01]  /*4f70*/  FMUL.FTZ R19, R146, R19 ;  /* 0x0000001392137220 */ /* 0x000fe20000410000 */
[----:B------:R-:W-:Y:S01]  /*4f80*/  FSEL R20, R0, RZ, P6 ;  /* 0x000000ff00147208 */ /* 0x000fe20003000000 */
[----:B------:R-:W-:Y:S01]  /*4f90*/  FMUL.FTZ R0, R14, UR6 ;  /* 0x000000060e007c20 */ /* 0x000fe20008410000 */
[----:B------:R-:W-:Y:S01]  /*4fa0*/  ISETP.GE.U32.AND.EX P2, PT, R29, 0x1000000, PT, P2 ;  /* 0x010000001d00780c */ /* 0x000fe20003f46120 */
[-C--:B------:R-:W-:Y:S01]  /*4fb0*/  FFMA.FTZ R184, R184, R148.reuse, R150 ;  /* 0x00000094b8b87223 */ /* 0x080fe20000010096 */
[----:B------:R-:W-:Y:S01]  /*4fc0*/  ISETP.GE.U32.AND.EX P5, PT, R3, 0x1000000, PT, P5 ;  /* 0x010000000300780c */ /* 0x000fe20003fa6150 */
[----:B------:R-:W-:Y:S01]  /*4fd0*/  FADD.FTZ R17, R174, -R13 ;  /* 0x8000000dae117221 */ /* 0x000fe20000010000 */
[----:B------:R-:W-:Y:S01]  /*4fe0*/  LOP3.LUT P6, RZ, R29, 0xff, RZ, 0xc0, !PT ;  /* 0x000000ff1dff7812 */ /* 0x000fe200078cc0ff */
[----:B------:R-:W-:Y:S01]  /*4ff0*/  FADD.FTZ R13, R170, -R183 ;  /* 0x800000b7aa0d7221 */ /* 0x000fe20000010000 */
[C---:B------:R-:W-:Y:S01]  /*5000*/  FSEL R32, R12.reuse, RZ, P2 ;  /* 0x000000ff0c207208 */ /* 0x040fe20001000000 */
[----:B------:R-:W-:Y:S01]  /*5010*/  FADD.FTZ R175, R175, -R184 ;  /* 0x800000b8afaf7221 */ /* 0x000fe20000010000 */
[----:B------:R-:W-:Y:S01]  /*5020*/  FSEL R27, R12, RZ, P5 ;  /* 0x000000ff0c1b7208 */ /* 0x000fe20002800000 */
[----:B------:R-:W-:Y:S01]  /*5030*/  FMUL.FTZ R12, R19, UR6 ;  /* 0x00000006130c7c20 */ /* 0x000fe20008410000 */
[----:B------:R-:W-:Y:S01]  /*5040*/  FSEL R22, R0, RZ, P6 ;  /* 0x000000ff00167208 */ /* 0x000fe20003000000 */
[C---:B------:R-:W-:Y:S01]  /*5050*/  FMUL.FTZ R13, R146.reuse, R13 ;  /* 0x0000000d920d7220 */ /* 0x040fe20000410000 */
[----:B------:R-:W-:Y:S01]  /*5060*/  LOP3.LUT P5, RZ, R29, 0xff00, RZ, 0xc0, !PT ;  /* 0x0000ff001dff7812 */ /* 0x000fe200078ac0ff */
[----:B------:R-:W-:Y:S01]  /*5070*/  FFMA.FTZ R185, R185, R148, R150 ;  /* 0x00000094b9b97223 */ /* 0x000fe20000010096 */
[C---:B------:R-:W-:Y:S01]  /*5080*/  LOP3.LUT P6, RZ, R3.reuse, 0xff00, RZ, 0xc0, !PT ;  /* 0x0000ff0003ff7812 */ /* 0x040fe200078cc0ff */
[----:B------:R-:W-:Y:S01]  /*5090*/  FMUL.FTZ R17, R146, R17 ;  /* 0x0000001192117220 */ /* 0x000fe20000410000 */
[----:B------:R-:W-:Y:S01]  /*50a0*/  LOP3.LUT P2, RZ, R3, 0xff, RZ, 0xc0, !PT ;  /* 0x000000ff03ff7812 */ /* 0x000fe2000784c0ff */
[----:B------:R-:W-:Y:S01]  /*50b0*/  FADD.FTZ R185, R158, -R185 ;  /* 0x800000b99eb97221 */ /* 0x000fe20000010000 */
[----:B------:R-:W-:-:S02]  /*50c0*/  FSEL R29, R12, RZ, P5 ;  /* 0x000000ff0c1d7208 */ /* 0x000fc40002800000 */
[----:B------:R-:W-:Y:S01]  /*50d0*/  FSEL R33, R12, RZ, P6 ;  /* 0x000000ff0c217208 */ /* 0x000fe20003000000 */
[----:B------:R-:W-:Y:S01]  /*50e0*/  FMUL.FTZ R12, R146, R175 ;  /* 0x000000af920c7220 */ /* 0x000fe20000410000 */
[----:B------:R-:W-:Y:S01]  /*50f0*/  FSEL R18, R0, RZ, P2 ;  /* 0x000000ff00127208 */ /* 0x000fe20001000000 */
[----:B------:R-:W-:Y:S01]  /*5100*/  FMUL.FTZ R0, R13, UR6 ;  /* 0x000000060d007c20 */ /* 0x000fe20008410000 */
[----:B------:R-:W-:Y:S01]  /*5110*/  LOP3.LUT P2, RZ, R28, 0xff0000, RZ, 0xc0, !PT ;  /* 0x00ff00001cff7812 */ /* 0x000fe2000784c0ff */
[----:B------:R-:W-:Y:S01]  /*5120*/  FMUL.FTZ R16, R12, UR6 ;  /* 0x000000060c107c20 */ /* 0x000fe20008410000 */
[----:B------:R-:W-:Y:S01]  /*5130*/  LOP3.LUT P5, RZ, R2, 0xff0000, RZ, 0xc0, !PT ;  /* 0x00ff000002ff7812 */ /* 0x000fe200078ac0ff */
[----:B------:R-:W-:Y:S01]  /*5140*/  FMUL.FTZ R146, R146, R185 ;  /* 0x000000b992927220 */ /* 0x000fe20000410000 */
[----:B------:R-:W-:Y:S02]  /*5150*/  LOP3.LUT P6, RZ, R28, 0xff000000, RZ, 0xc0, !PT ;  /* 0xff0000001cff7812 */ /* 0x000fe400078cc0ff */
[----:B------:R-:W-:-:S02]  /*5160*/  FSEL R21, R0, RZ, P2 ;  /* 0x000000ff00157208 */ /* 0x000fc40001000000 */
[----:B------:R-:W-:Y:S01]  /*5170*/  FSEL R26, R0, RZ, P5 ;  /* 0x000000ff001a7208 */ /* 0x000fe20002800000 */
[----:B------:R-:W-:Y:S01]  /*5180*/  FMUL.FTZ R0, R17, UR6 ;  /* 0x0000000611007c20 */ /* 0x000fe20008410000 */
[C---:B------:R-:W-:Y:S02]  /*5190*/  LOP3.LUT P2, RZ, R28.reuse, 0xff00, RZ, 0xc0, !PT ;  /* 0x0000ff001cff7812 */ /* 0x040fe4000784c0ff */
[----:B------:R-:W-:Y:S02]  /*51a0*/  LOP3.LUT P5, RZ, R28, 0xff, RZ, 0xc0, !PT ;  /* 0x000000ff1cff7812 */ /* 0x000fe400078ac0ff */
[----:B------:R-:W-:Y:S02]  /*51b0*/  FSEL R28, R16, RZ, P6 ;  /* 0x000000ff101c7208 */ /* 0x000fe40003000000 */
[----:B------:R-:W-:Y:S02]  /*51c0*/  LOP3.LUT P6, RZ, R2, 0xff000000, RZ, 0xc0, !PT ;  /* 0xff00000002ff7812 */ /* 0x000fe400078cc0ff */
[----:B------:R-:W-:-:S02]  /*51d0*/  F2FP.BF16.F32.PACK_AB R14, R19, R14 ;  /* 0x0000000e130e723e */ /* 0x000fc400000010ff */
[----:B------:R-:W-:Y:S02]  /*51e0*/  F2FP.BF16.F32.PACK_AB R13, R12, R13 ;  /* 0x0000000d0c0d723e */ /* 0x000fe400000010ff */
[----:B------:R-:W-:Y:S02]  /*51f0*/  F2FP.BF16.F32.PACK_AB R19, R27, R20 ;  /* 0x000000141b13723e */ /* 0x000fe400000010ff */
[----:B------:R-:W-:Y:S01]  /*5200*/  F2FP.BF16.F32.PACK_AB R12, R17, R146 ;  /* 0x00000092110c723e */ /* 0x000fe200000010ff */
[----:B------:R-:W-:Y:S01]  /*5210*/  FMUL.FTZ R146, R146, UR6 ;  /* 0x0000000692927c20 */ /* 0x000fe20008410000 */
[----:B------:R-:W-:Y:S02]  /*5220*/  FSEL R31, R16, RZ, P6 ;  /* 0x000000ff101f7208 */ /* 0x000fe40003000000 */
[----:B------:R-:W-:Y:S02]  /*5230*/  FSEL R27, R0, RZ, P2 ;  /* 0x000000ff001b7208 */ /* 0x000fe40001000000 */
[----:B------:R-:W-:-:S02]  /*5240*/  LOP3.LUT P6, RZ, R2, 0xff00, RZ, 0xc0, !PT ;  /* 0x0000ff0002ff7812 */ /* 0x000fc400078cc0ff */
[----:B------:R-:W-:Y:S02]  /*5250*/  LOP3.LUT P2, RZ, R2, 0xff, RZ, 0xc0, !PT ;  /* 0x000000ff02ff7812 */ /* 0x000fe4000784c0ff */
        /* <DEDUP_REMOVED lines=12> */
.L_x_140:
[-CC-:B------:R-:W-:Y:S01]  /*5320*/  FFMA.FTZ R0, R169, R148.reuse, R150.reuse ;  /* 0x00000094a9007223 */ /* 0x180fe20000010096 */
[-CC-:B------:R-:W-:Y:S01]  /*5330*/  FFMA.FTZ R190, R190, R148.reuse, R150.reuse ;  /* 0x00000094bebe7223 */ /* 0x180fe20000010096 */
[-C--:B------:R-:W-:Y:S01]  /*5340*/  FFMA.FTZ R177, R177, R148.reuse, R150 ;  /* 0x00000094b1b17223 */ /* 0x080fe20000010096 */
[----:B------:R-:W-:Y:S01]  /*5350*/  ISETP.GE.U32.AND P2, PT, R28, RZ, PT ;  /* 0x000000ff1c00720c */ /* 0x000fe20003f46070 */
[----:B------:R-:W-:Y:S01]  /*5360*/  FADD.FTZ R173, R173, -R0 ;  /* 0x80000000adad7221 */ /* 0x000fe20000010000 */
[----:B------:R-:W-:Y:S01]  /*5370*/  FADD.FTZ R171, R171, -R190 ;  /* 0x800000beabab7221 */ /* 0x000fe20000010000 */
[----:B------:R-:W-:Y:S01]  /*5380*/  FADD.FTZ R177, R182, -R177 ;  /* 0x800000b1b6b17221 */ /* 0x000fe20000010000 */
[-CC-:B0-----:R-:W-:Y:S01]  /*5390*/  FFMA.FTZ R19, R188, R148.reuse, R150.reuse ;  /* 0x00000094bc137223 */ /* 0x181fe20000010096 */
[C---:B------:R-:W-:Y:S01]  /*53a0*/  FMUL.FTZ R173, R146.reuse, R173 ;  /* 0x000000ad92ad7220 */ /* 0x040fe20000410000 */
[C---:B------:R-:W-:Y:S01]  /*53b0*/  FMUL.FTZ R171, R146.reuse, R171 ;  /* 0x000000ab92ab7220 */ /* 0x040fe20000410000 */
[----:B------:R-:W-:Y:S01]  /*53c0*/  ISETP.GE.U32.AND.EX P6, PT, R29, 0x1000000, PT, P2 ;  /* 0x010000001d00780c */ /* 0x000fe20003fc6120 */
[----:B------:R-:W-:Y:S01]  /*53d0*/  FMUL.FTZ R177, R146, R177 ;  /* 0x000000b192b17220 */ /* 0x000fe20000410000 */
[----:B------:R-:W-:Y:S01]  /*53e0*/  FMUL.FTZ R173, R173, UR6 ;  /* 0x00000006adad7c20 */ /* 0x000fe20008410000 */
[----:B------:R-:W-:Y:S01]  /*53f0*/  FMUL.FTZ R171, R171, UR6 ;  /* 0x00000006abab7c20 */ /* 0x000fe20008410000 */
[----:B------:R-:W-:Y:S01]  /*5400*/  LOP3.LUT P5, RZ, R29, 0xff0000, RZ, 0xc0, !PT ;  /* 0x00ff00001dff7812 */ /* 0x000fe200078ac0ff */
[----:B------:R-:W-:Y:S01]  /*5410*/  FADD.FTZ R19, R186, -R19 ;  /* 0x80000013ba137221 */ /* 0x000fe20000010000 */
[-CC-:B------:R-:W-:Y:S01]  /*5420*/  FFMA.FTZ R183, R183, R148.reuse, R150.reuse ;  /* 0x00000094b7b77223 */ /* 0x180fe20000010096 */
[-C--:B------:R-:W-:Y:S01]  /*5430*/  FFMA.FTZ R184, R184, R148.reuse, R150 ;  /* 0x00000094b8b87223 */ /* 0x080fe20000010096 */
[----:B------:R-:W-:Y:S01]  /*5440*/  FSEL R16, R171, RZ, P6 ;  /* 0x000000ffab107208 */ /* 0x000fe20003000000 */
[----:B------:R-:W-:Y:S01]  /*5450*/  FMUL.FTZ R177, R177, UR6 ;  /* 0x00000006b1b17c20 */ /* 0x000fe20008410000 */
[----:B------:R-:W-:Y:S01]  /*5460*/  FSEL R23, R173, RZ, P5 ;  /* 0x000000ffad177208 */ /* 0x000fe20002800000 */
[----:B------:R-:W-:Y:S01]  /*5470*/  FMUL.FTZ R19, R146, R19 ;  /* 0x0000001392137220 */ /* 0x000fe20000410000 */
[----:B------:R-:W-:Y:S01]  /*5480*/  LOP3.LUT P6, RZ, R3, 0xff0000, RZ, 0xc0, !PT ;  /* 0x00ff000003ff7812 */ /* 0x000fe200078cc0ff */
        /* <DEDUP_REMOVED lines=52> */
.L_x_136:
[----:B------:R-:W-:Y:S05]  /*57d0*/  @!P2 BRA `(.L_x_141) ;  /* 0x000000080004a947 */ /* 0x000fea0003800000 */
[----:B------:R-:W-:Y:S05]  /*57e0*/  @!P0 BRA `(.L_x_142) ;  /* 0x0000000400088947 */ /* 0x000fea0003800000 */
[-CC-:B------:R-:W-:Y:S01]  /*57f0*/  FFMA.FTZ R190, R190, R148.reuse, R150.reuse ;  /* 0x00000094bebe7223 */ /* 0x180fe20000010096 */
[-CC-:B------:R-:W-:Y:S01]  /*5800*/  FFMA.FTZ R0, R169, R148.reuse, R150.reuse ;  /* 0x00000094a9007223 */ /* 0x180fe20000010096 */
[-C--:B------:R-:W-:Y:S01]  /*5810*/  FFMA.FTZ R183, R183, R148.reuse, R150 ;  /* 0x00000094b7b77223 */ /* 0x080fe20000010096 */
[----:B------:R-:W-:Y:S02]  /*5820*/  IMAD.U32 R38, R38, 0x10000, RZ ;  /* 0x0001000026267824 */ /* 0x000fe400078e00ff */
[----:B------:R-:W-:Y:S01]  /*5830*/  FADD.FTZ R171, R171, -R190 ;  /* 0x800000beabab7221 */ /* 0x000fe20000010000 */
[-C--:B------:R-:W-:Y:S01]  /*5840*/  FFMA.FTZ R177, R177, R148.reuse, R150 ;  /* 0x00000094b1b17223 */ /* 0x080fe20000010096 */
[----:B------:R-:W-:Y:S01]  /*5850*/  FADD.FTZ R173, R173, -R0 ;  /* 0x80000000adad7221 */ /* 0x000fe20000010000 */
[----:B------:R-:W-:Y:S01]  /*5860*/  FADD.FTZ R183, R170, -R183 ;  /* 0x800000b7aab77221 */ /* 0x000fe20000010000 */
[----:B------:R-:W-:Y:S01]  /*5870*/  IMAD.U32 R0, R9, 0x10000, RZ ;  /* 0x0001000009007824 */ /* 0x000fe200078e00ff */
[----:B0-----:R-:W-:Y:S01]  /*5880*/  SHF.L.U32 R14, R11, 0x10, RZ ;  /* 0x000000100b0e7819 */ /* 0x001fe200000006ff */
[----:B------:R-:W-:Y:S01]  /*5890*/  FFMA.FTZ R38, R146, R171, R38 ;  /* 0x000000ab92267223 */ /* 0x000fe20000010026 */
[----:B------:R-:W-:Y:S01]  /*58a0*/  SHF.L.U32 R12, R10, 0x10, RZ ;  /* 0x000000100a0c7819 */ /* 0x000fe200000006ff */
[----:B------:R-:W-:Y:S01]  /*58b0*/  FADD.FTZ R177, R182, -R177 ;  /* 0x800000b1b6b17221 */ /* 0x000fe20000010000 */
[----:B------:R-:W-:Y:S01]  /*58c0*/  ISETP.GE.U32.AND P2, PT, R28, RZ, PT ;  /* 0x000000ff1c00720c */ /* 0x000fe20003f46070 */
[----:B------:R-:W-:Y:S01]  /*58d0*/  FFMA.FTZ R183, R146, R183, R0 ;  /* 0x000000b792b77223 */ /* 0x000fe20000010000 */
[----:B------:R-:W-:Y:S01]  /*58e0*/  FMUL.FTZ R0, R38, UR6 ;  /* 0x0000000626007c20 */ /* 0x000fe20008410000 */
[C---:B------:R-:W-:Y:S01]  /*58f0*/  FFMA.FTZ R173, R146.reuse, R173, R14 ;  /* 0x000000ad92ad7223 */ /* 0x040fe2000001000e */
[----:B------:R-:W-:Y:S01]  /*5900*/  ISETP.GE.U32.AND.EX P2, PT, R29, 0x1000000, PT, P2 ;  /* 0x010000001d00780c */ /* 0x000fe20003f46120 */
[----:B------:R-:W-:Y:S01]  /*5910*/  FFMA.FTZ R14, R146, R177, R12 ;  /* 0x000000b1920e7223 */ /* 0x000fe2000001000c */
[-CC-:B------:R-:W-:Y:S01]  /*5920*/  FFMA.FTZ R15, R188, R148.reuse, R150.reuse ;  /* 0x00000094bc0f7223 */ /* 0x180fe20000010096 */
[----:B------:R-:W-:Y:S01]  /*5930*/  SHF.L.U32 R39, R39, 0x10, RZ ;  /* 0x0000001027277819 */ /* 0x000fe200000006ff */
[-CC-:B------:R-:W-:Y:S01]  /*5940*/  FFMA.FTZ R13, R178, R148.reuse, R150.reuse ;  /* 0x00000094b20d7223 */ /* 0x180fe20000010096 */
[----:B------:R-:W-:Y:S01]  /*5950*/  FSEL R32, R0, RZ, P2 ;  /* 0x000000ff00207208 */ /* 0x000fe20001000000 */
[----:B------:R-:W-:Y:S01]  /*5960*/  FMUL.FTZ R0, R14, UR6 ;  /* 0x000000060e007c20 */ /* 0x000fe20008410000 */
[----:B------:R-:W-:Y:S01]  /*5970*/  FADD.FTZ R15, R186, -R15 ;  /* 0x8000000fba0f7221 */ /* 0x000fe20000010000 */
[----:B------:R-:W-:Y:S01]  /*5980*/  LOP3.LUT P5, RZ, R29, 0xff, RZ, 0xc0, !PT ;  /* 0x000000ff1dff7812 */ /* 0x000fe200078ac0ff */
[-CC-:B------:R-:W-:Y:S01]  /*5990*/  FFMA.FTZ R184, R184, R148.reuse, R150.reuse ;  /* 0x00000094b8b87223 */ /* 0x180fe20000010096 */
[----:B------:R-:W-:Y:S01]  /*59a0*/  FFMA.FTZ R185, R185, R148, R150 ;  /* 0x00000094b9b97223 */ /* 0x000fe20000010096 */
[----:B------:R-:W-:Y:S01]  /*59b0*/  FMUL.FTZ R12, R173, UR6 ;  /* 0x00000006ad0c7c20 */ /* 0x000fe20008410000 */
[----:B------:R-:W-:Y:S01]  /*59c0*/  LOP3.LUT P6, RZ, R29, 0xff0000, RZ, 0xc0, !PT ;  /* 0x00ff00001dff7812 */ /* 0x000fe200078cc0ff */
[----:B------:R-:W-:Y:S01]  /*59d0*/  FFMA.FTZ R39, R146, R15, R39 ;  /* 0x0000000f92277223 */ /* 0x000fe20000010027 */
[----:B------:R-:W-:Y:S01]  /*59e0*/  SHF.L.U32 R41, R41, 0x10, RZ ;  /* 0x0000001029297819 */ /* 0x000fe200000006ff */
[----:B------:R-:W-:Y:S01]  /*59f0*/  FADD.FTZ R13, R174, -R13 ;  /* 0x8000000dae0d7221 */ /* 0x000fe20000010000 */
[----:B------:R-:W-:Y:S01]  /*5a00*/  SHF.L.U32 R40, R40, 0x10, RZ ;  /* 0x0000001028287819 */ /* 0x000fe200000006ff */
[----:B------:R-:W-:Y:S01]  /*5a10*/  FADD.FTZ R175, R175, -R184 ;  /* 0x800000b8afaf7221 */ /* 0x000fe20000010000 */
[----:B------:R-:W-:Y:S01]  /*5a20*/  FSEL R30, R0, RZ, P5 ;  /* 0x000000ff001e7208 */ /* 0x000fe20002800000 */
[----:B------:R-:W-:Y:S01]  /*5a30*/  FADD.FTZ R185, R158, -R185 ;  /* 0x800000b99eb97221 */ /* 0x000fe20000010000 */
[----:B------:R-:W-:Y:S01]  /*5a40*/  IMAD.U32 R0, R8, 0x10000, RZ ;  /* 0x0001000008007824 */ /* 0x000fe200078e00ff */
[----:B------:R-:W-:Y:S01]  /*5a50*/  FSEL R23, R12, RZ, P6 ;  /* 0x000000ff0c177208 */ /* 0x000fe20003000000 */
[----:B------:R-:W-:Y:S01]  /*5a60*/  FMUL.FTZ R15, R39, UR6 ;  /* 0x00000006270f7c20 */ /* 0x000fe20008410000 */
[----:B------:R-:W-:Y:S01]  /*5a70*/  FMUL.FTZ R12, R183, UR6 ;  /* 0x00000006b70c7c20 */ /* 0x000fe20008410000 */
[----:B------:R-:W-:Y:S01]  /*5a80*/  LOP3.LUT P2, RZ, R29, 0xff00, RZ, 0xc0, !PT ;  /* 0x0000ff001dff7812 */ /* 0x000fe2000784c0ff */
[----:B------:R-:W-:Y:S01]  /*5a90*/  FFMA.FTZ R41, R146, R13, R41 ;  /* 0x0000000d92297223 */ /* 0x000fe20000010029 */
[----:B------:R-:W-:Y:S01]  /*5aa0*/  LOP3.LUT P6, RZ, R28, 0xff0000, RZ, 0xc0, !PT ;  /* 0x00ff00001cff7812 */ /* 0x000fe200078cc0ff */
[C---:B------:R-:W-:Y:S01]  /*5ab0*/  FFMA.FTZ R40, R146.reuse, R175, R40 ;  /* 0x000000af92287223 */ /* 0x040fe20000010028 */
[----:B------:R-:W-:Y:S01]  /*5ac0*/  FFMA.FTZ R0, R146, R185, R0 ;  /* 0x000000b992007223 */ /* 0x000fe20000010000 */
[----:B------:R-:W-:Y:S01]  /*5ad0*/  FSEL R31, R15, RZ, P2 ;  /* 0x000000ff0f1f7208 */ /* 0x000fe20001000000 */
[----:B------:R-:W-:Y:S01]  /*5ae0*/  FMUL.FTZ R21, R41, UR6 ;  /* 0x0000000629157c20 */ /* 0x000fe20008410000 */
[----:B------:R-:W-:Y:S01]  /*5af0*/  FSEL R26, R12, RZ, P6 ;  /* 0x000000ff0c1a7208 */ /* 0x000fe20003000000 */
[----:B------:R-:W-:Y:S01]  /*5b00*/  FMUL.FTZ R22, R40, UR6 ;  /* 0x0000000628167c20 */ /* 0x000fe20008410000 */
[----:B------:R-:W-:Y:S01]  /*5b10*/  FMUL.FTZ R20, R0, UR6 ;  /* 0x0000000600147c20 */ /* 0x000fe20008410000 */
[----:B------:R-:W-:-:S02]  /*5b20*/  LOP3.LUT P5, RZ, R28, 0xff000000, RZ, 0xc0, !PT ;  /* 0xff0000001cff7812 */ /* 0x000fc400078ac0ff */
        /* <DEDUP_REMOVED lines=11> */
[----:B------:R-:W-:-:S02]  /*5be0*/  F2FP.BF16.F32.PACK_AB R21, R29, R26 ;  /* 0x0000001a1d15723e */ /* 0x000fc400000010ff */
[----:B------:R-:W-:Y:S01]  /*5bf0*/  F2FP.BF16.F32.PACK_AB R20, R27, R20 ;  /* 0x000000141b14723e */ /* 0x000fe200000010ff */
[----:B------:R-:W-:Y:S06]  /*5c00*/  BRA `(.L_x_139) ;  /* 0x0000000800b87947 */ /* 0x000fec0003800000 */
.L_x_142:
[-CC-:B------:R-:W-:Y:S01]  /*5c10*/  FFMA.FTZ R0, R169, R148.reuse, R150.reuse ;  /* 0x00000094a9007223 */ /* 0x180fe20000010096 */
[-CC-:B------:R-:W-:Y:S01]  /*5c20*/  FFMA.FTZ R190, R190, R148.reuse, R150.reuse ;  /* 0x00000094bebe7223 */ /* 0x180fe20000010096 */
[----:B0-----:R-:W-:Y:S01]  /*5c30*/  SHF.L.U32 R27, R38, 0x10, RZ ;  /* 0x00000010261b7819 */ /* 0x001fe200000006ff */
[-CC-:B------:R-:W-:Y:S01]  /*5c40*/  FFMA.FTZ R177, R177, R148.reuse, R150.reuse ;  /* 0x00000094b1b17223 */ /* 0x180fe20000010096 */
[----:B------:R-:W-:Y:S01]  /*5c50*/  SHF.L.U32 R26, R11, 0x10, RZ ;  /* 0x000000100b1a7819 */ /* 0x000fe200000006ff */
[-C--:B------:R-:W-:Y:S01]  /*5c60*/  FFMA.FTZ R23, R188, R148.reuse, R150 ;  /* 0x00000094bc177223 */ /* 0x080fe20000010096 */
[----:B------:R-:W-:Y:S01]  /*5c70*/  FADD.FTZ R173, R173, -R0 ;  /* 0x80000000adad7221 */ /* 0x000fe20000010000 */
[----:B------:R-:W-:Y:S01]  /*5c80*/  FADD.FTZ R171, R171, -R190 ;  /* 0x800000beabab7221 */ /* 0x000fe20000010000 */
[----:B------:R-:W-:Y:S01]  /*5c90*/  FFMA.FTZ R183, R183, R148, R150 ;  /* 0x00000094b7b77223 */ /* 0x000fe20000010096 */
[----:B------:R-:W-:Y:S01]  /*5ca0*/  FADD.FTZ R177, R182, -R177 ;  /* 0x800000b1b6b17221 */ /* 0x000fe20000010000 */
[----:B------:R-:W-:Y:S01]  /*5cb0*/  FADD.FTZ R23, R186, -R23 ;  /* 0x80000017ba177221 */ /* 0x000fe20000010000 */
[----:B------:R-:W-:Y:S01]  /*5cc0*/  IMAD.U32 R0, R39, 0x10000, RZ ;  /* 0x0001000027007824 */ /* 0x000fe200078e00ff */
[----:B------:R-:W-:Y:S01]  /*5cd0*/  SHF.L.U32 R20, R9, 0x10, RZ ;  /* 0x0000001009147819 */ /* 0x000fe200000006ff */
[----:B------:R-:W-:-:S02]  /*5ce0*/  IMAD.U32 R22, R10, 0x10000, RZ ;  /* 0x000100000a167824 */ /* 0x000fc400078e00ff */
[C---:B------:R-:W-:Y:S01]  /*5cf0*/  FFMA.FTZ R27, R146.reuse, R171, R27 ;  /* 0x000000ab921b7223 */ /* 0x040fe2000001001b */
[----:B------:R-:W-:Y:S01]  /*5d00*/  FFMA.FTZ R26, R146, R173, R26 ;  /* 0x000000ad921a7223 */ /* 0x000fe2000001001a */
[-CC-:B------:R-:W-:Y:S01]  /*5d10*/  FFMA.FTZ R184, R184, R148.reuse, R150.reuse ;  /* 0x00000094b8b87223 */ /* 0x180fe20000010096 */
[----:B------:R-:W-:Y:S01]  /*5d20*/  FADD.FTZ R183, R170, -R183 ;  /* 0x800000b7aab77221 */ /* 0x000fe20000010000 */
[----:B------:R-:W-:Y:S01]  /*5d30*/  ISETP.GE.U32.AND P2, PT, R28, RZ, PT ;  /* 0x000000ff1c00720c */ /* 0x000fe20003f46070 */
[-CC-:B------:R-:W-:Y:S01]  /*5d40*/  FFMA.FTZ R21, R178, R148.reuse, R150.reuse ;  /* 0x00000094b2157223 */ /* 0x180fe20000010096 */
[----:B------:R-:W-:Y:S01]  /*5d50*/  FFMA.FTZ R185, R185, R148, R150 ;  /* 0x00000094b9b97223 */ /* 0x000fe20000010096 */
[----:B------:R-:W-:Y:S01]  /*5d60*/  SHF.L.U32 R40, R40, 0x10, RZ ;  /* 0x0000001028287819 */ /* 0x000fe200000006ff */
[C---:B------:R-:W-:Y:S01]  /*5d70*/  FFMA.FTZ R23, R146.reuse, R23, R0 ;  /* 0x0000001792177223 */ /* 0x040fe20000010000 */
[----:B------:R-:W-:Y:S01]  /*5d80*/  FFMA.FTZ R22, R146, R177, R22 ;  /* 0x000000b192167223 */ /* 0x000fe20000010016 */
[----:B------:R-:W-:Y:S01]  /*5d90*/  FMUL.FTZ R27, R27, UR6 ;  /* 0x000000061b1b7c20 */ /* 0x000fe20008410000 */
[----:B------:R-:W-:Y:S01]  /*5da0*/  FMUL.FTZ R26, R26, UR6 ;  /* 0x000000061a1a7c20 */ /* 0x000fe20008410000 */
[----:B------:R-:W-:Y:S01]  /*5db0*/  FADD.FTZ R175, R175, -R184 ;  /* 0x800000b8afaf7221 */ /* 0x000fe20000010000 */
[----:B------:R-:W-:Y:S01]  /*5dc0*/  SHF.L.U32 R41, R41, 0x10, RZ ;  /* 0x0000001029297819 */ /* 0x000fe200000006ff */
[----:B------:R-:W-:Y:S01]  /*5dd0*/  FFMA.FTZ R20, R146, R183, R20 ;  /* 0x000000b792147223 */ /* 0x000fe20000010014 */
[----:B------:R-:W-:Y:S01]  /*5de0*/  SHF.L.U32 R0, R8, 0x10, RZ ;  /* 0x0000001008007819 */ /* 0x000fe200000006ff */
[----:B------:R-:W-:Y:S01]  /*5df0*/  FADD.FTZ R21, R174, -R21 ;  /* 0x80000015ae157221 */ /* 0x000fe20000010000 */
[C---:B------:R-:W-:Y:S01]  /*5e00*/  LOP3.LUT P5, RZ, R29.reuse, 0xff0000, RZ, 0xc0, !PT ;  /* 0x00ff00001dff7812 */ /* 0x040fe200078ac0ff */
[----:B------:R-:W-:Y:S01]  /*5e10*/  FADD.FTZ R185, R158, -R185 ;  /* 0x800000b99eb97221 */ /* 0x000fe20000010000 */
[C---:B------:R-:W-:Y:S01]  /*5e20*/  ISETP.GE.U32.AND.EX P2, PT, R29.reuse, 0x1000000, PT, P2 ;  /* 0x010000001d00780c */ /* 0x040fe20003f46120 */
[----:B------:R-:W-:Y:S01]  /*5e30*/  FMUL.FTZ R22, R22, UR6 ;  /* 0x0000000616167c20 */ /* 0x000fe20008410000 */
[----:B------:R-:W-:Y:S01]  /*5e40*/  FFMA.FTZ R40, R146, R175, R40 ;  /* 0x000000af92287223 */ /* 0x000fe20000010028 */
[----:B------:R-:W-:Y:S01]  /*5e50*/  LOP3.LUT P6, RZ, R29, 0xff, RZ, 0xc0, !PT ;  /* 0x000000ff1dff7812 */ /* 0x000fe200078cc0ff */
[----:B------:R-:W-:Y:S01]  /*5e60*/  FMUL.FTZ R23, R23, UR6 ;  /* 0x0000000617177c20 */ /* 0x000fe20008410000 */
[----:B------:R-:W-:Y:S01]  /*5e70*/  FSEL R33, R27, RZ, P2 ;  /* 0x000000ff1b217208 */ /* 0x000fe20001000000 */
[----:B------:R-:W-:Y:S01]  /*5e80*/  FMUL.FTZ R20, R20, UR6 ;  /* 0x0000000614147c20 */ /* 0x000fe20008410000 */
[----:B------:R-:W-:Y:S01]  /*5e90*/  FSEL R26, R26, RZ, P5 ;  /* 0x000000ff1a1a7208 */ /* 0x000fe20002800000 */
[C---:B------:R-:W-:Y:S01]  /*5ea0*/  FFMA.FTZ R21, R146.reuse, R21, R41 ;  /* 0x0000001592157223 */ /* 0x040fe20000010029 */
[----:B------:R-:W-:Y:S01]  /*5eb0*/  FFMA.FTZ R0, R146, R185, R0 ;  /* 0x000000b992007223 */ /* 0x000fe20000010000 */
[----:B------:R-:W-:Y:S01]  /*5ec0*/  LOP3.LUT P2, RZ, R29, 0xff00, RZ, 0xc0, !PT ;  /* 0x0000ff001dff7812 */ /* 0x000fe2000784c0ff */
[----:B------:R-:W-:Y:S01]  /*5ed0*/  FMUL.FTZ R40, R40, UR6 ;  /* 0x0000000628287c20 */ /* 0x000fe20008410000 */
[----:B------:R-:W-:Y:S01]  /*5ee0*/  LOP3.LUT P5, RZ, R28, 0xff0000, RZ, 0xc0, !PT ;  /* 0x00ff00001cff7812 */ /* 0x000fe200078ac0ff */
[----:B------:R-:W-:Y:S01]  /*5ef0*/  FMUL.FTZ R21, R21, UR6 ;  /* 0x0000000615157c20 */ /* 0x000fe20008410000 */
[----:B------:R-:W-:Y:S01]  /*5f00*/  FSEL R22, R22, RZ, P6 ;  /* 0x000000ff16167208 */ /* 0x000fe20003000000 */
        /* <DEDUP_REMOVED lines=14> */
.L_x_141:
[----:B------:R-:W-:Y:S05]  /*5ff0*/  @!P0 BRA `(.L_x_143) ;  /* 0x0000000000e88947 */ /* 0x000fea0003800000 */
[-CC-:B------:R-:W-:Y:S01]  /*6000*/  FFMA.FTZ R190, R190, R148.reuse, R150.reuse ;  /* 0x00000094bebe7223 */ /* 0x180fe20000010096 */
[-CC-:B------:R-:W-:Y:S01]  /*6010*/  FFMA.FTZ R0, R169, R148.reuse, R150.reuse ;  /* 0x00000094a9007223 */ /* 0x180fe20000010096 */
[-CC-:B------:R-:W-:Y:S01]  /*6020*/  FFMA.FTZ R177, R177, R148.reuse, R150.reuse ;  /* 0x00000094b1b17223 */ /* 0x180fe20000010096 */
[-C--:B0-----:R-:W-:Y:S01]  /*6030*/  FFMA.FTZ R15, R188, R148.reuse, R150 ;  /* 0x00000094bc0f7223 */ /* 0x081fe20000010096 */
[----:B------:R-:W-:Y:S01]  /*6040*/  FADD.FTZ R171, R171, -R190 ;  /* 0x800000beabab7221 */ /* 0x000fe20000010000 */
[----:B------:R-:W-:Y:S01]  /*6050*/  FADD.FTZ R173, R173, -R0 ;  /* 0x80000000adad7221 */ /* 0x000fe20000010000 */
[----:B------:R-:W-:Y:S01]  /*6060*/  ISETP.GE.U32.AND P2, PT, R28, RZ, PT ;  /* 0x000000ff1c00720c */ /* 0x000fe20003f46070 */
[-CC-:B------:R-:W-:Y:S01]  /*6070*/  FFMA.FTZ R183, R183, R148.reuse, R150.reuse ;  /* 0x00000094b7b77223 */ /* 0x180fe20000010096 */
[----:B------:R-:W-:Y:S01]  /*6080*/  FMUL.FTZ R20, R146, R171 ;  /* 0x000000ab92147220 */ /* 0x000fe20000410000 */
[----:B------:R-:W-:Y:S01]  /*6090*/  FADD.FTZ R177, R182, -R177 ;  /* 0x800000b1b6b17221 */ /* 0x000fe20000010000 */
[----:B------:R-:W-:Y:S01]  /*60a0*/  FMUL.FTZ R173, R146, R173 ;  /* 0x000000ad92ad7220 */ /* 0x000fe20000410000 */
[----:B------:R-:W-:Y:S01]  /*60b0*/  FADD.FTZ R15, R186, -R15 ;  /* 0x8000000fba0f7221 */ /* 0x000fe20000010000 */
[----:B------:R-:W-:Y:S01]  /*60c0*/  FMUL.FTZ R12, R20, UR6 ;  /* 0x00000006140c7c20 */ /* 0x000fe20008410000 */
[----:B------:R-:W-:Y:S01]  /*60d0*/  ISETP.GE.U32.AND.EX P2, PT, R29, 0x1000000, PT, P2 ;  /* 0x010000001d00780c */ /* 0x000fe20003f46120 */
[----:B------:R-:W-:Y:S01]  /*60e0*/  FADD.FTZ R183, R170, -R183 ;  /* 0x800000b7aab77221 */ /* 0x000fe20000010000 */
[----:B------:R-:W-:Y:S01]  /*60f0*/  FMUL.FTZ R14, R146, R177 ;  /* 0x000000b1920e7220 */ /* 0x000fe20000410000 */
[-CC-:B------:R-:W-:Y:S01]  /*6100*/  FFMA.FTZ R13, R178, R148.reuse, R150.reuse ;  /* 0x00000094b20d7223 */ /* 0x180fe20000010096 */
[-CC-:B------:R-:W-:Y:S01]  /*6110*/  FFMA.FTZ R184, R184, R148.reuse, R150.reuse ;  /* 0x00000094b8b87223 */ /* 0x180fe20000010096 */
[----:B------:R-:W-:Y:S01]  /*6120*/  FFMA.FTZ R185, R185, R148, R150 ;  /* 0x00000094b9b97223 */ /* 0x000fe20000010096 */
[----:B------:R-:W-:Y:S01]  /*6130*/  FMUL.FTZ R0, R173, UR6 ;  /* 0x00000006ad007c20 */ /* 0x000fe20008410000 */
[C---:B------:R-:W-:Y:S01]  /*6140*/  LOP3.LUT P5, RZ, R29.reuse, 0xff0000, RZ, 0xc0, !PT ;  /* 0x00ff00001dff7812 */ /* 0x040fe200078ac0ff */
[----:B------:R-:W-:Y:S01]  /*6150*/  FMUL.FTZ R23, R146, R15 ;  /* 0x0000000f92177220 */ /* 0x000fe20000410000 */
        /* <DEDUP_REMOVED lines=8> */
[----:B------:R-:W-:Y:S01]  /*61e0*/  FSEL R31, R0, RZ, P5 ;  /* 0x000000ff001f7208 */ /* 0x000fe20002800000 */
[----:B------:R-:W-:Y:S01]  /*61f0*/  FMUL.FTZ R0, R183, UR6 ;  /* 0x00000006b7007c20 */ /* 0x000fe20008410000 */
[----:B------:R-:W-:Y:S01]  /*6200*/  LOP3.LUT P2, RZ, R29, 0xff00, RZ, 0xc0, !PT ;  /* 0x0000ff001dff7812 */ /* 0x000fe2000784c0ff */
[----:B------:R-:W-:Y:S01]  /*6210*/  FMUL.FTZ R21, R146, R13 ;  /* 0x0000000d92157220 */ /* 0x000fe20000410000 */
[----:B------:R-:W-:Y:S01]  /*6220*/  LOP3.LUT P5, RZ, R28, 0xff0000, RZ, 0xc0, !PT ;  /* 0x00ff00001cff7812 */ /* 0x000fe200078ac0ff */
[----:B------:R-:W-:Y:S01]  /*6230*/  FMUL.FTZ R22, R146, R175 ;  /* 0x000000af92167220 */ /* 0x000fe20000410000 */
[----:B------:R-:W-:Y:S01]  /*6240*/  FSEL R29, R12, RZ, P6 ;  /* 0x000000ff0c1d7208 */ /* 0x000fe20003000000 */
[----:B------:R-:W-:Y:S01]  /*6250*/  FMUL.FTZ R12, R146, R185 ;  /* 0x000000b9920c7220 */ /* 0x000fe20000410000 */
[----:B------:R-:W-:-:S02]  /*6260*/  FSEL R30, R15, RZ, P2 ;  /* 0x000000ff0f1e7208 */ /* 0x000fc40001000000 */
[----:B------:R-:W-:Y:S01]  /*6270*/  FSEL R26, R0, RZ, P5 ;  /* 0x000000ff001a7208 */ /* 0x000fe20002800000 */
[----:B------:R-:W-:Y:S01]  /*6280*/  FMUL.FTZ R0, R12, UR6 ;  /* 0x000000060c007c20 */ /* 0x000fe20008410000 */
[----:B------:R-:W-:Y:S01]  /*6290*/  F2FP.BF16.F32.PACK_AB R15, R20, R173 ;  /* 0x000000ad140f723e */ /* 0x000fe200000010ff */
[----:B------:R-:W-:Y:S01]  /*62a0*/  FMUL.FTZ R20, R21, UR6 ;  /* 0x0000000615147c20 */ /* 0x000fe20008410000 */
[----:B------:R-:W-:Y:S01]  /*62b0*/  F2FP.BF16.F32.PACK_AB R14, R23, R14 ;  /* 0x0000000e170e723e */ /* 0x000fe200000010ff */
[----:B------:R-:W-:Y:S01]  /*62c0*/  FMUL.FTZ R23, R22, UR6 ;  /* 0x0000000616177c20 */ /* 0x000fe20008410000 */
[C---:B------:R-:W-:Y:S02]  /*62d0*/  LOP3.LUT P6, RZ, R28.reuse, 0xff000000, RZ, 0xc0, !PT ;  /* 0xff0000001cff7812 */ /* 0x040fe400078cc0ff */
[C---:B------:R-:W-:Y:S02]  /*62e0*/  LOP3.LUT P2, RZ, R28.reuse, 0xff, RZ, 0xc0, !PT ;  /* 0x000000ff1cff7812 */ /* 0x040fe4000784c0ff */
[----:B------:R-:W-:-:S02]  /*62f0*/  LOP3.LUT P5, RZ, R28, 0xff00, RZ, 0xc0, !PT ;  /* 0x0000ff001cff7812 */ /* 0x000fc400078ac0ff */
[----:B------:R-:W-:Y:S02]  /*6300*/  F2FP.BF16.F32.PACK_AB R12, R21, R12 ;  /* 0x0000000c150c723e */ /* 0x000fe400000010ff */
[----:B------:R-:W-:Y:S02]  /*6310*/  FSEL R21, R23, RZ, P6 ;  /* 0x000000ff17157208 */ /* 0x000fe40003000000 */
        /* <DEDUP_REMOVED lines=8> */
.L_x_143:
[-CC-:B------:R-:W-:Y:S01]  /*63a0*/  FFMA.FTZ R0, R169, R148.reuse, R150.reuse ;  /* 0x00000094a9007223 */ /* 0x180fe20000010096 */
[-CC-:B------:R-:W-:Y:S01]  /*63b0*/  FFMA.FTZ R190, R190, R148.reuse, R150.reuse ;  /* 0x00000094bebe7223 */ /* 0x180fe20000010096 */
[-CC-:B------:R-:W-:Y:S01]  /*63c0*/  FFMA.FTZ R183, R183, R148.reuse, R150.reuse ;  /* 0x00000094b7b77223 */ /* 0x180fe20000010096 */
[-C--:B------:R-:W-:Y:S01]  /*63d0*/  FFMA.FTZ R177, R177, R148.reuse, R150 ;  /* 0x00000094b1b17223 */ /* 0x080fe20000010096 */
[----:B------:R-:W-:Y:S01]  /*63e0*/  FADD.FTZ R173, R173, -R0 ;  /* 0x80000000adad7221 */ /* 0x000fe20000010000 */
[----:B------:R-:W-:Y:S01]  /*63f0*/  FADD.FTZ R171, R171, -R190 ;  /* 0x800000beabab7221 */ /* 0x000fe20000010000 */
[-CC-:B0-----:R-:W-:Y:S01]  /*6400*/  FFMA.FTZ R23, R188, R148.reuse, R150.reuse ;  /* 0x00000094bc177223 */ /* 0x181fe20000010096 */
[----:B------:R-:W-:Y:S01]  /*6410*/  FADD.FTZ R183, R170, -R183 ;  /* 0x800000b7aab77221 */ /* 0x000fe20000010000 */
[C---:B------:R-:W-:Y:S01]  /*6420*/  FMUL.FTZ R173, R146.reuse, R173 ;  /* 0x000000ad92ad7220 */ /* 0x040fe20000410000 */
[----:B------:R-:W-:Y:S01]  /*6430*/  FMUL.FTZ R171, R146, R171 ;  /* 0x000000ab92ab7220 */ /* 0x000fe20000410000 */
[----:B------:R-:W-:Y:S01]  /*6440*/  FADD.FTZ R177, R182, -R177 ;  /* 0x800000b1b6b17221 */ /* 0x000fe20000010000 */
[----:B------:R-:W-:Y:S01]  /*6450*/  FADD.FTZ R23, R186, -R23 ;  /* 0x80000017ba177221 */ /* 0x000fe20000010000 */
[----:B------:R-:W-:Y:S01]  /*6460*/  ISETP.GE.U32.AND P2, PT, R28, RZ, PT ;  /* 0x000000ff1c00720c */ /* 0x000fe20003f46070 */
[-CC-:B------:R-:W-:Y:S01]  /*6470*/  FFMA.FTZ R21, R178, R148.reuse, R150.reuse ;  /* 0x00000094b2157223 */ /* 0x180fe20000010096 */
[-CC-:B------:R-:W-:Y:S01]  /*6480*/  FFMA.FTZ R184, R184, R148.reuse, R150.reuse ;  /* 0x00000094b8b87223 */ /* 0x180fe20000010096 */
[----:B------:R-:W-:Y:S01]  /*6490*/  FFMA.FTZ R185, R185, R148, R150 ;  /* 0x00000094b9b97223 */ /* 0x000fe20000010096 */
[----:B------:R-:W-:Y:S01]  /*64a0*/  FMUL.FTZ R171, R171, UR6 ;  /* 0x00000006abab7c20 */ /* 0x000fe20008410000 */
[----:B------:R-:W-:Y:S01]  /*64b0*/  FMUL.FTZ R173, R173, UR6 ;  /* 0x00000006adad7c20 */ /* 0x000fe20008410000 */
[C---:B------:R-:W-:Y:S01]  /*64c0*/  FMUL.FTZ R183, R146.reuse, R183 ;  /* 0x000000b792b77220 */ /* 0x040fe20000410000 */
[C---:B------:R-:W-:Y:S01]  /*64d0*/  FMUL.FTZ R177, R146.reuse, R177 ;  /* 0x000000b192b17220 */ /* 0x040fe20000410000 */
[----:B------:R-:W-:Y:S01]  /*64e0*/  FMUL.FTZ R23, R146, R23 ;  /* 0x0000001792177220 */ /* 0x000fe20000410000 */
[C---:B------:R-:W-:Y:S01]  /*64f0*/  LOP3.LUT P5, RZ, R29.reuse, 0xff0000, RZ, 0xc0, !PT ;  /* 0x00ff00001dff7812 */ /* 0x040fe200078ac0ff */
[----:B------:R-:W-:Y:S01]  /*6500*/  FADD.FTZ R21, R174, -R21 ;  /* 0x80000015ae157221 */ /* 0x000fe20000010000 */
[----:B------:R-:W-:Y:S01]  /*6510*/  ISETP.GE.U32.AND.EX P2, PT, R29, 0x1000000, PT, P2 ;  /* 0x010000001d00780c */ /* 0x000fe20003f46120 */
[----:B------:R-:W-:Y:S01]  /*6520*/  FADD.FTZ R175, R175, -R184 ;  /* 0x800000b8afaf7221 */ /* 0x000fe20000010000 */
[----:B------:R-:W-:Y:S01]  /*6530*/  FADD.FTZ R185, R158, -R185 ;  /* 0x800000b99eb97221 */ /* 0x000fe20000010000 */
[----:B------:R-:W-:Y:S01]  /*6540*/  FMUL.FTZ R177, R177, UR6 ;  /* 0x00000006b1b17c20 */ /* 0x000fe20008410000 */
[----:B------:R-:W-:Y:S01]  /*6550*/  FSEL R26, R171, RZ, P2 ;  /* 0x000000ffab1a7208 */ /* 0x000fe20001000000 */
[----:B------:R-:W-:Y:S01]  /*6560*/  FMUL.FTZ R23, R23, UR6 ;  /* 0x0000000617177c20 */ /* 0x000fe20008410000 */
[----:B------:R-:W-:Y:S01]  /*6570*/  FSEL R173, R173, RZ, P5 ;  /* 0x000000ffadad7208 */ /* 0x000fe20002800000 */
[----:B------:R-:W-:Y:S01]  /*6580*/  FMUL.FTZ R183, R183, UR6 ;  /* 0x00000006b7b77c20 */ /* 0x000fe20008410000 */
[C---:B------:R-:W-:Y:S01]  /*6590*/  FMUL.FTZ R21, R146.reuse, R21 ;  /* 0x0000001592157220 */ /* 0x040fe20000410000 */
[C---:B------:R-:W-:Y:S01]  /*65a0*/  FMUL.FTZ R175, R146.reuse, R175 ;  /* 0x000000af92af7220 */ /* 0x040fe20000410000 */
[----:B------:R-:W-:Y:S01]  /*65b0*/  FMUL.FTZ R185, R146, R185 ;  /* 0x000000b992b97220 */ /* 0x000fe20000410000 */
[----:B------:R-:W-:Y:S01]  /*65c0*/  LOP3.LUT P6, RZ, R29, 0xff, RZ, 0xc0, !PT ;  /* 0x000000ff1dff7812 */ /* 0x000fe200078cc0ff */
[----:B------:R-:W-:Y:S01]  /*65d0*/  FMUL.FTZ R21, R21, UR6 ;  /* 0x0000000615157c20 */ /* 0x000fe20008410000 */
[----:B------:R-:W-:Y:S01]  /*65e0*/  LOP3.LUT P2, RZ, R29, 0xff00, RZ, 0xc0, !PT ;  /* 0x0000ff001dff7812 */ /* 0x000fe2000784c0ff */
[----:B------:R-:W-:Y:S01]  /*65f0*/  FMUL.FTZ R175, R175, UR6 ;  /* 0x00000006afaf7c20 */ /* 0x000fe20008410000 */
[----:B------:R-:W-:Y:S01]  /*6600*/  LOP3.LUT P5, RZ, R28, 0xff0000, RZ, 0xc0, !PT ;  /* 0x00ff00001cff7812 */ /* 0x000fe200078ac0ff */
[----:B------:R-:W-:Y:S01]  /*6610*/  FMUL.FTZ R185, R185, UR6 ;  /* 0x00000006b9b97c20 */ /* 0x000fe20008410000 */
[----:B------:R-:W-:-:S02]  /*6620*/  FSEL R22, R177, RZ, P6 ;  /* 0x000000ffb1167208 */ /* 0x000fc40003000000 */
[----:B------:R-:W-:Y:S02]  /*6630*/  FSEL R29, R23, RZ, P2 ;  /* 0x000000ff171d7208 */ /* 0x000fe40001000000 */
[----:B------:R-:W-:Y:S02]  /*6640*/  FSEL R183, R183, RZ, P5 ;  /* 0x000000ffb7b77208 */ /* 0x000fe40002800000 */
[C---:B------:R-:W-:Y:S02]  /*6650*/  LOP3.LUT P6, RZ, R28.reuse, 0xff000000, RZ, 0xc0, !PT ;  /* 0xff0000001cff7812 */ /* 0x040fe400078cc0ff */
[C---:B------:R-:W-:Y:S02]  /*6660*/  LOP3.LUT P2, RZ, R28.reuse, 0xff00, RZ, 0xc0, !PT ;  /* 0x0000ff001cff7812 */ /* 0x040fe4000784c0ff */
[----:B------:R-:W-:Y:S02]  /*6670*/  LOP3.LUT P5, RZ, R28, 0xff, RZ, 0xc0, !PT ;  /* 0x000000ff1cff7812 */ /* 0x000fe400078ac0ff */
[----:B------:R-:W-:-:S02]  /*6680*/  FSEL R0, R175, RZ, P6 ;  /* 0x000000ffaf007208 */ /* 0x000fc40003000000 */
[----:B------:R-:W-:Y:S02]  /*6690*/  FSEL R27, R21, RZ, P2 ;  /* 0x000000ff151b7208 */ /* 0x000fe40001000000 */
[----:B------:R-:W-:Y:S02]  /*66a0*/  FSEL R20, R185, RZ, P5 ;  /* 0x000000ffb9147208 */ /* 0x000fe40002800000 */
[----:B------:R-:W-:Y:S02]  /*66b0*/  F2FP.BF16.F32.PACK_AB R23, R26, R173 ;  /* 0x000000ad1a17723e */ /* 0x000fe400000010ff */
[----:B------:R-:W-:Y:S02]  /*66c0*/  F2FP.BF16.F32.PACK_AB R22, R29, R22 ;  /* 0x000000161d16723e */ /* 0x000fe400000010ff */
[----:B------:R-:W-:Y:S02]  /*66d0*/  F2FP.BF16.F32.PACK_AB R21, R0, R183 ;  /* 0x000000b70015723e */ /* 0x000fe400000010ff */
[----:B------:R-:W-:-:S07]  /*66e0*/  F2FP.BF16.F32.PACK_AB R20, R27, R20 ;  /* 0x000000141b14723e */ /* 0x000fce00000010ff */
.L_x_139:
        /* <DEDUP_REMOVED lines=10> */
[----:B------:R-:W-:Y:S01]  /*6790*/  MOV R11, R95 ;  /* 0x0000005f000b7202 */ /* 0x000fe20000000f00 */
[----:B0-----:R-:W-:Y:S01]  /*67a0*/  IMAD.MOV.U32 R19, RZ, RZ, R93 ;  /* 0x000000ffff137224 */ /* 0x001fe200078e005d */
[----:B------:R-:W-:Y:S01]  /*67b0*/  MOV R29, R85 ;  /* 0x00000055001d7202 */ /* 0x000fe20000000f00 */
[----:B------:R-:W-:Y:S01]  /*67c0*/  IMAD.MOV.U32 R28, RZ, RZ, R89 ;  /* 0x000000ffff1c7224 */ /* 0x000fe200078e0059 */
        /* <DEDUP_REMOVED lines=53> */
.L_x_127:
        /* <DEDUP_REMOVED lines=28> */
.L_x_145:
        /* <DEDUP_REMOVED lines=10> */
.L_x_2761:


//--------------------- .text._ZN10layer_norm22ln_bwd_finalize_kernelINS_22Kernel_traits_finalizeILj2048E13__nv_bfloat16S2_S2_S2_fjLb0ELj1024ELj4ENS_18Kernel_traits_baseILj2048ES2_S2_S2_S2_fjLj1024EEEEELb0ELb0EEEvNS_9BwdParamsE --------------------------
	.section	.text._ZN10layer_norm22ln_bwd_finalize_kernelINS_22Kernel_traits_finalizeILj2048E13__nv_bfloat16S2_S2_S2_fjLb0ELj1024ELj4ENS_18Kernel_traits_baseILj2048ES2_S2_S2_S2_fjLj1024EEEEELb0ELb0EEEvNS_9BwdParamsE,"ax",@progbits
	.align	128
        .global         _ZN10layer_norm22ln_bwd_finalize_kernelINS_22Kernel_traits_finalizeILj2048E13__nv_bfloat16S2_S2_S2_fjLb0ELj1024ELj4ENS_18Kernel_traits_baseILj2048ES2_S2_S2_S2_fjLj1024EEEEELb0ELb0EEEvNS_9BwdParamsE
        .type           _ZN10layer_norm22ln_bwd_finalize_kernelINS_22Kernel_traits_finalizeILj2048E13__nv_bfloat16S2_S2_S2_fjLb0ELj1024ELj4ENS_18Kernel_traits_baseILj2048ES2_S2_S2_S2_fjLj1024EEEEELb0ELb0EEEvNS_9BwdParamsE,@function
        .size           _ZN10layer_norm22ln_bwd_finalize_kernelINS_22Kernel_traits_finalizeILj2048E13__nv_bfloat16S2_S2_S2_fjLb0ELj1024ELj4ENS_18Kernel_traits_baseILj2048ES2_S2_S2_S2_fjLj1024EEEEELb0ELb0EEEvNS_9BwdParamsE,(.L_x_2762 - _ZN10layer_norm22ln_bwd_finalize_kernelINS_22Kernel_traits_finalizeILj2048E13__nv_bfloat16S2_S2_S2_fjLb0ELj1024ELj4ENS_18Kernel_traits_baseILj2048ES2_S2_S2_S2_fjLj1024EEEEELb0ELb0EEEvNS_9BwdParamsE)
        .other          _ZN10layer_norm22ln_bwd_finalize_kernelINS_22Kernel_traits_finalizeILj2048E13__nv_bfloat16S2_S2_S2_fjLb0ELj1024ELj4ENS_18Kernel_traits_baseILj2048ES2_S2_S2_S2_fjLj1024EEEEELb0ELb0EEEvNS_9BwdParamsE,@"STO_CUDA_ENTRY STV_DEFAULT"
_ZN10layer_norm22ln_bwd_finalize_kernelINS_22Kernel_traits_finalizeILj2048E13__nv_bfloat16S2_S2_S2_fjLb0ELj1024ELj4ENS_18Kernel_traits_baseILj2048ES2_S2_S2_S2_fjLj1024EEEEELb0ELb0EEEvNS_9BwdParamsE:
.text._ZN10layer_norm22ln_bwd_finalize_kernelINS_22Kernel_traits_finalizeILj2048E13__nv_bfloat16S2_S2_S2_fjLb0ELj1024ELj4ENS_18Kernel_traits_baseILj2048ES2_S2_S2_S2_fjLj1024EEEEELb0ELb0EEEvNS_9BwdParamsE:
[----:B------:R-:W-:Y:S01]  /*0000*/  LDC R1, c[0x0][0x37c] ;  /* 0x0000df00ff017b82 */ /* 0x000fe20000000800 */
[----:B------:R-:W0:Y:S01]  /*0010*/  S2R R58, SR_CTAID.X ;  /* 0x00000000003a7919 */ /* 0x000e220000002500 */
[----:B------:R-:W1:Y:S01]  /*0020*/  S2R R0, SR_TID.X ;  /* 0x0000000000007919 */ /* 0x000e620000002100 */
[----:B0-----:R-:W-:-:S04]  /*0030*/  SHF.L.U32 R5, R58, 0x5, RZ ;  /* 0x000000053a057819 */ /* 0x001fc800000006ff */
[----:B-1----:R-:W-:-:S04]  /*0040*/  LOP3.LUT R3, R5, 0x1f, R0, 0xf8, !PT ;  /* 0x0000001f05037812 */ /* 0x002fc800078ef800 */
[----:B------:R-:W-:-:S13]  /*0050*/  ISETP.GT.U32.AND P0, PT, R3, 0x7ff, PT ;  /* 0x000007ff0300780c */ /* 0x000fda0003f04070 */
[----:B------:R-:W-:Y:S05]  /*0060*/  @P0 EXIT ;  /* 0x000000000000094d */ /* 0x000fea0003800000 */
[----:B------:R-:W0:Y:S01]  /*0070*/  LDC R54, c[0x0][0x388] ;  /* 0x0000e200ff367b82 */ /* 0x000e220000000800 */
[----:B------:R-:W1:Y:S01]  /*0080*/  LDCU UR8, c[0x0][0x380] ;  /* 0x00007000ff0877ac */ /* 0x000e620008000800 */
[----:B------:R-:W-:Y:S01]  /*0090*/  SHF.R.U32.HI R2, RZ, 0x5, R0 ;  /* 0x00000005ff027819 */ /* 0x000fe20000011600 */
[----:B------:R-:W-:Y:S01]  /*00a0*/  BSSY.RECONVERGENT B0, `(.L_x_146) ;  /* 0x0000136000007945 */ /* 0x000fe20003800200 */
[----:B------:R-:W-:Y:S01]  /*00b0*/  LOP3.LUT R57, R0, 0x1f, RZ, 0xc0, !PT ;  /* 0x0000001f00397812 */ /* 0x000fe200078ec0ff */
[----:B------:R-:W2:Y:S01]  /*00c0*/  LDCU.64 UR6, c[0x0][0x358] ;  /* 0x00006b00ff0677ac */ /* 0x000ea20008000a00 */
[----:B------:R-:W-:Y:S02]  /*00d0*/  MOV R43, RZ ;  /* 0x000000ff002b7202 */ /* 0x000fe40000000f00 */
[----:B-1----:R-:W-:-:S04]  /*00e0*/  ISETP.GE.U32.AND P0, PT, R2, UR8, PT ;  /* 0x0000000802007c0c */ /* 0x002fc8000bf06070 */
[----:B0-----:R-:W-:Y:S01]  /*00f0*/  ISETP.GE.U32.OR P0, PT, R3, R54, P0 ;  /* 0x000000360300720c */ /* 0x001fe20000706470 */
[----:B------:R-:W-:-:S12]  /*0100*/  HFMA2 R3, -RZ, RZ, 0, 0 ;  /* 0x00000000ff037431 */ /* 0x000fd800000001ff */
[----:B--2---:R-:W-:Y:S05]  /*0110*/  @P0 BRA `(.L_x_147) ;  /* 0x0000001000b80947 */ /* 0x004fea0003800000 */
[----:B------:R-:W-:Y:S01]  /*0120*/  LOP3.LUT R32, R2, 0x20, RZ, 0xfc, !PT ;  /* 0x0000002002207812 */ /* 0x000fe200078efcff */
[----:B------:R-:W-:Y:S01]  /*0130*/  BSSY.RECONVERGENT B1, `(.L_x_148) ;  /* 0x00000b1000017945 */ /* 0x000fe20003800200 */
[----:B------:R-:W-:Y:S02]  /*0140*/  LOP3.LUT R3, RZ, R2, RZ, 0x33, !PT ;  /* 0x00000002ff037212 */ /* 0x000fe400078e33ff */
[----:B------:R-:W-:Y:S02]  /*0150*/  VIMNMX.U32 R0, PT, PT, R32, UR8, !PT ;  /* 0x0000000820007c48 */ /* 0x000fe4000ffe0000 */
[----:B------:R-:W-:Y:S02]  /*0160*/  MOV R43, RZ ;  /* 0x000000ff002b7202 */ /* 0x000fe40000000f00 */
[----:B------:R-:W-:Y:S02]  /*0170*/  IADD3 R0, PT, PT, R0, R3, RZ ;  /* 0x0000000300007210 */ /* 0x000fe40007ffe0ff */
[----:B------:R-:W-:-:S02]  /*0180*/  MOV R3, RZ ;  /* 0x000000ff00037202 */ /* 0x000fc40000000f00 */
[C---:B------:R-:W-:Y:S02]  /*0190*/  ISETP.GE.U32.AND P1, PT, R0.reuse, 0x1e0, PT ;  /* 0x000001e00000780c */ /* 0x040fe40003f26070 */
[----:B------:R-:W-:-:S04]  /*01a0*/  LEA.HI R55, R0, 0x1, RZ, 0x1b ;  /* 0x0000000100377811 */ /* 0x000fc800078fd8ff */
[----:B------:R-:W-:-:S07]  /*01b0*/  LOP3.LUT P0, R56, R55, 0xf, RZ, 0xc0, !PT ;  /* 0x0000000f37387812 */ /* 0x000fce000780c0ff */
[----:B------:R-:W-:Y:S06]  /*01c0*/  @!P1 BRA `(.L_x_149) ;  /* 0x00000008009c9947 */ /* 0x000fec0003800000 */
[----:B------:R-:W-:Y:S01]  /*01d0*/  LOP3.LUT R7, R2, 0x140, RZ, 0xfc, !PT ;  /* 0x0000014002077812 */ /* 0x000fe200078efcff */
[-CC-:B------:R-:W-:Y:S01]  /*01e0*/  IMAD R32, R32, R54.reuse, R5.reuse ;  /* 0x0000003620207224 */ /* 0x180fe200078e0205 */
[C---:B------:R-:W-:Y:S01]  /*01f0*/  LOP3.LUT R9, R2.reuse, 0x160, RZ, 0xfc, !PT ;  /* 0x0000016002097812 */ /* 0x040fe200078efcff */
[----:B------:R-:W-:Y:S01]  /*0200*/  HFMA2 R43, -RZ, RZ, 0, 0 ;  /* 0x00000000ff2b7431 */ /* 0x000fe200000001ff */
[C---:B------:R-:W-:Y:S01]  /*0210*/  LOP3.LUT R11, R2.reuse, 0x180, RZ, 0xfc, !PT ;  /* 0x00000180020b7812 */ /* 0x040fe200078efcff */
[-CC-:B------:R-:W-:Y:S01]  /*0220*/  IMAD R8, R7, R54.reuse, R5.reuse ;  /* 0x0000003607087224 */ /* 0x180fe200078e0205 */
[C---:B------:R-:W-:Y:S01]  /*0230*/  LOP3.LUT R0, R2.reuse, 0x100, RZ, 0xfc, !PT ;  /* 0x0000010002007812 */ /* 0x040fe200078efcff */
[-CC-:B------:R-:W-:Y:S01]  /*0240*/  IMAD R10, R9, R54.reuse, R5.reuse ;  /* 0x00000036090a7224 */ /* 0x180fe200078e0205 */
[C---:B------:R-:W-:Y:S01]  /*0250*/  LOP3.LUT R13, R2.reuse, 0x1a0, RZ, 0xfc, !PT ;  /* 0x000001a0020d7812 */ /* 0x040fe200078efcff */
[-CC-:B------:R-:W-:Y:S01]  /*0260*/  IMAD R12, R11, R54.reuse, R5.reuse ;  /* 0x000000360b0c7224 */ /* 0x180fe200078e0205 */
[----:B------:R-:W-:Y:S01]  /*0270*/  LOP3.LUT R15, R2, 0x1c0, RZ, 0xfc, !PT ;  /* 0x000001c0020f7812 */ /* 0x000fe200078efcff */
[-CC-:B------:R-:W-:Y:S01]  /*0280*/  IMAD R4, R0, R54.reuse, R5.reuse ;  /* 0x0000003600047224 */ /* 0x180fe200078e0205 */
        /* <DEDUP_REMOVED lines=17> */
[--C-:B------:R-:W-:Y:S01]  /*03a0*/  IMAD R28, R27, R54, R5.reuse ;  /* 0x000000361b1c7224 */ /* 0x100fe200078e0205 */
[----:B------:R-:W-:Y:S01]  /*03b0*/  IADD3 R7, PT, PT, R57, R8, RZ ;  /* 0x0000000839077210 */ /* 0x000fe20007ffe0ff */
[--C-:B------:R-:W-:Y:S01]  /*03c0*/  IMAD R30, R29, R54, R5.reuse ;  /* 0x000000361d1e7224 */ /* 0x100fe200078e0205 */
[C---:B------:R-:W-:Y:S01]  /*03d0*/  IADD3 R8, PT, PT, R57.reuse, R10, RZ ;  /* 0x0000000a39087210 */ /* 0x040fe20007ffe0ff */
[----:B------:R-:W-:Y:S01]  /*03e0*/  IMAD R0, R2, R54, R5 ;  /* 0x0000003602007224 */ /* 0x000fe200078e0205 */
[----:B------:R-:W-:-:S02]  /*03f0*/  IADD3 R9, PT, PT, R57, R12, RZ ;  /* 0x0000000c39097210 */ /* 0x000fc40007ffe0ff */
[C---:B------:R-:W-:Y:S02]  /*0400*/  IADD3 R17, PT, PT, R57.reuse, R4, RZ ;  /* 0x0000000439117210 */ /* 0x040fe40007ffe0ff */
[C---:B------:R-:W-:Y:S02]  /*0410*/  IADD3 R10, PT, PT, R57.reuse, R14, RZ ;  /* 0x0000000e390a7210 */ /* 0x040fe40007ffe0ff */
[C---:B------:R-:W-:Y:S02]  /*0420*/  IADD3 R11, PT, PT, R57.reuse, R16, RZ ;  /* 0x00000010390b7210 */ /* 0x040fe40007ffe0ff */
[C---:B------:R-:W-:Y:S02]  /*0430*/  IADD3 R12, PT, PT, R57.reuse, R18, RZ ;  /* 0x00000012390c7210 */ /* 0x040fe40007ffe0ff */
[C---:B------:R-:W-:Y:S02]  /*0440*/  IADD3 R5, PT, PT, R57.reuse, R32, RZ ;  /* 0x0000002039057210 */ /* 0x040fe40007ffe0ff */
[----:B------:R-:W-:-:S02]  /*0450*/  IADD3 R0, PT, PT, R57, R0, RZ ;  /* 0x0000000039007210 */ /* 0x000fc40007ffe0ff */
[----:B------:R-:W-:Y:S02]  /*0460*/  IADD3 R19, PT, PT, -R19, RZ, RZ ;  /* 0x000000ff13137210 */ /* 0x000fe40007ffe1ff */
[C---:B------:R-:W-:Y:S02]  /*0470*/  IADD3 R6, PT, PT, R57.reuse, R6, RZ ;  /* 0x0000000639067210 */ /* 0x040fe40007ffe0ff */
[C---:B------:R-:W-:Y:S02]  /*0480*/  IADD3 R13, PT, PT, R57.reuse, R20, RZ ;  /* 0x00000014390d7210 */ /* 0x040fe40007ffe0ff */
[C---:B------:R-:W-:Y:S02]  /*0490*/  IADD3 R14, PT, PT, R57.reuse, R22, RZ ;  /* 0x00000016390e7210 */ /* 0x040fe40007ffe0ff */
[C---:B------:R-:W-:Y:S02]  /*04a0*/  IADD3 R15, PT, PT, R57.reuse, R24, RZ ;  /* 0x00000018390f7210 */ /* 0x040fe40007ffe0ff */
[----:B------:R-:W-:-:S02]  /*04b0*/  IADD3 R16, PT, PT, R57, R26, RZ ;  /* 0x0000001a39107210 */ /* 0x000fc40007ffe0ff */
[C---:B------:R-:W-:Y:S02]  /*04c0*/  IADD3 R4, PT, PT, R57.reuse, R28, RZ ;  /* 0x0000001c39047210 */ /* 0x040fe40007ffe0ff */
[----:B------:R-:W-:-:S07]  /*04d0*/  IADD3 R18, PT, PT, R57, R30, RZ ;  /* 0x0000001e39127210 */ /* 0x000fce0007ffe0ff */
.L_x_150:
[----:B------:R-:W0:Y:S08]  /*04e0*/  LDC.64 R50, c[0x0][0x440] ;  /* 0x00011000ff327b82 */ /* 0x000e300000000a00 */
[----:B------:R-:W1:Y:S01]  /*04f0*/  LDC.64 R52, c[0x0][0x448] ;  /* 0x00011200ff347b82 */ /* 0x000e620000000a00 */
[----:B0-----:R-:W-:-:S06]  /*0500*/  IMAD.WIDE.U32 R44, R0, 0x4, R50 ;  /* 0x00000004002c7825 */ /* 0x001fcc00078e0032 */
[----:B------:R-:W2:Y:S01]  /*0510*/  LDG.E R44, desc[UR6][R44.64] ;  /* 0x000000062c2c7981 */ /* 0x000ea2000c1e1900 */
[----:B------:R-:W-:-:S04]  /*0520*/  IMAD.WIDE.U32 R20, R4, 0x4, R50 ;  /* 0x0000000404147825 */ /* 0x000fc800078e0032 */
[----:B------:R-:W-:Y:S01]  /*0530*/  IMAD.WIDE.U32 R24, R15, 0x4, R50 ;  /* 0x000000040f187825 */ /* 0x000fe200078e0032 */
[----:B------:R0:W3:Y:S03]  /*0540*/  LDG.E R48, desc[UR6][R20.64] ;  /* 0x0000000614307981 */ /* 0x0000e6000c1e1900 */
[----:B-1----:R-:W-:Y:S02]  /*0550*/  IMAD.WIDE.U32 R40, R0, 0x4, R52 ;  /* 0x0000000400287825 */ /* 0x002fe400078e0034 */
[----:B------:R-:W4:Y:S02]  /*0560*/  LDG.E R25, desc[UR6][R24.64] ;  /* 0x0000000618197981 */ /* 0x000f24000c1e1900 */
[--C-:B------:R-:W-:Y:S02]  /*0570*/  IMAD.WIDE.U32 R22, R5, 0x4, R50.reuse ;  /* 0x0000000405167825 */ /* 0x100fe400078e0032 */
[----:B------:R-:W5:Y:S02]  /*0580*/  LDG.E R40, desc[UR6][R40.64] ;  /* 0x0000000628287981 */ /* 0x000f64000c1e1900 */
[----:B0-----:R-:W-:-:S02]  /*0590*/  IMAD.WIDE.U32 R20, R16, 0x4, R50 ;  /* 0x0000000410147825 */ /* 0x001fc400078e0032 */
[----:B------:R0:W3:Y:S02]  /*05a0*/  LDG.E R49, desc[UR6][R22.64] ;  /* 0x0000000616317981 */ /* 0x0000e4000c1e1900 */
[----:B------:R-:W-:Y:S02]  /*05b0*/  IMAD.WIDE.U32 R38, R5, 0x4, R52 ;  /* 0x0000000405267825 */ /* 0x000fe400078e0034 */
[----:B------:R1:W4:Y:S02]  /*05c0*/  LDG.E R24, desc[UR6][R20.64] ;  /* 0x0000000614187981 */ /* 0x000324000c1e1900 */
[--C-:B------:R-:W-:Y:S02]  /*05d0*/  IMAD.WIDE.U32 R26, R13, 0x4, R50.reuse ;  /* 0x000000040d1a7825 */ /* 0x100fe400078e0032 */
[----:B------:R-:W4:Y:S02]  /*05e0*/  LDG.E R38, desc[UR6][R38.64] ;  /* 0x0000000626267981 */ /* 0x000f24000c1e1900 */
[----:B0-----:R-:W-:-:S02]  /*05f0*/  IMAD.WIDE.U32 R22, R14, 0x4, R50 ;  /* 0x000000040e167825 */ /* 0x001fc400078e0032 */
[----:B------:R-:W4:Y:S02]  /*0600*/  LDG.E R27, desc[UR6][R26.64] ;  /* 0x000000061a1b7981 */ /* 0x000f24000c1e1900 */
[----:B-1----:R-:W-:-:S04]  /*0610*/  IMAD.WIDE.U32 R20, R7, 0x4, R50 ;  /* 0x0000000407147825 */ /* 0x002fc800078e0032 */
[--C-:B------:R-:W-:Y:S02]  /*0620*/  IMAD.WIDE.U32 R28, R8, 0x4, R50.reuse ;  /* 0x00000004081c7825 */ /* 0x100fe400078e0032 */
[----:B------:R-:W4:Y:S02]  /*0630*/  LDG.E R21, desc[UR6][R20.64] ;  /* 0x0000000614157981 */ /* 0x000f24000c1e1900 */
[----:B------:R-:W-:Y:S02]  /*0640*/  IMAD.WIDE.U32 R32, R9, 0x4, R50 ;  /* 0x0000000409207825 */ /* 0x000fe400078e0032 */
[----:B------:R0:W4:Y:S02]  /*0650*/  LDG.E R26, desc[UR6][R22.64] ;  /* 0x00000006161a7981 */ /* 0x000124000c1e1900 */
[----:B------:R-:W-:Y:S02]  /*0660*/  IMAD.WIDE.U32 R34, R4, 0x4, R52 ;  /* 0x0000000404227825 */ /* 0x000fe400078e0034 */
[----:B------:R-:W4:Y:S02]  /*0670*/  LDG.E R36, desc[UR6][R32.64] ;  /* 0x0000000620247981 */ /* 0x000f24000c1e1900 */
[----:B------:R-:W-:-:S02]  /*0680*/  IMAD.WIDE.U32 R46, R18, 0x4, R50 ;  /* 0x00000004122e7825 */ /* 0x000fc400078e0032 */
[----:B------:R1:W4:Y:S02]  /*0690*/  LDG.E R20, desc[UR6][R28.64] ;  /* 0x000000061c147981 */ /* 0x000324000c1e1900 */
[--C-:B0-----:R-:W-:Y:S02]  /*06a0*/  IMAD.WIDE.U32 R22, R17, 0x4, R50.reuse ;  /* 0x0000000411167825 */ /* 0x101fe400078e0032 */
[----:B------:R0:W4:Y:S02]  /*06b0*/  LDG.E R37, desc[UR6][R34.64] ;  /* 0x0000000622257981 */ /* 0x000124000c1e1900 */
[----:B------:R-:W-:Y:S02]  /*06c0*/  IMAD.WIDE.U32 R30, R6, 0x4, R50 ;  /* 0x00000004061e7825 */ /* 0x000fe400078e0032 */
[----:B------:R-:W4:Y:S02]  /*06d0*/  LDG.E R46, desc[UR6][R46.64] ;  /* 0x000000062e2e7981 */ /* 0x000f24000c1e1900 */
[----:B-1----:R-:W-:-:S02]  /*06e0*/  IMAD.WIDE.U32 R28, R18, 0x4, R52 ;  /* 0x00000004121c7825 */ /* 0x002fc400078e0034 */
[----:B------:R-:W4:Y:S02]  /*06f0*/  LDG.E R23, desc[UR6][R22.64] ;  /* 0x0000000616177981 */ /* 0x000f24000c1e1900 */
[--C-:B------:R-:W-:Y:S02]  /*0700*/  IMAD.WIDE.U32 R32, R13, 0x4, R52.reuse ;  /* 0x000000040d207825 */ /* 0x100fe400078e0034 */
[----:B------:R-:W4:Y:S04]  /*0710*/  LDG.E R41, desc[UR6][R28.64] ;  /* 0x000000061c297981 */ /* 0x000f28000c1e1900 */
[----:B------:R1:W4:Y:S04]  /*0720*/  LDG.E R42, desc[UR6][R32.64] ;  /* 0x00000006202a7981 */ /* 0x000328000c1e1900 */
[----:B------:R1:W4:Y:S01]  /*0730*/  LDG.E R22, desc[UR6][R30.64] ;  /* 0x000000061e167981 */ /* 0x000322000c1e1900 */
[----:B0-----:R-:W-:-:S04]  /*0740*/  IMAD.WIDE.U32 R34, R15, 0x4, R52 ;  /* 0x000000040f227825 */ /* 0x001fc800078e0034 */
[----:B-1----:R-:W-:Y:S02]  /*0750*/  IMAD.WIDE.U32 R32, R14, 0x4, R52 ;  /* 0x000000040e207825 */ /* 0x002fe400078e0034 */
[----:B------:R-:W4:Y:S02]  /*0760*/  LDG.E R34, desc[UR6][R34.64] ;  /* 0x0000000622227981 */ /* 0x000f24000c1e1900 */
[----:B------:R-:W-:-:S04]  /*0770*/  IMAD.WIDE.U32 R30, R10, 0x4, R50 ;  /* 0x000000040a1e7825 */ /* 0x000fc800078e0032 */
[--C-:B------:R-:W-:Y:S01]  /*0780*/  IMAD.WIDE.U32 R28, R12, 0x4, R50.reuse ;  /* 0x000000040c1c7825 */ /* 0x100fe200078e0032 */
[----:B------:R0:W4:Y:S04]  /*0790*/  LDG.E R39, desc[UR6][R30.64] ;  /* 0x000000061e277981 */ /* 0x000128000c1e1900 */
[----:B------:R1:W4:Y:S01]  /*07a0*/  LDG.E R47, desc[UR6][R28.64] ;  /* 0x000000061c2f7981 */ /* 0x000322000c1e1900 */
[----:B0-----:R-:W-:-:S04]  /*07b0*/  IMAD.WIDE.U32 R30, R11, 0x4, R50 ;  /* 0x000000040b1e7825 */ /* 0x001fc800078e0032 */
[--C-:B-1----:R-:W-:Y:S01]  /*07c0*/  IMAD.WIDE.U32 R28, R16, 0x4, R52.reuse ;  /* 0x00000004101c7825 */ /* 0x102fe200078e0034 */
[----:B------:R0:W4:Y:S04]  /*07d0*/  LDG.E R45, desc[UR6][R30.64] ;  /* 0x000000061e2d7981 */ /* 0x000128000c1e1900 */
[----:B------:R1:W4:Y:S01]  /*07e0*/  LDG.E R35, desc[UR6][R28.64] ;  /* 0x000000061c237981 */ /* 0x000322000c1e1900 */
[----:B0-----:R-:W-:-:S04]  /*07f0*/  IMAD.WIDE.U32 R30, R17, 0x4, R52 ;  /* 0x00000004111e7825 */ /* 0x001fc800078e0034 */
[--C-:B-1----:R-:W-:Y:S01]  /*0800*/  IMAD.WIDE.U32 R28, R7, 0x4, R52.reuse ;  /* 0x00000004071c7825 */ /* 0x102fe200078e0034 */
[----:B------:R0:W4:Y:S03]  /*0810*/  LDG.E R50, desc[UR6][R30.64] ;  /* 0x000000061e327981 */ /* 0x000126000c1e1900 */
[----:B0-----:R-:W-:-:S06]  /*0820*/  IMAD.WIDE.U32 R30, R8, 0x4, R52 ;  /* 0x00000004081e7825 */ /* 0x001fcc00078e0034 */
[----:B------:R-:W4:Y:S01]  /*0830*/  LDG.E R30, desc[UR6][R30.64] ;  /* 0x000000061e1e7981 */ /* 0x000f22000c1e1900 */
[----:B--2---:R-:W-:-:S03]  /*0840*/  FADD.FTZ R44, R44, R43 ;  /* 0x0000002b2c2c7221 */ /* 0x004fc60000010000 */
[----:B------:R0:W2:Y:S02]  /*0850*/  LDG.E R43, desc[UR6][R32.64] ;  /* 0x00000006202b7981 */ /* 0x0000a4000c1e1900 */
[----:B0-----:R-:W-:-:S06]  /*0860*/  IMAD.WIDE.U32 R32, R6, 0x4, R52 ;  /* 0x0000000406207825 */ /* 0x001fcc00078e0034 */
[----:B------:R-:W2:Y:S04]  /*0870*/  LDG.E R32, desc[UR6][R32.64] ;  /* 0x0000000620207981 */ /* 0x000ea8000c1e1900 */
[----:B------:R0:W2:Y:S02]  /*0880*/  LDG.E R33, desc[UR6][R28.64] ;  /* 0x000000061c217981 */ /* 0x0000a4000c1e1900 */
[----:B0-----:R-:W-:-:S05]  /*0890*/  IMAD.WIDE.U32 R28, R9, 0x4, R52 ;  /* 0x00000004091c7825 */ /* 0x001fca00078e0034 */
[----:B------:R0:W2:Y:S02]  /*08a0*/  LDG.E R51, desc[UR6][R28.64] ;  /* 0x000000061c337981 */ /* 0x0000a4000c1e1900 */
[----:B0-----:R-:W-:-:S05]  /*08b0*/  IMAD.WIDE.U32 R28, R10, 0x4, R52 ;  /* 0x000000040a1c7825 */ /* 0x001fca00078e0034 */
[----:B------:R0:W2:Y:S02]  /*08c0*/  LDG.E R59, desc[UR6][R28.64] ;  /* 0x000000061c3b7981 */ /* 0x0000a4000c1e1900 */
[----:B0-----:R-:W-:-:S05]  /*08d0*/  IMAD.WIDE.U32 R28, R11, 0x4, R52 ;  /* 0x000000040b1c7825 */ /* 0x001fca00078e0034 */
[----:B------:R0:W2:Y:S02]  /*08e0*/  LDG.E R60, desc[UR6][R28.64] ;  /* 0x000000061c3c7981 */ /* 0x0000a4000c1e1900 */
[----:B0-----:R-:W-:-:S05]  /*08f0*/  IMAD.WIDE.U32 R28, R12, 0x4, R52 ;  /* 0x000000040c1c7825 */ /* 0x001fca00078e0034 */
[----:B------:R-:W2:Y:S01]  /*0900*/  LDG.E R52, desc[UR6][R28.64] ;  /* 0x000000061c347981 */ /* 0x000ea2000c1e1900 */
[----:B-----5:R-:W-:Y:S01]  /*0910*/  FADD.FTZ R3, R40, R3 ;  /* 0x0000000328037221 */ /* 0x020fe20000010000 */
[----:B---3--:R-:W-:-:S03]  /*0920*/  FADD.FTZ R49, R44, R49 ;  /* 0x000000312c317221 */ /* 0x008fc60000010000 */
[----:B----4-:R-:W-:Y:S01]  /*0930*/  FADD.FTZ R38, R3, R38 ;  /* 0x0000002603267221 */ /* 0x010fe20000010000 */
[----:B------:R-:W-:-:S03]  /*0940*/  FADD.FTZ R49, R49, R48 ;  /* 0x0000003031317221 */ /* 0x000fc60000010000 */
[----:B------:R-:W-:Y:S01]  /*0950*/  FADD.FTZ R38, R38, R37 ;  /* 0x0000002526267221 */ /* 0x000fe20000010000 */
[----:B------:R-:W-:-:S03]  /*0960*/  FADD.FTZ R46, R49, R46 ;  /* 0x0000002e312e7221 */ /* 0x000fc60000010000 */
[----:B------:R-:W-:Y:S01]  /*0970*/  FADD.FTZ R41, R38, R41 ;  /* 0x0000002926297221 */ /* 0x000fe20000010000 */
[----:B------:R-:W-:-:S03]  /*0980*/  FADD.FTZ R27, R46, R27 ;  /* 0x0000001b2e1b7221 */ /* 0x000fc60000010000 */
[----:B------:R-:W-:Y:S01]  /*0990*/  FADD.FTZ R42, R41, R42 ;  /* 0x0000002a292a7221 */ /* 0x000fe20000010000 */
[----:B------:R-:W-:-:S04]  /*09a0*/  FADD.FTZ R26, R27, R26 ;  /* 0x0000001a1b1a7221 */ /* 0x000fc80000010000 */
[----:B------:R-:W-:-:S04]  /*09b0*/  FADD.FTZ R25, R26, R25 ;  /* 0x000000191a197221 */ /* 0x000fc80000010000 */
[----:B------:R-:W-:-:S04]  /*09c0*/  FADD.FTZ R24, R25, R24 ;  /* 0x0000001819187221 */ /* 0x000fc80000010000 */
[----:B------:R-:W-:-:S04]  /*09d0*/  FADD.FTZ R23, R24, R23 ;  /* 0x0000001718177221 */ /* 0x000fc80000010000 */
[----:B------:R-:W-:Y:S01]  /*09e0*/  FADD.FTZ R22, R23, R22 ;  /* 0x0000001617167221 */ /* 0x000fe20000010000 */
[----:B------:R-:W-:-:S03]  /*09f0*/  IADD3 R19, PT, PT, R19, 0x10, RZ ;  /* 0x0000001013137810 */ /* 0x000fc60007ffe0ff */
[----:B------:R-:W-:Y:S01]  /*0a00*/  FADD.FTZ R21, R22, R21 ;  /* 0x0000001516157221 */ /* 0x000fe20000010000 */
[----:B------:R-:W-:-:S03]  /*0a10*/  ISETP.NE.AND P1, PT, R19, RZ, PT ;  /* 0x000000ff1300720c */ /* 0x000fc60003f25270 */
[----:B------:R-:W-:-:S04]  /*0a20*/  FADD.FTZ R21, R21, R20 ;  /* 0x0000001415157221 */ /* 0x000fc80000010000 */
[----:B------:R-:W-:-:S04]  /*0a30*/  FADD.FTZ R36, R21, R36 ;  /* 0x0000002415247221 */ /* 0x000fc80000010000 */
[----:B------:R-:W-:-:S04]  /*0a40*/  FADD.FTZ R36, R36, R39 ;  /* 0x0000002724247221 */ /* 0x000fc80000010000 */
[----:B------:R-:W-:Y:S01]  /*0a50*/  FADD.FTZ R36, R36, R45 ;  /* 0x0000002d24247221 */ /* 0x000fe20000010000 */
[----:B------:R-:W-:Y:S02]  /*0a60*/  IADD3 R2, PT, PT, R2, 0x200, RZ ;  /* 0x0000020002027810 */ /* 0x000fe40007ffe0ff */
[C---:B------:R-:W-:Y:S02]  /*0a70*/  LEA R0, R54.reuse, R0, 0x9 ;  /* 0x0000000036007211 */ /* 0x040fe400078e48ff */
[C---:B------:R-:W-:Y:S02]  /*0a80*/  LEA R5, R54.reuse, R5, 0x9 ;  /* 0x0000000536057211 */ /* 0x040fe400078e48ff */
[C---:B------:R-:W-:Y:S02]  /*0a90*/  LEA R4, R54.reuse, R4, 0x9 ;  /* 0x0000000436047211 */ /* 0x040fe400078e48ff */
[C---:B------:R-:W-:Y:S02]  /*0aa0*/  LEA R18, R54.reuse, R18, 0x9 ;  /* 0x0000001236127211 */ /* 0x040fe400078e48ff */
[----:B------:R-:W-:-:S02]  /*0ab0*/  LEA R13, R54, R13, 0x9 ;  /* 0x0000000d360d7211 */ /* 0x000fc400078e48ff */
[C---:B------:R-:W-:Y:S02]  /*0ac0*/  LEA R14, R54.reuse, R14, 0x9 ;  /* 0x0000000e360e7211 */ /* 0x040fe400078e48ff */
        /* <DEDUP_REMOVED lines=9> */
[----:B------:R-:W-:Y:S01]  /*0b60*/  LEA R12, R54, R12, 0x9 ;  /* 0x0000000c360c7211 */ /* 0x000fe200078e48ff */
[----:B--2---:R-:W-:-:S04]  /*0b70*/  FADD.FTZ R43, R42, R43 ;  /* 0x0000002b2a2b7221 */ /* 0x004fc80000010000 */
[----:B------:R-:W-:-:S04]  /*0b80*/  FADD.FTZ R34, R43, R34 ;  /* 0x000000222b227221 */ /* 0x000fc80000010000 */
[----:B------:R-:W-:-:S04]  /*0b90*/  FADD.FTZ R35, R34, R35 ;  /* 0x0000002322237221 */ /* 0x000fc80000010000 */
[----:B------:R-:W-:-:S04]  /*0ba0*/  FADD.FTZ R35, R35, R50 ;  /* 0x0000003223237221 */ /* 0x000fc80000010000 */
[----:B------:R-:W-:-:S04]  /*0bb0*/  FADD.FTZ R32, R35, R32 ;  /* 0x0000002023207221 */ /* 0x000fc80000010000 */
[----:B------:R-:W-:-:S04]  /*0bc0*/  FADD.FTZ R33, R32, R33 ;  /* 0x0000002120217221 */ /* 0x000fc80000010000 */
[----:B------:R-:W-:-:S04]  /*0bd0*/  FADD.FTZ R30, R33, R30 ;  /* 0x0000001e211e7221 */ /* 0x000fc80000010000 */
[----:B------:R-:W-:Y:S01]  /*0be0*/  FADD.FTZ R30, R30, R51 ;  /* 0x000000331e1e7221 */ /* 0x000fe20000010000 */
[----:B------:R-:W-:-:S03]  /*0bf0*/  FADD.FTZ R43, R36, R47 ;  /* 0x0000002f242b7221 */ /* 0x000fc60000010000 */
[----:B------:R-:W-:-:S04]  /*0c00*/  FADD.FTZ R59, R30, R59 ;  /* 0x0000003b1e3b7221 */ /* 0x000fc80000010000 */
[----:B------:R-:W-:-:S04]  /*0c10*/  FADD.FTZ R59, R59, R60 ;  /* 0x0000003c3b3b7221 */ /* 0x000fc80000010000 */
[----:B------:R-:W-:Y:S01]  /*0c20*/  FADD.FTZ R3, R59, R52 ;  /* 0x000000343b037221 */ /* 0x000fe20000010000 */
[----:B------:R-:W-:Y:S06]  /*0c30*/  @P1 BRA `(.L_x_150) ;  /* 0xfffffff800281947 */ /* 0x000fec000383ffff */
.L_x_149:
[----:B------:R-:W-:Y:S05]  /*0c40*/  BSYNC.RECONVERGENT B1 ;  /* 0x0000000000017941 */ /* 0x000fea0003800200 */
.L_x_148:
[----:B------:R-:W-:Y:S05]  /*0c50*/  @!P0 BRA `(.L_x_147) ;  /* 0x0000000400e88947 */ /* 0x000fea0003800000 */
[----:B------:R-:W0:Y:S01]  /*0c60*/  S2R R0, SR_TID.X ;  /* 0x0000000000007919 */ /* 0x000e220000002100 */
[----:B------:R-:W-:Y:S01]  /*0c70*/  ISETP.GE.U32.AND P0, PT, R56, 0x8, PT ;  /* 0x000000083800780c */ /* 0x000fe20003f06070 */
[----:B------:R-:W-:Y:S01]  /*0c80*/  BSSY.RECONVERGENT B1, `(.L_x_151) ;  /* 0x0000041000017945 */ /* 0x000fe20003800200 */
[----:B------:R-:W-:Y:S02]  /*0c90*/  LOP3.LUT R34, R55, 0x7, RZ, 0xc0, !PT ;  /* 0x0000000737227812 */ /* 0x000fe400078ec0ff */
[----:B------:R-:W-:Y:S02]  /*0ca0*/  SHF.L.U32 R7, R58, 0x5, RZ ;  /* 0x000000053a077819 */ /* 0x000fe400000006ff */
[----:B------:R-:W-:Y:S02]  /*0cb0*/  ISETP.NE.AND P1, PT, R34, RZ, PT ;  /* 0x000000ff2200720c */ /* 0x000fe40003f25270 */
[----:B0-----:R-:W-:-:S05]  /*0cc0*/  LOP3.LUT R11, R7, 0x1f, R0, 0xf8, !PT ;  /* 0x0000001f070b7812 */ /* 0x001fca00078ef800 */
[----:B------:R-:W-:Y:S06]  /*0cd0*/  @!P0 BRA `(.L_x_152) ;  /* 0x0000000000ec8947 */ /* 0x000fec0003800000 */
[----:B------:R-:W0:Y:S01]  /*0ce0*/  LDC.64 R4, c[0x0][0x448] ;  /* 0x00011200ff047b82 */ /* 0x000e220000000a00 */
[----:B------:R-:W-:-:S05]  /*0cf0*/  IMAD R13, R2, R54, R11 ;  /* 0x00000036020d7224 */ /* 0x000fca00078e020b */
[CC--:B------:R-:W-:Y:S02]  /*0d00*/  LEA R21, R54.reuse, R13.reuse, 0x5 ;  /* 0x0000000d36157211 */ /* 0x0c0fe400078e28ff */
[----:B------:R-:W1:Y:S01]  /*0d10*/  LDC.64 R8, c[0x0][0x440] ;  /* 0x00011000ff087b82 */ /* 0x000e620000000a00 */
[CC--:B------:R-:W-:Y:S02]  /*0d20*/  LEA R23, R54.reuse, R13.reuse, 0x6 ;  /* 0x0000000d36177211 */ /* 0x0c0fe400078e30ff */
[C---:B------:R-:W-:Y:S02]  /*0d30*/  LEA R33, R54.reuse, R13, 0x7 ;  /* 0x0000000d36217211 */ /* 0x040fe400078e38ff */
[----:B------:R-:W-:Y:S01]  /*0d40*/  LEA R27, R54, R23, 0x5 ;  /* 0x00000017361b7211 */ /* 0x000fe200078e28ff */
[----:B0-----:R-:W-:-:S06]  /*0d50*/  IMAD.WIDE.U32 R14, R13, 0x4, R4 ;  /* 0x000000040d0e7825 */ /* 0x001fcc00078e0004 */
[----:B------:R0:W2:Y:S01]  /*0d60*/  LDG.E R14, desc[UR6][R14.64] ;  /* 0x000000060e0e7981 */ /* 0x0000a2000c1e1900 */
[----:B-1----:R-:W-:-:S04]  /*0d70*/  IMAD.WIDE.U32 R16, R13, 0x4, R8 ;  /* 0x000000040d107825 */ /* 0x002fc800078e0008 */
[C---:B------:R-:W-:Y:S01]  /*0d80*/  IMAD.WIDE.U32 R18, R21.reuse, 0x4, R8 ;  /* 0x0000000415127825 */ /* 0x040fe200078e0008 */
[----:B------:R-:W3:Y:S03]  /*0d90*/  LDG.E R0, desc[UR6][R16.64] ;  /* 0x0000000610007981 */ /* 0x000ee6000c1e1900 */
[----:B------:R-:W-:Y:S01]  /*0da0*/  IMAD.WIDE.U32 R20, R21, 0x4, R4 ;  /* 0x0000000415147825 */ /* 0x000fe200078e0004 */
[----:B------:R1:W4:Y:S03]  /*0db0*/  LDG.E R6, desc[UR6][R18.64] ;  /* 0x0000000612067981 */ /* 0x000326000c1e1900 */
[C---:B------:R-:W-:Y:S01]  /*0dc0*/  IMAD.WIDE.U32 R12, R23.reuse, 0x4, R8 ;  /* 0x00000004170c7825 */ /* 0x040fe200078e0008 */
[----:B------:R5:W4:Y:S03]  /*0dd0*/  LDG.E R35, desc[UR6][R20.64] ;  /* 0x0000000614237981 */ /* 0x000b26000c1e1900 */
[----:B------:R-:W-:-:S04]  /*0de0*/  IMAD.WIDE.U32 R22, R23, 0x4, R4 ;  /* 0x0000000417167825 */ /* 0x000fc800078e0004 */
[C---:B------:R-:W-:Y:S01]  /*0df0*/  IMAD.WIDE.U32 R24, R27.reuse, 0x4, R8 ;  /* 0x000000041b187825 */ /* 0x040fe200078e0008 */
[----:B------:R5:W4:Y:S03]  /*0e00*/  LDG.E R12, desc[UR6][R12.64] ;  /* 0x000000060c0c7981 */ /* 0x000b26000c1e1900 */
[--C-:B------:R-:W-:Y:S01]  /*0e10*/  IMAD.WIDE.U32 R26, R27, 0x4, R4.reuse ;  /* 0x000000041b1a7825 */ /* 0x100fe200078e0004 */
[----:B------:R-:W4:Y:S01]  /*0e20*/  LDG.E R23, desc[UR6][R22.64] ;  /* 0x0000000616177981 */ /* 0x000f22000c1e1900 */
[CC--:B0-----:R-:W-:Y:S02]  /*0e30*/  LEA R15, R54.reuse, R33.reuse, 0x5 ;  /* 0x00000021360f7211 */ /* 0x0c1fe400078e28ff */
[----:B------:R-:W-:Y:S01]  /*0e40*/  IMAD.WIDE.U32 R30, R33, 0x4, R4 ;  /* 0x00000004211e7825 */ /* 0x000fe200078e0004 */
[----:B------:R-:W4:Y:S01]  /*0e50*/  LDG.E R25, desc[UR6][R24.64] ;  /* 0x0000000618197981 */ /* 0x000f22000c1e1900 */
[----:B-1----:R-:W-:-:S02]  /*0e60*/  LEA R19, R54, R33, 0x6 ;  /* 0x0000002136137211 */ /* 0x002fc400078e30ff */
[--C-:B------:R-:W-:Y:S01]  /*0e70*/  IMAD.WIDE.U32 R28, R33, 0x4, R8.reuse ;  /* 0x00000004211c7825 */ /* 0x100fe200078e0008 */
[----:B------:R-:W4:Y:S03]  /*0e80*/  LDG.E R27, desc[UR6][R26.64] ;  /* 0x000000061a1b7981 */ /* 0x000f26000c1e1900 */
[C---:B------:R-:W-:Y:S01]  /*0e90*/  IMAD.WIDE.U32 R32, R15.reuse, 0x4, R8 ;  /* 0x000000040f207825 */ /* 0x040fe200078e0008 */
[----:B------:R-:W4:Y:S03]  /*0ea0*/  LDG.E R10, desc[UR6][R28.64] ;  /* 0x000000061c0a7981 */ /* 0x000f26000c1e1900 */
[----:B-----5:R-:W-:Y:S01]  /*0eb0*/  IMAD.WIDE.U32 R20, R15, 0x4, R4 ;  /* 0x000000040f147825 */ /* 0x020fe200078e0004 */
[----:B------:R-:W5:Y:S01]  /*0ec0*/  LDG.E R31, desc[UR6][R30.64] ;  /* 0x000000061e1f7981 */ /* 0x000f62000c1e1900 */
[----:B------:R-:W-:-:S02]  /*0ed0*/  LEA R13, R54, R19, 0x5 ;  /* 0x00000013360d7211 */ /* 0x000fc400078e28ff */
[C---:B------:R-:W-:Y:S01]  /*0ee0*/  IMAD.WIDE.U32 R16, R19.reuse, 0x4, R8 ;  /* 0x0000000413107825 */ /* 0x040fe200078e0008 */
[----:B------:R-:W5:Y:S03]  /*0ef0*/  LDG.E R33, desc[UR6][R32.64] ;  /* 0x0000000620217981 */ /* 0x000f66000c1e1900 */
[----:B------:R-:W-:Y:S01]  /*0f00*/  IMAD.WIDE.U32 R18, R19, 0x4, R4 ;  /* 0x0000000413127825 */ /* 0x000fe200078e0004 */
[----:B------:R-:W5:Y:S03]  /*0f10*/  LDG.E R21, desc[UR6][R20.64] ;  /* 0x0000000614157981 */ /* 0x000f66000c1e1900 */
[C---:B------:R-:W-:Y:S01]  /*0f20*/  IMAD.WIDE.U32 R8, R13.reuse, 0x4, R8 ;  /* 0x000000040d087825 */ /* 0x040fe200078e0008 */
[----:B------:R-:W5:Y:S03]  /*0f30*/  LDG.E R17, desc[UR6][R16.64] ;  /* 0x0000000610117981 */ /* 0x000f66000c1e1900 */
[----:B------:R-:W-:Y:S01]  /*0f40*/  IMAD.WIDE.U32 R4, R13, 0x4, R4 ;  /* 0x000000040d047825 */ /* 0x000fe200078e0004 */
[----:B------:R-:W5:Y:S04]  /*0f50*/  LDG.E R19, desc[UR6][R18.64] ;  /* 0x0000000612137981 */ /* 0x000f68000c1e1900 */
[----:B------:R-:W5:Y:S04]  /*0f60*/  LDG.E R9, desc[UR6][R8.64] ;  /* 0x0000000608097981 */ /* 0x000f68000c1e1900 */
[----:B------:R-:W5:Y:S01]  /*0f70*/  LDG.E R5, desc[UR6][R4.64] ;  /* 0x0000000604057981 */ /* 0x000f62000c1e1900 */
[----:B------:R-:W-:Y:S01]  /*0f80*/  IADD3 R2, PT, PT, R2, 0x100, RZ ;  /* 0x0000010002027810 */ /* 0x000fe20007ffe0ff */
[----:B--2---:R-:W-:Y:S01]  /*0f90*/  FADD.FTZ R14, R3, R14 ;  /* 0x0000000e030e7221 */ /* 0x004fe20000010000 */
[----:B---3--:R-:W-:-:S04]  /*0fa0*/  FADD.FTZ R43, R43, R0 ;  /* 0x000000002b2b7221 */ /* 0x008fc80000010000 */
[----:B----4-:R-:W-:Y:S01]  /*0fb0*/  FADD.FTZ R43, R43, R6 ;  /* 0x000000062b2b7221 */ /* 0x010fe20000010000 */
[----:B------:R-:W-:-:S03]  /*0fc0*/  FADD.FTZ R14, R14, R35 ;  /* 0x000000230e0e7221 */ /* 0x000fc60000010000 */
[----:B------:R-:W-:Y:S01]  /*0fd0*/  FADD.FTZ R12, R43, R12 ;  /* 0x0000000c2b0c7221 */ /* 0x000fe20000010000 */
[----:B------:R-:W-:-:S03]  /*0fe0*/  FADD.FTZ R14, R14, R23 ;  /* 0x000000170e0e7221 */ /* 0x000fc60000010000 */
[----:B------:R-:W-:Y:S01]  /*0ff0*/  FADD.FTZ R25, R12, R25 ;  /* 0x000000190c197221 */ /* 0x000fe20000010000 */
[----:B------:R-:W-:-:S03]  /*1000*/  FADD.FTZ R14, R14, R27 ;  /* 0x0000001b0e0e7221 */ /* 0x000fc60000010000 */
[----:B------:R-:W-:Y:S01]  /*1010*/  FADD.FTZ R10, R25, R10 ;  /* 0x0000000a190a7221 */ /* 0x000fe20000010000 */
[----:B-----5:R-:W-:-:S03]  /*1020*/  FADD.FTZ R14, R14, R31 ;  /* 0x0000001f0e0e7221 */ /* 0x020fc60000010000 */
[----:B------:R-:W-:Y:S01]  /*1030*/  FADD.FTZ R10, R10, R33 ;  /* 0x000000210a0a7221 */ /* 0x000fe20000010000 */
[----:B------:R-:W-:-:S03]  /*1040*/  FADD.FTZ R14, R14, R21 ;  /* 0x000000150e0e7221 */ /* 0x000fc60000010000 */
[----:B------:R-:W-:Y:S01]  /*1050*/  FADD.FTZ R10, R10, R17 ;  /* 0x000000110a0a7221 */ /* 0x000fe20000010000 */
[----:B------:R-:W-:-:S03]  /*1060*/  FADD.FTZ R14, R14, R19 ;  /* 0x000000130e0e7221 */ /* 0x000fc60000010000 */
[----:B------:R-:W-:Y:S01]  /*1070*/  FADD.FTZ R43, R10, R9 ;  /* 0x000000090a2b7221 */ /* 0x000fe20000010000 */
[----:B------:R-:W-:-:S07]  /*1080*/  FADD.FTZ R3, R14, R5 ;  /* 0x000000050e037221 */ /* 0x000fce0000010000 */
.L_x_152:
[----:B------:R-:W-:Y:S05]  /*1090*/  BSYNC.RECONVERGENT B1 ;  /* 0x0000000000017941 */ /* 0x000fea0003800200 */
.L_x_151:
[----:B------:R-:W-:Y:S05]  /*10a0*/  @!P1 BRA `(.L_x_147) ;  /* 0x0000000000d49947 */ /* 0x000fea0003800000 */
[----:B------:R-:W-:Y:S01]  /*10b0*/  ISETP.GE.U32.AND P0, PT, R34, 0x4, PT ;  /* 0x000000042200780c */ /* 0x000fe20003f06070 */
[----:B------:R-:W-:Y:S01]  /*10c0*/  BSSY.RECONVERGENT B1, `(.L_x_153) ;  /* 0x0000023000017945 */ /* 0x000fe20003800200 */
[----:B------:R-:W-:-:S04]  /*10d0*/  LOP3.LUT R0, R55, 0x3, RZ, 0xc0, !PT ;  /* 0x0000000337007812 */ /* 0x000fc800078ec0ff */
[----:B------:R-:W-:-:S07]  /*10e0*/  ISETP.NE.AND P1, PT, R0, RZ, PT ;  /* 0x000000ff0000720c */ /* 0x000fce0003f25270 */
[----:B------:R-:W-:Y:S06]  /*10f0*/  @!P0 BRA `(.L_x_154) ;  /* 0x00000000007c8947 */ /* 0x000fec0003800000 */
[----:B------:R-:W0:Y:S01]  /*1100*/  LDC.64 R4, c[0x0][0x440] ;  /* 0x00011000ff047b82 */ /* 0x000e220000000a00 */
[----:B------:R-:W-:-:S05]  /*1110*/  IMAD R15, R2, R54, R11 ;  /* 0x00000036020f7224 */ /* 0x000fca00078e020b */
[CC--:B------:R-:W-:Y:S02]  /*1120*/  LEA R17, R54.reuse, R15.reuse, 0x5 ;  /* 0x0000000f36117211 */ /* 0x0c0fe400078e28ff */
[----:B------:R-:W1:Y:S01]  /*1130*/  LDC.64 R12, c[0x0][0x448] ;  /* 0x00011200ff0c7b82 */ /* 0x000e620000000a00 */
[----:B------:R-:W-:-:S04]  /*1140*/  LEA R21, R54, R15, 0x6 ;  /* 0x0000000f36157211 */ /* 0x000fc800078e30ff */
[----:B------:R-:W-:Y:S01]  /*1150*/  LEA R23, R54, R21, 0x5 ;  /* 0x0000001536177211 */ /* 0x000fe200078e28ff */
[----:B0-----:R-:W-:-:S04]  /*1160*/  IMAD.WIDE.U32 R8, R15, 0x4, R4 ;  /* 0x000000040f087825 */ /* 0x001fc800078e0004 */
[----:B-1----:R-:W-:Y:S02]  /*1170*/  IMAD.WIDE.U32 R10, R15, 0x4, R12 ;  /* 0x000000040f0a7825 */ /* 0x002fe400078e000c */
[----:B------:R-:W2:Y:S02]  /*1180*/  LDG.E R8, desc[UR6][R8.64] ;  /* 0x0000000608087981 */ /* 0x000ea4000c1e1900 */
[C---:B------:R-:W-:Y:S02]  /*1190*/  IMAD.WIDE.U32 R14, R17.reuse, 0x4, R4 ;  /* 0x00000004110e7825 */ /* 0x040fe400078e0004 */
[----:B------:R-:W3:Y:S02]  /*11a0*/  LDG.E R10, desc[UR6][R10.64] ;  /* 0x000000060a0a7981 */ /* 0x000ee4000c1e1900 */
[----:B------:R-:W-:Y:S02]  /*11b0*/  IMAD.WIDE.U32 R16, R17, 0x4, R12 ;  /* 0x0000000411107825 */ /* 0x000fe400078e000c */
[----:B------:R-:W4:Y:S02]  /*11c0*/  LDG.E R15, desc[UR6][R14.64] ;  /* 0x000000060e0f7981 */ /* 0x000f24000c1e1900 */
[----:B------:R-:W-:-:S02]  /*11d0*/  IMAD.WIDE.U32 R18, R21, 0x4, R4 ;  /* 0x0000000415127825 */ /* 0x000fc400078e0004 */
[----:B------:R-:W5:Y:S02]  /*11e0*/  LDG.E R17, desc[UR6][R16.64] ;  /* 0x0000000610117981 */ /* 0x000f64000c1e1900 */
[----:B------:R-:W-:Y:S02]  /*11f0*/  IMAD.WIDE.U32 R20, R21, 0x4, R12 ;  /* 0x0000000415147825 */ /* 0x000fe400078e000c */
[----:B------:R-:W5:Y:S02]  /*1200*/  LDG.E R19, desc[UR6][R18.64] ;  /* 0x0000000612137981 */ /* 0x000f64000c1e1900 */
[C---:B------:R-:W-:Y:S02]  /*1210*/  IMAD.WIDE.U32 R4, R23.reuse, 0x4, R4 ;  /* 0x0000000417047825 */ /* 0x040fe400078e0004 */
[----:B------:R-:W5:Y:S02]  /*1220*/  LDG.E R21, desc[UR6][R20.64] ;  /* 0x0000000614157981 */ /* 0x000f64000c1e1900 */
[----:B------:R-:W-:-:S02]  /*1230*/  IMAD.WIDE.U32 R12, R23, 0x4, R12 ;  /* 0x00000004170c7825 */ /* 0x000fc400078e000c */
[----:B------:R-:W5:Y:S04]  /*1240*/  LDG.E R5, desc[UR6][R4.64] ;  /* 0x0000000604057981 */ /* 0x000f68000c1e1900 */
[----:B------:R-:W5:Y:S01]  /*1250*/  LDG.E R13, desc[UR6][R12.64] ;  /* 0x000000060c0d7981 */ /* 0x000f62000c1e1900 */
[----:B------:R-:W-:Y:S01]  /*1260*/  IADD3 R2, PT, PT, R2, 0x80, RZ ;  /* 0x0000008002027810 */ /* 0x000fe20007ffe0ff */
[----:B--2---:R-:W-:Y:S01]  /*1270*/  FADD.FTZ R8, R43, R8 ;  /* 0x000000082b087221 */ /* 0x004fe20000010000 */
[----:B---3--:R-:W-:-:S03]  /*1280*/  FADD.FTZ R10, R3, R10 ;  /* 0x0000000a030a7221 */ /* 0x008fc60000010000 */
[----:B----4-:R-:W-:Y:S01]  /*1290*/  FADD.FTZ R8, R8, R15 ;  /* 0x0000000f08087221 */ /* 0x010fe20000010000 */
[----:B-----5:R-:W-:-:S03]  /*12a0*/  FADD.FTZ R10, R10, R17 ;  /* 0x000000110a0a7221 */ /* 0x020fc60000010000 */
[----:B------:R-:W-:Y:S01]  /*12b0*/  FADD.FTZ R8, R8, R19 ;  /* 0x0000001308087221 */ /* 0x000fe20000010000 */
[----:B------:R-:W-:-:S03]  /*12c0*/  FADD.FTZ R10, R10, R21 ;  /* 0x000000150a0a7221 */ /* 0x000fc60000010000 */
[----:B------:R-:W-:Y:S01]  /*12d0*/  FADD.FTZ R43, R8, R5 ;  /* 0x00000005082b7221 */ /* 0x000fe20000010000 */
[----:B------:R-:W-:-:S07]  /*12e0*/  FADD.FTZ R3, R10, R13 ;  /* 0x0000000d0a037221 */ /* 0x000fce0000010000 */
.L_x_154:
[----:B------:R-:W-:Y:S05]  /*12f0*/  BSYNC.RECONVERGENT B1 ;  /* 0x0000000000017941 */ /* 0x000fea0003800200 */
.L_x_153:
[----:B------:R-:W-:Y:S05]  /*1300*/  @!P1 BRA `(.L_x_147) ;  /* 0x00000000003c9947 */ /* 0x000fea0003800000 */
[----:B------:R-:W0:Y:S01]  /*1310*/  LDC.64 R8, c[0x0][0x440] ;  /* 0x00011000ff087b82 */ /* 0x000e220000000a00 */
[----:B------:R-:W-:Y:S01]  /*1320*/  IMAD R2, R2, R54, R7 ;  /* 0x0000003602027224 */ /* 0x000fe200078e0207 */
[----:B------:R-:W-:-:S04]  /*1330*/  IADD3 R0, PT, PT, -R0, RZ, RZ ;  /* 0x000000ff00007210 */ /* 0x000fc80007ffe1ff */
[----:B------:R-:W-:Y:S02]  /*1340*/  IADD3 R13, PT, PT, R57, R2, RZ ;  /* 0x00000002390d7210 */ /* 0x000fe40007ffe0ff */
[----:B------:R-:W1:Y:S05]  /*1350*/  LDC.64 R10, c[0x0][0x448] ;  /* 0x00011200ff0a7b82 */ /* 0x000e6a0000000a00 */
.L_x_155:
[----:B0-----:R-:W-:-:S04]  /*1360*/  IMAD.WIDE.U32 R4, R13, 0x4, R8 ;  /* 0x000000040d047825 */ /* 0x001fc800078e0008 */
[----:B-1----:R-:W-:Y:S02]  /*1370*/  IMAD.WIDE.U32 R6, R13, 0x4, R10 ;  /* 0x000000040d067825 */ /* 0x002fe400078e000a */
[----:B------:R-:W2:Y:S04]  /*1380*/  LDG.E R4, desc[UR6][R4.64] ;  /* 0x0000000604047981 */ /* 0x000ea8000c1e1900 */
[----:B------:R-:W3:Y:S01]  /*1390*/  LDG.E R6, desc[UR6][R6.64] ;  /* 0x0000000606067981 */ /* 0x000ee2000c1e1900 */
[----:B------:R-:W-:Y:S02]  /*13a0*/  IADD3 R0, PT, PT, R0, 0x1, RZ ;  /* 0x0000000100007810 */ /* 0x000fe40007ffe0ff */
[----:B------:R-:W-:Y:S02]  /*13b0*/  LEA R13, R54, R13, 0x5 ;  /* 0x0000000d360d7211 */ /* 0x000fe400078e28ff */
[----:B------:R-:W-:Y:S01]  /*13c0*/  ISETP.NE.AND P0, PT, R0, RZ, PT ;  /* 0x000000ff0000720c */ /* 0x000fe20003f05270 */
[----:B--2---:R-:W-:Y:S01]  /*13d0*/  FADD.FTZ R43, R4, R43 ;  /* 0x0000002b042b7221 */ /* 0x004fe20000010000 */
[----:B---3--:R-:W-:-:S11]  /*13e0*/  FADD.FTZ R3, R6, R3 ;  /* 0x0000000306037221 */ /* 0x008fd60000010000 */
[----:B------:R-:W-:Y:S05]  /*13f0*/  @P0 BRA `(.L_x_155) ;  /* 0xfffffffc00d80947 */ /* 0x000fea000383ffff */
.L_x_147:
[----:B------:R-:W-:Y:S05]  /*1400*/  BSYNC.RECONVERGENT B0 ;  /* 0x0000000000007941 */ /* 0x000fea0003800200 */
.L_x_146:
[----:B------:R-:W0:Y:S01]  /*1410*/  S2R R5, SR_TID.X ;  /* 0x0000000000057919 */ /* 0x000e220000002100 */
[----:B------:R-:W1:Y:S01]  /*1420*/  S2UR UR5, SR_CgaCtaId ;  /* 0x00000000000579c3 */ /* 0x000e620000008800 */
[----:B------:R-:W-:Y:S01]  /*1430*/  UMOV UR4, 0x400 ;  /* 0x0000040000047882 */ /* 0x000fe20000000000 */
[----:B------:R-:W-:Y:S02]  /*1440*/  SHF.L.U32 R58, R58, 0x4, RZ ;  /* 0x000000043a3a7819 */ /* 0x000fe400000006ff */
[----:B------:R-:W-:Y:S02]  /*1450*/  ISETP.NE.AND P0, PT, R57, RZ, PT ;  /* 0x000000ff3900720c */ /* 0x000fe40003f05270 */
[----:B------:R-:W-:Y:S01]  /*1460*/  LOP3.LUT R58, R58, 0x7ffffff0, RZ, 0xc0, !PT ;  /* 0x7ffffff03a3a7812 */ /* 0x000fe200078ec0ff */
[----:B-1----:R-:W-:Y:S01]  /*1470*/  ULEA UR4, UR5, UR4, 0x18 ;  /* 0x0000000405047291 */ /* 0x002fe2000f8ec0ff */
[----:B0-----:R-:W-:-:S04]  /*1480*/  SHF.R.U32.HI R12, RZ, 0x5, R5 ;  /* 0x00000005ff0c7819 */ /* 0x001fc80000011605 */
[----:B------:R-:W-:-:S04]  /*1490*/  LOP3.LUT R0, R12, 0x1f, R5, 0x78, !PT ;  /* 0x0000001f0c007812 */ /* 0x000fc800078e7805 */
[----:B------:R-:W-:Y:S02]  /*14a0*/  LOP3.LUT R2, R0, 0x3e0, R5, 0xf8, !PT ;  /* 0x000003e000027812 */ /* 0x000fe400078ef805 */
[----:B------:R-:W-:Y:S02]  /*14b0*/  SHF.L.U32 R5, R57, 0x7, RZ ;  /* 0x0000000739057819 */ /* 0x000fe400000006ff */
[----:B------:R-:W-:Y:S02]  /*14c0*/  LEA R2, R2, UR4, 0x2 ;  /* 0x0000000402027c11 */ /* 0x000fe4000f8e10ff */
[----:B------:R-:W-:-:S03]  /*14d0*/  SHF.L.U32 R0, R0, 0x2, RZ ;  /* 0x0000000200007819 */ /* 0x000fc600000006ff */
[----:B------:R-:W-:Y:S01]  /*14e0*/  STS [R2], R3 ;  /* 0x0000000302007388 */ /* 0x000fe20000000800 */
[----:B------:R-:W-:-:S03]  /*14f0*/  LOP3.LUT R0, R5, R0, RZ, 0xfc, !PT ;  /* 0x0000000005007212 */ /* 0x000fc600078efcff */
[----:B------:R-:W-:Y:S01]  /*1500*/  STS [R2+0x1000], R43 ;  /* 0x0010002b02007388 */ /* 0x000fe20000000800 */
[----:B------:R-:W-:Y:S06]  /*1510*/  BAR.SYNC.DEFER_BLOCKING 0x0 ;  /* 0x0000000000007b1d */ /* 0x000fec0000010000 */
[----:B------:R-:W0:Y:S04]  /*1520*/  LDS R4, [R0+UR4] ;  /* 0x0000000400047984 */ /* 0x000e280008000800 */
[----:B------:R-:W1:Y:S04]  /*1530*/  LDS R5, [R0+UR4+0x1000] ;  /* 0x0010000400057984 */ /* 0x000e680008000800 */
[----:B0-----:R-:W0:Y:S04]  /*1540*/  SHFL.BFLY PT, R7, R4, 0x1, 0x1f ;  /* 0x0c201f0004077f89 */ /* 0x001e2800000e0000 */
[----:B-1----:R-:W1:Y:S01]  /*1550*/  SHFL.BFLY PT, R6, R5, 0x1, 0x1f ;  /* 0x0c201f0005067f89 */ /* 0x002e6200000e0000 */
[----:B0-----:R-:W-:Y:S01]  /*1560*/  FADD.FTZ R8, R4, R7 ;  /* 0x0000000704087221 */ /* 0x001fe20000010000 */
[----:B-1----:R-:W-:-:S04]  /*1570*/  FADD.FTZ R6, R5, R6 ;  /* 0x0000000605067221 */ /* 0x002fc80000010000 */
[----:B------:R-:W0:Y:S04]  /*1580*/  SHFL.BFLY PT, R9, R8, 0x2, 0x1f ;  /* 0x0c401f0008097f89 */ /* 0x000e2800000e0000 */
[----:B------:R-:W1:Y:S01]  /*1590*/  SHFL.BFLY PT, R7, R6, 0x2, 0x1f ;  /* 0x0c401f0006077f89 */ /* 0x000e6200000e0000 */
[----:B0-----:R-:W-:Y:S01]  /*15a0*/  FADD.FTZ R9, R8, R9 ;  /* 0x0000000908097221 */ /* 0x001fe20000010000 */
[----:B-1----:R-:W-:-:S04]  /*15b0*/  FADD.FTZ R7, R6, R7 ;  /* 0x0000000706077221 */ /* 0x002fc80000010000 */
[----:B------:R-:W0:Y:S04]  /*15c0*/  SHFL.BFLY PT, R10, R9, 0x4, 0x1f ;  /* 0x0c801f00090a7f89 */ /* 0x000e2800000e0000 */
[----:B------:R-:W1:Y:S01]  /*15d0*/  SHFL.BFLY PT, R2, R7, 0x4, 0x1f ;  /* 0x0c801f0007027f89 */ /* 0x000e6200000e0000 */
[----:B0-----:R-:W-:Y:S01]  /*15e0*/  FADD.FTZ R10, R9, R10 ;  /* 0x0000000a090a7221 */ /* 0x001fe20000010000 */
[----:B------:R-:W-:Y:S01]  /*15f0*/  IADD3 R9, PT, PT, R57, R58, RZ ;  /* 0x0000003a39097210 */ /* 0x000fe20007ffe0ff */
[----:B-1----:R-:W-:-:S03]  /*1600*/  FADD.FTZ R2, R7, R2 ;  /* 0x0000000207027221 */ /* 0x002fc60000010000 */
[----:B------:R-:W0:Y:S01]  /*1610*/  SHFL.BFLY PT, R5, R10, 0x8, 0x1f ;  /* 0x0d001f000a057f89 */ /* 0x000e2200000e0000 */
[----:B------:R-:W-:-:S03]  /*1620*/  SHF.L.U32 R7, R9, 0x1, RZ ;  /* 0x0000000109077819 */ /* 0x000fc600000006ff */
[----:B------:R-:W1:Y:S01]  /*1630*/  SHFL.BFLY PT, R3, R2, 0x8, 0x1f ;  /* 0x0d001f0002037f89 */ /* 0x000e6200000e0000 */
[----:B------:R-:W-:Y:S02]  /*1640*/  ISETP.GE.U32.AND P1, PT, R7, R54, PT ;  /* 0x000000360700720c */ /* 0x000fe40003f26070 */
[----:B------:R-:W-:Y:S01]  /*1650*/  @!P0 LEA R7, R12, UR4, 0x2 ;  /* 0x000000040c078c11 */ /* 0x000fe2000f8e10ff */
[----:B0-----:R-:W-:Y:S01]  /*1660*/  FADD.FTZ R5, R10, R5 ;  /* 0x000000050a057221 */ /* 0x001fe20000010000 */
[----:B-1----:R-:W-:-:S04]  /*1670*/  FADD.FTZ R3, R2, R3 ;  /* 0x0000000302037221 */ /* 0x002fc80000010000 */
[----:B------:R-:W0:Y:S04]  /*1680*/  SHFL.BFLY PT, R4, R5, 0x10, 0x1f ;  /* 0x0e001f0005047f89 */ /* 0x000e2800000e0000 */
[----:B------:R-:W1:Y:S01]  /*1690*/  SHFL.BFLY PT, R0, R3, 0x10, 0x1f ;  /* 0x0e001f0003007f89 */ /* 0x000e6200000e0000 */
[----:B0-----:R-:W-:Y:S01]  /*16a0*/  FADD.FTZ R4, R5, R4 ;  /* 0x0000000405047221 */ /* 0x001fe20000010000 */
[----:B-1----:R-:W-:-:S04]  /*16b0*/  FADD.FTZ R0, R3, R0 ;  /* 0x0000000003007221 */ /* 0x002fc80000010000 */
[----:B------:R0:W-:Y:S04]  /*16c0*/  @!P0 STS [R7+0x2000], R4 ;  /* 0x0020000407008388 */ /* 0x0001e80000000800 */
[----:B------:R0:W-:Y:S01]  /*16d0*/  @!P0 STS [R7+0x2080], R0 ;  /* 0x0020800007008388 */ /* 0x0001e20000000800 */
[----:B------:R-:W-:Y:S06]  /*16e0*/  BAR.SYNC.DEFER_BLOCKING 0x0 ;  /* 0x0000000000007b1d */ /* 0x000fec0000010000 */
[----:B------:R-:W-:Y:S05]  /*16f0*/  @P1 EXIT ;  /* 0x000000000000194d */ /* 0x000fea0003800000 */
[----:B------:R-:W-:-:S04]  /*1700*/  ISETP.GT.U32.AND P0, PT, R57, 0xf, PT ;  /* 0x0000000f3900780c */ /* 0x000fc80003f04070 */
[----:B------:R-:W-:-:S13]  /*1710*/  ISETP.NE.OR P0, PT, R12, 0x1f, P0 ;  /* 0x0000001f0c00780c */ /* 0x000fda0000705670 */
[----:B------:R-:W-:Y:S05]  /*1720*/  @P0 EXIT ;  /* 0x000000000000094d */ /* 0x000fea0003800000 */
[----:B------:R-:W-:Y:S01]  /*1730*/  LEA R57, R57, UR4, 0x3 ;  /* 0x0000000439397c11 */ /* 0x000fe2000f8e18ff */
[----:B------:R-:W1:Y:S04]  /*1740*/  LDC.64 R2, c[0x0][0x488] ;  /* 0x00012200ff027b82 */ /* 0x000e680000000a00 */
[----:B0-----:R-:W0:Y:S04]  /*1750*/  LDS.64 R6, [R57+0x2000] ;  /* 0x0020000039067984 */ /* 0x001e280000000a00 */
[----:B------:R-:W2:Y:S01]  /*1760*/  LDS.64 R10, [R57+0x2080] ;  /* 0x00208000390a7984 */ /* 0x000ea20000000a00 */
[----:B------:R-:W3:Y:S01]  /*1770*/  LDC.64 R4, c[0x0][0x480] ;  /* 0x00012000ff047b82 */ /* 0x000ee20000000a00 */
[----:B-1----:R-:W-:-:S04]  /*1780*/  IMAD.WIDE.U32 R2, R9, 0x4, R2 ;  /* 0x0000000409027825 */ /* 0x002fc800078e0002 */
[----:B---3--:R-:W-:Y:S01]  /*1790*/  IMAD.WIDE.U32 R4, R9, 0x4, R4 ;  /* 0x0000000409047825 */ /* 0x008fe200078e0004 */
[----:B0-----:R-:W-:Y:S02]  /*17a0*/  F2FP.BF16.F32.PACK_AB R7, R7, R6 ;  /* 0x000000060707723e */ /* 0x001fe400000010ff */
[----:B--2---:R-:W-:-:S03]  /*17b0*/  F2FP.BF16.F32.PACK_AB R11, R11, R10 ;  /* 0x0000000a0b0b723e */ /* 0x004fc600000010ff */
[----:B------:R-:W-:Y:S04]  /*17c0*/  STG.E desc[UR6][R2.64], R7 ;  /* 0x0000000702007986 */ /* 0x000fe8000c101906 */
[----:B------:R-:W-:Y:S01]  /*17d0*/  STG.E desc[UR6][R4.64], R11 ;  /* 0x0000000b04007986 */ /* 0x000fe2000c101906 */
[----:B------:R-:W-:Y:S05]  /*17e0*/  EXIT ;  /* 0x000000000000794d */ /* 0x000fea0003800000 */
.L_x_156:
        /* <DEDUP_REMOVED lines=9> */
.L_x_2762:


//--------------------- .text._ZN10layer_norm40ln_parallel_residual_bwd_finalize_kernelINS_22Kernel_traits_finalizeILj2048E13__nv_bfloat16S2_S2_S2_fjLb0ELj1024ELj4ENS_18Kernel_traits_baseILj2048ES2_S2_S2_S2_fjLj1024EEEEELb0EEEvNS_9BwdParamsE --------------------------
	.section	.text._ZN10layer_norm40ln_parallel_residual_bwd_finalize_kernelINS_22Kernel_traits_finalizeILj2048E13__nv_bfloat16S2_S2_S2_fjLb0ELj1024ELj4ENS_18Kernel_traits_baseILj2048ES2_S2_S2_S2_fjLj1024EEEEELb0EEEvNS_9BwdParamsE,"ax",@progbits
	.align	128
        .global         _ZN10layer_norm40ln_parallel_residual_bwd_finalize_kernelINS_22Kernel_traits_finalizeILj2048E13__nv_bfloat16S2_S2_S2_fjLb0ELj1024ELj4ENS_18Kernel_traits_baseILj2048ES2_S2_S2_S2_fjLj1024EEEEELb0EEEvNS_9BwdParamsE
        .type           _ZN10layer_norm40ln_parallel_residual_bwd_finalize_kernelINS_22Kernel_traits_finalizeILj2048E13__nv_bfloat16S2_S2_S2_fjLb0ELj1024ELj4ENS_18Kernel_traits_baseILj2048ES2_S2_S2_S2_fjLj1024EEEEELb0EEEvNS_9BwdParamsE,@function
        .size           _ZN10layer_norm40ln_parallel_residual_bwd_finalize_kernelINS_22Kernel_traits_finalizeILj2048E13__nv_bfloat16S2_S2_S2_fjLb0ELj1024ELj4ENS_18Kernel_traits_baseILj2048ES2_S2_S2_S2_fjLj1024EEEEELb0EEEvNS_9BwdParamsE,(.L_x_2763 - _ZN10layer_norm40ln_parallel_residual_bwd_finalize_kernelINS_22Kernel_traits_finalizeILj2048E13__nv_bfloat16S2_S2_S2_fjLb0ELj1024ELj4ENS_18Kernel_traits_baseILj2048ES2_S2_S2_S2_fjLj1024EEEEELb0EEEvNS_9BwdParamsE)
        .other          _ZN10layer_norm40ln_parallel_residual_bwd_finalize_kernelINS_22Kernel_traits_finalizeILj2048E13__nv_bfloat16S2_S2_S2_fjLb0ELj1024ELj4ENS_18Kernel_traits_baseILj2048ES2_S2_S2_S2_fjLj1024EEEEELb0EEEvNS_9BwdParamsE,@"STO_CUDA_ENTRY STV_DEFAULT"
_ZN10layer_norm40ln_parallel_residual_bwd_finalize_kernelINS_22Kernel_traits_finalizeILj2048E13__nv_bfloat16S2_S2_S2_fjLb0ELj1024ELj4ENS_18Kernel_traits_baseILj2048ES2_S2_S2_S2_fjLj1024EEEEELb0EEEvNS_9BwdParamsE:
.text._ZN10layer_norm40ln_parallel_residual_bwd_finalize_kernelINS_22Kernel_traits_finalizeILj2048E13__nv_bfloat16S2_S2_S2_fjLb0ELj1024ELj4ENS_18Kernel_traits_baseILj2048ES2_S2_S2_S2_fjLj1024EEEEELb0EEEvNS_9BwdParamsE:
        /* <DEDUP_REMOVED lines=11> */
[----:B------:R-:W-:Y:S01]  /*00b0*/  HFMA2 R20, -RZ, RZ, 0, 0 ;  /* 0x00000000ff147431 */ /* 0x000fe200000001ff */
[----:B------:R-:W2:Y:S01]  /*00c0*/  LDCU.64 UR6, c[0x0][0x358] ;  /* 0x00006b00ff0677ac */ /* 0x000ea20008000a00 */
[----:B------:R-:W-:Y:S01]  /*00d0*/  MOV R8, R5 ;  /* 0x0000000500087202 */ /* 0x000fe20000000f00 */
[----:B------:R-:W-:Y:S01]  /*00e0*/  HFMA2 R22, -RZ, RZ, 0, 0 ;  /* 0x00000000ff167431 */ /* 0x000fe200000001ff */
[----:B------:R-:W-:Y:S02]  /*00f0*/  MOV R11, RZ ;  /* 0x000000ff000b7202 */ /* 0x000fe40000000f00 */
[----:B------:R-:W-:-:S02]  /*0100*/  MOV R7, RZ ;  /* 0x000000ff00077202 */ /* 0x000fc40000000f00 */
[----:B-1----:R-:W-:-:S04]  /*0110*/  ISETP.GE.U32.AND P0, PT, R8, UR8, PT ;  /* 0x0000000808007c0c */ /* 0x002fc8000bf06070 */
[----:B0-----:R-:W-:Y:S02]  /*0120*/  ISETP.GE.U32.OR P0, PT, R6, R3, P0 ;  /* 0x000000030600720c */ /* 0x001fe40000706470 */
[----:B------:R-:W-:-:S11]  /*0130*/  LOP3.LUT R6, R2, 0x1f, RZ, 0xc0, !PT ;  /* 0x0000001f02067812 */ /* 0x000fd600078ec0ff */
        /* <DEDUP_REMOVED lines=9> */
[----:B------:R-:W-:Y:S02]  /*01d0*/  MOV R11, RZ ;  /* 0x000000ff000b7202 */ /* 0x000fe40000000f00 */
[----:B------:R-:W-:Y:S02]  /*01e0*/  MOV R20, RZ ;  /* 0x000000ff00147202 */ /* 0x000fe40000000f00 */
[----:B------:R-:W-:-:S07]  /*01f0*/  LEA.HI R18, R10, 0x1, RZ, 0x1b ;  /* 0x000000010a127811 */ /* 0x000fce00078fd8ff */
[----:B------:R-:W-:Y:S05]  /*0200*/  @!P0 BRA `(.L_x_160) ;  /* 0x0000000800248947 */ /* 0x000fea0003800000 */
[C---:B------:R-:W-:Y:S01]  /*0210*/  LOP3.LUT R7, R8.reuse, 0x80, RZ, 0xfc, !PT ;  /* 0x0000008008077812 */ /* 0x040fe200078efcff */
[-CC-:B------:R-:W-:Y:S01]  /*0220*/  IMAD R17, R17, R3.reuse, R4.reuse ;  /* 0x0000000311117224 */ /* 0x180fe200078e0204 */
[C---:B------:R-:W-:Y:S01]  /*0230*/  LOP3.LUT R9, R8.reuse, 0xa0, RZ, 0xfc, !PT ;  /* 0x000000a008097812 */ /* 0x040fe200078efcff */
[CCC-:B------:R-:W-:Y:S01]  /*0240*/  IMAD R29, R8.reuse, R3.reuse, R4.reuse ;  /* 0x00000003081d7224 */ /* 0x1c0fe200078e0204 */
[C---:B------:R-:W-:Y:S01]  /*0250*/  LOP3.LUT R12, R8.reuse, 0xc0, RZ, 0xfc, !PT ;  /* 0x000000c0080c7812 */ /* 0x040fe200078efcff */
[-CC-:B------:R-:W-:Y:S01]  /*0260*/  IMAD R25, R7, R3.reuse, R4.reuse ;  /* 0x0000000307197224 */ /* 0x180fe200078e0204 */
[C---:B------:R-:W-:Y:S01]  /*0270*/  LOP3.LUT R13, R8.reuse, 0xe0, RZ, 0xfc, !PT ;  /* 0x000000e0080d7812 */ /* 0x040fe200078efcff */
[-CC-:B------:R-:W-:Y:S01]  /*0280*/  IMAD R19, R9, R3.reuse, R4.reuse ;  /* 0x0000000309137224 */ /* 0x180fe200078e0204 */
[----:B------:R-:W-:Y:S01]  /*0290*/  LOP3.LUT R14, R8, 0x40, RZ, 0xfc, !PT ;  /* 0x00000040080e7812 */ /* 0x000fe200078efcff */
[-CC-:B------:R-:W-:Y:S01]  /*02a0*/  IMAD R21, R12, R3.reuse, R4.reuse ;  /* 0x000000030c157224 */ /* 0x180fe200078e0204 */
[----:B------:R-:W-:Y:S01]  /*02b0*/  LOP3.LUT R16, R8, 0x60, RZ, 0xfc, !PT ;  /* 0x0000006008107812 */ /* 0x000fe200078efcff */
[-CC-:B------:R-:W-:Y:S01]  /*02c0*/  IMAD R23, R13, R3.reuse, R4.reuse ;  /* 0x000000030d177224 */ /* 0x180fe200078e0204 */
[----:B------:R-:W-:Y:S01]  /*02d0*/  LOP3.LUT R18, R18, 0xffffff8, RZ, 0xc0, !PT ;  /* 0x0ffffff812127812 */ /* 0x000fe200078ec0ff */
[----:B------:R-:W-:-:S02]  /*02e0*/  IMAD R15, R14, R3, R4 ;  /* 0x000000030e0f7224 */ /* 0x000fc400078e0204 */
[----:B------:R-:W-:Y:S02]  /*02f0*/  HFMA2 R7, -RZ, RZ, 0, 0 ;  /* 0x00000000ff077431 */ /* 0x000fe400000001ff */
[----:B------:R-:W-:Y:S01]  /*0300*/  IMAD R27, R16, R3, R4 ;  /* 0x00000003101b7224 */ /* 0x000fe200078e0204 */
[----:B------:R-:W-:Y:S02]  /*0310*/  IADD3 R13, PT, PT, R6, R17, RZ ;  /* 0x00000011060d7210 */ /* 0x000fe40007ffe0ff */
[----:B------:R-:W-:Y:S02]  /*0320*/  IADD3 R9, PT, PT, -R18, RZ, RZ ;  /* 0x000000ff12097210 */ /* 0x000fe40007ffe1ff */
[C---:B------:R-:W-:Y:S02]  /*0330*/  IADD3 R4, PT, PT, R6.reuse, R29, RZ ;  /* 0x0000001d06047210 */ /* 0x040fe40007ffe0ff */
[C---:B------:R-:W-:Y:S02]  /*0340*/  IADD3 R25, PT, PT, R6.reuse, R25, RZ ;  /* 0x0000001906197210 */ /* 0x040fe40007ffe0ff */
[----:B------:R-:W-:-:S02]  /*0350*/  IADD3 R19, PT, PT, R6, R19, RZ ;  /* 0x0000001306137210 */ /* 0x000fc40007ffe0ff */
[C---:B------:R-:W-:Y:S02]  /*0360*/  IADD3 R21, PT, PT, R6.reuse, R21, RZ ;  /* 0x0000001506157210 */ /* 0x040fe40007ffe0ff */
[C---:B------:R-:W-:Y:S02]  /*0370*/  IADD3 R23, PT, PT, R6.reuse, R23, RZ ;  /* 0x0000001706177210 */ /* 0x040fe40007ffe0ff */
[C---:B------:R-:W-:Y:S02]  /*0380*/  IADD3 R12, PT, PT, R6.reuse, R15, RZ ;  /* 0x0000000f060c7210 */ /* 0x040fe40007ffe0ff */
[----:B------:R-:W-:-:S07]  /*0390*/  IADD3 R27, PT, PT, R6, R27, RZ ;  /* 0x0000001b061b7210 */ /* 0x000fce0007ffe0ff */
.L_x_161:
[----:B------:R-:W0:Y:S02]  /*03a0*/  LDC.64 R14, c[0x0][0x440] ;  /* 0x00011000ff0e7b82 */ /* 0x000e240000000a00 */
[----:B0-----:R-:W-:-:S05]  /*03b0*/  IMAD.WIDE.U32 R16, R4, 0x4, R14 ;  /* 0x0000000404107825 */ /* 0x001fca00078e000e */
[----:B------:R0:W2:Y:S01]  /*03c0*/  LDG.E R24, desc[UR6][R16.64] ;  /* 0x0000000610187981 */ /* 0x0000a2000c1e1900 */
[----:B------:R-:W-:-:S04]  /*03d0*/  IMAD.WIDE.U32 R28, R12, 0x4, R14 ;  /* 0x000000040c1c7825 */ /* 0x000fc800078e000e */
[----:B0-----:R-:W-:-:S05]  /*03e0*/  IMAD.WIDE.U32 R16, R13, 0x4, R14 ;  /* 0x000000040d107825 */ /* 0x001fca00078e000e */
[----:B------:R-:W3:Y:S01]  /*03f0*/  LDG.E R18, desc[UR6][R16.64] ;  /* 0x0000000610127981 */ /* 0x000ee2000c1e1900 */
[----:B--2---:R-:W-:-:S03]  /*0400*/  FADD.FTZ R26, R24, R7 ;  /* 0x00000007181a7221 */ /* 0x004fc60000010000 */
[----:B------:R0:W2:Y:S02]  /*0410*/  LDG.E R7, desc[UR6][R28.64] ;  /* 0x000000061c077981 */ /* 0x0000a4000c1e1900 */
[----:B0-----:R-:W-:-:S05]  /*0420*/  IMAD.WIDE.U32 R28, R27, 0x4, R14 ;  /* 0x000000041b1c7825 */ /* 0x001fca00078e000e */
[----:B------:R0:W4:Y:S01]  /*0430*/  LDG.E R24, desc[UR6][R28.64] ;  /* 0x000000061c187981 */ /* 0x000122000c1e1900 */
[----:B---3--:R-:W-:Y:S01]  /*0440*/  FADD.FTZ R18, R26, R18 ;  /* 0x000000121a127221 */ /* 0x008fe20000010000 */
[----:B------:R-:W-:-:S04]  /*0450*/  IMAD.WIDE.U32 R16, R19, 0x4, R14 ;  /* 0x0000000413107825 */ /* 0x000fc800078e000e */
[----:B0-----:R-:W-:-:S04]  /*0460*/  IMAD.WIDE.U32 R28, R25, 0x4, R14 ;  /* 0x00000004191c7825 */ /* 0x001fc800078e000e */
[----:B--2---:R-:W-:Y:S02]  /*0470*/  FADD.FTZ R18, R18, R7 ;  /* 0x0000000712127221 */ /* 0x004fe40000010000 */
[----:B------:R0:W2:Y:S02]  /*0480*/  LDG.E R7, desc[UR6][R28.64] ;  /* 0x000000061c077981 */ /* 0x0000a4000c1e1900 */
[----:B----4-:R-:W-:Y:S02]  /*0490*/  FADD.FTZ R18, R18, R24 ;  /* 0x0000001812127221 */ /* 0x010fe40000010000 */
[----:B------:R1:W3:Y:S01]  /*04a0*/  LDG.E R24, desc[UR6][R16.64] ;  /* 0x0000000610187981 */ /* 0x0002e2000c1e1900 */
[----:B0-----:R-:W-:-:S04]  /*04b0*/  IMAD.WIDE.U32 R28, R23, 0x4, R14 ;  /* 0x00000004171c7825 */ /* 0x001fc800078e000e */
[----:B-1----:R-:W-:Y:S02]  /*04c0*/  IMAD.WIDE.U32 R16, R21, 0x4, R14 ;  /* 0x0000000415107825 */ /* 0x002fe400078e000e */
[----:B------:R-:W0:Y:S03]  /*04d0*/  LDC.64 R14, c[0x0][0x448] ;  /* 0x00011200ff0e7b82 */ /* 0x000e260000000a00 */
[----:B------:R-:W4:Y:S04]  /*04e0*/  LDG.E R26, desc[UR6][R16.64] ;  /* 0x00000006101a7981 */ /* 0x000f28000c1e1900 */
[----:B------:R0:W5:Y:S02]  /*04f0*/  LDG.E R16, desc[UR6][R28.64] ;  /* 0x000000061c107981 */ /* 0x000164000c1e1900 */
[----:B0-----:R-:W-:-:S04]  /*0500*/  IMAD.WIDE.U32 R28, R4, 0x4, R14 ;  /* 0x00000004041c7825 */ /* 0x001fc800078e000e */
[----:B--2---:R-:W-:-:S04]  /*0510*/  FADD.FTZ R7, R18, R7 ;  /* 0x0000000712077221 */ /* 0x004fc80000010000 */
[----:B---3--:R-:W-:Y:S02]  /*0520*/  FADD.FTZ R7, R7, R24 ;  /* 0x0000001807077221 */ /* 0x008fe40000010000 */
[----:B------:R0:W2:Y:S02]  /*0530*/  LDG.E R24, desc[UR6][R28.64] ;  /* 0x000000061c187981 */ /* 0x0000a4000c1e1900 */
[----:B0-----:R-:W-:-:S04]  /*0540*/  IMAD.WIDE.U32 R28, R13, 0x4, R14 ;  /* 0x000000040d1c7825 */ /* 0x001fc800078e000e */
[----:B----4-:R-:W-:Y:S01]  /*0550*/  FADD.FTZ R7, R7, R26 ;  /* 0x0000001a07077221 */ /* 0x010fe20000010000 */
[----:B------:R-:W3:Y:S03]  /*0560*/  LDG.E R18, desc[UR6][R28.64] ;  /* 0x000000061c127981 */ /* 0x000ee6000c1e1900 */
[----:B-----5:R-:W-:Y:S01]  /*0570*/  FADD.FTZ R7, R7, R16 ;  /* 0x0000001007077221 */ /* 0x020fe20000010000 */
[----:B------:R-:W-:-:S05]  /*0580*/  IMAD.WIDE.U32 R16, R12, 0x4, R14 ;  /* 0x000000040c107825 */ /* 0x000fca00078e000e */
[----:B------:R0:W4:Y:S02]  /*0590*/  LDG.E R26, desc[UR6][R16.64] ;  /* 0x00000006101a7981 */ /* 0x000124000c1e1900 */
[----:B0-----:R-:W-:-:S04]  /*05a0*/  IMAD.WIDE.U32 R16, R27, 0x4, R14 ;  /* 0x000000041b107825 */ /* 0x001fc800078e000e */
[----:B--2---:R-:W-:-:S04]  /*05b0*/  FADD.FTZ R24, R24, R22 ;  /* 0x0000001618187221 */ /* 0x004fc80000010000 */
[----:B---3--:R-:W-:Y:S02]  /*05c0*/  FADD.FTZ R22, R24, R18 ;  /* 0x0000001218167221 */ /* 0x008fe40000010000 */
[----:B------:R0:W2:Y:S02]  /*05d0*/  LDG.E R18, desc[UR6][R16.64] ;  /* 0x0000000610127981 */ /* 0x0000a4000c1e1900 */
[----:B0-----:R-:W-:-:S05]  /*05e0*/  IMAD.WIDE.U32 R16, R25, 0x4, R14 ;  /* 0x0000000419107825 */ /* 0x001fca00078e000e */
[----:B------:R0:W3:Y:S01]  /*05f0*/  LDG.E R24, desc[UR6][R16.64] ;  /* 0x0000000610187981 */ /* 0x0000e2000c1e1900 */
[----:B----4-:R-:W-:Y:S01]  /*0600*/  FADD.FTZ R26, R22, R26 ;  /* 0x0000001a161a7221 */ /* 0x010fe20000010000 */
[----:B0-----:R-:W-:-:S05]  /*0610*/  IMAD.WIDE.U32 R16, R19, 0x4, R14 ;  /* 0x0000000413107825 */ /* 0x001fca00078e000e */
[----:B------:R0:W4:Y:S02]  /*0620*/  LDG.E R22, desc[UR6][R16.64] ;  /* 0x0000000610167981 */ /* 0x000124000c1e1900 */
[----:B0-----:R-:W0:Y:S01]  /*0630*/  LDC.64 R16, c[0x0][0x450] ;  /* 0x00011400ff107b82 */ /* 0x001e220000000a00 */
[----:B------:R-:W-:-:S04]  /*0640*/  IMAD.WIDE.U32 R28, R21, 0x4, R14 ;  /* 0x00000004151c7825 */ /* 0x000fc800078e000e */
[----:B------:R-:W-:Y:S02]  /*0650*/  IMAD.WIDE.U32 R14, R23, 0x4, R14 ;  /* 0x00000004170e7825 */ /* 0x000fe400078e000e */
[----:B------:R-:W5:Y:S02]  /*0660*/  LDG.E R28, desc[UR6][R28.64] ;  /* 0x000000061c1c7981 */ /* 0x000f64000c1e1900 */
[----:B--2---:R-:W-:-:S04]  /*0670*/  FADD.FTZ R18, R26, R18 ;  /* 0x000000121a127221 */ /* 0x004fc80000010000 */
[----:B---3--:R-:W-:Y:S02]  /*0680*/  FADD.FTZ R18, R18, R24 ;  /* 0x0000001812127221 */ /* 0x008fe40000010000 */
[----:B------:R0:W2:Y:S02]  /*0690*/  LDG.E R24, desc[UR6][R14.64] ;  /* 0x000000060e187981 */ /* 0x0000a4000c1e1900 */
[----:B0-----:R-:W-:-:S04]  /*06a0*/  IMAD.WIDE.U32 R14, R4, 0x4, R16 ;  /* 0x00000004040e7825 */ /* 0x001fc800078e0010 */
[----:B----4-:R-:W-:Y:S02]  /*06b0*/  FADD.FTZ R22, R18, R22 ;  /* 0x0000001612167221 */ /* 0x010fe40000010000 */
[----:B------:R0:W3:Y:S02]  /*06c0*/  LDG.E R18, desc[UR6][R14.64] ;  /* 0x000000060e127981 */ /* 0x0000e4000c1e1900 */
[----:B0-----:R-:W-:-:S05]  /*06d0*/  IMAD.WIDE.U32 R14, R13, 0x4, R16 ;  /* 0x000000040d0e7825 */ /* 0x001fca00078e0010 */
[----:B------:R0:W4:Y:S02]  /*06e0*/  LDG.E R26, desc[UR6][R14.64] ;  /* 0x000000060e1a7981 */ /* 0x000124000c1e1900 */
[----:B0-----:R-:W-:-:S04]  /*06f0*/  IMAD.WIDE.U32 R14, R12, 0x4, R16 ;  /* 0x000000040c0e7825 */ /* 0x001fc800078e0010 */
[----:B---3--:R-:W-:Y:S02]  /*0700*/  FADD.FTZ R18, R18, R11 ;  /* 0x0000000b12127221 */ /* 0x008fe40000010000 */
[----:B------:R-:W3:Y:S01]  /*0710*/  LDG.E R11, desc[UR6][R14.64] ;  /* 0x000000060e0b7981 */ /* 0x000ee2000c1e1900 */
[----:B-----5:R-:W-:Y:S01]  /*0720*/  FADD.FTZ R22, R22, R28 ;  /* 0x0000001c16167221 */ /* 0x020fe20000010000 */
[----:B------:R-:W-:-:S04]  /*0730*/  IMAD.WIDE.U32 R28, R27, 0x4, R16 ;  /* 0x000000041b1c7825 */ /* 0x000fc800078e0010 */
[----:B----4-:R-:W-:Y:S02]  /*0740*/  FADD.FTZ R18, R18, R26 ;  /* 0x0000001a12127221 */ /* 0x010fe40000010000 */
[----:B------:R0:W4:Y:S02]  /*0750*/  LDG.E R26, desc[UR6][R28.64] ;  /* 0x000000061c1a7981 */ /* 0x000124000c1e1900 */
[----:B0-----:R-:W-:-:S04]  /*0760*/  IMAD.WIDE.U32 R28, R25, 0x4, R16 ;  /* 0x00000004191c7825 */ /* 0x001fc800078e0010 */
[----:B---3--:R-:W-:Y:S02]  /*0770*/  FADD.FTZ R11, R18, R11 ;  /* 0x0000000b120b7221 */ /* 0x008fe40000010000 */
[----:B------:R0:W3:Y:S01]  /*0780*/  LDG.E R18, desc[UR6][R28.64] ;  /* 0x000000061c127981 */ /* 0x0000e2000c1e1900 */
[----:B------:R-:W-:-:S04]  /*0790*/  IMAD.WIDE.U32 R14, R21, 0x4, R16 ;  /* 0x00000004150e7825 */ /* 0x000fc800078e0010 */
[----:B0-----:R-:W-:-:S04]  /*07a0*/  IMAD.WIDE.U32 R28, R19, 0x4, R16 ;  /* 0x00000004131c7825 */ /* 0x001fc800078e0010 */
[----:B----4-:R-:W-:Y:S02]  /*07b0*/  FADD.FTZ R11, R11, R26 ;  /* 0x0000001a0b0b7221 */ /* 0x010fe40000010000 */
[----:B------:R-:W4:Y:S02]  /*07c0*/  LDG.E R26, desc[UR6][R28.64] ;  /* 0x000000061c1a7981 */ /* 0x000f24000c1e1900 */
[----:B---3--:R-:W-:Y:S02]  /*07d0*/  FADD.FTZ R11, R11, R18 ;  /* 0x000000120b0b7221 */ /* 0x008fe40000010000 */
[----:B------:R0:W3:Y:S02]  /*07e0*/  LDG.E R18, desc[UR6][R14.64] ;  /* 0x000000060e127981 */ /* 0x0000e4000c1e1900 */
[----:B0-----:R-:W0:Y:S01]  /*07f0*/  LDC.64 R14, c[0x0][0x458] ;  /* 0x00011600ff0e7b82 */ /* 0x001e220000000a00 */
[----:B------:R-:W-:-:S04]  /*0800*/  IMAD.WIDE.U32 R28, R23, 0x4, R16 ;  /* 0x00000004171c7825 */ /* 0x000fc800078e0010 */
[----:B----4-:R-:W-:Y:S02]  /*0810*/  FADD.FTZ R26, R11, R26 ;  /* 0x0000001a0b1a7221 */ /* 0x010fe40000010000 */
[----:B------:R1:W4:Y:S01]  /*0820*/  LDG.E R11, desc[UR6][R28.64] ;  /* 0x000000061c0b7981 */ /* 0x000322000c1e1900 */
[----:B0-----:R-:W-:-:S04]  /*0830*/  IMAD.WIDE.U32 R16, R4, 0x4, R14 ;  /* 0x0000000404107825 */ /* 0x001fc800078e000e */
[----:B-1----:R-:W-:Y:S02]  /*0840*/  IMAD.WIDE.U32 R28, R13, 0x4, R14 ;  /* 0x000000040d1c7825 */ /* 0x002fe400078e000e */
[----:B------:R-:W5:Y:S02]  /*0850*/  LDG.E R17, desc[UR6][R16.64] ;  /* 0x0000000610117981 */ /* 0x000f64000c1e1900 */
[----:B---3--:R-:W-:Y:S02]  /*0860*/  FADD.FTZ R18, R26, R18 ;  /* 0x000000121a127221 */ /* 0x008fe40000010000 */
[----:B------:R-:W3:Y:S01]  /*0870*/  LDG.E R26, desc[UR6][R28.64] ;  /* 0x000000061c1a7981 */ /* 0x000ee2000c1e1900 */
[----:B-----5:R-:W-:Y:S01]  /*0880*/  FADD.FTZ R20, R17, R20 ;  /* 0x0000001411147221 */ /* 0x020fe20000010000 */
[----:B------:R-:W-:-:S04]  /*0890*/  IMAD.WIDE.U32 R16, R12, 0x4, R14 ;  /* 0x000000040c107825 */ /* 0x000fc800078e000e */
[----:B---3--:R-:W-:Y:S02]  /*08a0*/  FADD.FTZ R20, R20, R26 ;  /* 0x0000001a14147221 */ /* 0x008fe40000010000 */
[----:B------:R-:W3:Y:S01]  /*08b0*/  LDG.E R26, desc[UR6][R16.64] ;  /* 0x00000006101a7981 */ /* 0x000ee2000c1e1900 */
        /* <DEDUP_REMOVED lines=10> */
[----:B------:R-:W-:-:S06]  /*0960*/  IMAD.WIDE.U32 R14, R23, 0x4, R14 ;  /* 0x00000004170e7825 */ /* 0x000fcc00078e000e */
[----:B------:R-:W5:Y:S01]  /*0970*/  LDG.E R15, desc[UR6][R14.64] ;  /* 0x000000060e0f7981 */ /* 0x000f62000c1e1900 */
[----:B------:R-:W-:Y:S01]  /*0980*/  IADD3 R9, PT, PT, R9, 0x8, RZ ;  /* 0x0000000809097810 */ /* 0x000fe20007ffe0ff */
[----:B---3--:R-:W-:Y:S02]  /*0990*/  FADD.FTZ R20, R20, R26 ;  /* 0x0000001a14147221 */ /* 0x008fe40000010000 */
[----:B------:R-:W3:Y:S01]  /*09a0*/  LDG.E R26, desc[UR6][R16.64] ;  /* 0x00000006101a7981 */ /* 0x000ee2000c1e1900 */
[----:B------:R-:W-:Y:S01]  /*09b0*/  ISETP.NE.AND P0, PT, R9, RZ, PT ;  /* 0x000000ff0900720c */ /* 0x000fe20003f05270 */
[----:B--2---:R-:W-:Y:S01]  /*09c0*/  FADD.FTZ R22, R22, R24 ;  /* 0x0000001816167221 */ /* 0x004fe20000010000 */
[----:B----4-:R-:W-:Y:S01]  /*09d0*/  FADD.FTZ R11, R18, R11 ;  /* 0x0000000b120b7221 */ /* 0x010fe20000010000 */
[----:B------:R-:W-:Y:S02]  /*09e0*/  IADD3 R8, PT, PT, R8, 0x100, RZ ;  /* 0x0000010008087810 */ /* 0x000fe40007ffe0ff */
[----:B------:R-:W-:-:S02]  /*09f0*/  LEA R4, R3, R4, 0x8 ;  /* 0x0000000403047211 */ /* 0x000fc400078e40ff */
[C---:B------:R-:W-:Y:S02]  /*0a00*/  LEA R13, R3.reuse, R13, 0x8 ;  /* 0x0000000d030d7211 */ /* 0x040fe400078e40ff */
[C---:B------:R-:W-:Y:S02]  /*0a10*/  LEA R12, R3.reuse, R12, 0x8 ;  /* 0x0000000c030c7211 */ /* 0x040fe400078e40ff */
[C---:B------:R-:W-:Y:S02]  /*0a20*/  LEA R27, R3.reuse, R27, 0x8 ;  /* 0x0000001b031b7211 */ /* 0x040fe400078e40ff */
[C---:B------:R-:W-:Y:S02]  /*0a30*/  LEA R25, R3.reuse, R25, 0x8 ;  /* 0x0000001903197211 */ /* 0x040fe400078e40ff */
[C---:B------:R-:W-:Y:S02]  /*0a40*/  LEA R19, R3.reuse, R19, 0x8 ;  /* 0x0000001303137211 */ /* 0x040fe400078e40ff */
[----:B------:R-:W-:-:S02]  /*0a50*/  LEA R21, R3, R21, 0x8 ;  /* 0x0000001503157211 */ /* 0x000fc400078e40ff */
[----:B------:R-:W-:Y:S01]  /*0a60*/  LEA R23, R3, R23, 0x8 ;  /* 0x0000001703177211 */ /* 0x000fe200078e40ff */
[----:B---3--:R-:W-:-:S04]  /*0a70*/  FADD.FTZ R20, R20, R26 ;  /* 0x0000001a14147221 */ /* 0x008fc80000010000 */
[----:B-----5:R-:W-:Y:S01]  /*0a80*/  FADD.FTZ R20, R20, R15 ;  /* 0x0000000f14147221 */ /* 0x020fe20000010000 */
[----:B------:R-:W-:Y:S06]  /*0a90*/  @P0 BRA `(.L_x_161) ;  /* 0xfffffff800400947 */ /* 0x000fec000383ffff */
.L_x_160:
[----:B------:R-:W-:Y:S05]  /*0aa0*/  BSYNC.RECONVERGENT B1 ;  /* 0x0000000000017941 */ /* 0x000fea0003800200 */
.L_x_159:
[----:B------:R-:W-:-:S04]  /*0ab0*/  LEA.HI R9, R10, 0x1, RZ, 0x1b ;  /* 0x000000010a097811 */ /* 0x000fc800078fd8ff */
[----:B------:R-:W-:-:S13]  /*0ac0*/  LOP3.LUT P0, R4, R9, 0x7, RZ, 0xc0, !PT ;  /* 0x0000000709047812 */ /* 0x000fda000780c0ff */
[----:B------:R-:W-:Y:S05]  /*0ad0*/  @!P0 BRA `(.L_x_158) ;  /* 0x0000000400dc8947 */ /* 0x000fea0003800000 */
[----:B------:R-:W-:Y:S01]  /*0ae0*/  ISETP.GE.U32.AND P0, PT, R4, 0x4, PT ;  /* 0x000000040400780c */ /* 0x000fe20003f06070 */
[----:B------:R-:W-:Y:S01]  /*0af0*/  BSSY.RECONVERGENT B1, `(.L_x_162) ;  /* 0x000003e000017945 */ /* 0x000fe20003800200 */
[----:B------:R-:W-:Y:S02]  /*0b00*/  SHF.L.U32 R13, R0, 0x5, RZ ;  /* 0x00000005000d7819 */ /* 0x000fe400000006ff */
[----:B------:R-:W-:Y:S02]  /*0b10*/  LOP3.LUT P1, R9, R9, 0x3, RZ, 0xc0, !PT ;  /* 0x0000000309097812 */ /* 0x000fe4000782c0ff */
[----:B------:R-:W-:-:S07]  /*0b20*/  LOP3.LUT R4, R13, 0x1f, R2, 0xf8, !PT ;  /* 0x0000001f0d047812 */ /* 0x000fce00078ef802 */
[----:B------:R-:W-:Y:S05]  /*0b30*/  @!P0 BRA `(.L_x_163) ;  /* 0x0000000000e48947 */ /* 0x000fea0003800000 */
[----:B------:R-:W0:Y:S01]  /*0b40*/  LDC.64 R18, c[0x0][0x440] ;  /* 0x00011000ff127b82 */ /* 0x000e220000000a00 */
[----:B------:R-:W-:-:S07]  /*0b50*/  IMAD R21, R8, R3, R4 ;  /* 0x0000000308157224 */ /* 0x000fce00078e0204 */
[----:B------:R-:W1:Y:S08]  /*0b60*/  LDC.64 R14, c[0x0][0x450] ;  /* 0x00011400ff0e7b82 */ /* 0x000e700000000a00 */
[----:B------:R-:W2:Y:S01]  /*0b70*/  LDC.64 R16, c[0x0][0x458] ;  /* 0x00011600ff107b82 */ /* 0x000ea20000000a00 */
[----:B0-----:R-:W-:-:S05]  /*0b80*/  IMAD.WIDE.U32 R12, R21, 0x4, R18 ;  /* 0x00000004150c7825 */ /* 0x001fca00078e0012 */
[----:B------:R0:W3:Y:S02]  /*0b90*/  LDG.E R28, desc[UR6][R12.64] ;  /* 0x000000060c1c7981 */ /* 0x0000e4000c1e1900 */
[----:B0-----:R-:W0:Y:S01]  /*0ba0*/  LDC.64 R12, c[0x0][0x448] ;  /* 0x00011200ff0c7b82 */ /* 0x001e220000000a00 */
[----:B-1----:R-:W-:-:S04]  /*0bb0*/  IMAD.WIDE.U32 R26, R21, 0x4, R14 ;  /* 0x00000004151a7825 */ /* 0x002fc800078e000e */
[----:B0-----:R-:W-:-:S06]  /*0bc0*/  IMAD.WIDE.U32 R24, R21, 0x4, R12 ;  /* 0x0000000415187825 */ /* 0x001fcc00078e000c */
[----:B------:R3:W4:Y:S02]  /*0bd0*/  LDG.E R25, desc[UR6][R24.64] ;  /* 0x0000000618197981 */ /* 0x000724000c1e1900 */
[----:B---3--:R-:W-:Y:S02]  /*0be0*/  FADD.FTZ R24, R7, R28 ;  /* 0x0000001c07187221 */ /* 0x008fe40000010000 */
[----:B------:R-:W3:Y:S01]  /*0bf0*/  LDG.E R7, desc[UR6][R26.64] ;  /* 0x000000061a077981 */ /* 0x000ee2000c1e1900 */
[----:B--2---:R-:W-:Y:S01]  /*0c00*/  IMAD.WIDE.U32 R28, R21, 0x4, R16 ;  /* 0x00000004151c7825 */ /* 0x004fe200078e0010 */
[----:B------:R-:W-:-:S04]  /*0c10*/  LEA R23, R3, R21, 0x5 ;  /* 0x0000001503177211 */ /* 0x000fc800078e28ff */
[----:B------:R0:W2:Y:S02]  /*0c20*/  LDG.E R27, desc[UR6][R28.64] ;  /* 0x000000061c1b7981 */ /* 0x0000a4000c1e1900 */
[----:B0-----:R-:W-:-:S04]  /*0c30*/  IMAD.WIDE.U32 R28, R23, 0x4, R18 ;  /* 0x00000004171c7825 */ /* 0x001fc800078e0012 */
[----:B----4-:R-:W-:Y:S01]  /*0c40*/  FADD.FTZ R26, R22, R25 ;  /* 0x00000019161a7221 */ /* 0x010fe20000010000 */
[----:B---3--:R-:W-:Y:S02]  /*0c50*/  FADD.FTZ R7, R11, R7 ;  /* 0x000000070b077221 */ /* 0x008fe40000010000 */
[----:B------:R0:W3:Y:S01]  /*0c60*/  LDG.E R11, desc[UR6][R28.64] ;  /* 0x000000061c0b7981 */ /* 0x0000e2000c1e1900 */
[----:B------:R-:W-:Y:S01]  /*0c70*/  LEA R21, R3, R21, 0x6 ;  /* 0x0000001503157211 */ /* 0x000fe200078e30ff */
[----:B--2---:R-:W-:Y:S01]  /*0c80*/  FADD.FTZ R20, R20, R27 ;  /* 0x0000001b14147221 */ /* 0x004fe20000010000 */
[----:B0-----:R-:W-:-:S05]  /*0c90*/  IMAD.WIDE.U32 R28, R23, 0x4, R12 ;  /* 0x00000004171c7825 */ /* 0x001fca00078e000c */
[----:B------:R-:W2:Y:S01]  /*0ca0*/  LDG.E R25, desc[UR6][R28.64] ;  /* 0x000000061c197981 */ /* 0x000ea2000c1e1900 */
[----:B---3--:R-:W-:Y:S01]  /*0cb0*/  FADD.FTZ R11, R24, R11 ;  /* 0x0000000b180b7221 */ /* 0x008fe20000010000 */
[----:B--2---:R-:W-:Y:S01]  /*0cc0*/  FADD.FTZ R26, R26, R25 ;  /* 0x000000191a1a7221 */ /* 0x004fe20000010000 */
[----:B------:R-:W-:-:S04]  /*0cd0*/  IMAD.WIDE.U32 R24, R23, 0x4, R14 ;  /* 0x0000000417187825 */ /* 0x000fc800078e000e */
[----:B------:R-:W-:Y:S02]  /*0ce0*/  IMAD.WIDE.U32 R22, R23, 0x4, R16 ;  /* 0x0000000417167825 */ /* 0x000fe400078e0010 */
[----:B------:R-:W2:Y:S04]  /*0cf0*/  LDG.E R24, desc[UR6][R24.64] ;  /* 0x0000000618187981 */ /* 0x000ea8000c1e1900 */
[----:B------:R0:W3:Y:S02]  /*0d00*/  LDG.E R27, desc[UR6][R22.64] ;  /* 0x00000006161b7981 */ /* 0x0000e4000c1e1900 */
[----:B0-----:R-:W-:-:S06]  /*0d10*/  IMAD.WIDE.U32 R22, R21, 0x4, R18 ;  /* 0x0000000415167825 */ /* 0x001fcc00078e0012 */
[----:B------:R3:W4:Y:S01]  /*0d20*/  LDG.E R22, desc[UR6][R22.64] ;  /* 0x0000000616167981 */ /* 0x000722000c1e1900 */
[----:B------:R-:W-:Y:S01]  /*0d30*/  IMAD.WIDE.U32 R28, R21, 0x4, R12 ;  /* 0x00000004151c7825 */ /* 0x000fe200078e000c */
[----:B------:R-:W-:-:S05]  /*0d40*/  LEA R25, R3, R21, 0x5 ;  /* 0x0000001503197211 */ /* 0x000fca00078e28ff */
[----:B------:R-:W-:-:S04]  /*0d50*/  IMAD.WIDE.U32 R18, R25, 0x4, R18 ;  /* 0x0000000419127825 */ /* 0x000fc800078e0012 */
[----:B------:R-:W-:Y:S02]  /*0d60*/  IMAD.WIDE.U32 R12, R25, 0x4, R12 ;  /* 0x00000004190c7825 */ /* 0x000fe400078e000c */
[----:B------:R-:W5:Y:S04]  /*0d70*/  LDG.E R19, desc[UR6][R18.64] ;  /* 0x0000000612137981 */ /* 0x000f68000c1e1900 */
[----:B------:R-:W5:Y:S01]  /*0d80*/  LDG.E R13, desc[UR6][R12.64] ;  /* 0x000000060c0d7981 */ /* 0x000f62000c1e1900 */
[----:B--2---:R-:W-:-:S03]  /*0d90*/  FADD.FTZ R24, R7, R24 ;  /* 0x0000001807187221 */ /* 0x004fc60000010000 */
[----:B------:R0:W2:Y:S01]  /*0da0*/  LDG.E R7, desc[UR6][R28.64] ;  /* 0x000000061c077981 */ /* 0x0000a2000c1e1900 */
[----:B---3--:R-:W-:Y:S01]  /*0db0*/  FADD.FTZ R23, R20, R27 ;  /* 0x0000001b14177221 */ /* 0x008fe20000010000 */
[----:B0-----:R-:W-:-:S04]  /*0dc0*/  IMAD.WIDE.U32 R28, R21, 0x4, R14 ;  /* 0x00000004151c7825 */ /* 0x001fc800078e000e */
[----:B------:R-:W-:-:S04]  /*0dd0*/  IMAD.WIDE.U32 R20, R21, 0x4, R16 ;  /* 0x0000000415147825 */ /* 0x000fc800078e0010 */
[----:B------:R-:W-:-:S04]  /*0de0*/  IMAD.WIDE.U32 R14, R25, 0x4, R14 ;  /* 0x00000004190e7825 */ /* 0x000fc800078e000e */
[----:B----4-:R-:W-:Y:S01]  /*0df0*/  FADD.FTZ R22, R11, R22 ;  /* 0x000000160b167221 */ /* 0x010fe20000010000 */
[----:B------:R-:W3:Y:S01]  /*0e00*/  LDG.E R20, desc[UR6][R20.64] ;  /* 0x0000000614147981 */ /* 0x000ee2000c1e1900 */
[----:B------:R-:W-:-:S03]  /*0e10*/  IMAD.WIDE.U32 R16, R25, 0x4, R16 ;  /* 0x0000000419107825 */ /* 0x000fc600078e0010 */
[----:B------:R-:W4:Y:S04]  /*0e20*/  LDG.E R11, desc[UR6][R28.64] ;  /* 0x000000061c0b7981 */ /* 0x000f28000c1e1900 */
[----:B------:R-:W4:Y:S04]  /*0e30*/  LDG.E R14, desc[UR6][R14.64] ;  /* 0x000000060e0e7981 */ /* 0x000f28000c1e1900 */
[----:B------:R-:W4:Y:S01]  /*0e40*/  LDG.E R16, desc[UR6][R16.64] ;  /* 0x0000000610107981 */ /* 0x000f22000c1e1900 */
[----:B------:R-:W-:Y:S01]  /*0e50*/  IADD3 R8, PT, PT, R8, 0x80, RZ ;  /* 0x0000008008087810 */ /* 0x000fe20007ffe0ff */
[----:B--2---:R-:W-:Y:S01]  /*0e60*/  FADD.FTZ R26, R26, R7 ;  /* 0x000000071a1a7221 */ /* 0x004fe20000010000 */
[----:B-----5:R-:W-:-:S03]  /*0e70*/  FADD.FTZ R7, R22, R19 ;  /* 0x0000001316077221 */ /* 0x020fc60000010000 */
[----:B------:R-:W-:Y:S01]  /*0e80*/  FADD.FTZ R22, R26, R13 ;  /* 0x0000000d1a167221 */ /* 0x000fe20000010000 */
[----:B---3--:R-:W-:Y:S01]  /*0e90*/  FADD.FTZ R23, R23, R20 ;  /* 0x0000001417177221 */ /* 0x008fe20000010000 */
[----:B----4-:R-:W-:-:S04]  /*0ea0*/  FADD.FTZ R11, R24, R11 ;  /* 0x0000000b180b7221 */ /* 0x010fc80000010000 */
[----:B------:R-:W-:Y:S01]  /*0eb0*/  FADD.FTZ R11, R11, R14 ;  /* 0x0000000e0b0b7221 */ /* 0x000fe20000010000 */
[----:B------:R-:W-:-:S07]  /*0ec0*/  FADD.FTZ R20, R23, R16 ;  /* 0x0000001017147221 */ /* 0x000fce0000010000 */
.L_x_163:
[----:B------:R-:W-:Y:S05]  /*0ed0*/  BSYNC.RECONVERGENT B1 ;  /* 0x0000000000017941 */ /* 0x000fea0003800200 */
.L_x_162:
[----:B------:R-:W-:Y:S05]  /*0ee0*/  @!P1 BRA `(.L_x_158) ;  /* 0x0000000000d89947 */ /* 0x000fea0003800000 */
[----:B------:R-:W-:Y:S01]  /*0ef0*/  ISETP.NE.AND P1, PT, R9, 0x1, PT ;  /* 0x000000010900780c */ /* 0x000fe20003f25270 */
[----:B------:R-:W-:Y:S01]  /*0f00*/  BSSY.RECONVERGENT B1, `(.L_x_164) ;  /* 0x0000022000017945 */ /* 0x000fe20003800200 */
[----:B------:R-:W-:-:S11]  /*0f10*/  LOP3.LUT P0, RZ, R10, 0x20, RZ, 0xc0, !PT ;  /* 0x000000200aff7812 */ /* 0x000fd6000780c0ff */
[----:B------:R-:W-:Y:S05]  /*0f20*/  @!P1 BRA `(.L_x_165) ;  /* 0x00000000007c9947 */ /* 0x000fea0003800000 */
[----:B------:R-:W0:Y:S01]  /*0f30*/  LDC.64 R12, c[0x0][0x440] ;  /* 0x00011000ff0c7b82 */ /* 0x000e220000000a00 */
[----:B------:R-:W-:-:S07]  /*0f40*/  IMAD R19, R8, R3, R4 ;  /* 0x0000000308137224 */ /* 0x000fce00078e0204 */
[----:B------:R-:W1:Y:S08]  /*0f50*/  LDC.64 R14, c[0x0][0x448] ;  /* 0x00011200ff0e7b82 */ /* 0x000e700000000a00 */
[----:B------:R-:W2:Y:S08]  /*0f60*/  LDC.64 R16, c[0x0][0x450] ;  /* 0x00011400ff107b82 */ /* 0x000eb00000000a00 */
[----:B------:R-:W3:Y:S01]  /*0f70*/  LDC.64 R24, c[0x0][0x458] ;  /* 0x00011600ff187b82 */ /* 0x000ee20000000a00 */
[----:B0-----:R-:W-:Y:S01]  /*0f80*/  IMAD.WIDE.U32 R26, R19, 0x4, R12 ;  /* 0x00000004131a7825 */ /* 0x001fe200078e000c */
[----:B------:R-:W-:-:S04]  /*0f90*/  LEA R21, R3, R19, 0x5 ;  /* 0x0000001303157211 */ /* 0x000fc800078e28ff */
[----:B------:R2:W4:Y:S01]  /*0fa0*/  LDG.E R10, desc[UR6][R26.64] ;  /* 0x000000061a0a7981 */ /* 0x000522000c1e1900 */
[----:B-1----:R-:W-:-:S04]  /*0fb0*/  IMAD.WIDE.U32 R28, R19, 0x4, R14 ;  /* 0x00000004131c7825 */ /* 0x002fc800078e000e */
[----:B--2---:R-:W-:Y:S01]  /*0fc0*/  IMAD.WIDE.U32 R26, R19, 0x4, R16 ;  /* 0x00000004131a7825 */ /* 0x004fe200078e0010 */
[----:B------:R-:W2:Y:S03]  /*0fd0*/  LDG.E R9, desc[UR6][R28.64] ;  /* 0x000000061c097981 */ /* 0x000ea6000c1e1900 */
[----:B------:R-:W-:Y:S02]  /*0fe0*/  IMAD.WIDE.U32 R12, R21, 0x4, R12 ;  /* 0x00000004150c7825 */ /* 0x000fe400078e000c */
[----:B------:R-:W5:Y:S02]  /*0ff0*/  LDG.E R26, desc[UR6][R26.64] ;  /* 0x000000061a1a7981 */ /* 0x000f64000c1e1900 */
[----:B---3--:R-:W-:Y:S02]  /*1000*/  IMAD.WIDE.U32 R18, R19, 0x4, R24 ;  /* 0x0000000413127825 */ /* 0x008fe400078e0018 */
[----:B------:R-:W3:Y:S02]  /*1010*/  LDG.E R12, desc[UR6][R12.64] ;  /* 0x000000060c0c7981 */ /* 0x000ee4000c1e1900 */
[----:B------:R-:W-:-:S02]  /*1020*/  IMAD.WIDE.U32 R14, R21, 0x4, R14 ;  /* 0x00000004150e7825 */ /* 0x000fc400078e000e */
[----:B------:R-:W3:Y:S02]  /*1030*/  LDG.E R19, desc[UR6][R18.64] ;  /* 0x0000000612137981 */ /* 0x000ee4000c1e1900 */
[C---:B------:R-:W-:Y:S02]  /*1040*/  IMAD.WIDE.U32 R16, R21.reuse, 0x4, R16 ;  /* 0x0000000415107825 */ /* 0x040fe400078e0010 */
[----:B------:R-:W3:Y:S02]  /*1050*/  LDG.E R14, desc[UR6][R14.64] ;  /* 0x000000060e0e7981 */ /* 0x000ee4000c1e1900 */
[----:B------:R-:W-:Y:S02]  /*1060*/  IMAD.WIDE.U32 R24, R21, 0x4, R24 ;  /* 0x0000000415187825 */ /* 0x000fe400078e0018 */
[----:B------:R-:W3:Y:S04]  /*1070*/  LDG.E R16, desc[UR6][R16.64] ;  /* 0x0000000610107981 */ /* 0x000ee8000c1e1900 */
[----:B------:R-:W3:Y:S01]  /*1080*/  LDG.E R25, desc[UR6][R24.64] ;  /* 0x0000000618197981 */ /* 0x000ee2000c1e1900 */
[----:B------:R-:W-:Y:S01]  /*1090*/  IADD3 R8, PT, PT, R8, 0x40, RZ ;  /* 0x0000004008087810 */ /* 0x000fe20007ffe0ff */
[----:B----4-:R-:W-:Y:S01]  /*10a0*/  FADD.FTZ R7, R7, R10 ;  /* 0x0000000a07077221 */ /* 0x010fe20000010000 */
[----:B--2---:R-:W-:Y:S01]  /*10b0*/  FADD.FTZ R9, R22, R9 ;  /* 0x0000000916097221 */ /* 0x004fe20000010000 */
[----:B-----5:R-:W-:-:S02]  /*10c0*/  FADD.FTZ R11, R11, R26 ;  /* 0x0000001a0b0b7221 */ /* 0x020fc40000010000 */
[----:B---3--:R-:W-:Y:S01]  /*10d0*/  FADD.FTZ R7, R7, R12 ;  /* 0x0000000c07077221 */ /* 0x008fe20000010000 */
[----:B------:R-:W-:Y:S01]  /*10e0*/  FADD.FTZ R20, R20, R19 ;  /* 0x0000001314147221 */ /* 0x000fe20000010000 */
[----:B------:R-:W-:Y:S01]  /*10f0*/  FADD.FTZ R22, R9, R14 ;  /* 0x0000000e09167221 */ /* 0x000fe20000010000 */
[----:B------:R-:W-:Y:S02]  /*1100*/  FADD.FTZ R11, R11, R16 ;  /* 0x000000100b0b7221 */ /* 0x000fe40000010000 */
[----:B------:R-:W-:-:S07]  /*1110*/  FADD.FTZ R20, R20, R25 ;  /* 0x0000001914147221 */ /* 0x000fce0000010000 */
.L_x_165:
[----:B------:R-:W-:Y:S05]  /*1120*/  BSYNC.RECONVERGENT B1 ;  /* 0x0000000000017941 */ /* 0x000fea0003800200 */
.L_x_164:
[----:B------:R-:W-:Y:S05]  /*1130*/  @P0 BRA `(.L_x_158) ;  /* 0x0000000000440947 */ /* 0x000fea0003800000 */
[----:B------:R-:W0:Y:S01]  /*1140*/  LDC.64 R18, c[0x0][0x440] ;  /* 0x00011000ff127b82 */ /* 0x000e220000000a00 */
[----:B------:R-:W-:-:S07]  /*1150*/  IMAD R9, R8, R3, R4 ;  /* 0x0000000308097224 */ /* 0x000fce00078e0204 */
[----:B------:R-:W1:Y:S08]  /*1160*/  LDC.64 R12, c[0x0][0x448] ;  /* 0x00011200ff0c7b82 */ /* 0x000e700000000a00 */
[----:B------:R-:W2:Y:S08]  /*1170*/  LDC.64 R14, c[0x0][0x450] ;  /* 0x00011400ff0e7b82 */ /* 0x000eb00000000a00 */
[----:B------:R-:W3:Y:S01]  /*1180*/  LDC.64 R16, c[0x0][0x458] ;  /* 0x00011600ff107b82 */ /* 0x000ee20000000a00 */
[----:B0-----:R-:W-:-:S06]  /*1190*/  IMAD.WIDE.U32 R18, R9, 0x4, R18 ;  /* 0x0000000409127825 */ /* 0x001fcc00078e0012 */
[----:B------:R-:W4:Y:S01]  /*11a0*/  LDG.E R18, desc[UR6][R18.64] ;  /* 0x0000000612127981 */ /* 0x000f22000c1e1900 */
[----:B-1----:R-:W-:-:S06]  /*11b0*/  IMAD.WIDE.U32 R12, R9, 0x4, R12 ;  /* 0x00000004090c7825 */ /* 0x002fcc00078e000c */
[----:B------:R-:W5:Y:S01]  /*11c0*/  LDG.E R13, desc[UR6][R12.64] ;  /* 0x000000060c0d7981 */ /* 0x000f62000c1e1900 */
[----:B--2---:R-:W-:-:S06]  /*11d0*/  IMAD.WIDE.U32 R14, R9, 0x4, R14 ;  /* 0x00000004090e7825 */ /* 0x004fcc00078e000e */
[----:B------:R-:W2:Y:S01]  /*11e0*/  LDG.E R14, desc[UR6][R14.64] ;  /* 0x000000060e0e7981 */ /* 0x000ea2000c1e1900 */
[----:B---3--:R-:W-:-:S06]  /*11f0*/  IMAD.WIDE.U32 R16, R9, 0x4, R16 ;  /* 0x0000000409107825 */ /* 0x008fcc00078e0010 */
[----:B------:R-:W3:Y:S01]  /*1200*/  LDG.E R17, desc[UR6][R16.64] ;  /* 0x0000000610117981 */ /* 0x000ee2000c1e1900 */
[----:B----4-:R-:W-:Y:S01]  /*1210*/  FADD.FTZ R7, R7, R18 ;  /* 0x0000001207077221 */ /* 0x010fe20000010000 */
[----:B-----5:R-:W-:Y:S01]  /*1220*/  FADD.FTZ R22, R22, R13 ;  /* 0x0000000d16167221 */ /* 0x020fe20000010000 */
[----:B--2---:R-:W-:Y:S01]  /*1230*/  FADD.FTZ R11, R11, R14 ;  /* 0x0000000e0b0b7221 */ /* 0x004fe20000010000 */
[----:B---3--:R-:W-:-:S07]  /*1240*/  FADD.FTZ R20, R20, R17 ;  /* 0x0000001114147221 */ /* 0x008fce0000010000 */
.L_x_158:
[----:B------:R-:W-:Y:S05]  /*1250*/  BSYNC.RECONVERGENT B0 ;  /* 0x0000000000007941 */ /* 0x000fea0003800200 */
.L_x_157:
[----:B------:R-:W0:Y:S01]  /*1260*/  S2UR UR5, SR_CgaCtaId ;  /* 0x00000000000579c3 */ /* 0x000e220000008800 */
[----:B------:R-:W-:Y:S01]  /*1270*/  UMOV UR4, 0x400 ;  /* 0x0000040000047882 */ /* 0x000fe20000000000 */
[--C-:B------:R-:W-:Y:S02]  /*1280*/  LOP3.LUT R9, R5, 0x1f, R2.reuse, 0x78, !PT ;  /* 0x0000001f05097812 */ /* 0x100fe400078e7802 */
[C---:B------:R-:W-:Y:S02]  /*1290*/  SHF.L.U32 R4, R6.reuse, 0x7, RZ ;  /* 0x0000000706047819 */ /* 0x040fe400000006ff */
[C---:B------:R-:W-:Y:S02]  /*12a0*/  LOP3.LUT R2, R9.reuse, 0x3e0, R2, 0xf8, !PT ;  /* 0x000003e009027812 */ /* 0x040fe400078ef802 */
[----:B------:R-:W-:Y:S02]  /*12b0*/  SHF.L.U32 R9, R9, 0x2, RZ ;  /* 0x0000000209097819 */ /* 0x000fe400000006ff */
[----:B------:R-:W-:-:S02]  /*12c0*/  ISETP.NE.AND P0, PT, R6, RZ, PT ;  /* 0x000000ff0600720c */ /* 0x000fc40003f05270 */
[----:B------:R-:W-:Y:S02]  /*12d0*/  LOP3.LUT R4, R4, R9, RZ, 0xfc, !PT ;  /* 0x0000000904047212 */ /* 0x000fe400078efcff */
[----:B------:R-:W-:Y:S01]  /*12e0*/  SHF.L.U32 R0, R0, 0x4, RZ ;  /* 0x0000000400007819 */ /* 0x000fe200000006ff */
[----:B0-----:R-:W-:-:S06]  /*12f0*/  ULEA UR4, UR5, UR4, 0x18 ;  /* 0x0000000405047291 */ /* 0x001fcc000f8ec0ff */
[----:B------:R-:W-:-:S05]  /*1300*/  LEA R2, R2, UR4, 0x2 ;  /* 0x0000000402027c11 */ /* 0x000fca000f8e10ff */
[----:B------:R-:W-:Y:S04]  /*1310*/  STS [R2], R22 ;  /* 0x0000001602007388 */ /* 0x000fe80000000800 */
[----:B------:R-:W-:Y:S04]  /*1320*/  STS [R2+0x1000], R7 ;  /* 0x0010000702007388 */ /* 0x000fe80000000800 */
[----:B------:R-:W-:Y:S04]  /*1330*/  STS [R2+0x2000], R20 ;  /* 0x0020001402007388 */ /* 0x000fe80000000800 */
[----:B------:R-:W-:Y:S01]  /*1340*/  STS [R2+0x3000], R11 ;  /* 0x0030000b02007388 */ /* 0x000fe20000000800 */
[----:B------:R-:W-:Y:S06]  /*1350*/  BAR.SYNC.DEFER_BLOCKING 0x0 ;  /* 0x0000000000007b1d */ /* 0x000fec0000010000 */
[----:B------:R-:W0:Y:S04]  /*1360*/  LDS R12, [R4+UR4+0x1000] ;  /* 0x00100004040c7984 */ /* 0x000e280008000800 */
[----:B------:R-:W1:Y:S04]  /*1370*/  LDS R8, [R4+UR4] ;  /* 0x0000000404087984 */ /* 0x000e680008000800 */
[----:B------:R-:W2:Y:S04]  /*1380*/  LDS R10, [R4+UR4+0x2000] ;  /* 0x00200004040a7984 */ /* 0x000ea80008000800 */
[----:B------:R-:W3:Y:S04]  /*1390*/  LDS R9, [R4+UR4+0x3000] ;  /* 0x0030000404097984 */ /* 0x000ee80008000800 */
[----:B0-----:R-:W0:Y:S04]  /*13a0*/  SHFL.BFLY PT, R13, R12, 0x1, 0x1f ;  /* 0x0c201f000c0d7f89 */ /* 0x001e2800000e0000 */
[----:B-1----:R-:W1:Y:S04]  /*13b0*/  SHFL.BFLY PT, R15, R8, 0x1, 0x1f ;  /* 0x0c201f00080f7f89 */ /* 0x002e6800000e0000 */
[----:B--2---:R-:W2:Y:S04]  /*13c0*/  SHFL.BFLY PT, R17, R10, 0x1, 0x1f ;  /* 0x0c201f000a117f89 */ /* 0x004ea800000e0000 */
[----:B---3--:R-:W3:Y:S01]  /*13d0*/  SHFL.BFLY PT, R14, R9, 0x1, 0x1f ;  /* 0x0c201f00090e7f89 */ /* 0x008ee200000e0000 */
[----:B0-----:R-:W-:Y:S01]  /*13e0*/  FADD.FTZ R13, R12, R13 ;  /* 0x0000000d0c0d7221 */ /* 0x001fe20000010000 */
[----:B-1----:R-:W-:-:S04]  /*13f0*/  FADD.FTZ R15, R8, R15 ;  /* 0x0000000f080f7221 */ /* 0x002fc80000010000 */
[----:B------:R-:W0:Y:S01]  /*1400*/  SHFL.BFLY PT, R2, R13, 0x2, 0x1f ;  /* 0x0c401f000d027f89 */ /* 0x000e2200000e0000 */
[----:B--2---:R-:W-:Y:S01]  /*1410*/  FADD.FTZ R17, R10, R17 ;  /* 0x000000110a117221 */ /* 0x004fe20000010000 */
[----:B---3--:R-:W-:-:S04]  /*1420*/  FADD.FTZ R11, R9, R14 ;  /* 0x0000000e090b7221 */ /* 0x008fc80000010000 */
[----:B------:R-:W1:Y:S04]  /*1430*/  SHFL.BFLY PT, R16, R17, 0x2, 0x1f ;  /* 0x0c401f0011107f89 */ /* 0x000e6800000e0000 */
[----:B------:R-:W2:Y:S04]  /*1440*/  SHFL.BFLY PT, R14, R15, 0x2, 0x1f ;  /* 0x0c401f000f0e7f89 */ /* 0x000ea800000e0000 */
[----:B------:R-:W3:Y:S01]  /*1450*/  SHFL.BFLY PT, R4, R11, 0x2, 0x1f ;  /* 0x0c401f000b047f89 */ /* 0x000ee200000e0000 */
[----:B0-----:R-:W-:-:S05]  /*1460*/  FADD.FTZ R2, R13, R2 ;  /* 0x000000020d027221 */ /* 0x001fca0000010000 */
[----:B------:R-:W0:Y:S01]  /*1470*/  SHFL.BFLY PT, R7, R2, 0x4, 0x1f ;  /* 0x0c801f0002077f89 */ /* 0x000e2200000e0000 */
[----:B-1----:R-:W-:Y:S01]  /*1480*/  FADD.FTZ R16, R17, R16 ;  /* 0x0000001011107221 */ /* 0x002fe20000010000 */
[----:B------:R-:W-:Y:S01]  /*1490*/  LOP3.LUT R17, R0, 0x7ffffff0, RZ, 0xc0, !PT ;  /* 0x7ffffff000117812 */ /* 0x000fe200078ec0ff */
[----:B--2---:R-:W-:-:S03]  /*14a0*/  FADD.FTZ R14, R15, R14 ;  /* 0x0000000e0f0e7221 */ /* 0x004fc60000010000 */
[----:B------:R-:W1:Y:S01]  /*14b0*/  SHFL.BFLY PT, R19, R16, 0x4, 0x1f ;  /* 0x0c801f0010137f89 */ /* 0x000e6200000e0000 */
[----:B------:R-:W-:Y:S01]  /*14c0*/  IADD3 R0, PT, PT, R6, R17, RZ ;  /* 0x0000001106007210 */ /* 0x000fe20007ffe0ff */
[----:B---3--:R-:W-:Y:S02]  /*14d0*/  FADD.FTZ R10, R11, R4 ;  /* 0x000000040b0a7221 */ /* 0x008fe40000010000 */
[----:B------:R-:W2:Y:S04]  /*14e0*/  SHFL.BFLY PT, R9, R14, 0x4, 0x1f ;  /* 0x0c801f000e097f89 */ /* 0x000ea800000e0000 */
[----:B------:R-:W3:Y:S01]  /*14f0*/  SHFL.BFLY PT, R13, R10, 0x4, 0x1f ;  /* 0x0c801f000a0d7f89 */ /* 0x000ee200000e0000 */
[----:B0-----:R-:W-:-:S05]  /*1500*/  FADD.FTZ R7, R2, R7 ;  /* 0x0000000702077221 */ /* 0x001fca0000010000 */
[----:B------:R-:W0:Y:S01]  /*1510*/  SHFL.BFLY PT, R4, R7, 0x8, 0x1f ;  /* 0x0d001f0007047f89 */ /* 0x000e2200000e0000 */
[----:B-1----:R-:W-:Y:S01]  /*1520*/  FADD.FTZ R19, R16, R19 ;  /* 0x0000001310137221 */ /* 0x002fe20000010000 */
[----:B--2---:R-:W-:-:S04]  /*1530*/  FADD.FTZ R8, R14, R9 ;  /* 0x000000090e087221 */ /* 0x004fc80000010000 */
[----:B------:R-:W1:Y:S01]  /*1540*/  SHFL.BFLY PT, R18, R19, 0x8, 0x1f ;  /* 0x0d001f0013127f89 */ /* 0x000e6200000e0000 */
[----:B---3--:R-:W-:-:S03]  /*1550*/  FADD.FTZ R13, R10, R13 ;  /* 0x0000000d0a0d7221 */ /* 0x008fc60000010000 */
[----:B------:R-:W2:Y:S04]  /*1560*/  SHFL.BFLY PT, R9, R8, 0x8, 0x1f ;  /* 0x0d001f0008097f89 */ /* 0x000ea800000e0000 */
[----:B------:R-:W3:Y:S01]  /*1570*/  SHFL.BFLY PT, R12, R13, 0x8, 0x1f ;  /* 0x0d001f000d0c7f89 */ /* 0x000ee200000e0000 */
[----:B0-----:R-:W-:Y:S01]  /*1580*/  FADD.FTZ R4, R7, R4 ;  /* 0x0000000407047221 */ /* 0x001fe20000010000 */
[----:B-1----:R-:W-:Y:S01]  /*1590*/  FADD.FTZ R18, R19, R18 ;  /* 0x0000001213127221 */ /* 0x002fe20000010000 */
[----:B--2---:R-:W-:-:S04]  /*15a0*/  FADD.FTZ R2, R8, R9 ;  /* 0x0000000908027221 */ /* 0x004fc80000010000 */
[----:B------:R-:W0:Y:S01]  /*15b0*/  SHFL.BFLY PT, R15, R18, 0x10, 0x1f ;  /* 0x0e001f00120f7f89 */ /* 0x000e2200000e0000 */
[----:B------:R-:W-:Y:S01]  /*15c0*/  SHF.L.U32 R8, R0, 0x1, RZ ;  /* 0x0000000100087819 */ /* 0x000fe200000006ff */
[----:B---3--:R-:W-:Y:S02]  /*15d0*/  FADD.FTZ R12, R13, R12 ;  /* 0x0000000c0d0c7221 */ /* 0x008fe40000010000 */
[----:B------:R-:W1:Y:S01]  /*15e0*/  SHFL.BFLY PT, R9, R4, 0x10, 0x1f ;  /* 0x0e001f0004097f89 */ /* 0x000e6200000e0000 */
[----:B------:R-:W-:-:S03]  /*15f0*/  ISETP.GE.U32.AND P1, PT, R8, R3, PT ;  /* 0x000000030800720c */ /* 0x000fc60003f26070 */
[----:B------:R-:W2:Y:S04]  /*1600*/  SHFL.BFLY PT, R11, R2, 0x10, 0x1f ;  /* 0x0e001f00020b7f89 */ /* 0x000ea800000e0000 */
[----:B------:R-:W3:Y:S01]  /*1610*/  SHFL.BFLY PT, R7, R12, 0x10, 0x1f ;  /* 0x0e001f000c077f89 */ /* 0x000ee200000e0000 */
[----:B0-----:R-:W-:Y:S01]  /*1620*/  FADD.FTZ R15, R18, R15 ;  /* 0x0000000f120f7221 */ /* 0x001fe20000010000 */
[----:B-1----:R-:W-:Y:S01]  /*1630*/  FADD.FTZ R9, R4, R9 ;  /* 0x0000000904097221 */ /* 0x002fe20000010000 */
[----:B------:R-:W-:Y:S01]  /*1640*/  @!P0 LEA R4, R5, UR4, 0x2 ;  /* 0x0000000405048c11 */ /* 0x000fe2000f8e10ff */
[----:B--2---:R-:W-:-:S04]  /*1650*/  FADD.FTZ R11, R2, R11 ;  /* 0x0000000b020b7221 */ /* 0x004fc80000010000 */
[----:B------:R0:W-:Y:S01]  /*1660*/  @!P0 STS [R4+0x4080], R9 ;  /* 0x0040800904008388 */ /* 0x0001e20000000800 */
[----:B---3--:R-:W-:-:S03]  /*1670*/  FADD.FTZ R7, R12, R7 ;  /* 0x000000070c077221 */ /* 0x008fc60000010000 */
[----:B------:R0:W-:Y:S04]  /*1680*/  @!P0 STS [R4+0x4000], R11 ;  /* 0x0040000b04008388 */ /* 0x0001e80000000800 */
        /* <DEDUP_REMOVED lines=8> */
[----:B0-----:R-:W0:Y:S04]  /*1710*/  LDC.64 R8, c[0x0][0x480] ;  /* 0x00012000ff087b82 */ /* 0x001e280000000a00 */
[----:B------:R-:W1:Y:S04]  /*1720*/  LDS.64 R12, [R10+0x4000] ;  /* 0x004000000a0c7984 */ /* 0x000e680000000a00 */
[----:B------:R-:W2:Y:S01]  /*1730*/  LDS.64 R14, [R10+0x4080] ;  /* 0x004080000a0e7984 */ /* 0x000ea20000000a00 */
[----:B------:R-:W3:Y:S03]  /*1740*/  LDC.64 R6, c[0x0][0x488] ;  /* 0x00012200ff067b82 */ /* 0x000ee60000000a00 */
[----:B------:R-:W4:Y:S04]  /*1750*/  LDS.64 R16, [R10+0x4100] ;  /* 0x004100000a107984 */ /* 0x000f280000000a00 */
[----:B------:R-:W5:Y:S01]  /*1760*/  LDS.64 R18, [R10+0x4180] ;  /* 0x004180000a127984 */ /* 0x000f620000000a00 */
[----:B------:R-:W1:Y:S01]  /*1770*/  LDC.64 R4, c[0x0][0x498] ;  /* 0x00012600ff047b82 */ /* 0x000e620000000a00 */
[----:B0-----:R-:W-:-:S07]  /*1780*/  IMAD.WIDE.U32 R8, R0, 0x4, R8 ;  /* 0x0000000400087825 */ /* 0x001fce00078e0008 */
[----:B------:R-:W0:Y:S01]  /*1790*/  LDC.64 R2, c[0x0][0x490] ;  /* 0x00012400ff027b82 */ /* 0x000e220000000a00 */
[----:B---3--:R-:W-:-:S04]  /*17a0*/  IMAD.WIDE.U32 R6, R0, 0x4, R6 ;  /* 0x0000000400067825 */ /* 0x008fc800078e0006 */
[C---:B-1----:R-:W-:Y:S01]  /*17b0*/  IMAD.WIDE.U32 R4, R0.reuse, 0x4, R4 ;  /* 0x0000000400047825 */ /* 0x042fe200078e0004 */
[----:B------:R-:W-:Y:S02]  /*17c0*/  F2FP.BF16.F32.PACK_AB R13, R13, R12 ;  /* 0x0000000c0d0d723e */ /* 0x000fe400000010ff */
[----:B--2---:R-:W-:Y:S01]  /*17d0*/  F2FP.BF16.F32.PACK_AB R15, R15, R14 ;  /* 0x0000000e0f0f723e */ /* 0x004fe200000010ff */
[----:B0-----:R-:W-:Y:S02]  /*17e0*/  IMAD.WIDE.U32 R2, R0, 0x4, R2 ;  /* 0x0000000400027825 */ /* 0x001fe400078e0002 */
[----:B------:R-:W-:Y:S01]  /*17f0*/  STG.E desc[UR6][R6.64], R13 ;  /* 0x0000000d06007986 */ /* 0x000fe2000c101906 */
[----:B----4-:R-:W-:-:S03]  /*1800*/  F2FP.BF16.F32.PACK_AB R17, R17, R16 ;  /* 0x000000101111723e */ /* 0x010fc600000010ff */
[----:B------:R-:W-:Y:S01]  /*1810*/  STG.E desc[UR6][R8.64], R15 ;  /* 0x0000000f08007986 */ /* 0x000fe2000c101906 */
[----:B-----5:R-:W-:-:S03]  /*1820*/  F2FP.BF16.F32.PACK_AB R19, R19, R18 ;  /* 0x000000121313723e */ /* 0x020fc600000010ff */
[----:B------:R-:W-:Y:S04]  /*1830*/  STG.E desc[UR6][R4.64], R17 ;  /* 0x0000001104007986 */ /* 0x000fe8000c101906 */
[----:B------:R-:W-:Y:S01]  /*1840*/  STG.E desc[UR6][R2.64], R19 ;  /* 0x0000001302007986 */ /* 0x000fe2000c101906 */
[----:B------:R-:W-:Y:S05]  /*1850*/  EXIT ;  /* 0x000000000000794d */ /* 0x000fea0003800000 */
.L_x_166:
        /* <DEDUP_REMOVED lines=10> */
.L_x_2763:


//--------------------- .text._ZN10layer_norm31ln_parallel_residual_bwd_kernelINS_13Kernel_traitsI13__nv_bfloat16S2_S2_S2_fjLj2048ELj1ELj1ELj4ELj16ENS_18Kernel_traits_baseILj2048ES2_S2_S2_S2_fjLj128EEEEELb1ELb1ELb0EEEvNS_9BwdParamsE --------------------------
	.section	.text._ZN10layer_norm31ln_parallel_residual_bwd_kernelINS_13Kernel_traitsI13__nv_bfloat16S2_S2_S2_fjLj2048ELj1ELj1ELj4ELj16ENS_18Kernel_traits_baseILj2048ES2_S2_S2_S2_fjLj128EEEEELb1ELb1ELb0EEEvNS_9BwdParamsE,"ax",@progbits
	.align	128
        .global         _ZN10layer_norm31ln_parallel_residual_bwd_kernelINS_13Kernel_traitsI13__nv_bfloat16S2_S2_S2_fjLj2048ELj1ELj1ELj4ELj16ENS_18Kernel_traits_baseILj2048ES2_S2_S2_S2_fjLj128EEEEELb1ELb1ELb0EEEvNS_9BwdParamsE
        .type           _ZN10layer_norm31ln_parallel_residual_bwd_kernelINS_13Kernel_traitsI13__nv_bfloat16S2_S2_S2_fjLj2048ELj1ELj1ELj4ELj16ENS_18Kernel_traits_baseILj2048ES2_S2_S2_S2_fjLj128EEEEELb1ELb1ELb0EEEvNS_9BwdParamsE,@function
        .size           _ZN10layer_norm31ln_parallel_residual_bwd_kernelINS_13Kernel_traitsI13__nv_bfloat16S2_S2_S2_fjLj2048ELj1ELj1ELj4ELj16ENS_18Kernel_traits_baseILj2048ES2_S2_S2_S2_fjLj128EEEEELb1ELb1ELb0EEEvNS_9BwdParamsE,(.L_x_2764 - _ZN10layer_norm31ln_parallel_residual_bwd_kernelINS_13Kernel_traitsI13__nv_bfloat16S2_S2_S2_fjLj2048ELj1ELj1ELj4ELj16ENS_18Kernel_traits_baseILj2048ES2_S2_S2_S2_fjLj128EEEEELb1ELb1ELb0EEEvNS_9BwdParamsE)
        .other          _ZN10layer_norm31ln_parallel_residual_bwd_kernelINS_13Kernel_traitsI13__nv_bfloat16S2_S2_S2_fjLj2048ELj1ELj1ELj4ELj16ENS_18Kernel_traits_baseILj2048ES2_S2_S2_S2_fjLj128EEEEELb1ELb1ELb0EEEvNS_9BwdParamsE,@"STO_CUDA_ENTRY STV_DEFAULT"
_ZN10layer_norm31ln_parallel_residual_bwd_kernelINS_13Kernel_traitsI13__nv_bfloat16S2_S2_S2_fjLj2048ELj1ELj1ELj4ELj16ENS_18Kernel_traits_baseILj2048ES2_S2_S2_S2_fjLj128EEEEELb1ELb1ELb0EEEvNS_9BwdParamsE:
.text._ZN10layer_norm31ln_parallel_residual_bwd_kernelINS_13Kernel_traitsI13__nv_bfloat16S2_S2_S2_fjLj2048ELj1ELj1ELj4ELj16ENS_18Kernel_traits_baseILj2048ES2_S2_S2_S2_fjLj128EEEEELb1ELb1ELb0EEEvNS_9BwdParamsE:
        /* <DEDUP_REMOVED lines=10> */
[----:B------:R-:W-:Y:S01]  /*00a0*/  LEA.HI.SX32 R2, R3, R2, 0x1d ;  /* 0x0000000203027211 */ /* 0x000fe200078feaff */
[----:B------:R-:W-:-:S03]  /*00b0*/  IMAD.MOV.U32 R3, RZ, RZ, R0 ;  /* 0x000000ffff037224 */ /* 0x000fc600078e0000 */
[C---:B------:R-:W-:Y:S02]  /*00c0*/  ISETP.GE.U32.AND P4, PT, R2.reuse, 0x100, PT ;  /* 0x000001000200780c */ /* 0x040fe40003f86070 */
        /* <DEDUP_REMOVED lines=50> */
[----:B------:R-:W-:Y:S02]  /*03f0*/  PLOP3.LUT P6, PT, PT, PT, UP0, 0x80, 0x8 ;  /* 0x000000000008781c */ /* 0x000fe40003fcf008 */
[----:B------:R-:W-:-:S02]  /*0400*/  CS2R R52, SRZ ;  /* 0x0000000000347805 */ /* 0x000fc4000001ff00 */
[----:B------:R-:W-:Y:S01]  /*0410*/  CS2R R54, SRZ ;  /* 0x0000000000367805 */ /* 0x000fe2000001ff00 */
[----:B------:R-:W-:Y:S01]  /*0420*/  UPLOP3.LUT UP1, UPT, UPT, UPT, UPT, 0x40, 0x4 ;  /* 0x000000000004789c */ /* 0x000fe20003f2e870 */
[----:B------:R-:W0:Y:S01]  /*0430*/  LDCU UR28, c[0x0][0x408] ;  /* 0x00008100ff1c77ac */ /* 0x000e220008000800 */
[----:B------:R-:W1:Y:S01]  /*0440*/  LDCU UR8, c[0x0][0x388] ;  /* 0x00007100ff0877ac */ /* 0x000e620008000800 */
[----:B------:R-:W2:Y:S01]  /*0450*/  LDCU UR23, c[0x0][0x400] ;  /* 0x00008000ff1777ac */ /* 0x000ea20008000800 */
[----:B------:R-:W3:Y:S01]  /*0460*/  LDCU.64 UR10, c[0x0][0x478] ;  /* 0x00008f00ff0a77ac */ /* 0x000ee20008000a00 */
[----:B------:R-:W4:Y:S01]  /*0470*/  LDCU.64 UR30, c[0x0][0x438] ;  /* 0x00008700ff1e77ac */ /* 0x000f220008000a00 */
[----:B------:R-:W0:Y:S01]  /*0480*/  LDCU.64 UR26, c[0x0][0x470] ;  /* 0x00008e00ff1a77ac */ /* 0x000e220008000a00 */
[----:B------:R-:W0:Y:S01]  /*0490*/  LDCU.128 UR12, c[0x0][0x3c0] ;  /* 0x00007800ff0c77ac */ /* 0x000e220008000c00 */
[----:B------:R-:W0:Y:S01]  /*04a0*/  LDCU.64 UR24, c[0x0][0x380] ;  /* 0x00007000ff1877ac */ /* 0x000e220008000a00 */
[----:B------:R-:W-:-:S05]  /*04b0*/  UMOV UR4, UR7 ;  /* 0x0000000700047c82 */ /* 0x000fca0008000000 */
.L_x_194:
[----:B0-----:R-:W-:Y:S02]  /*04c0*/  UIMAD.WIDE UR18, UR4, 0x4, UR14 ;  /* 0x00000004041278a5 */ /* 0x001fe4000f8e020e */
[----:B------:R-:W-:-:S04]  /*04d0*/  UIMAD.WIDE UR16, UR4, 0x4, UR12 ;  /* 0x00000004041078a5 */ /* 0x000fc8000f8e020c */
[----:B---3--:R-:W-:Y:S01]  /*04e0*/  MOV R72, UR18 ;  /* 0x0000001200487c02 */ /* 0x008fe20008000f00 */
[----:B------:R-:W-:Y:S01]  /*04f0*/  IMAD.U32 R73, RZ, RZ, UR19 ;  /* 0x00000013ff497e24 */ /* 0x000fe2000f8e00ff */
[----:B------:R-:W-:Y:S01]  /*0500*/  MOV R74, UR16 ;  /* 0x00000010004a7c02 */ /* 0x000fe20008000f00 */
[----:B------:R-:W-:-:S03]  /*0510*/  IMAD.U32 R75, RZ, RZ, UR17 ;  /* 0x00000011ff4b7e24 */ /* 0x000fc6000f8e00ff */
[----:B-----5:R-:W5:Y:S04]  /*0520*/  LDG.E R72, desc[UR20][R72.64] ;  /* 0x0000001448487981 */ /* 0x020f68000c1e1900 */
[----:B------:R-:W2:Y:S01]  /*0530*/  LDG.E R74, desc[UR20][R74.64] ;  /* 0x000000144a4a7981 */ /* 0x000ea2000c1e1900 */
[----:B-1----:R-:W-:Y:S01]  /*0540*/  UIMAD UR5, UR4, UR8, URZ ;  /* 0x00000008040572a4 */ /* 0x002fe2000f8e02ff */
[----:B------:R-:W-:Y:S01]  /*0550*/  BSSY.RECONVERGENT B0, `(.L_x_168) ;  /* 0x0000078000007945 */ /* 0x000fe20003800200 */
[----:B------:R-:W-:Y:S01]  /*0560*/  HFMA2 R118, -RZ, RZ, 0, 0 ;  /* 0x00000000ff767431 */ /* 0x000fe200000001ff */
[----:B------:R-:W-:Y:S01]  /*0570*/  ISETP.GE.U32.AND P4, PT, R2, 0x100, PT ;  /* 0x000001000200780c */ /* 0x000fe20003f86070 */
[----:B------:R-:W-:Y:S01]  /*0580*/  USHF.R.S32.HI UR6, URZ, 0x1f, UR5 ;  /* 0x0000001fff067899 */ /* 0x000fe20008011405 */
[----:B------:R-:W-:-:S03]  /*0590*/  IMAD.MOV.U32 R117, RZ, RZ, RZ ;  /* 0x000000ffff757224 */ /* 0x000fc600078e00ff */
[----:B------:R-:W-:-:S06]  /*05a0*/  ULEA.HI UR6, UR6, UR5, URZ, 0x3 ;  /* 0x0000000506067291 */ /* 0x000fcc000f8f18ff */
[----:B------:R-:W-:-:S04]  /*05b0*/  MOV R11, UR6 ;  /* 0x00000006000b7c02 */ /* 0x000fc80008000f00 */
[----:B------:R-:W-:-:S05]  /*05c0*/  LEA.HI.SX32 R11, R11, R0, 0x1d ;  /* 0x000000000b0b7211 */ /* 0x000fca00078feaff */
[----:B------:R-:W-:Y:S01]  /*05d0*/  IMAD.MOV.U32 R119, RZ, RZ, R11 ;  /* 0x000000ffff777224 */ /* 0x000fe200078e000b */
[----:B-----5:R-:W-:Y:S02]  /*05e0*/  R2UR UR16, R72 ;  /* 0x00000000481072ca */ /* 0x020fe400000e0000 */
[----:B--2---:R-:W-:Y:S01]  /*05f0*/  FSEL R116, R74, RZ, !P6 ;  /* 0x000000ff4a747208 */ /* 0x004fe20007000000 */
[----:B------:R-:W-:-:S12]  /*0600*/  @!P5 BRA `(.L_x_169) ;  /* 0x0000000400b0d947 */ /* 0x000fd80003800000 */
[----:B------:R-:W0:Y:S08]  /*0610*/  LDC.64 R12, c[0x0][0x3a8] ;  /* 0x0000ea00ff0c7b82 */ /* 0x000e300000000a00 */
[----:B------:R-:W1:Y:S01]  /*0620*/  LDC.64 R72, c[0x0][0x428] ;  /* 0x00010a00ff487b82 */ /* 0x000e620000000a00 */
[----:B------:R-:W-:Y:S02]  /*0630*/  ISETP.NE.U32.AND P1, PT, RZ, UR26, PT ;  /* 0x0000001aff007c0c */ /* 0x000fe4000bf25070 */
[----:B----4-:R-:W-:-:S05]  /*0640*/  ISETP.NE.U32.AND P0, PT, RZ, UR30, PT ;  /* 0x0000001eff007c0c */ /* 0x010fca000bf05070 */
[----:B------:R-:W2:Y:S01]  /*0650*/  LDC.64 R78, c[0x0][0x3b0] ;  /* 0x0000ec00ff4e7b82 */ /* 0x000ea20000000a00 */
[----:B0-----:R-:W-:-:S06]  /*0660*/  IMAD.WIDE.U32 R12, R11, 0x10, R12 ;  /* 0x000000100b0c7825 */ /* 0x001fcc00078e000c */
[----:B------:R-:W4:Y:S01]  /*0670*/  LDG.E.128 R12, desc[UR20][R12.64] ;  /* 0x000000140c0c7981 */ /* 0x000f22000c1e1d00 */
[----:B-1----:R-:W-:-:S06]  /*0680*/  IMAD.WIDE.U32 R72, R11, 0x10, R72 ;  /* 0x000000100b487825 */ /* 0x002fcc00078e0048 */
[----:B------:R-:W3:Y:S01]  /*0690*/  LDG.E.128 R72, desc[UR20][R72.64] ;  /* 0x0000001448487981 */ /* 0x000ee2000c1e1d00 */
[----:B------:R-:W-:Y:S01]  /*06a0*/  ISETP.NE.AND.EX P1, PT, RZ, UR27, PT, P1 ;  /* 0x0000001bff007c0c */ /* 0x000fe2000bf25310 */
[C---:B--2---:R-:W-:Y:S01]  /*06b0*/  IMAD.WIDE.U32 R78, R11.reuse, 0x8, R78 ;  /* 0x000000080b4e7825 */ /* 0x044fe200078e004e */
[----:B------:R-:W-:Y:S02]  /*06c0*/  ISETP.NE.AND.EX P0, PT, RZ, UR31, PT, P0 ;  /* 0x0000001fff007c0c */ /* 0x000fe4000bf05300 */
[----:B------:R-:W-:Y:S02]  /*06d0*/  SHF.L.U32 R105, R20, 0x10, RZ ;  /* 0x0000001014697819 */ /* 0x000fe400000006ff */
[----:B------:R0:W5:Y:S07]  /*06e0*/  LDG.E.64 R110, desc[UR20][R78.64] ;  /* 0x000000144e6e7981 */ /* 0x00016e000c1e1b00 */
[----:B------:R-:W1:Y:S08]  /*06f0*/  @P1 LDC.64 R76, c[0x0][0x3b8] ;  /* 0x0000ee00ff4c1b82 */ /* 0x000e700000000a00 */
[----:B------:R-:W2:Y:S01]  /*0700*/  @P0 LDC.64 R80, c[0x0][0x438] ;  /* 0x00010e00ff500b82 */ /* 0x000ea20000000a00 */
[----:B-1----:R-:W-:-:S05]  /*0710*/  @P1 IMAD.WIDE.U32 R76, R11, 0x8, R76 ;  /* 0x000000080b4c1825 */ /* 0x002fca00078e004c */
[----:B------:R1:W5:Y:S01]  /*0720*/  @P1 LDG.E.64 R114, desc[UR20][R76.64] ;  /* 0x000000144c721981 */ /* 0x000362000c1e1b00 */
[----:B--2---:R-:W-:-:S05]  /*0730*/  @P0 IMAD.WIDE.U32 R80, R11, 0x10, R80 ;  /* 0x000000100b500825 */ /* 0x004fca00078e0050 */
[----:B------:R2:W5:Y:S01]  /*0740*/  @P0 LDG.E.128 R56, desc[UR20][R80.64] ;  /* 0x0000001450380981 */ /* 0x000562000c1e1d00 */
[----:B------:R-:W-:Y:S01]  /*0750*/  IMAD.U32 R104, R6, 0x10000, RZ ;  /* 0x0001000006687824 */ /* 0x000fe200078e00ff */
[----:B0-----:R-:W-:Y:S02]  /*0760*/  SHF.L.U32 R78, R4, 0x10, RZ ;  /* 0x00000010044e7819 */ /* 0x001fe400000006ff */
[----:B----4-:R-:W-:Y:S02]  /*0770*/  SHF.L.U32 R101, R12, 0x10, RZ ;  /* 0x000000100c657819 */ /* 0x010fe400000006ff */
[C---:B------:R-:W-:Y:S01]  /*0780*/  PRMT R84, R13.reuse, 0x7632, R84 ;  /* 0x000076320d547816 */ /* 0x040fe20000000054 */
[----:B------:R-:W-:Y:S01]  /*0790*/  IMAD.U32 R13, R13, 0x10000, RZ ;  /* 0x000100000d0d7824 */ /* 0x000fe200078e00ff */
[----:B------:R-:W-:Y:S01]  /*07a0*/  SHF.L.U32 R117, R14, 0x10, RZ ;  /* 0x000000100e757819 */ /* 0x000fe200000006ff */
[C---:B------:R-:W-:Y:S02]  /*07b0*/  FADD.FTZ R101, -R116.reuse, R101 ;  /* 0x0000006574657221 */ /* 0x040fe40000010100 */
[----:B------:R-:W-:Y:S01]  /*07c0*/  FADD.FTZ R13, -R116, R13 ;  /* 0x0000000d740d7221 */ /* 0x000fe20000010100 */
[----:B------:R-:W-:Y:S01]  /*07d0*/  PRMT R86, R12, 0x7632, R86 ;  /* 0x000076320c567816 */ /* 0x000fe20000000056 */
[----:B---3--:R-:W-:-:S02]  /*07e0*/  IMAD.U32 R12, R72, 0x10000, RZ ;  /* 0x00010000480c7824 */ /* 0x008fc400078e00ff */
[----:B------:R-:W-:Y:S01]  /*07f0*/  FMUL.FTZ R107, R101, UR16 ;  /* 0x00000010656b7c20 */ /* 0x000fe20008410000 */
[----:B------:R-:W-:Y:S01]  /*0800*/  FMUL.FTZ R103, R13, UR16 ;  /* 0x000000100d677c20 */ /* 0x000fe20008410000 */
[----:B------:R-:W-:Y:S01]  /*0810*/  FADD.FTZ R13, -R116, R117 ;  /* 0x00000075740d7221 */ /* 0x000fe20000010100 */
[C---:B------:R-:W-:Y:S01]  /*0820*/  PRMT R82, R15.reuse, 0x7632, R82 ;  /* 0x000076320f527816 */ /* 0x040fe20000000052 */
[----:B------:R-:W-:Y:S01]  /*0830*/  IMAD.U32 R119, R15, 0x10000, RZ ;  /* 0x000100000f777824 */ /* 0x000fe200078e00ff */
[----:B------:R-:W-:Y:S01]  /*0840*/  PRMT R83, R14, 0x7632, R83 ;  /* 0x000076320e537816 */ /* 0x000fe20000000053 */
[-C--:B------:R-:W-:Y:S01]  /*0850*/  FMUL.FTZ R105, R105, R12.reuse ;  /* 0x0000000c69697220 */ /* 0x080fe20000410000 */
[----:B------:R-:W-:Y:S01]  /*0860*/  SHF.L.U32 R15, R73, 0x10, RZ ;  /* 0x00000010490f7819 */ /* 0x000fe200000006ff */
[----:B------:R-:W-:Y:S01]  /*0870*/  FADD.FTZ R40, R40, R12 ;  /* 0x0000000c28287221 */ /* 0x000fe20000010000 */
[----:B------:R-:W-:Y:S01]  /*0880*/  FFMA.FTZ R24, R107, R12, R24 ;  /* 0x0000000c6b187223 */ /* 0x000fe20000010018 */
[----:B-1----:R-:W-:Y:S01]  /*0890*/  PRMT R76, R73, 0x7632, R76 ;  /* 0x00007632494c7816 */ /* 0x002fe2000000004c */
[----:B------:R-:W-:Y:S01]  /*08a0*/  IMAD.U32 R14, R21, 0x10000, RZ ;  /* 0x00010000150e7824 */ /* 0x000fe200078e00ff */
[----:B------:R-:W-:Y:S01]  /*08b0*/  SHF.L.U32 R12, R22, 0x10, RZ ;  /* 0x00000010160c7819 */ /* 0x000fe200000006ff */
[----:B------:R-:W-:Y:S01]  /*08c0*/  IMAD.U32 R79, R74, 0x10000, RZ ;  /* 0x000100004a4f7824 */ /* 0x000fe200078e00ff */
[----:B------:R-:W-:Y:S01]  /*08d0*/  PRMT R73, R75, 0x7632, R73 ;  /* 0x000076324b497816 */ /* 0x000fe20000000049 */
[----:B------:R-:W-:Y:S01]  /*08e0*/  FMUL.FTZ R13, R13, UR16 ;  /* 0x000000100d0d7c20 */ /* 0x000fe20008410000 */
[----:B--2---:R-:W-:-:S02]  /*08f0*/  SHF.L.U32 R81, R75, 0x10, RZ ;  /* 0x000000104b517819 */ /* 0x004fc400000006ff */
[----:B------:R-:W-:Y:S01]  /*0900*/  SHF.L.U32 R75, R86, 0x10, RZ ;  /* 0x00000010564b7819 */ /* 0x000fe200000006ff */
[-C--:B------:R-:W-:Y:S01]  /*0910*/  FMUL.FTZ R101, R14, R15.reuse ;  /* 0x0000000f0e657220 */ /* 0x080fe20000410000 */
[----:B------:R-:W-:Y:S01]  /*0920*/  FADD.FTZ R42, R42, R15 ;  /* 0x0000000f2a2a7221 */ /* 0x000fe20000010000 */
[----:B------:R-:W-:Y:S01]  /*0930*/  FFMA.FTZ R26, R103, R15, R26 ;  /* 0x0000000f671a7223 */ /* 0x000fe2000001001a */
[----:B------:R-:W-:Y:S01]  /*0940*/  FADD.FTZ R15, -R116, R119 ;  /* 0x00000077740f7221 */ /* 0x000fe20000010100 */
[-C--:B------:R-:W-:Y:S01]  /*0950*/  FMUL.FTZ R12, R12, R79.reuse ;  /* 0x0000004f0c0c7220 */ /* 0x080fe20000410000 */
[----:B------:R-:W-:Y:S01]  /*0960*/  FADD.FTZ R44, R44, R79 ;  /* 0x0000004f2c2c7221 */ /* 0x000fe20000010000 */
[----:B------:R-:W-:Y:S01]  /*0970*/  FFMA.FTZ R28, R13, R79, R28 ;  /* 0x0000004f0d1c7223 */ /* 0x000fe2000001001c */
[----:B------:R-:W-:Y:S01]  /*0980*/  PRMT R77, R72, 0x7632, R77 ;  /* 0x00007632484d7816 */ /* 0x000fe2000000004d */
[----:B------:R-:W-:Y:S01]  /*0990*/  FADD.FTZ R75, -R116, R75 ;  /* 0x0000004b744b7221 */ /* 0x000fe20000010100 */
[----:B------:R-:W-:Y:S01]  /*09a0*/  SHF.L.U32 R79, R84, 0x10, RZ ;  /* 0x00000010544f7819 */ /* 0x000fe200000006ff */
[----:B------:R-:W-:-:S02]  /*09b0*/  IMAD.U32 R14, R23, 0x10000, RZ ;  /* 0x00010000170e7824 */ /* 0x000fc400078e00ff */
[----:B------:R-:W-:Y:S01]  /*09c0*/  FMUL.FTZ R15, R15, UR16 ;  /* 0x000000100f0f7c20 */ /* 0x000fe20008410000 */
[----:B------:R-:W-:Y:S02]  /*09d0*/  IMAD.U32 R77, R77, 0x10000, RZ ;  /* 0x000100004d4d7824 */ /* 0x000fe400078e00ff */
[----:B------:R-:W-:Y:S01]  /*09e0*/  FMUL.FTZ R106, R75, UR16 ;  /* 0x000000104b6a7c20 */ /* 0x000fe20008410000 */
[----:B------:R-:W-:Y:S01]  /*09f0*/  FADD.FTZ R79, -R116, R79 ;  /* 0x0000004f744f7221 */ /* 0x000fe20000010100 */
[-C--:B------:R-:W-:Y:S01]  /*0a00*/  FMUL.FTZ R14, R14, R81.reuse ;  /* 0x000000510e0e7220 */ /* 0x080fe20000410000 */
[----:B------:R-:W-:Y:S01]  /*0a10*/  FADD.FTZ R46, R46, R81 ;  /* 0x000000512e2e7221 */ /* 0x000fe20000010000 */
[----:B------:R-:W-:Y:S01]  /*0a20*/  FFMA.FTZ R30, R15, R81, R30 ;  /* 0x000000510f1e7223 */ /* 0x000fe2000001001e */
[----:B------:R-:W-:Y:S01]  /*0a30*/  PRMT R72, R74, 0x7632, R72 ;  /* 0x000076324a487816 */ /* 0x000fe20000000048 */
[----:B------:R-:W-:Y:S01]  /*0a40*/  IMAD.U32 R76, R76, 0x10000, RZ ;  /* 0x000100004c4c7824 */ /* 0x000fe200078e00ff */
[----:B------:R-:W-:Y:S01]  /*0a50*/  SHF.L.U32 R81, R5, 0x10, RZ ;  /* 0x0000001005517819 */ /* 0x000fe200000006ff */
[-C--:B------:R-:W-:Y:S01]  /*0a60*/  FMUL.FTZ R104, R104, R77.reuse ;  /* 0x0000004d68687220 */ /* 0x080fe20000410000 */
[----:B------:R-:W-:Y:S01]  /*0a70*/  FADD.FTZ R41, R41, R77 ;  /* 0x0000004d29297221 */ /* 0x000fe20000010000 */
[----:B------:R-:W-:Y:S01]  /*0a80*/  FMUL.FTZ R80, R79, UR16 ;  /* 0x000000104f507c20 */ /* 0x000fe20008410000 */
[----:B------:R-:W-:Y:S01]  /*0a90*/  FFMA.FTZ R25, R106, R77, R25 ;  /* 0x0000004d6a197223 */ /* 0x000fe20000010019 */
[----:B------:R-:W-:Y:S01]  /*0aa0*/  FADD.FTZ R75, RZ, R105 ;  /* 0x00000069ff4b7221 */ /* 0x000fe20000010000 */
[----:B------:R-:W-:Y:S01]  /*0ab0*/  FFMA.FTZ R77, R107, R105, RZ ;  /* 0x000000696b4d7223 */ /* 0x000fe200000100ff */
[----:B------:R-:W-:Y:S01]  /*0ac0*/  SHF.L.U32 R79, R72, 0x10, RZ ;  /* 0x00000010484f7819 */ /* 0x000fe200000006ff */
[-C--:B------:R-:W-:Y:S01]  /*0ad0*/  FMUL.FTZ R81, R81, R76.reuse ;  /* 0x0000004c51517220 */ /* 0x080fe20000410000 */
[----:B------:R-:W-:Y:S01]  /*0ae0*/  FADD.FTZ R43, R43, R76 ;  /* 0x0000004c2b2b7221 */ /* 0x000fe20000010000 */
[----:B------:R-:W-:Y:S01]  /*0af0*/  FFMA.FTZ R27, R80, R76, R27 ;  /* 0x0000004c501b7223 */ /* 0x000fe2000001001b */
[----:B------:R-:W-:Y:S01]  /*0b00*/  FADD.FTZ R72, R75, R104 ;  /* 0x000000684b487221 */ /* 0x000fe20000010000 */
[----:B------:R-:W-:Y:S01]  /*0b10*/  FFMA.FTZ R76, R106, R104, R77 ;  /* 0x000000686a4c7223 */ /* 0x000fe2000001004d */
[----:B------:R-:W-:-:S02]  /*0b20*/  SHF.L.U32 R83, R83, 0x10, RZ ;  /* 0x0000001053537819 */ /* 0x000fc400000006ff */
[----:B------:R-:W-:Y:S01]  /*0b30*/  FADD.FTZ R72, R72, R101 ;  /* 0x0000006548487221 */ /* 0x000fe20000010000 */
[----:B------:R-:W-:Y:S02]  /*0b40*/  FFMA.FTZ R75, R103, R101, R76 ;  /* 0x00000065674b7223 */ /* 0x000fe4000001004c */
[----:B------:R-:W-:Y:S01]  /*0b50*/  FADD.FTZ R83, -R116, R83 ;  /* 0x0000005374537221 */ /* 0x000fe20000010100 */
[----:B------:R-:W-:Y:S01]  /*0b60*/  FADD.FTZ R77, R72, R81 ;  /* 0x00000051484d7221 */ /* 0x000fe20000010000 */
[----:B------:R-:W-:Y:S01]  /*0b70*/  FFMA.FTZ R72, R80, R81, R75 ;  /* 0x0000005150487223 */ /* 0x000fe2000001004b */
[----:B------:R-:W-:Y:S02]  /*0b80*/  IMAD.U32 R117, R82, 0x10000, RZ ;  /* 0x0001000052757824 */ /* 0x000fe400078e00ff */
[----:B------:R-:W-:Y:S01]  /*0b90*/  FMUL.FTZ R82, R78, R79 ;  /* 0x0000004f4e527220 */ /* 0x000fe20000410000 */
[----:B------:R-:W-:Y:S01]  /*0ba0*/  FMUL.FTZ R84, R83, UR16 ;  /* 0x0000001053547c20 */ /* 0x000fe20008410000 */
[----:B------:R-:W-:Y:S01]  /*0bb0*/  FADD.FTZ R77, R77, R12 ;  /* 0x0000000c4d4d7221 */ /* 0x000fe20000010000 */
[----:B------:R-:W-:Y:S01]  /*0bc0*/  FFMA.FTZ R75, R13, R12, R72 ;  /* 0x0000000c0d4b7223 */ /* 0x000fe20000010048 */
[----:B------:R-:W-:-:S02]  /*0bd0*/  IMAD.U32 R74, R3, 0x10000, RZ ;  /* 0x00010000034a7824 */ /* 0x000fc400078e00ff */
[----:B------:R-:W-:Y:S01]  /*0be0*/  FADD.FTZ R86, -R116, R117 ;  /* 0x0000007574567221 */ /* 0x000fe20000010100 */
[----:B------:R-:W-:Y:S02]  /*0bf0*/  IMAD.U32 R73, R73, 0x10000, RZ ;  /* 0x0001000049497824 */ /* 0x000fe400078e00ff */
[----:B------:R-:W-:Y:S01]  /*0c00*/  FADD.FTZ R77, R77, R82 ;  /* 0x000000524d4d7221 */ /* 0x000fe20000010000 */
[----:B------:R-:W-:Y:S01]  /*0c10*/  FFMA.FTZ R72, R84, R82, R75 ;  /* 0x0000005254487223 */ /* 0x000fe2000001004b */
[----:B------:R-:W-:Y:S01]  /*0c20*/  FMUL.FTZ R86, R86, UR16 ;  /* 0x0000001056567c20 */ /* 0x000fe20008410000 */
[----:B------:R-:W-:Y:S01]  /*0c30*/  FMUL.FTZ R83, R74, R73 ;  /* 0x000000494a537220 */ /* 0x000fe20000410000 */
        /* <DEDUP_REMOVED lines=9> */
.L_x_169:
[----:B---34-:R-:W-:Y:S05]  /*0cd0*/  BSYNC.RECONVERGENT B0 ;  /* 0x0000000000007941 */ /* 0x018fea0003800200 */
.L_x_168:
[----:B------:R-:W-:Y:S04]  /*0ce0*/  BSSY.RECONVERGENT B0, `(.L_x_170) ;  /* 0x000006d000007945 */ /* 0x000fe80003800200 */
[----:B------:R-:W-:Y:S05]  /*0cf0*/  @!P4 BRA `(.L_x_171) ;  /* 0x0000000400acc947 */ /* 0x000fea0003800000 */
[----:B------:R-:W0:Y:S08]  /*0d00*/  LDC.64 R72, c[0x0][0x3a8] ;  /* 0x0000ea00ff487b82 */ /* 0x000e300000000a00 */
[----:B------:R-:W1:Y:S01]  /*0d10*/  LDC.64 R76, c[0x0][0x428] ;  /* 0x00010a00ff4c7b82 */ /* 0x000e620000000a00 */
[----:B------:R-:W-:Y:S02]  /*0d20*/  ISETP.NE.U32.AND P0, PT, RZ, UR30, PT ;  /* 0x0000001eff007c0c */ /* 0x000fe4000bf05070 */
[----:B------:R-:W-:-:S05]  /*0d30*/  ISETP.NE.U32.AND P1, PT, RZ, UR26, PT ;  /* 0x0000001aff007c0c */ /* 0x000fca000bf25070 */
[----:B------:R-:W2:Y:S01]  /*0d40*/  LDC.64 R90, c[0x0][0x3b0] ;  /* 0x0000ec00ff5a7b82 */ /* 0x000ea20000000a00 */
[----:B0-----:R-:W-:-:S06]  /*0d50*/  IMAD.WIDE.U32 R72, R119, 0x10, R72 ;  /* 0x0000001077487825 */ /* 0x001fcc00078e0048 */
[----:B------:R-:W3:Y:S01]  /*0d60*/  LDG.E.128 R72, desc[UR20][R72.64] ;  /* 0x0000001448487981 */ /* 0x000ee2000c1e1d00 */
[----:B-1----:R-:W-:-:S06]  /*0d70*/  IMAD.WIDE.U32 R76, R119, 0x10, R76 ;  /* 0x00000010774c7825 */ /* 0x002fcc00078e004c */
[----:B------:R-:W4:Y:S01]  /*0d80*/  LDG.E.128 R76, desc[UR20][R76.64] ;  /* 0x000000144c4c7981 */ /* 0x000f22000c1e1d00 */
[----:B------:R-:W-:Y:S01]  /*0d90*/  ISETP.NE.AND.EX P0, PT, RZ, UR31, PT, P0 ;  /* 0x0000001fff007c0c */ /* 0x000fe2000bf05300 */
[----:B--2---:R-:W-:Y:S01]  /*0da0*/  IMAD.WIDE.U32 R90, R119, 0x8, R90 ;  /* 0x00000008775a7825 */ /* 0x004fe200078e005a */
[----:B------:R-:W-:-:S04]  /*0db0*/  ISETP.NE.AND.EX P1, PT, RZ, UR27, PT, P1 ;  /* 0x0000001bff007c0c */ /* 0x000fc8000bf25310 */
[----:B------:R0:W5:Y:S07]  /*0dc0*/  LDG.E.64 R108, desc[UR20][R90.64] ;  /* 0x000000145a6c7981 */ /* 0x00016e000c1e1b00 */
[----:B------:R-:W1:Y:S08]  /*0dd0*/  @P0 LDC.64 R92, c[0x0][0x438] ;  /* 0x00010e00ff5c0b82 */ /* 0x000e700000000a00 */
[----:B------:R-:W2:Y:S01]  /*0de0*/  @P1 LDC.64 R88, c[0x0][0x3b8] ;  /* 0x0000ee00ff581b82 */ /* 0x000ea20000000a00 */
[----:B-1----:R-:W-:-:S05]  /*0df0*/  @P0 IMAD.WIDE.U32 R92, R119, 0x10, R92 ;  /* 0x00000010775c0825 */ /* 0x002fca00078e005c */
[----:B------:R1:W5:Y:S01]  /*0e00*/  @P0 LDG.E.128 R60, desc[UR20][R92.64] ;  /* 0x000000145c3c0981 */ /* 0x000362000c1e1d00 */
[----:B--2---:R-:W-:-:S05]  /*0e10*/  @P1 IMAD.WIDE.U32 R88, R119, 0x8, R88 ;  /* 0x0000000877581825 */ /* 0x004fca00078e0058 */
[----:B------:R2:W5:Y:S01]  /*0e20*/  @P1 LDG.E.64 R112, desc[UR20][R88.64] ;  /* 0x0000001458701981 */ /* 0x000562000c1e1b00 */
[----:B0-----:R-:W-:Y:S01]  /*0e30*/  SHF.L.U32 R90, R17, 0x10, RZ ;  /* 0x00000010115a7819 */ /* 0x001fe200000006ff */
[----:B-1----:R-:W-:Y:S02]  /*0e40*/  IMAD.U32 R92, R18, 0x10000, RZ ;  /* 0x00010000125c7824 */ /* 0x002fe400078e00ff */
[----:B--2---:R-:W-:Y:S01]  /*0e50*/  IMAD.U32 R88, R16, 0x10000, RZ ;  /* 0x0001000010587824 */ /* 0x004fe200078e00ff */
[C---:B---3--:R-:W-:Y:S01]  /*0e60*/  PRMT R87, R72.reuse, 0x7632, R87 ;  /* 0x0000763248577816 */ /* 0x048fe20000000057 */
[----:B------:R-:W-:Y:S01]  /*0e70*/  IMAD.U32 R85, R72, 0x10000, RZ ;  /* 0x0001000048557824 */ /* 0x000fe200078e00ff */
[C---:B------:R-:W-:Y:S02]  /*0e80*/  PRMT R94, R74.reuse, 0x7632, R94 ;  /* 0x000076324a5e7816 */ /* 0x040fe4000000005e */
[----:B------:R-:W-:Y:S01]  /*0e90*/  PRMT R72, R73, 0x7632, R72 ;  /* 0x0000763249487816 */ /* 0x000fe20000000048 */
[----:B------:R-:W-:Y:S01]  /*0ea0*/  IMAD.U32 R97, R74, 0x10000, RZ ;  /* 0x000100004a617824 */ /* 0x000fe200078e00ff */
[C---:B------:R-:W-:Y:S01]  /*0eb0*/  PRMT R74, R75.reuse, 0x7632, R74 ;  /* 0x000076324b4a7816 */ /* 0x040fe2000000004a */
[----:B------:R-:W-:Y:S01]  /*0ec0*/  IMAD.U32 R93, R94, 0x10000, RZ ;  /* 0x000100005e5d7824 */ /* 0x000fe200078e00ff */
[----:B------:R-:W-:-:S02]  /*0ed0*/  SHF.L.U32 R99, R75, 0x10, RZ ;  /* 0x000000104b637819 */ /* 0x000fc400000006ff */
[----:B------:R-:W-:Y:S01]  /*0ee0*/  SHF.L.U32 R75, R72, 0x10, RZ ;  /* 0x00000010484b7819 */ /* 0x000fe200000006ff */
[C---:B------:R-:W-:Y:S01]  /*0ef0*/  FADD.FTZ R85, -R116.reuse, R85 ;  /* 0x0000005574557221 */ /* 0x040fe20000010100 */
[----:B------:R-:W-:Y:S01]  /*0f00*/  SHF.L.U32 R95, R73, 0x10, RZ ;  /* 0x00000010495f7819 */ /* 0x000fe200000006ff */
[C---:B------:R-:W-:Y:S01]  /*0f10*/  FADD.FTZ R100, -R116.reuse, R93 ;  /* 0x0000005d74647221 */ /* 0x040fe20000010100 */
[----:B------:R-:W-:Y:S02]  /*0f20*/  IMAD.U32 R73, R87, 0x10000, RZ ;  /* 0x0001000057497824 */ /* 0x000fe400078e00ff */
[----:B------:R-:W-:Y:S01]  /*0f30*/  FADD.FTZ R98, -R116, R75 ;  /* 0x0000004b74627221 */ /* 0x000fe20000010100 */
[----:B----4-:R-:W-:Y:S01]  /*0f40*/  SHF.L.U32 R93, R76, 0x10, RZ ;  /* 0x000000104c5d7819 */ /* 0x010fe200000006ff */
[----:B------:R-:W-:Y:S01]  /*0f50*/  FADD.FTZ R87, -R116, R95 ;  /* 0x0000005f74577221 */ /* 0x000fe20000010100 */
[----:B------:R-:W-:Y:S01]  /*0f60*/  PRMT R75, R76, 0x7632, R75 ;  /* 0x000076324c4b7816 */ /* 0x000fe2000000004b */
[----:B------:R-:W-:Y:S01]  /*0f70*/  FMUL.FTZ R85, R85, UR16 ;  /* 0x0000001055557c20 */ /* 0x000fe20008410000 */
[----:B------:R-:W-:Y:S01]  /*0f80*/  SHF.L.U32 R95, R74, 0x10, RZ ;  /* 0x000000104a5f7819 */ /* 0x000fe200000006ff */
[----:B------:R-:W-:Y:S01]  /*0f90*/  FADD.FTZ R89, -R116, R97 ;  /* 0x0000006174597221 */ /* 0x000fe20000010100 */
[----:B------:R-:W-:Y:S01]  /*0fa0*/  PRMT R74, R77, 0x7632, R74 ;  /* 0x000076324d4a7816 */ /* 0x000fe2000000004a */
[-C--:B------:R-:W-:Y:S01]  /*0fb0*/  FMUL.FTZ R88, R88, R93.reuse ;  /* 0x0000005d58587220 */ /* 0x080fe20000410000 */
[----:B------:R-:W-:Y:S01]  /*0fc0*/  FADD.FTZ R48, R48, R93 ;  /* 0x0000005d30307221 */ /* 0x000fe20000010000 */
[----:B------:R-:W-:Y:S01]  /*0fd0*/  FFMA.FTZ R32, R85, R93, R32 ;  /* 0x0000005d55207223 */ /* 0x000fe20000010020 */
[----:B------:R-:W-:Y:S01]  /*0fe0*/  SHF.L.U32 R76, R75, 0x10, RZ ;  /* 0x000000104b4c7819 */ /* 0x000fe200000006ff */
[----:B------:R-:W-:-:S02]  /*0ff0*/  IMAD.U32 R93, R10, 0x10000, RZ ;  /* 0x000100000a5d7824 */ /* 0x000fc400078e00ff */
[C---:B------:R-:W-:Y:S01]  /*1000*/  FADD.FTZ R96, -R116.reuse, R73 ;  /* 0x0000004974607221 */ /* 0x040fe20000010100 */
[----:B------:R-:W-:Y:S01]  /*1010*/  FADD.FTZ R102, -R116, R95 ;  /* 0x0000005f74667221 */ /* 0x000fe20000010100 */
[C---:B------:R-:W-:Y:S01]  /*1020*/  PRMT R72, R78.reuse, 0x7632, R72 ;  /* 0x000076324e487816 */ /* 0x040fe20000000048 */
[----:B------:R-:W-:Y:S01]  /*1030*/  IMAD.U32 R77, R77, 0x10000, RZ ;  /* 0x000100004d4d7824 */ /* 0x000fe200078e00ff */
[----:B------:R-:W-:Y:S01]  /*1040*/  SHF.L.U32 R95, R78, 0x10, RZ ;  /* 0x000000104e5f7819 */ /* 0x000fe200000006ff */
[----:B------:R-:W-:Y:S01]  /*1050*/  FMUL.FTZ R87, R87, UR16 ;  /* 0x0000001057577c20 */ /* 0x000fe20008410000 */
[----:B------:R-:W-:Y:S01]  /*1060*/  FMUL.FTZ R89, R89, UR16 ;  /* 0x0000001059597c20 */ /* 0x000fe20008410000 */
[----:B------:R-:W-:Y:S01]  /*1070*/  SHF.L.U32 R78, R74, 0x10, RZ ;  /* 0x000000104a4e7819 */ /* 0x000fe200000006ff */
[----:B------:R-:W-:Y:S01]  /*1080*/  FMUL.FTZ R93, R93, R76 ;  /* 0x0000004c5d5d7220 */ /* 0x000fe20000410000 */
[----:B------:R-:W-:Y:S01]  /*1090*/  FADD.FTZ R74, R117, R88 ;  /* 0x00000058754a7221 */ /* 0x000fe20000010000 */
[----:B------:R-:W-:Y:S01]  /*10a0*/  FMUL.FTZ R96, R96, UR16 ;  /* 0x0000001060607c20 */ /* 0x000fe20008410000 */
[----:B------:R-:W-:Y:S01]  /*10b0*/  FFMA.FTZ R75, R85, R88, R118 ;  /* 0x00000058554b7223 */ /* 0x000fe20000010076 */
[-C--:B------:R-:W-:Y:S01]  /*10c0*/  FMUL.FTZ R90, R90, R77.reuse ;  /* 0x0000004d5a5a7220 */ /* 0x080fe20000410000 */
[----:B------:R-:W-:Y:S01]  /*10d0*/  FADD.FTZ R50, R50, R77 ;  /* 0x0000004d32327221 */ /* 0x000fe20000010000 */
[----:B------:R-:W-:Y:S01]  /*10e0*/  FFMA.FTZ R34, R87, R77, R34 ;  /* 0x0000004d57227223 */ /* 0x000fe20000010022 */
[-C--:B------:R-:W-:Y:S01]  /*10f0*/  FMUL.FTZ R92, R92, R95.reuse ;  /* 0x0000005f5c5c7220 */ /* 0x080fe20000410000 */
[----:B------:R-:W-:Y:S01]  /*1100*/  FADD.FTZ R52, R52, R95 ;  /* 0x0000005f34347221 */ /* 0x000fe20000010000 */
[----:B------:R-:W-:Y:S01]  /*1110*/  FFMA.FTZ R36, R89, R95, R36 ;  /* 0x0000005f59247223 */ /* 0x000fe20000010024 */
[----:B------:R-:W-:-:S02]  /*1120*/  IMAD.U32 R95, R9, 0x10000, RZ ;  /* 0x00010000095f7824 */ /* 0x000fc400078e00ff */
[----:B------:R-:W-:Y:S01]  /*1130*/  FADD.FTZ R77, R74, R93 ;  /* 0x0000005d4a4d7221 */ /* 0x000fe20000010000 */
[C---:B------:R-:W-:Y:S01]  /*1140*/  FFMA.FTZ R74, R96.reuse, R93, R75 ;  /* 0x0000005d604a7223 */ /* 0x040fe2000001004b */
[----:B------:R-:W-:Y:S01]  /*1150*/  FADD.FTZ R49, R49, R76 ;  /* 0x0000004c31317221 */ /* 0x000fe20000010000 */
[----:B------:R-:W-:Y:S01]  /*1160*/  FFMA.FTZ R33, R96, R76, R33 ;  /* 0x0000004c60217223 */ /* 0x000fe20000010021 */
[----:B------:R-:W-:Y:S01]  /*1170*/  FMUL.FTZ R98, R98, UR16 ;  /* 0x0000001062627c20 */ /* 0x000fe20008410000 */
[----:B------:R-:W-:Y:S01]  /*1180*/  PRMT R73, R79, 0x7632, R73 ;  /* 0x000076324f497816 */ /* 0x000fe20000000049 */
[----:B------:R-:W-:Y:S01]  /*1190*/  FMUL.FTZ R95, R95, R78 ;  /* 0x0000004e5f5f7220 */ /* 0x000fe20000410000 */
[----:B------:R-:W-:Y:S01]  /*11a0*/  SHF.L.U32 R76, R72, 0x10, RZ ;  /* 0x00000010484c7819 */ /* 0x000fe200000006ff */
[----:B------:R-:W-:Y:S01]  /*11b0*/  FADD.FTZ R72, R77, R90 ;  /* 0x0000005a4d487221 */ /* 0x000fe20000010000 */
[----:B------:R-:W-:Y:S01]  /*11c0*/  FFMA.FTZ R75, R87, R90, R74 ;  /* 0x0000005a574b7223 */ /* 0x000fe2000001004a */
[----:B------:R-:W-:Y:S01]  /*11d0*/  FADD.FTZ R51, R51, R78 ;  /* 0x0000004e33337221 */ /* 0x000fe20000010000 */
[----:B------:R-:W-:Y:S01]  /*11e0*/  FFMA.FTZ R35, R98, R78, R35 ;  /* 0x0000004e62237223 */ /* 0x000fe20000010023 */
[----:B------:R-:W-:Y:S01]  /*11f0*/  SHF.L.U32 R78, R73, 0x10, RZ ;  /* 0x00000010494e7819 */ /* 0x000fe200000006ff */
[----:B------:R-:W-:Y:S01]  /*1200*/  FADD.FTZ R73, R72, R95 ;  /* 0x0000005f48497221 */ /* 0x000fe20000010000 */
[----:B------:R-:W-:-:S02]  /*1210*/  IMAD.U32 R97, R8, 0x10000, RZ ;  /* 0x0001000008617824 */ /* 0x000fc400078e00ff */
[----:B------:R-:W-:Y:S01]  /*1220*/  FFMA.FTZ R72, R98, R95, R75 ;  /* 0x0000005f62487223 */ /* 0x000fe2000001004b */
[----:B------:R-:W-:Y:S01]  /*1230*/  SHF.L.U32 R94, R19, 0x10, RZ ;  /* 0x00000010135e7819 */ /* 0x000fe200000006ff */
[----:B------:R-:W-:Y:S01]  /*1240*/  FADD.FTZ R91, -R116, R99 ;  /* 0x00000063745b7221 */ /* 0x000fe20000010100 */
[----:B------:R-:W-:Y:S02]  /*1250*/  IMAD.U32 R79, R79, 0x10000, RZ ;  /* 0x000100004f4f7824 */ /* 0x000fe400078e00ff */
[----:B------:R-:W-:Y:S01]  /*1260*/  FMUL.FTZ R97, R97, R76 ;  /* 0x0000004c61617220 */ /* 0x000fe20000410000 */
[----:B------:R-:W-:Y:S01]  /*1270*/  FMUL.FTZ R100, R100, UR16 ;  /* 0x0000001064647c20 */ /* 0x000fe20008410000 */
[----:B------:R-:W-:Y:S01]  /*1280*/  FADD.FTZ R74, R73, R92 ;  /* 0x0000005c494a7221 */ /* 0x000fe20000010000 */
[----:B------:R-:W-:Y:S01]  /*1290*/  FFMA.FTZ R72, R89, R92, R72 ;  /* 0x0000005c59487223 */ /* 0x000fe20000010048 */
[----:B------:R-:W-:Y:S01]  /*12a0*/  FMUL.FTZ R91, R91, UR16 ;  /* 0x000000105b5b7c20 */ /* 0x000fe20008410000 */
[----:B------:R-:W-:Y:S01]  /*12b0*/  FMUL.FTZ R94, R94, R79 ;  /* 0x0000004f5e5e7220 */ /* 0x000fe20000410000 */
[----:B------:R-:W-:-:S02]  /*12c0*/  IMAD.U32 R99, R7, 0x10000, RZ ;  /* 0x0001000007637824 */ /* 0x000fc400078e00ff */
[----:B------:R-:W-:Y:S01]  /*12d0*/  FADD.FTZ R73, R74, R97 ;  /* 0x000000614a497221 */ /* 0x000fe20000010000 */
[----:B------:R-:W-:Y:S01]  /*12e0*/  FFMA.FTZ R72, R100, R97, R72 ;  /* 0x0000006164487223 */ /* 0x000fe20000010048 */
[----:B------:R-:W-:Y:S01]  /*12f0*/  FMUL.FTZ R102, R102, UR16 ;  /* 0x0000001066667c20 */ /* 0x000fe20008410000 */
[----:B------:R-:W-:Y:S01]  /*1300*/  FMUL.FTZ R99, R99, R78 ;  /* 0x0000004e63637220 */ /* 0x000fe20000410000 */
        /* <DEDUP_REMOVED lines=10> */
.L_x_171:
[----:B------:R-:W-:Y:S05]  /*13b0*/  BSYNC.RECONVERGENT B0 ;  /* 0x0000000000007941 */ /* 0x000fea0003800200 */
.L_x_170:
[----:B------:R-:W0:Y:S01]  /*13c0*/  SHFL.DOWN PT, R72, R117, 0x10, 0x1f ;  /* 0x0a001f0075487f89 */ /* 0x000e2200000e0000 */
[----:B------:R-:W-:Y:S01]  /*13d0*/  LOP3.LUT P0, RZ, R0, 0x1f, RZ, 0xc0, !PT ;  /* 0x0000001f00ff7812 */ /* 0x000fe2000780c0ff */
[----:B------:R-:W-:Y:S02]  /*13e0*/  BSSY.RECONVERGENT B0, `(.L_x_172) ;  /* 0x000001e000007945 */ /* 0x000fe40003800200 */
        /* <DEDUP_REMOVED lines=20> */
[----:B------:R-:W0:Y:S01]  /*1530*/  S2R R0, SR_TID.X ;  /* 0x0000000000007919 */ /* 0x000e220000002100 */
[----:B------:R-:W1:Y:S01]  /*1540*/  S2UR UR6, SR_CgaCtaId ;  /* 0x00000000000679c3 */ /* 0x000e620000008800 */
[----:B------:R-:W-:Y:S02]  /*1550*/  UMOV UR5, 0x400 ;  /* 0x0000040000057882 */ /* 0x000fe40000000000 */
[----:B-1----:R-:W-:-:S04]  /*1560*/  ULEA UR5, UR6, UR5, 0x18 ;  /* 0x0000000506057291 */ /* 0x002fc8000f8ec0ff */
[----:B------:R-:W-:Y:S02]  /*1570*/  UIADD3 UR6, UPT, UPT, UR5, 0x2020, URZ ;  /* 0x0000202005067890 */ /* 0x000fe4000fffe0ff */
[----:B------:R-:W-:Y:S01]  /*1580*/  @!UP1 UIADD3 UR6, UPT, UPT, UR5, 0x2000, URZ ;  /* 0x0000200005069890 */ /* 0x000fe2000fffe0ff */
[----:B0-----:R-:W-:-:S04]  /*1590*/  SHF.R.U32.HI R74, RZ, 0x2, R0 ;  /* 0x00000002ff4a7819 */ /* 0x001fc80000011600 */
[----:B------:R-:W-:-:S05]  /*15a0*/  LOP3.LUT R74, R74, 0x18, RZ, 0xc0, !PT ;  /* 0x000000184a4a7812 */ /* 0x000fca00078ec0ff */
[----:B------:R0:W-:Y:S02]  /*15b0*/  STS.64 [R74+UR6], R72 ;  /* 0x000000484a007988 */ /* 0x0001e40008000a06 */
.L_x_173:
[----:B------:R-:W-:Y:S05]  /*15c0*/  BSYNC.RECONVERGENT B0 ;  /* 0x0000000000007941 */ /* 0x000fea0003800200 */
.L_x_172:
[----:B------:R-:W1:Y:S08]  /*15d0*/  S2UR UR6, SR_CgaCtaId ;  /* 0x00000000000679c3 */ /* 0x000e700000008800 */
[----:B------:R-:W-:Y:S01]  /*15e0*/  BAR.SYNC.DEFER_BLOCKING 0x0 ;  /* 0x0000000000007b1d */ /* 0x000fe20000010000 */
[----:B------:R-:W-:Y:S01]  /*15f0*/  ISETP.GE.U32.AND P5, PT, R2, 0x80, PT ;  /* 0x000000800200780c */ /* 0x000fe20003fa6070 */
[----:B------:R-:W-:Y:S01]  /*1600*/  UIADD3 UR4, UPT, UPT, UR4, UR24, URZ ;  /* 0x0000001804047290 */ /* 0x000fe2000fffe0ff */
[----:B------:R-:W-:-:S03]  /*1610*/  ISETP.NE.AND P6, PT, RZ, UR22, PT ;  /* 0x00000016ff007c0c */ /* 0x000fc6000bfc5270 */
[----:B------:R-:W-:Y:S01]  /*1620*/  UMOV UR5, 0x400 ;  /* 0x0000040000057882 */ /* 0x000fe20000000000 */
[----:B------:R-:W-:Y:S01]  /*1630*/  UISETP.GE.AND UP2, UPT, UR4, UR25, UPT ;  /* 0x000000190400728c */ /* 0x000fe2000bf46270 */
[----:B------:R-:W-:Y:S01]  /*1640*/  BSSY.RECONVERGENT B0, `(.L_x_174) ;  /* 0x0000283000007945 */ /* 0x000fe20003800200 */
[----:B-1----:R-:W-:-:S04]  /*1650*/  ULEA UR5, UR6, UR5, 0x18 ;  /* 0x0000000506057291 */ /* 0x002fc8000f8ec0ff */
[----:B------:R-:W-:Y:S02]  /*1660*/  UIADD3 UR6, UPT, UPT, UR5, 0x2020, URZ ;  /* 0x0000202005067890 */ /* 0x000fe4000fffe0ff */
[----:B------:R-:W-:Y:S02]  /*1670*/  @!UP1 UIADD3 UR6, UPT, UPT, UR5, 0x2000, URZ ;  /* 0x0000200005069890 */ /* 0x000fe4000fffe0ff */
[----:B------:R-:W-:Y:S02]  /*1680*/  UIADD3 UR9, UPT, UPT, UR5, 0x2030, URZ ;  /* 0x0000203005097890 */ /* 0x000fe4000fffe0ff */
[----:B------:R-:W-:-:S05]  /*1690*/  @!UP1 UIADD3 UR9, UPT, UPT, UR5, 0x2010, URZ ;  /* 0x0000201005099890 */ /* 0x000fca000fffe0ff */
[----:B0-----:R-:W0:Y:S04]  /*16a0*/  LDS.128 R72, [UR6] ;  /* 0x00000006ff487984 */ /* 0x001e280008000c00 */
        /* <DEDUP_REMOVED lines=11> */
[----:B------:R-:W-:Y:S02]  /*1760*/  R2UR UR9, R79 ;  /* 0x000000004f0972ca */ /* 0x000fe400000e0000 */
[----:B------:R-:W-:Y:S01]  /*1770*/  FSEL R116, R73, RZ, !P6 ;  /* 0x000000ff49747208 */ /* 0x000fe20007000000 */
[----:B------:R-:W-:-:S12]  /*1780*/  @!P5 BRA `(.L_x_175) ;  /* 0x0000002400b8d947 */ /* 0x000fd80003800000 */
[----:B------:R-:W-:-:S04]  /*1790*/  UISETP.NE.U32.AND UP0, UPT, UR26, URZ, UPT ;  /* 0x000000ff1a00728c */ /* 0x000fc8000bf05070 */
[----:B------:R-:W-:-:S09]  /*17a0*/  UISETP.NE.AND.EX UP0, UPT, UR27, URZ, UPT, UP0 ;  /* 0x000000ff1b00728c */ /* 0x000fd2000bf05300 */
[----:B------:R-:W-:Y:S05]  /*17b0*/  BRA.U UP0, `(.L_x_176) ;  /* 0x0000001100147547 */ /* 0x000fea000b800000 */
        /* <DEDUP_REMOVED lines=20> */
[----:B-----5:R-:W-:Y:S01]  /*1900*/  ISETP.GE.U32.AND P0, PT, R110, RZ, PT ;  /* 0x000000ff6e00720c */ /* 0x020fe20003f06070 */
[----:B------:R-:W-:Y:S01]  /*1910*/  FMUL.FTZ R77, R77, UR28 ;  /* 0x0000001c4d4d7c20 */ /* 0x000fe20008410000 */
[----:B------:R-:W-:Y:S01]  /*1920*/  FMUL.FTZ R72, R72, UR28 ;  /* 0x0000001c48487c20 */ /* 0x000fe20008410000 */
[----:B------:R-:W-:Y:S01]  /*1930*/  FMUL.FTZ R73, R73, UR28 ;  /* 0x0000001c49497c20 */ /* 0x000fe20008410000 */
[----:B------:R-:W-:Y:S01]  /*1940*/  FMUL.FTZ R75, R75, UR28 ;  /* 0x0000001c4b4b7c20 */ /* 0x000fe20008410000 */
[----:B------:R-:W-:Y:S01]  /*1950*/  LOP3.LUT P2, RZ, R111, 0xff0000, RZ, 0xc0, !PT ;  /* 0x00ff00006fff7812 */ /* 0x000fe2000784c0ff */
[--C-:B------:R-:W-:Y:S01]  /*1960*/  FFMA.FTZ R76, R103, UR9, R116.reuse ;  /* 0x00000009674c7c23 */ /* 0x100fe20008010074 */
[C---:B------:R-:W-:Y:S01]  /*1970*/  LOP3.LUT P1, RZ, R111.reuse, 0xff, RZ, 0xc0, !PT ;  /* 0x000000ff6fff7812 */ /* 0x040fe2000782c0ff */
[----:B------:R-:W-:Y:S01]  /*1980*/  FFMA.FTZ R78, R80, UR9, R116 ;  /* 0x00000009504e7c23 */ /* 0x000fe20008010074 */
[----:B------:R-:W-:Y:S01]  /*1990*/  ISETP.GE.U32.AND.EX P0, PT, R111, 0x1000000, PT, P0 ;  /* 0x010000006f00780c */ /* 0x000fe20003f06100 */
[----:B------:R-:W-:Y:S01]  /*19a0*/  FADD.FTZ R76, R101, -R76 ;  /* 0x8000004c654c7221 */ /* 0x000fe20000010000 */
[----:B------:R-:W-:Y:S01]  /*19b0*/  LOP3.LUT P3, RZ, R111, 0xff00, RZ, 0xc0, !PT ;  /* 0x0000ff006fff7812 */ /* 0x000fe2000786c0ff */
[----:B------:R-:W-:Y:S01]  /*19c0*/  FADD.FTZ R78, R81, -R78 ;  /* 0x8000004e514e7221 */ /* 0x000fe20000010000 */
[----:B------:R-:W-:Y:S01]  /*19d0*/  FSEL R77, R77, RZ, P2 ;  /* 0x000000ff4d4d7208 */ /* 0x000fe20001000000 */
[----:B------:R-:W-:Y:S01]  /*19e0*/  FMUL.FTZ R76, R76, UR16 ;  /* 0x000000104c4c7c20 */ /* 0x000fe20008410000 */
[----:B------:R-:W-:Y:S01]  /*19f0*/  FSEL R72, R72, RZ, P0 ;  /* 0x000000ff48487208 */ /* 0x000fe20000000000 */
[----:B------:R-:W-:Y:S01]  /*1a00*/  FMUL.FTZ R78, R78, UR16 ;  /* 0x000000104e4e7c20 */ /* 0x000fe20008410000 */
[----:B------:R-:W-:Y:S01]  /*1a10*/  FSEL R73, R73, RZ, P1 ;  /* 0x000000ff49497208 */ /* 0x000fe20000800000 */
[----:B------:R-:W-:Y:S01]  /*1a20*/  FMUL.FTZ R76, R76, UR28 ;  /* 0x0000001c4c4c7c20 */ /* 0x000fe20008410000 */
[----:B------:R-:W-:Y:S01]  /*1a30*/  FSEL R74, R75, RZ, P3 ;  /* 0x000000ff4b4a7208 */ /* 0x000fe20001800000 */
[----:B------:R-:W-:Y:S01]  /*1a40*/  FMUL.FTZ R78, R78, UR28 ;  /* 0x0000001c4e4e7c20 */ /* 0x000fe20008410000 */
[----:B------:R-:W-:Y:S01]  /*1a50*/  F2FP.BF16.F32.PACK_AB R75, R72, R77 ;  /* 0x0000004d484b723e */ /* 0x000fe200000010ff */
[--C-:B------:R-:W-:Y:S01]  /*1a60*/  FFMA.FTZ R72, R107, UR9, R116.reuse ;  /* 0x000000096b487c23 */ /* 0x100fe20008010074 */
[----:B------:R-:W-:Y:S01]  /*1a70*/  F2FP.BF16.F32.PACK_AB R74, R74, R73 ;  /* 0x000000494a4a723e */ /* 0x000fe200000010ff */
[----:B------:R-:W-:Y:S01]  /*1a80*/  FFMA.FTZ R73, R106, UR9, R116 ;  /* 0x000000096a497c23 */ /* 0x000fe20008010074 */
[C---:B------:R-:W-:Y:S01]  /*1a90*/  LOP3.LUT P2, RZ, R110.reuse, 0xff0000, RZ, 0xc0, !PT ;  /* 0x00ff00006eff7812 */ /* 0x040fe2000784c0ff */
[----:B------:R-:W-:Y:S01]  /*1aa0*/  FADD.FTZ R72, R105, -R72 ;  /* 0x8000004869487221 */ /* 0x000fe20000010000 */
[----:B------:R-:W-:Y:S01]  /*1ab0*/  LOP3.LUT P3, RZ, R110, 0xff000000, RZ, 0xc0, !PT ;  /* 0xff0000006eff7812 */ /* 0x000fe2000786c0ff */
[----:B------:R-:W-:Y:S01]  /*1ac0*/  FADD.FTZ R73, R104, -R73 ;  /* 0x8000004968497221 */ /* 0x000fe20000010000 */
[----:B------:R-:W-:Y:S01]  /*1ad0*/  LOP3.LUT P1, RZ, R110, 0xff00, RZ, 0xc0, !PT ;  /* 0x0000ff006eff7812 */ /* 0x000fe2000782c0ff */
[----:B------:R-:W-:Y:S01]  /*1ae0*/  FMUL.FTZ R72, R72, UR16 ;  /* 0x0000001048487c20 */ /* 0x000fe20008410000 */
[----:B------:R-:W-:Y:S01]  /*1af0*/  LOP3.LUT P0, RZ, R110, 0xff, RZ, 0xc0, !PT ;  /* 0x000000ff6eff7812 */ /* 0x000fe2000780c0ff */
[----:B------:R-:W-:Y:S01]  /*1b00*/  FMUL.FTZ R73, R73, UR16 ;  /* 0x0000001049497c20 */ /* 0x000fe20008410000 */
[----:B------:R-:W-:Y:S01]  /*1b10*/  FSEL R76, R76, RZ, P2 ;  /* 0x000000ff4c4c7208 */ /* 0x000fe20001000000 */
[----:B------:R-:W-:Y:S01]  /*1b20*/  FMUL.FTZ R72, R72, UR28 ;  /* 0x0000001c48487c20 */ /* 0x000fe20008410000 */
[----:B------:R-:W-:Y:S01]  /*1b30*/  FSEL R79, R78, RZ, P3 ;  /* 0x000000ff4e4f7208 */ /* 0x000fe20001800000 */
[----:B------:R-:W-:-:S03]  /*1b40*/  FMUL.FTZ R73, R73, UR28 ;  /* 0x0000001c49497c20 */ /* 0x000fc60008410000 */
[----:B------:R-:W-:Y:S02]  /*1b50*/  FSEL R72, R72, RZ, P0 ;  /* 0x000000ff48487208 */ /* 0x000fe40000000000 */
[----:B------:R-:W-:Y:S02]  /*1b60*/  FSEL R77, R73, RZ, P1 ;  /* 0x000000ff494d7208 */ /* 0x000fe40000800000 */
[----:B------:R-:W-:Y:S02]  /*1b70*/  F2FP.BF16.F32.PACK_AB R73, R79, R76 ;  /* 0x0000004c4f49723e */ /* 0x000fe400000010ff */
[----:B------:R-:W-:Y:S01]  /*1b80*/  F2FP.BF16.F32.PACK_AB R72, R77, R72 ;  /* 0x000000484d48723e */ /* 0x000fe200000010ff */
[----:B------:R-:W-:Y:S06]  /*1b90*/  BRA `(.L_x_179) ;  /* 0x00000020007c7947 */ /* 0x000fec0003800000 */
.L_x_178:
        /* <DEDUP_REMOVED lines=16> */
[----:B------:R-:W-:Y:S01]  /*1ca0*/  FMUL.FTZ R68, R69, UR28 ;  /* 0x0000001c45447c20 */ /* 0x000fe20008410000 */
[C---:B------:R-:W-:Y:S01]  /*1cb0*/  ISETP.GE.U32.AND.EX P0, PT, R111.reuse, 0x1000000, PT, P0 ;  /* 0x010000006f00780c */ /* 0x040fe20003f06100 */
[----:B------:R-:W-:Y:S01]  /*1cc0*/  FMUL.FTZ R71, R70, UR28 ;  /* 0x0000001c46477c20 */ /* 0x000fe20008410000 */
[C---:B------:R-:W-:Y:S01]  /*1cd0*/  LOP3.LUT P1, RZ, R111.reuse, 0xff, RZ, 0xc0, !PT ;  /* 0x000000ff6fff7812 */ /* 0x040fe2000782c0ff */
[----:B------:R-:W-:Y:S01]  /*1ce0*/  FFMA.FTZ R76, R80, UR9, R116 ;  /* 0x00000009504c7c23 */ /* 0x000fe20008010074 */
[----:B------:R-:W-:-:S02]  /*1cf0*/  LOP3.LUT P3, RZ, R111, 0xff00, RZ, 0xc0, !PT ;  /* 0x0000ff006fff7812 */ /* 0x000fc4000786c0ff */
[----:B------:R-:W-:Y:S01]  /*1d00*/  FSEL R75, R73, RZ, P2 ;  /* 0x000000ff494b7208 */ /* 0x000fe20001000000 */
[----:B------:R-:W-:Y:S01]  /*1d10*/  FADD.FTZ R76, R81, -R76 ;  /* 0x8000004c514c7221 */ /* 0x000fe20000010000 */
[----:B------:R-:W-:Y:S02]  /*1d20*/  FSEL R74, R74, RZ, P0 ;  /* 0x000000ff4a4a7208 */ /* 0x000fe40000000000 */
[----:B------:R-:W-:Y:S02]  /*1d30*/  FSEL R68, R68, RZ, P1 ;  /* 0x000000ff44447208 */ /* 0x000fe40000800000 */
[----:B------:R-:W-:Y:S02]  /*1d40*/  FSEL R73, R71, RZ, P3 ;  /* 0x000000ff47497208 */ /* 0x000fe40001800000 */
[----:B------:R-:W-:Y:S01]  /*1d50*/  F2FP.BF16.F32.PACK_AB R71, R77, R72 ;  /* 0x000000484d47723e */ /* 0x000fe200000010ff */
[--C-:B------:R-:W-:Y:S01]  /*1d60*/  FFMA.FTZ R72, R103, UR9, R116.reuse ;  /* 0x0000000967487c23 */ /* 0x100fe20008010074 */
[----:B------:R-:W-:Y:S01]  /*1d70*/  F2FP.BF16.F32.PACK_AB R75, R74, R75 ;  /* 0x0000004b4a4b723e */ /* 0x000fe200000010ff */
[----:B------:R-:W-:Y:S01]  /*1d80*/  FMUL.FTZ R77, R76, UR16 ;  /* 0x000000104c4d7c20 */ /* 0x000fe20008410000 */
[----:B------:R-:W-:Y:S01]  /*1d90*/  F2FP.BF16.F32.PACK_AB R70, R70, R69 ;  /* 0x000000454646723e */ /* 0x000fe200000010ff */
[--C-:B------:R-:W-:Y:S01]  /*1da0*/  FFMA.FTZ R69, R106, UR9, R116.reuse ;  /* 0x000000096a457c23 */ /* 0x100fe20008010074 */
[----:B------:R-:W-:Y:S01]  /*1db0*/  F2FP.BF16.F32.PACK_AB R74, R73, R68 ;  /* 0x00000044494a723e */ /* 0x000fe200000010ff */
[----:B------:R-:W-:Y:S01]  /*1dc0*/  FFMA.FTZ R68, R107, UR9, R116 ;  /* 0x000000096b447c23 */ /* 0x000fe20008010074 */
[----:B------:R-:W-:Y:S01]  /*1dd0*/  FADD.FTZ R72, R101, -R72 ;  /* 0x8000004865487221 */ /* 0x000fe20000010000 */
[----:B------:R-:W-:Y:S01]  /*1de0*/  FADD.FTZ R69, R104, -R69 ;  /* 0x8000004568457221 */ /* 0x000fe20000010000 */
[----:B------:R-:W-:Y:S01]  /*1df0*/  LOP3.LUT P3, RZ, R110, 0xff000000, RZ, 0xc0, !PT ;  /* 0xff0000006eff7812 */ /* 0x000fe2000786c0ff */
[----:B------:R-:W-:Y:S01]  /*1e00*/  FADD.FTZ R68, R105, -R68 ;  /* 0x8000004469447221 */ /* 0x000fe20000010000 */
[----:B------:R-:W-:Y:S01]  /*1e10*/  FMUL.FTZ R72, R72, UR16 ;  /* 0x0000001048487c20 */ /* 0x000fe20008410000 */
[----:B------:R-:W-:Y:S01]  /*1e20*/  FMUL.FTZ R73, R69, UR16 ;  /* 0x0000001045497c20 */ /* 0x000fe20008410000 */
[----:B------:R-:W-:Y:S01]  /*1e30*/  LOP3.LUT P2, RZ, R110, 0xff0000, RZ, 0xc0, !PT ;  /* 0x00ff00006eff7812 */ /* 0x000fe2000784c0ff */
[----:B------:R-:W-:Y:S01]  /*1e40*/  FMUL.FTZ R68, R68, UR16 ;  /* 0x0000001044447c20 */ /* 0x000fe20008410000 */
[----:B------:R-:W-:Y:S01]  /*1e50*/  FMUL.FTZ R76, R72, UR28 ;  /* 0x0000001c484c7c20 */ /* 0x000fe20008410000 */
[C---:B------:R-:W-:Y:S01]  /*1e60*/  F2FP.BF16.F32.PACK_AB R69, R77.reuse, R72 ;  /* 0x000000484d45723e */ /* 0x040fe200000010ff */
[----:B------:R-:W-:Y:S01]  /*1e70*/  FMUL.FTZ R77, R77, UR28 ;  /* 0x0000001c4d4d7c20 */ /* 0x000fe20008410000 */
[----:B------:R-:W-:Y:S01]  /*1e80*/  FMUL.FTZ R72, R68, UR28 ;  /* 0x0000001c44487c20 */ /* 0x000fe20008410000 */
[C---:B------:R-:W-:Y:S01]  /*1e90*/  F2FP.BF16.F32.PACK_AB R68, R73.reuse, R68 ;  /* 0x000000444944723e */ /* 0x040fe200000010ff */
[----:B------:R-:W-:Y:S01]  /*1ea0*/  FMUL.FTZ R73, R73, UR28 ;  /* 0x0000001c49497c20 */ /* 0x000fe20008410000 */
[----:B------:R-:W-:-:S02]  /*1eb0*/  LOP3.LUT P0, RZ, R110, 0xff, RZ, 0xc0, !PT ;  /* 0x000000ff6eff7812 */ /* 0x000fc4000780c0ff */
[----:B------:R-:W-:Y:S02]  /*1ec0*/  LOP3.LUT P1, RZ, R110, 0xff00, RZ, 0xc0, !PT ;  /* 0x0000ff006eff7812 */ /* 0x000fe4000782c0ff */
[----:B------:R-:W-:Y:S02]  /*1ed0*/  FSEL R79, R77, RZ, P3 ;  /* 0x000000ff4d4f7208 */ /* 0x000fe40001800000 */
[----:B------:R-:W-:Y:S02]  /*1ee0*/  FSEL R76, R76, RZ, P2 ;  /* 0x000000ff4c4c7208 */ /* 0x000fe40001000000 */
[----:B------:R-:W-:Y:S02]  /*1ef0*/  FSEL R72, R72, RZ, P0 ;  /* 0x000000ff48487208 */ /* 0x000fe40000000000 */
[----:B------:R-:W-:Y:S02]  /*1f00*/  FSEL R77, R73, RZ, P1 ;  /* 0x000000ff494d7208 */ /* 0x000fe40000800000 */
[----:B------:R-:W-:-:S02]  /*1f10*/  F2FP.BF16.F32.PACK_AB R73, R79, R76 ;  /* 0x0000004c4f49723e */ /* 0x000fc400000010ff */
[----:B------:R-:W-:Y:S01]  /*1f20*/  F2FP.BF16.F32.PACK_AB R72, R77, R72 ;  /* 0x000000484d48723e */ /* 0x000fe200000010ff */
[----:B------:R-:W-:Y:S06]  /*1f30*/  BRA `(.L_x_179) ;  /* 0x0000001c00947947 */ /* 0x000fec0003800000 */
.L_x_177:
[----:B------:R-:W-:Y:S01]  /*1f40*/  UMOV UR5, UR10 ;  /* 0x0000000a00057c82 */ /* 0x000fe20008000000 */
[----:B------:R-:W-:Y:S01]  /*1f50*/  UMOV UR6, UR11 ;  /* 0x0000000b00067c82 */ /* 0x000fe20008000000 */
[----:B------:R-:W-:-:S04]  /*1f60*/  UISETP.NE.U32.AND UP0, UPT, UR5, URZ, UPT ;  /* 0x000000ff0500728c */ /* 0x000fc8000bf05070 */
[----:B------:R-:W-:-:S09]  /*1f70*/  UISETP.NE.AND.EX UP0, UPT, UR6, URZ, UPT, UP0 ;  /* 0x000000ff0600728c */ /* 0x000fd2000bf05300 */
[----:B------:R-:W-:Y:S05]  /*1f80*/  BRA.U UP0, `(.L_x_180) ;  /* 0x0000000500087547 */ /* 0x000fea000b800000 */
[----:B-----5:R-:W-:Y:S01]  /*1f90*/  PRMT R73, R59, 0x7632, R73 ;  /* 0x000076323b497816 */ /* 0x020fe20000000049 */
[----:B------:R-:W-:Y:S01]  /*1fa0*/  FFMA.FTZ R74, R86, UR9, R116 ;  /* 0x00000009564a7c23 */ /* 0x000fe20008010074 */
[----:B------:R-:W-:Y:S01]  /*1fb0*/  PRMT R72, R58, 0x7632, R72 ;  /* 0x000076323a487816 */ /* 0x000fe20000000048 */
[--C-:B------:R-:W-:Y:S01]  /*1fc0*/  FFMA.FTZ R75, R84, UR9, R116.reuse ;  /* 0x00000009544b7c23 */ /* 0x100fe20008010074 */
[----:B------:R-:W-:Y:S01]  /*1fd0*/  FFMA.FTZ R76, R80, UR9, R116 ;  /* 0x00000009504c7c23 */ /* 0x000fe20008010074 */
[----:B------:R-:W-:Y:S02]  /*1fe0*/  IMAD.U32 R73, R73, 0x10000, RZ ;  /* 0x0001000049497824 */ /* 0x000fe400078e00ff */
[----:B------:R-:W-:Y:S01]  /*1ff0*/  FADD.FTZ R74, R83, -R74 ;  /* 0x8000004a534a7221 */ /* 0x000fe20000010000 */
[----:B------:R-:W-:Y:S01]  /*2000*/  SHF.L.U32 R72, R72, 0x10, RZ ;  /* 0x0000001048487819 */ /* 0x000fe200000006ff */
[----:B------:R-:W-:Y:S01]  /*2010*/  FADD.FTZ R77, R82, -R75 ;  /* 0x8000004b524d7221 */ /* 0x000fe20000010000 */
[----:B------:R-:W-:Y:S01]  /*2020*/  FFMA.FTZ R79, R15, UR9, R116 ;  /* 0x000000090f4f7c23 */ /* 0x000fe20008010074 */
[--C-:B------:R-:W-:Y:S01]  /*2030*/  FFMA.FTZ R75, R74, UR16, R73.reuse ;  /* 0x000000104a4b7c23 */ /* 0x100fe20008010049 */
[----:B------:R-:W-:Y:S01]  /*2040*/  PRMT R73, R57, 0x7632, R73 ;  /* 0x0000763239497816 */ /* 0x000fe20000000049 */
[--C-:B------:R-:W-:Y:S01]  /*2050*/  FFMA.FTZ R74, R77, UR16, R72.reuse ;  /* 0x000000104d4a7c23 */ /* 0x100fe20008010048 */
[----:B------:R-:W-:Y:S01]  /*2060*/  PRMT R72, R56, 0x7632, R72 ;  /* 0x0000763238487816 */ /* 0x000fe20000000048 */
[----:B------:R-:W-:Y:S01]  /*2070*/  FFMA.FTZ R77, R106, UR9, R116 ;  /* 0x000000096a4d7c23 */ /* 0x000fe20008010074 */
[----:B------:R-:W-:Y:S01]  /*2080*/  FADD.FTZ R76, R81, -R76 ;  /* 0x8000004c514c7221 */ /* 0x000fe20000010000 */
[----:B------:R-:W-:Y:S01]  /*2090*/  IMAD.U32 R73, R73, 0x10000, RZ ;  /* 0x0001000049497824 */ /* 0x000fe200078e00ff */
[----:B------:R-:W-:Y:S01]  /*20a0*/  SHF.L.U32 R72, R72, 0x10, RZ ;  /* 0x0000001048487819 */ /* 0x000fe200000006ff */
[----:B------:R-:W-:Y:S01]  /*20b0*/  FADD.FTZ R77, R104, -R77 ;  /* 0x8000004d684d7221 */ /* 0x000fe20000010000 */
[----:B------:R-:W-:Y:S01]  /*20c0*/  FADD.FTZ R78, R14, -R79 ;  /* 0x8000004f0e4e7221 */ /* 0x000fe20000010000 */
[----:B------:R-:W-:Y:S01]  /*20d0*/  FFMA.FTZ R73, R76, UR16, R73 ;  /* 0x000000104c497c23 */ /* 0x000fe20008010049 */
[----:B------:R-:W-:Y:S01]  /*20e0*/  SHF.L.U32 R76, R58, 0x10, RZ ;  /* 0x000000103a4c7819 */ /* 0x000fe200000006ff */
[----:B------:R-:W-:Y:S01]  /*20f0*/  FFMA.FTZ R72, R77, UR16, R72 ;  /* 0x000000104d487c23 */ /* 0x000fe20008010048 */
[----:B------:R-:W-:Y:S01]  /*2100*/  FFMA.FTZ R77, R13, UR9, R116 ;  /* 0x000000090d4d7c23 */ /* 0x000fe20008010074 */
[----:B------:R-:W-:-:S02]  /*2110*/  ISETP.GE.U32.AND P0, PT, R110, RZ, PT ;  /* 0x000000ff6e00720c */ /* 0x000fc40003f06070 */
[----:B------:R-:W-:Y:S01]  /*2120*/  LOP3.LUT P2, RZ, R111, 0xff0000, RZ, 0xc0, !PT ;  /* 0x00ff00006fff7812 */ /* 0x000fe2000784c0ff */
[----:B------:R-:W-:Y:S01]  /*2130*/  FADD.FTZ R79, R12, -R77 ;  /* 0x8000004d0c4f7221 */ /* 0x000fe20000010000 */
[----:B------:R-:W-:Y:S01]  /*2140*/  IMAD.U32 R77, R59, 0x10000, RZ ;  /* 0x000100003b4d7824 */ /* 0x000fe200078e00ff */
[----:B------:R-:W-:Y:S01]  /*2150*/  ISETP.GE.U32.AND.EX P0, PT, R111, 0x1000000, PT, P0 ;  /* 0x010000006f00780c */ /* 0x000fe20003f06100 */
[----:B------:R-:W-:Y:S01]  /*2160*/  FMUL.FTZ R72, R72, UR28 ;  /* 0x0000001c48487c20 */ /* 0x000fe20008410000 */
[----:B------:R-:W-:Y:S01]  /*2170*/  FFMA.FTZ R76, R79, UR16, R76 ;  /* 0x000000104f4c7c23 */ /* 0x000fe2000801004c */
[----:B------:R-:W-:Y:S01]  /*2180*/  FFMA.FTZ R77, R78, UR16, R77 ;  /* 0x000000104e4d7c23 */ /* 0x000fe2000801004d */
[----:B------:R-:W-:Y:S01]  /*2190*/  FMUL.FTZ R79, R75, UR28 ;  /* 0x0000001c4b4f7c20 */ /* 0x000fe20008410000 */
[----:B------:R-:W-:Y:S01]  /*21a0*/  FMUL.FTZ R75, R74, UR28 ;  /* 0x0000001c4a4b7c20 */ /* 0x000fe20008410000 */
[----:B------:R-:W-:Y:S01]  /*21b0*/  FMUL.FTZ R76, R76, UR28 ;  /* 0x0000001c4c4c7c20 */ /* 0x000fe20008410000 */
[----:B------:R-:W-:Y:S01]  /*21c0*/  FMUL.FTZ R77, R77, UR28 ;  /* 0x0000001c4d4d7c20 */ /* 0x000fe20008410000 */
[----:B------:R-:W-:-:S02]  /*21d0*/  LOP3.LUT P3, RZ, R111, 0xff00, RZ, 0xc0, !PT ;  /* 0x0000ff006fff7812 */ /* 0x000fc4000786c0ff */
[----:B------:R-:W-:Y:S02]  /*21e0*/  LOP3.LUT P1, RZ, R111, 0xff, RZ, 0xc0, !PT ;  /* 0x000000ff6fff7812 */ /* 0x000fe4000782c0ff */
[----:B------:R-:W-:Y:S02]  /*21f0*/  FSEL R78, R77, RZ, P2 ;  /* 0x000000ff4d4e7208 */ /* 0x000fe40001000000 */
[----:B------:R-:W-:Y:S02]  /*2200*/  FSEL R79, R79, RZ, P0 ;  /* 0x000000ff4f4f7208 */ /* 0x000fe40000000000 */
[----:B------:R-:W-:Y:S02]  /*2210*/  FSEL R77, R75, RZ, P3 ;  /* 0x000000ff4b4d7208 */ /* 0x000fe40001800000 */
[----:B------:R-:W-:Y:S01]  /*2220*/  FSEL R74, R76, RZ, P1 ;  /* 0x000000ff4c4a7208 */ /* 0x000fe20000800000 */
[--C-:B------:R-:W-:Y:S01]  /*2230*/  FFMA.FTZ R76, R107, UR9, R116.reuse ;  /* 0x000000096b4c7c23 */ /* 0x100fe20008010074 */
[----:B------:R-:W-:Y:S01]  /*2240*/  F2FP.BF16.F32.PACK_AB R75, R79, R78 ;  /* 0x0000004e4f4b723e */ /* 0x000fe200000010ff */
[----:B------:R-:W-:Y:S01]  /*2250*/  FFMA.FTZ R78, R103, UR9, R116 ;  /* 0x00000009674e7c23 */ /* 0x000fe20008010074 */
[----:B------:R-:W-:Y:S01]  /*2260*/  F2FP.BF16.F32.PACK_AB R74, R77, R74 ;  /* 0x0000004a4d4a723e */ /* 0x000fe200000010ff */
[----:B------:R-:W-:Y:S01]  /*2270*/  FADD.FTZ R79, R105, -R76 ;  /* 0x8000004c694f7221 */ /* 0x000fe20000010000 */
[----:B------:R-:W-:-:S02]  /*2280*/  IMAD.U32 R77, R57, 0x10000, RZ ;  /* 0x00010000394d7824 */ /* 0x000fc400078e00ff */
[----:B------:R-:W-:Y:S01]  /*2290*/  FADD.FTZ R78, R101, -R78 ;  /* 0x8000004e654e7221 */ /* 0x000fe20000010000 */
[----:B------:R-:W-:Y:S02]  /*22a0*/  SHF.L.U32 R76, R56, 0x10, RZ ;  /* 0x00000010384c7819 */ /* 0x000fe400000006ff */
[----:B------:R-:W-:Y:S01]  /*22b0*/  LOP3.LUT P2, RZ, R110, 0xff0000, RZ, 0xc0, !PT ;  /* 0x00ff00006eff7812 */ /* 0x000fe2000784c0ff */
[----:B------:R-:W-:Y:S01]  /*22c0*/  FFMA.FTZ R77, R78, UR16, R77 ;  /* 0x000000104e4d7c23 */ /* 0x000fe2000801004d */
[C---:B------:R-:W-:Y:S01]  /*22d0*/  LOP3.LUT P1, RZ, R110.reuse, 0xff00, RZ, 0xc0, !PT ;  /* 0x0000ff006eff7812 */ /* 0x040fe2000782c0ff */
[----:B------:R-:W-:Y:S01]  /*22e0*/  FFMA.FTZ R76, R79, UR16, R76 ;  /* 0x000000104f4c7c23 */ /* 0x000fe2000801004c */
[----:B------:R-:W-:Y:S01]  /*22f0*/  FMUL.FTZ R78, R73, UR28 ;  /* 0x0000001c494e7c20 */ /* 0x000fe20008410000 */
[----:B------:R-:W-:Y:S01]  /*2300*/  FMUL.FTZ R77, R77, UR28 ;  /* 0x0000001c4d4d7c20 */ /* 0x000fe20008410000 */
[----:B------:R-:W-:Y:S01]  /*2310*/  LOP3.LUT P3, RZ, R110, 0xff000000, RZ, 0xc0, !PT ;  /* 0xff0000006eff7812 */ /* 0x000fe2000786c0ff */
[----:B------:R-:W-:Y:S01]  /*2320*/  FMUL.FTZ R76, R76, UR28 ;  /* 0x0000001c4c4c7c20 */ /* 0x000fe20008410000 */
[----:B------:R-:W-:-:S02]  /*2330*/  LOP3.LUT P0, RZ, R110, 0xff, RZ, 0xc0, !PT ;  /* 0x000000ff6eff7812 */ /* 0x000fc4000780c0ff */
[----:B------:R-:W-:Y:S02]  /*2340*/  FSEL R73, R77, RZ, P2 ;  /* 0x000000ff4d497208 */ /* 0x000fe40001000000 */
[----:B------:R-:W-:Y:S02]  /*2350*/  FSEL R77, R72, RZ, P1 ;  /* 0x000000ff484d7208 */ /* 0x000fe40000800000 */
[----:B------:R-:W-:Y:S02]  /*2360*/  FSEL R78, R78, RZ, P3 ;  /* 0x000000ff4e4e7208 */ /* 0x000fe40001800000 */
[----:B------:R-:W-:Y:S02]  /*2370*/  FSEL R72, R76, RZ, P0 ;  /* 0x000000ff4c487208 */ /* 0x000fe40000000000 */
[----:B------:R-:W-:Y:S02]  /*2380*/  F2FP.BF16.F32.PACK_AB R73, R78, R73 ;  /* 0x000000494e49723e */ /* 0x000fe400000010ff */
[----:B------:R-:W-:Y:S01]  /*2390*/  F2FP.BF16.F32.PACK_AB R72, R77, R72 ;  /* 0x000000484d48723e */ /* 0x000fe200000010ff */
[----:B------:R-:W-:Y:S06]  /*23a0*/  BRA `(.L_x_179) ;  /* 0x0000001800787947 */ /* 0x000fec0003800000 */
.L_x_180:
[----:B-----5:R-:W-:Y:S01]  /*23b0*/  PRMT R72, R59, 0x7632, R72 ;  /* 0x000076323b487816 */ /* 0x020fe20000000048 */
[--C-:B------:R-:W-:Y:S01]  /*23c0*/  FFMA.FTZ R73, R15, UR9, R116.reuse ;  /* 0x000000090f497c23 */ /* 0x100fe20008010074 */
[----:B------:R-:W-:Y:S01]  /*23d0*/  FFMA.FTZ R76, R86, UR9, R116 ;  /* 0x00000009564c7c23 */ /* 0x000fe20008010074 */
[----:B------:R-:W-:Y:S01]  /*23e0*/  PRMT R68, R57, 0x7632, R68 ;  /* 0x0000763239447816 */ /* 0x000fe20000000044 */
[--C-:B------:R-:W-:Y:S01]  /*23f0*/  FFMA.FTZ R71, R84, UR9, R116.reuse ;  /* 0x0000000954477c23 */ /* 0x100fe20008010074 */
[----:B------:R-:W-:Y:S01]  /*2400*/  FFMA.FTZ R70, R80, UR9, R116 ;  /* 0x0000000950467c23 */ /* 0x000fe20008010074 */
[----:B------:R-:W-:Y:S01]  /*2410*/  SHF.L.U32 R77, R72, 0x10, RZ ;  /* 0x00000010484d7819 */ /* 0x000fe200000006ff */
[----:B------:R-:W-:Y:S02]  /*2420*/  IMAD.U32 R75, R59, 0x10000, RZ ;  /* 0x000100003b4b7824 */ /* 0x000fe400078e00ff */
[----:B------:R-:W-:Y:S01]  /*2430*/  FADD.FTZ R74, R14, -R73 ;  /* 0x800000490e4a7221 */ /* 0x000fe20000010000 */
[----:B------:R-:W-:Y:S01]  /*2440*/  FADD.FTZ R76, R83, -R76 ;  /* 0x8000004c534c7221 */ /* 0x000fe20000010000 */
[----:B------:R-:W-:Y:S01]  /*2450*/  PRMT R69, R58, 0x7632, R69 ;  /* 0x000076323a457816 */ /* 0x000fe20000000045 */
[----:B------:R-:W-:Y:S01]  /*2460*/  FADD.FTZ R72, R82, -R71 ;  /* 0x8000004752487221 */ /* 0x000fe20000010000 */
[----:B------:R-:W-:Y:S01]  /*2470*/  SHF.L.U32 R73, R68, 0x10, RZ ;  /* 0x0000001044497819 */ /* 0x000fe200000006ff */
[----:B------:R-:W-:Y:S01]  /*2480*/  FADD.FTZ R68, R81, -R70 ;  /* 0x8000004651447221 */ /* 0x000fe20000010000 */
[----:B------:R-:W-:Y:S01]  /*2490*/  FFMA.FTZ R71, R74, UR16, R75 ;  /* 0x000000104a477c23 */ /* 0x000fe2000801004b */
[----:B------:R-:W-:Y:S01]  /*24a0*/  FFMA.FTZ R118, R76, UR16, R77 ;  /* 0x000000104c767c23 */ /* 0x000fe2000801004d */
[----:B------:R-:W-:Y:S01]  /*24b0*/  ISETP.GE.U32.AND P0, PT, R110, RZ, PT ;  /* 0x000000ff6e00720c */ /* 0x000fe20003f06070 */
[----:B------:R-:W-:Y:S01]  /*24c0*/  FFMA.FTZ R75, R13, UR9, R116 ;  /* 0x000000090d4b7c23 */ /* 0x000fe20008010074 */
[----:B------:R-:W-:-:S02]  /*24d0*/  IMAD.U32 R69, R69, 0x10000, RZ ;  /* 0x0001000045457824 */ /* 0x000fc400078e00ff */
[----:B------:R-:W-:Y:S01]  /*24e0*/  FFMA.FTZ R68, R68, UR16, R73 ;  /* 0x0000001044447c23 */ /* 0x000fe20008010049 */
[----:B------:R-:W-:Y:S01]  /*24f0*/  PRMT R70, R56, 0x7632, R70 ;  /* 0x0000763238467816 */ /* 0x000fe20000000046 */
[--C-:B------:R-:W-:Y:S01]  /*2500*/  FFMA.FTZ R73, R106, UR9, R116.reuse ;  /* 0x000000096a497c23 */ /* 0x100fe20008010074 */
[----:B------:R-:W-:Y:S01]  /*2510*/  FMUL.FTZ R78, R118, UR28 ;  /* 0x0000001c764e7c20 */ /* 0x000fe20008410000 */
[----:B------:R-:W-:Y:S01]  /*2520*/  FMUL.FTZ R76, R71, UR28 ;  /* 0x0000001c474c7c20 */ /* 0x000fe20008410000 */
[C---:B------:R-:W-:Y:S01]  /*2530*/  LOP3.LUT P1, RZ, R111.reuse, 0xff0000, RZ, 0xc0, !PT ;  /* 0x00ff00006fff7812 */ /* 0x040fe2000782c0ff */
[----:B------:R-:W-:Y:S01]  /*2540*/  FADD.FTZ R74, R12, -R75 ;  /* 0x8000004b0c4a7221 */ /* 0x000fe20000010000 */
[----:B------:R-:W-:Y:S01]  /*2550*/  ISETP.GE.U32.AND.EX P0, PT, R111, 0x1000000, PT, P0 ;  /* 0x010000006f00780c */ /* 0x000fe20003f06100 */
[----:B------:R-:W-:Y:S02]  /*2560*/  IMAD.U32 R77, R58, 0x10000, RZ ;  /* 0x000100003a4d7824 */ /* 0x000fe400078e00ff */
[----:B------:R-:W-:Y:S01]  /*2570*/  FFMA.FTZ R69, R72, UR16, R69 ;  /* 0x0000001048457c23 */ /* 0x000fe20008010045 */
[----:B------:R-:W-:Y:S01]  /*2580*/  SHF.L.U32 R75, R70, 0x10, RZ ;  /* 0x00000010464b7819 */ /* 0x000fe200000006ff */
[----:B------:R-:W-:Y:S01]  /*2590*/  FADD.FTZ R72, R104, -R73 ;  /* 0x8000004968487221 */ /* 0x000fe20000010000 */
[----:B------:R-:W-:Y:S01]  /*25a0*/  FSEL R73, R78, RZ, P0 ;  /* 0x000000ff4e497208 */ /* 0x000fe20000000000 */
[----:B------:R-:W-:Y:S01]  /*25b0*/  FFMA.FTZ R78, R74, UR16, R77 ;  /* 0x000000104a4e7c23 */ /* 0x000fe2000801004d */
[----:B------:R-:W-:Y:S01]  /*25c0*/  FSEL R76, R76, RZ, P1 ;  /* 0x000000ff4c4c7208 */ /* 0x000fe20000800000 */
[--C-:B------:R-:W-:Y:S01]  /*25d0*/  FFMA.FTZ R70, R107, UR9, R116.reuse ;  /* 0x000000096b467c23 */ /* 0x100fe20008010074 */
[----:B------:R-:W-:Y:S01]  /*25e0*/  FFMA.FTZ R72, R72, UR16, R75 ;  /* 0x0000001048487c23 */ /* 0x000fe2000801004b */
[----:B------:R-:W-:Y:S01]  /*25f0*/  FFMA.FTZ R74, R103, UR9, R116 ;  /* 0x00000009674a7c23 */ /* 0x000fe20008010074 */
[----:B------:R-:W-:Y:S01]  /*2600*/  F2FP.BF16.F32.PACK_AB R75, R73, R76 ;  /* 0x0000004c494b723e */ /* 0x000fe200000010ff */
[----:B------:R-:W-:Y:S01]  /*2610*/  FADD.FTZ R73, R105, -R70 ;  /* 0x8000004669497221 */ /* 0x000fe20000010000 */
[----:B------:R-:W-:Y:S01]  /*2620*/  FMUL.FTZ R77, R78, UR28 ;  /* 0x0000001c4e4d7c20 */ /* 0x000fe20008410000 */
[C---:B------:R-:W-:Y:S01]  /*2630*/  F2FP.BF16.F32.PACK_AB R70, R69.reuse, R78 ;  /* 0x0000004e4546723e */ /* 0x040fe200000010ff */
[----:B------:R-:W-:Y:S01]  /*2640*/  FMUL.FTZ R78, R69, UR28 ;  /* 0x0000001c454e7c20 */ /* 0x000fe20008410000 */
[----:B------:R-:W-:Y:S01]  /*2650*/  LOP3.LUT P0, RZ, R111, 0xff, RZ, 0xc0, !PT ;  /* 0x000000ff6fff7812 */ /* 0x000fe2000780c0ff */
[----:B------:R-:W-:Y:S01]  /*2660*/  FADD.FTZ R76, R101, -R74 ;  /* 0x8000004a654c7221 */ /* 0x000fe20000010000 */
[----:B------:R-:W-:Y:S01]  /*2670*/  LOP3.LUT P1, RZ, R111, 0xff00, RZ, 0xc0, !PT ;  /* 0x0000ff006fff7812 */ /* 0x000fe2000782c0ff */
[----:B------:R-:W-:Y:S01]  /*2680*/  IMAD.U32 R69, R57, 0x10000, RZ ;  /* 0x0001000039457824 */ /* 0x000fe200078e00ff */
[----:B------:R-:W-:Y:S01]  /*2690*/  SHF.L.U32 R74, R56, 0x10, RZ ;  /* 0x00000010384a7819 */ /* 0x000fe200000006ff */
[----:B------:R-:W-:Y:S01]  /*26a0*/  FMUL.FTZ R79, R68, UR28 ;  /* 0x0000001c444f7c20 */ /* 0x000fe20008410000 */
[----:B------:R-:W-:Y:S01]  /*26b0*/  FSEL R77, R77, RZ, P0 ;  /* 0x000000ff4d4d7208 */ /* 0x000fe20000000000 */
[----:B------:R-:W-:Y:S01]  /*26c0*/  FFMA.FTZ R69, R76, UR16, R69 ;  /* 0x000000104c457c23 */ /* 0x000fe20008010045 */
[----:B------:R-:W-:Y:S01]  /*26d0*/  FSEL R78, R78, RZ, P1 ;  /* 0x000000ff4e4e7208 */ /* 0x000fe20000800000 */
[----:B------:R-:W-:Y:S01]  /*26e0*/  FFMA.FTZ R73, R73, UR16, R74 ;  /* 0x0000001049497c23 */ /* 0x000fe2000801004a */
[----:B------:R-:W-:-:S02]  /*26f0*/  LOP3.LUT P2, RZ, R110, 0xff0000, RZ, 0xc0, !PT ;  /* 0x00ff00006eff7812 */ /* 0x000fc4000784c0ff */
[----:B------:R-:W-:Y:S01]  /*2700*/  F2FP.BF16.F32.PACK_AB R74, R78, R77 ;  /* 0x0000004d4e4a723e */ /* 0x000fe200000010ff */
[----:B------:R-:W-:Y:S01]  /*2710*/  FMUL.FTZ R77, R69, UR28 ;  /* 0x0000001c454d7c20 */ /* 0x000fe20008410000 */
[----:B------:R-:W-:Y:S01]  /*2720*/  F2FP.BF16.F32.PACK_AB R69, R68, R69 ;  /* 0x000000454445723e */ /* 0x000fe200000010ff */
[----:B------:R-:W-:Y:S01]  /*2730*/  FMUL.FTZ R76, R73, UR28 ;  /* 0x0000001c494c7c20 */ /* 0x000fe20008410000 */
[C---:B------:R-:W-:Y:S01]  /*2740*/  F2FP.BF16.F32.PACK_AB R68, R72.reuse, R73 ;  /* 0x000000494844723e */ /* 0x040fe200000010ff */
[----:B------:R-:W-:Y:S01]  /*2750*/  FMUL.FTZ R73, R72, UR28 ;  /* 0x0000001c48497c20 */ /* 0x000fe20008410000 */
[C---:B------:R-:W-:Y:S02]  /*2760*/  LOP3.LUT P3, RZ, R110.reuse, 0xff000000, RZ, 0xc0, !PT ;  /* 0xff0000006eff7812 */ /* 0x040fe4000786c0ff */
[C---:B------:R-:W-:Y:S02]  /*2770*/  LOP3.LUT P0, RZ, R110.reuse, 0xff, RZ, 0xc0, !PT ;  /* 0x000000ff6eff7812 */ /* 0x040fe4000780c0ff */
[----:B------:R-:W-:-:S02]  /*2780*/  LOP3.LUT P1, RZ, R110, 0xff00, RZ, 0xc0, !PT ;  /* 0x0000ff006eff7812 */ /* 0x000fc4000782c0ff */
[----:B------:R-:W-:Y:S02]  /*2790*/  FSEL R78, R77, RZ, P2 ;  /* 0x000000ff4d4e7208 */ /* 0x000fe40001000000 */
[----:B------:R-:W-:Y:S02]  /*27a0*/  FSEL R79, R79, RZ, P3 ;  /* 0x000000ff4f4f7208 */ /* 0x000fe40001800000 */
[----:B------:R-:W-:Y:S02]  /*27b0*/  FSEL R72, R76, RZ, P0 ;  /* 0x000000ff4c487208 */ /* 0x000fe40000000000 */
[----:B------:R-:W-:Y:S02]  /*27c0*/  FSEL R77, R73, RZ, P1 ;  /* 0x000000ff494d7208 */ /* 0x000fe40000800000 */
[----:B------:R-:W-:Y:S02]  /*27d0*/  F2FP.BF16.F32.PACK_AB R71, R118, R71 ;  /* 0x000000477647723e */ /* 0x000fe400000010ff */
[----:B------:R-:W-:-:S02]  /*27e0*/  F2FP.BF16.F32.PACK_AB R73, R79, R78 ;  /* 0x0000004e4f49723e */ /* 0x000fc400000010ff */
[----:B------:R-:W-:Y:S01]  /*27f0*/  F2FP.BF16.F32.PACK_AB R72, R77, R72 ;  /* 0x000000484d48723e */ /* 0x000fe200000010ff */
[----:B------:R-:W-:Y:S06]  /*2800*/  BRA `(.L_x_179) ;  /* 0x0000001400607947 */ /* 0x000fec0003800000 */
.L_x_176:
        /* <DEDUP_REMOVED lines=10> */
[----:B-----5:R-:W-:Y:S01]  /*28b0*/  ISETP.GE.U32.AND P1, PT, R114, RZ, PT ;  /* 0x000000ff7200720c */ /* 0x020fe20003f26070 */
[----:B------:R-:W-:Y:S01]  /*28c0*/  FFMA.FTZ R73, R84, UR9, R116 ;  /* 0x0000000954497c23 */ /* 0x000fe20008010074 */
[----:B------:R-:W-:Y:S01]  /*28d0*/  FADD.FTZ R64, R83, -R64 ;  /* 0x8000004053407221 */ /* 0x000fe20000010000 */
[----:B------:R-:W-:Y:S01]  /*28e0*/  FADD.FTZ R65, R14, -R65 ;  /* 0x800000410e417221 */ /* 0x000fe20000010000 */
[----:B------:R-:W-:Y:S01]  /*28f0*/  ISETP.GE.U32.AND P0, PT, R110, RZ, PT ;  /* 0x000000ff6e00720c */ /* 0x000fe20003f06070 */
[----:B------:R-:W-:Y:S01]  /*2900*/  FADD.FTZ R73, R82, -R73 ;  /* 0x8000004952497221 */ /* 0x000fe20000010000 */
[----:B------:R-:W-:Y:S01]  /*2910*/  FMUL.FTZ R64, R64, UR16 ;  /* 0x0000001040407c20 */ /* 0x000fe20008410000 */
[----:B------:R-:W-:Y:S01]  /*2920*/  FMUL.FTZ R65, R65, UR16 ;  /* 0x0000001041417c20 */ /* 0x000fe20008410000 */
[----:B------:R-:W-:Y:S01]  /*2930*/  ISETP.GE.U32.AND.EX P1, PT, R115, 0x1000000, PT, P1 ;  /* 0x010000007300780c */ /* 0x000fe20003f26110 */
[----:B------:R-:W-:Y:S01]  /*2940*/  FMUL.FTZ R73, R73, UR16 ;  /* 0x0000001049497c20 */ /* 0x000fe20008410000 */
[----:B------:R-:W-:Y:S01]  /*2950*/  FMUL.FTZ R66, R64, UR28 ;  /* 0x0000001c40427c20 */ /* 0x000fe20008410000 */
[----:B------:R-:W-:Y:S01]  /*2960*/  FMUL.FTZ R65, R65, UR28 ;  /* 0x0000001c41417c20 */ /* 0x000fe20008410000 */
[----:B------:R-:W-:Y:S01]  /*2970*/  LOP3.LUT P2, RZ, R115, 0xff0000, RZ, 0xc0, !PT ;  /* 0x00ff000073ff7812 */ /* 0x000fe2000784c0ff */
[----:B------:R-:W-:Y:S01]  /*2980*/  FMUL.FTZ R73, R73, UR28 ;  /* 0x0000001c49497c20 */ /* 0x000fe20008410000 */
[----:B------:R-:W-:-:S02]  /*2990*/  LOP3.LUT P3, RZ, R111, 0xff0000, RZ, 0xc0, !PT ;  /* 0x00ff00006fff7812 */ /* 0x000fc4000786c0ff */
[----:B------:R-:W-:Y:S02]  /*29a0*/  ISETP.GE.U32.AND.EX P0, PT, R111, 0x1000000, PT, P0 ;  /* 0x010000006f00780c */ /* 0x000fe40003f06100 */
[C---:B------:R-:W-:Y:S02]  /*29b0*/  FSEL R64, R66.reuse, RZ, P1 ;  /* 0x000000ff42407208 */ /* 0x040fe40000800000 */
[C---:B------:R-:W-:Y:S02]  /*29c0*/  FSEL R67, R65.reuse, RZ, P2 ;  /* 0x000000ff41437208 */ /* 0x040fe40001000000 */
[----:B------:R-:W-:Y:S01]  /*29d0*/  FSEL R75, R65, RZ, P3 ;  /* 0x000000ff414b7208 */ /* 0x000fe20001800000 */
[--C-:B------:R-:W-:Y:S01]  /*29e0*/  FFMA.FTZ R65, R13, UR9, R116.reuse ;  /* 0x000000090d417c23 */ /* 0x100fe20008010074 */
[----:B------:R-:W-:Y:S02]  /*29f0*/  FSEL R66, R66, RZ, P0 ;  /* 0x000000ff42427208 */ /* 0x000fe40000000000 */
[----:B------:R-:W-:Y:S01]  /*2a00*/  F2FP.BF16.F32.PACK_AB R67, R64, R67 ;  /* 0x000000434043723e */ /* 0x000fe200000010ff */
[----:B------:R-:W-:Y:S01]  /*2a10*/  FADD.FTZ R65, R12, -R65 ;  /* 0x800000410c417221 */ /* 0x000fe20000010000 */
[----:B------:R-:W-:Y:S01]  /*2a20*/  F2FP.BF16.F32.PACK_AB R75, R66, R75 ;  /* 0x0000004b424b723e */ /* 0x000fe200000010ff */
[--C-:B------:R-:W-:Y:S01]  /*2a30*/  FFMA.FTZ R66, R80, UR9, R116.reuse ;  /* 0x0000000950427c23 */ /* 0x100fe20008010074 */
[----:B------:R-:W-:Y:S01]  /*2a40*/  FFMA.FTZ R64, R103, UR9, R116 ;  /* 0x0000000967407c23 */ /* 0x000fe20008010074 */
[----:B------:R-:W-:Y:S01]  /*2a50*/  FMUL.FTZ R65, R65, UR16 ;  /* 0x0000001041417c20 */ /* 0x000fe20008410000 */
[----:B------:R-:W-:Y:S01]  /*2a60*/  LOP3.LUT P0, RZ, R111, 0xff, RZ, 0xc0, !PT ;  /* 0x000000ff6fff7812 */ /* 0x000fe2000780c0ff */
[----:B------:R-:W-:Y:S01]  /*2a70*/  FADD.FTZ R66, R81, -R66 ;  /* 0x8000004251427221 */ /* 0x000fe20000010000 */
[----:B------:R-:W-:Y:S01]  /*2a80*/  FADD.FTZ R64, R101, -R64 ;  /* 0x8000004065407221 */ /* 0x000fe20000010000 */
[----:B------:R-:W-:Y:S01]  /*2a90*/  FMUL.FTZ R65, R65, UR28 ;  /* 0x0000001c41417c20 */ /* 0x000fe20008410000 */
[----:B------:R-:W-:Y:S01]  /*2aa0*/  LOP3.LUT P3, RZ, R115, 0xff, RZ, 0xc0, !PT ;  /* 0x000000ff73ff7812 */ /* 0x000fe2000786c0ff */
[----:B------:R-:W-:Y:S01]  /*2ab0*/  FMUL.FTZ R66, R66, UR16 ;  /* 0x0000001042427c20 */ /* 0x000fe20008410000 */
[----:B------:R-:W-:Y:S01]  /*2ac0*/  FMUL.FTZ R64, R64, UR16 ;  /* 0x0000001040407c20 */ /* 0x000fe20008410000 */
[----:B------:R-:W-:-:S02]  /*2ad0*/  LOP3.LUT P2, RZ, R111, 0xff00, RZ, 0xc0, !PT ;  /* 0x0000ff006fff7812 */ /* 0x000fc4000784c0ff */
[----:B------:R-:W-:Y:S01]  /*2ae0*/  FMUL.FTZ R77, R66, UR28 ;  /* 0x0000001c424d7c20 */ /* 0x000fe20008410000 */
[----:B------:R-:W-:Y:S01]  /*2af0*/  LOP3.LUT P1, RZ, R115, 0xff00, RZ, 0xc0, !PT ;  /* 0x0000ff0073ff7812 */ /* 0x000fe2000782c0ff */
[----:B------:R-:W-:Y:S01]  /*2b00*/  FMUL.FTZ R72, R64, UR28 ;  /* 0x0000001c40487c20 */ /* 0x000fe20008410000 */
[C---:B------:R-:W-:Y:S02]  /*2b10*/  FSEL R74, R65.reuse, RZ, P0 ;  /* 0x000000ff414a7208 */ /* 0x040fe40000000000 */
[----:B------:R-:W-:Y:S02]  /*2b20*/  FSEL R66, R65, RZ, P3 ;  /* 0x000000ff41427208 */ /* 0x000fe40001800000 */
[C---:B------:R-:W-:Y:S02]  /*2b30*/  LOP3.LUT P0, RZ, R114.reuse, 0xff0000, RZ, 0xc0, !PT ;  /* 0x00ff000072ff7812 */ /* 0x040fe4000780c0ff */
[----:B------:R-:W-:Y:S02]  /*2b40*/  LOP3.LUT P3, RZ, R114, 0xff000000, RZ, 0xc0, !PT ;  /* 0xff00000072ff7812 */ /* 0x000fe4000786c0ff */
[----:B------:R-:W-:-:S02]  /*2b50*/  FSEL R79, R73, RZ, P2 ;  /* 0x000000ff494f7208 */ /* 0x000fc40001000000 */
[----:B------:R-:W-:Y:S02]  /*2b60*/  FSEL R73, R73, RZ, P1 ;  /* 0x000000ff49497208 */ /* 0x000fe40000800000 */
[----:B------:R-:W-:Y:S02]  /*2b70*/  FSEL R65, R72, RZ, P0 ;  /* 0x000000ff48417208 */ /* 0x000fe40000000000 */
[----:B------:R-:W-:Y:S02]  /*2b80*/  FSEL R64, R77, RZ, P3 ;  /* 0x000000ff4d407208 */ /* 0x000fe40001800000 */
[----:B------:R-:W-:Y:S01]  /*2b90*/  F2FP.BF16.F32.PACK_AB R66, R73, R66 ;  /* 0x000000424942723e */ /* 0x000fe200000010ff */
[--C-:B------:R-:W-:Y:S01]  /*2ba0*/  FFMA.FTZ R73, R106, UR9, R116.reuse ;  /* 0x000000096a497c23 */ /* 0x100fe20008010074 */
[----:B------:R-:W-:Y:S01]  /*2bb0*/  F2FP.BF16.F32.PACK_AB R65, R64, R65 ;  /* 0x000000414041723e */ /* 0x000fe200000010ff */
[----:B------:R-:W-:Y:S01]  /*2bc0*/  FFMA.FTZ R64, R107, UR9, R116 ;  /* 0x000000096b407c23 */ /* 0x000fe20008010074 */
[----:B------:R-:W-:Y:S01]  /*2bd0*/  LOP3.LUT P0, RZ, R110, 0xff0000, RZ, 0xc0, !PT ;  /* 0x00ff00006eff7812 */ /* 0x000fe2000780c0ff */
[----:B------:R-:W-:Y:S01]  /*2be0*/  FADD.FTZ R73, R104, -R73 ;  /* 0x8000004968497221 */ /* 0x000fe20000010000 */
[----:B------:R-:W-:Y:S01]  /*2bf0*/  LOP3.LUT P1, RZ, R110, 0xff000000, RZ, 0xc0, !PT ;  /* 0xff0000006eff7812 */ /* 0x000fe2000782c0ff */
[----:B------:R-:W-:Y:S01]  /*2c00*/  FADD.FTZ R64, R105, -R64 ;  /* 0x8000004069407221 */ /* 0x000fe20000010000 */
[----:B------:R-:W-:Y:S01]  /*2c10*/  FSEL R76, R72, RZ, P0 ;  /* 0x000000ff484c7208 */ /* 0x000fe20000000000 */
[----:B------:R-:W-:Y:S01]  /*2c20*/  FMUL.FTZ R72, R73, UR16 ;  /* 0x0000001049487c20 */ /* 0x000fe20008410000 */
[----:B------:R-:W-:Y:S01]  /*2c30*/  FSEL R77, R77, RZ, P1 ;  /* 0x000000ff4d4d7208 */ /* 0x000fe20000800000 */
[----:B------:R-:W-:Y:S01]  /*2c40*/  FMUL.FTZ R64, R64, UR16 ;  /* 0x0000001040407c20 */ /* 0x000fe20008410000 */
[----:B------:R-:W-:-:S02]  /*2c50*/  LOP3.LUT P3, RZ, R110, 0xff00, RZ, 0xc0, !PT ;  /* 0x0000ff006eff7812 */ /* 0x000fc4000786c0ff */
[----:B------:R-:W-:Y:S01]  /*2c60*/  F2FP.BF16.F32.PACK_AB R73, R77, R76 ;  /* 0x0000004c4d49723e */ /* 0x000fe200000010ff */
[----:B------:R-:W-:Y:S01]  /*2c70*/  FMUL.FTZ R77, R72, UR28 ;  /* 0x0000001c484d7c20 */ /* 0x000fe20008410000 */
[----:B------:R-:W-:Y:S01]  /*2c80*/  FMUL.FTZ R72, R64, UR28 ;  /* 0x0000001c40487c20 */ /* 0x000fe20008410000 */
[C---:B------:R-:W-:Y:S02]  /*2c90*/  LOP3.LUT P0, RZ, R114.reuse, 0xff, RZ, 0xc0, !PT ;  /* 0x000000ff72ff7812 */ /* 0x040fe4000780c0ff */
[----:B------:R-:W-:Y:S02]  /*2ca0*/  LOP3.LUT P1, RZ, R114, 0xff00, RZ, 0xc0, !PT ;  /* 0x0000ff0072ff7812 */ /* 0x000fe4000782c0ff */
[----:B------:R-:W-:Y:S02]  /*2cb0*/  LOP3.LUT P2, RZ, R110, 0xff, RZ, 0xc0, !PT ;  /* 0x000000ff6eff7812 */ /* 0x000fe4000784c0ff */
[----:B------:R-:W-:Y:S02]  /*2cc0*/  F2FP.BF16.F32.PACK_AB R74, R79, R74 ;  /* 0x0000004a4f4a723e */ /* 0x000fe400000010ff */
[----:B------:R-:W-:-:S02]  /*2cd0*/  FSEL R79, R77, RZ, P3 ;  /* 0x000000ff4d4f7208 */ /* 0x000fc40001800000 */
[C---:B------:R-:W-:Y:S02]  /*2ce0*/  FSEL R64, R72.reuse, RZ, P0 ;  /* 0x000000ff48407208 */ /* 0x040fe40000000000 */
[----:B------:R-:W-:Y:S02]  /*2cf0*/  FSEL R77, R77, RZ, P1 ;  /* 0x000000ff4d4d7208 */ /* 0x000fe40000800000 */
[----:B------:R-:W-:Y:S02]  /*2d00*/  FSEL R72, R72, RZ, P2 ;  /* 0x000000ff48487208 */ /* 0x000fe40001000000 */
[----:B------:R-:W-:Y:S02]  /*2d10*/  F2FP.BF16.F32.PACK_AB R64, R77, R64 ;  /* 0x000000404d40723e */ /* 0x000fe400000010ff */
[----:B------:R-:W-:Y:S01]  /*2d20*/  F2FP.BF16.F32.PACK_AB R72, R79, R72 ;  /* 0x000000484f48723e */ /* 0x000fe200000010ff */
[----:B------:R-:W-:Y:S06]  /*2d30*/  BRA `(.L_x_179) ;  /* 0x0000001000147947 */ /* 0x000fec0003800000 */
.L_x_182:
[--C-:B------:R-:W-:Y:S01]  /*2d40*/  FFMA.FTZ R65, R15, UR9, R116.reuse ;  /* 0x000000090f417c23 */ /* 0x100fe20008010074 */
[--C-:B------:R-:W-:Y:S01]  /*2d50*/  FFMA.FTZ R64, R86, UR9, R116.reuse ;  /* 0x0000000956407c23 */ /* 0x100fe20008010074 */
[----:B------:R-:W-:Y:S01]  /*2d60*/  FFMA.FTZ R67, R84, UR9, R116 ;  /* 0x0000000954437c23 */ /* 0x000fe20008010074 */
[----:B-----5:R-:W-:Y:S01]  /*2d70*/  ISETP.GE.U32.AND P0, PT, R114, RZ, PT ;  /* 0x000000ff7200720c */ /* 0x020fe20003f06070 */
[----:B------:R-:W-:Y:S01]  /*2d80*/  FADD.FTZ R65, R14, -R65 ;  /* 0x800000410e417221 */ /* 0x000fe20000010000 */
[----:B------:R-:W-:Y:S01]  /*2d90*/  FADD.FTZ R64, R83, -R64 ;  /* 0x8000004053407221 */ /* 0x000fe20000010000 */
[----:B------:R-:W-:Y:S02]  /*2da0*/  ISETP.GE.U32.AND P1, PT, R110, RZ, PT ;  /* 0x000000ff6e00720c */ /* 0x000fe40003f26070 */
[----:B------:R-:W-:Y:S01]  /*2db0*/  FMUL.FTZ R71, R65, UR16 ;  /* 0x0000001041477c20 */ /* 0x000fe20008410000 */
[----:B------:R-:W-:Y:S01]  /*2dc0*/  FMUL.FTZ R64, R64, UR16 ;  /* 0x0000001040407c20 */ /* 0x000fe20008410000 */
[----:B------:R-:W-:Y:S01]  /*2dd0*/  FFMA.FTZ R65, R13, UR9, R116 ;  /* 0x000000090d417c23 */ /* 0x000fe20008010074 */
[----:B------:R-:W-:Y:S01]  /*2de0*/  LOP3.LUT P3, RZ, R115, 0xff0000, RZ, 0xc0, !PT ;  /* 0x00ff000073ff7812 */ /* 0x000fe2000786c0ff */
[----:B------:R-:W-:Y:S01]  /*2df0*/  FMUL.FTZ R66, R71, UR28 ;  /* 0x0000001c47427c20 */ /* 0x000fe20008410000 */
[C---:B------:R-:W-:Y:S01]  /*2e00*/  FMUL.FTZ R69, R64.reuse, UR28 ;  /* 0x0000001c40457c20 */ /* 0x040fe20008410000 */
[----:B------:R-:W-:Y:S01]  /*2e10*/  F2FP.BF16.F32.PACK_AB R71, R64, R71 ;  /* 0x000000474047723e */ /* 0x000fe200000010ff */
[----:B------:R-:W-:Y:S01]  /*2e20*/  FADD.FTZ R65, R12, -R65 ;  /* 0x800000410c417221 */ /* 0x000fe20000010000 */
[----:B------:R-:W-:Y:S01]  /*2e30*/  FADD.FTZ R64, R82, -R67 ;  /* 0x8000004352407221 */ /* 0x000fe20000010000 */
[----:B------:R-:W-:-:S02]  /*2e40*/  ISETP.GE.U32.AND.EX P0, PT, R115, 0x1000000, PT, P0 ;  /* 0x010000007300780c */ /* 0x000fc40003f06100 */
[----:B------:R-:W-:Y:S01]  /*2e50*/  LOP3.LUT P2, RZ, R111, 0xff0000, RZ, 0xc0, !PT ;  /* 0x00ff00006fff7812 */ /* 0x000fe2000784c0ff */
[----:B------:R-:W-:Y:S01]  /*2e60*/  FMUL.FTZ R65, R65, UR16 ;  /* 0x0000001041417c20 */ /* 0x000fe20008410000 */
[----:B------:R-:W-:Y:S01]  /*2e70*/  ISETP.GE.U32.AND.EX P1, PT, R111, 0x1000000, PT, P1 ;  /* 0x010000006f00780c */ /* 0x000fe20003f26110 */
[----:B------:R-:W-:Y:S01]  /*2e80*/  FMUL.FTZ R64, R64, UR16 ;  /* 0x0000001040407c20 */ /* 0x000fe20008410000 */
[C---:B------:R-:W-:Y:S02]  /*2e90*/  FSEL R68, R66.reuse, RZ, P3 ;  /* 0x000000ff42447208 */ /* 0x040fe40001800000 */
[C---:B------:R-:W-:Y:S02]  /*2ea0*/  FSEL R73, R69.reuse, RZ, P0 ;  /* 0x000000ff45497208 */ /* 0x040fe40000000000 */
[----:B------:R-:W-:Y:S02]  /*2eb0*/  FSEL R75, R66, RZ, P2 ;  /* 0x000000ff424b7208 */ /* 0x000fe40001000000 */
[----:B------:R-:W-:Y:S01]  /*2ec0*/  FSEL R66, R69, RZ, P1 ;  /* 0x000000ff45427208 */ /* 0x000fe20000800000 */
[----:B------:R-:W-:Y:S01]  /*2ed0*/  FMUL.FTZ R69, R64, UR28 ;  /* 0x0000001c40457c20 */ /* 0x000fe20008410000 */
[----:B------:R-:W-:Y:S01]  /*2ee0*/  F2FP.BF16.F32.PACK_AB R67, R73, R68 ;  /* 0x000000444943723e */ /* 0x000fe200000010ff */
[--C-:B------:R-:W-:Y:S01]  /*2ef0*/  FFMA.FTZ R68, R80, UR9, R116.reuse ;  /* 0x0000000950447c23 */ /* 0x100fe20008010074 */
[----:B------:R-:W-:Y:S01]  /*2f00*/  F2FP.BF16.F32.PACK_AB R70, R64, R65 ;  /* 0x000000414046723e */ /* 0x000fe200000010ff */
[----:B------:R-:W-:Y:S01]  /*2f10*/  FFMA.FTZ R64, R103, UR9, R116 ;  /* 0x0000000967407c23 */ /* 0x000fe20008010074 */
[----:B------:R-:W-:Y:S01]  /*2f20*/  F2FP.BF16.F32.PACK_AB R75, R66, R75 ;  /* 0x0000004b424b723e */ /* 0x000fe200000010ff */
[----:B------:R-:W-:Y:S01]  /*2f30*/  FMUL.FTZ R66, R65, UR28 ;  /* 0x0000001c41427c20 */ /* 0x000fe20008410000 */
[----:B------:R-:W-:Y:S01]  /*2f40*/  LOP3.LUT P3, RZ, R115, 0xff00, RZ, 0xc0, !PT ;  /* 0x0000ff0073ff7812 */ /* 0x000fe2000786c0ff */
[----:B------:R-:W-:Y:S01]  /*2f50*/  FADD.FTZ R64, R101, -R64 ;  /* 0x8000004065407221 */ /* 0x000fe20000010000 */
[----:B------:R-:W-:Y:S01]  /*2f60*/  LOP3.LUT P0, RZ, R111, 0xff, RZ, 0xc0, !PT ;  /* 0x000000ff6fff7812 */ /* 0x000fe2000780c0ff */
[----:B------:R-:W-:Y:S01]  /*2f70*/  FADD.FTZ R68, R81, -R68 ;  /* 0x8000004451447221 */ /* 0x000fe20000010000 */
[----:B------:R-:W-:Y:S01]  /*2f80*/  LOP3.LUT P1, RZ, R115, 0xff, RZ, 0xc0, !PT ;  /* 0x000000ff73ff7812 */ /* 0x000fe2000782c0ff */
[----:B------:R-:W-:Y:S01]  /*2f90*/  FMUL.FTZ R64, R64, UR16 ;  /* 0x0000001040407c20 */ /* 0x000fe20008410000 */
[----:B------:R-:W-:Y:S01]  /*2fa0*/  LOP3.LUT P2, RZ, R111, 0xff00, RZ, 0xc0, !PT ;  /* 0x0000ff006fff7812 */ /* 0x000fe2000784c0ff */
[----:B------:R-:W-:Y:S01]  /*2fb0*/  FMUL.FTZ R73, R68, UR16 ;  /* 0x0000001044497c20 */ /* 0x000fe20008410000 */
[----:B------:R-:W-:-:S02]  /*2fc0*/  FSEL R72, R69, RZ, P3 ;  /* 0x000000ff45487208 */ /* 0x000fc40001800000 */
[C---:B------:R-:W-:Y:S01]  /*2fd0*/  FSEL R65, R66.reuse, RZ, P1 ;  /* 0x000000ff42417208 */ /* 0x040fe20000800000 */
[----:B------:R-:W-:Y:S01]  /*2fe0*/  FMUL.FTZ R76, R73, UR28 ;  /* 0x0000001c494c7c20 */ /* 0x000fe20008410000 */
[----:B------:R-:W-:Y:S02]  /*2ff0*/  FSEL R74, R66, RZ, P0 ;  /* 0x000000ff424a7208 */ /* 0x000fe40000000000 */
[----:B------:R-:W-:Y:S02]  /*3000*/  FSEL R69, R69, RZ, P2 ;  /* 0x000000ff45457208 */ /* 0x000fe40001000000 */
[----:B------:R-:W-:Y:S01]  /*3010*/  F2FP.BF16.F32.PACK_AB R66, R72, R65 ;  /* 0x000000414842723e */ /* 0x000fe200000010ff */
[----:B------:R-:W-:Y:S01]  /*3020*/  FMUL.FTZ R72, R64, UR28 ;  /* 0x0000001c40487c20 */ /* 0x000fe20008410000 */
[----:B------:R-:W-:Y:S01]  /*3030*/  F2FP.BF16.F32.PACK_AB R74, R69, R74 ;  /* 0x0000004a454a723e */ /* 0x000fe200000010ff */
[--C-:B------:R-:W-:Y:S01]  /*3040*/  FFMA.FTZ R65, R106, UR9, R116.reuse ;  /* 0x000000096a417c23 */ /* 0x100fe20008010074 */
[----:B------:R-:W-:Y:S01]  /*3050*/  F2FP.BF16.F32.PACK_AB R69, R73, R64 ;  /* 0x000000404945723e */ /* 0x000fe200000010ff */
[----:B------:R-:W-:Y:S01]  /*3060*/  FFMA.FTZ R64, R107, UR9, R116 ;  /* 0x000000096b407c23 */ /* 0x000fe20008010074 */
[----:B------:R-:W-:Y:S01]  /*3070*/  LOP3.LUT P0, RZ, R110, 0xff0000, RZ, 0xc0, !PT ;  /* 0x00ff00006eff7812 */ /* 0x000fe2000780c0ff */
[----:B------:R-:W-:Y:S01]  /*3080*/  FADD.FTZ R68, R104, -R65 ;  /* 0x8000004168447221 */ /* 0x000fe20000010000 */
[C---:B------:R-:W-:Y:S01]  /*3090*/  LOP3.LUT P1, RZ, R114.reuse, 0xff0000, RZ, 0xc0, !PT ;  /* 0x00ff000072ff7812 */ /* 0x040fe2000782c0ff */
[----:B------:R-:W-:Y:S01]  /*30a0*/  FADD.FTZ R64, R105, -R64 ;  /* 0x8000004069407221 */ /* 0x000fe20000010000 */
[----:B------:R-:W-:Y:S01]  /*30b0*/  LOP3.LUT P3, RZ, R114, 0xff000000, RZ, 0xc0, !PT ;  /* 0xff00000072ff7812 */ /* 0x000fe2000786c0ff */
[----:B------:R-:W-:Y:S01]  /*30c0*/  FMUL.FTZ R77, R68, UR16 ;  /* 0x00000010444d7c20 */ /* 0x000fe20008410000 */
[----:B------:R-:W-:Y:S01]  /*30d0*/  LOP3.LUT P2, RZ, R110, 0xff000000, RZ, 0xc0, !PT ;  /* 0xff0000006eff7812 */ /* 0x000fe2000784c0ff */
[----:B------:R-:W-:Y:S01]  /*30e0*/  FMUL.FTZ R64, R64, UR16 ;  /* 0x0000001040407c20 */ /* 0x000fe20008410000 */
[----:B------:R-:W-:-:S02]  /*30f0*/  FSEL R65, R72, RZ, P1 ;  /* 0x000000ff48417208 */ /* 0x000fc40000800000 */
[----:B------:R-:W-:Y:S02]  /*3100*/  FSEL R78, R76, RZ, P3 ;  /* 0x000000ff4c4e7208 */ /* 0x000fe40001800000 */
[----:B------:R-:W-:Y:S01]  /*3110*/  FSEL R73, R72, RZ, P0 ;  /* 0x000000ff48497208 */ /* 0x000fe20000000000 */
[C---:B------:R-:W-:Y:S01]  /*3120*/  FMUL.FTZ R72, R77.reuse, UR28 ;  /* 0x0000001c4d487c20 */ /* 0x040fe20008410000 */
[----:B------:R-:W-:Y:S02]  /*3130*/  FSEL R76, R76, RZ, P2 ;  /* 0x000000ff4c4c7208 */ /* 0x000fe40001000000 */
[----:B------:R-:W-:Y:S01]  /*3140*/  F2FP.BF16.F32.PACK_AB R68, R77, R64 ;  /* 0x000000404d44723e */ /* 0x000fe200000010ff */
[----:B------:R-:W-:Y:S01]  /*3150*/  FMUL.FTZ R64, R64, UR28 ;  /* 0x0000001c40407c20 */ /* 0x000fe20008410000 */
[----:B------:R-:W-:Y:S02]  /*3160*/  LOP3.LUT P2, RZ, R110, 0xff00, RZ, 0xc0, !PT ;  /* 0x0000ff006eff7812 */ /* 0x000fe4000784c0ff */
[----:B------:R-:W-:-:S02]  /*3170*/  LOP3.LUT P3, RZ, R114, 0xff00, RZ, 0xc0, !PT ;  /* 0x0000ff0072ff7812 */ /* 0x000fc4000786c0ff */
[----:B------:R-:W-:Y:S02]  /*3180*/  LOP3.LUT P1, RZ, R114, 0xff, RZ, 0xc0, !PT ;  /* 0x000000ff72ff7812 */ /* 0x000fe4000782c0ff */
[----:B------:R-:W-:Y:S02]  /*3190*/  LOP3.LUT P0, RZ, R110, 0xff, RZ, 0xc0, !PT ;  /* 0x000000ff6eff7812 */ /* 0x000fe4000780c0ff */
[----:B------:R-:W-:Y:S02]  /*31a0*/  F2FP.BF16.F32.PACK_AB R73, R76, R73 ;  /* 0x000000494c49723e */ /* 0x000fe400000010ff */
[C---:B------:R-:W-:Y:S02]  /*31b0*/  FSEL R77, R72.reuse, RZ, P2 ;  /* 0x000000ff484d7208 */ /* 0x040fe40001000000 */
[----:B------:R-:W-:Y:S02]  /*31c0*/  FSEL R79, R72, RZ, P3 ;  /* 0x000000ff484f7208 */ /* 0x000fe40001800000 */
[----:B------:R-:W-:-:S02]  /*31d0*/  FSEL R76, R64, RZ, P1 ;  /* 0x000000ff404c7208 */ /* 0x000fc40000800000 */
[----:B------:R-:W-:Y:S02]  /*31e0*/  FSEL R72, R64, RZ, P0 ;  /* 0x000000ff40487208 */ /* 0x000fe40000000000 */
[----:B------:R-:W-:Y:S02]  /*31f0*/  F2FP.BF16.F32.PACK_AB R65, R78, R65 ;  /* 0x000000414e41723e */ /* 0x000fe400000010ff */
[----:B------:R-:W-:Y:S02]  /*3200*/  F2FP.BF16.F32.PACK_AB R64, R79, R76 ;  /* 0x0000004c4f40723e */ /* 0x000fe400000010ff */
[----:B------:R-:W-:Y:S01]  /*3210*/  F2FP.BF16.F32.PACK_AB R72, R77, R72 ;  /* 0x000000484d48723e */ /* 0x000fe200000010ff */
[----:B------:R-:W-:Y:S06]  /*3220*/  BRA `(.L_x_179) ;  /* 0x0000000800d87947 */ /* 0x000fec0003800000 */
.L_x_181:
[----:B------:R-:W-:Y:S01]  /*3230*/  UMOV UR5, UR10 ;  /* 0x0000000a00057c82 */ /* 0x000fe20008000000 */
[----:B------:R-:W-:Y:S01]  /*3240*/  UMOV UR6, UR11 ;  /* 0x0000000b00067c82 */ /* 0x000fe20008000000 */
[----:B------:R-:W-:-:S04]  /*3250*/  UISETP.NE.U32.AND UP0, UPT, UR5, URZ, UPT ;  /* 0x000000ff0500728c */ /* 0x000fc8000bf05070 */
[----:B------:R-:W-:-:S09]  /*3260*/  UISETP.NE.AND.EX UP0, UPT, UR6, URZ, UPT, UP0 ;  /* 0x000000ff0600728c */ /* 0x000fd2000bf05300 */
[----:B------:R-:W-:Y:S05]  /*3270*/  BRA.U UP0, `(.L_x_183) ;  /* 0x00000005005c7547 */ /* 0x000fea000b800000 */
[----:B------:R-:W-:Y:S01]  /*3280*/  FFMA.FTZ R73, R15, UR9, R116 ;  /* 0x000000090f497c23 */ /* 0x000fe20008010074 */
[C---:B-----5:R-:W-:Y:S01]  /*3290*/  PRMT R72, R59.reuse, 0x7632, R72 ;  /* 0x000076323b487816 */ /* 0x060fe20000000048 */
[--C-:B------:R-:W-:Y:S01]  /*32a0*/  FFMA.FTZ R76, R86, UR9, R116.reuse ;  /* 0x00000009564c7c23 */ /* 0x100fe20008010074 */
[----:B------:R-:W-:Y:S01]  /*32b0*/  PRMT R65, R58, 0x7632, R65 ;  /* 0x000076323a417816 */ /* 0x000fe20000000041 */
[----:B------:R-:W-:Y:S01]  /*32c0*/  FFMA.FTZ R67, R84, UR9, R116 ;  /* 0x0000000954437c23 */ /* 0x000fe20008010074 */
[----:B------:R-:W-:Y:S02]  /*32d0*/  IMAD.U32 R74, R59, 0x10000, RZ ;  /* 0x000100003b4a7824 */ /* 0x000fe400078e00ff */
[----:B------:R-:W-:Y:S01]  /*32e0*/  FADD.FTZ R73, R14, -R73 ;  /* 0x800000490e497221 */ /* 0x000fe20000010000 */
[----:B------:R-:W-:Y:S01]  /*32f0*/  SHF.L.U32 R75, R72, 0x10, RZ ;  /* 0x00000010484b7819 */ /* 0x000fe200000006ff */
[----:B------:R-:W-:Y:S01]  /*3300*/  FADD.FTZ R76, R83, -R76 ;  /* 0x8000004c534c7221 */ /* 0x000fe20000010000 */
[----:B------:R-:W-:Y:S01]  /*3310*/  FFMA.FTZ R66, R80, UR9, R116 ;  /* 0x0000000950427c23 */ /* 0x000fe20008010074 */
[----:B------:R-:W-:Y:S01]  /*3320*/  FADD.FTZ R67, R82, -R67 ;  /* 0x8000004352437221 */ /* 0x000fe20000010000 */
[----:B------:R-:W-:-:S02]  /*3330*/  IMAD.U32 R72, R65, 0x10000, RZ ;  /* 0x0001000041487824 */ /* 0x000fc400078e00ff */
[----:B------:R-:W-:Y:S01]  /*3340*/  FFMA.FTZ R74, R73, UR16, R74 ;  /* 0x00000010494a7c23 */ /* 0x000fe2000801004a */
[----:B------:R-:W-:Y:S01]  /*3350*/  PRMT R64, R57, 0x7632, R64 ;  /* 0x0000763239407816 */ /* 0x000fe20000000040 */
[----:B------:R-:W-:Y:S01]  /*3360*/  FFMA.FTZ R76, R76, UR16, R75 ;  /* 0x000000104c4c7c23 */ /* 0x000fe2000801004b */
[----:B------:R-:W-:Y:S01]  /*3370*/  FADD.FTZ R65, R81, -R66 ;  /* 0x8000004251417221 */ /* 0x000fe20000010000 */
[----:B------:R-:W-:Y:S01]  /*3380*/  ISETP.GE.U32.AND P0, PT, R114, RZ, PT ;  /* 0x000000ff7200720c */ /* 0x000fe20003f06070 */
[----:B------:R-:W-:Y:S01]  /*3390*/  FFMA.FTZ R66, R67, UR16, R72 ;  /* 0x0000001043427c23 */ /* 0x000fe20008010048 */
[----:B------:R-:W-:Y:S01]  /*33a0*/  ISETP.GE.U32.AND P1, PT, R110, RZ, PT ;  /* 0x000000ff6e00720c */ /* 0x000fe20003f26070 */
[--C-:B------:R-:W-:Y:S01]  /*33b0*/  FFMA.FTZ R73, R13, UR9, R116.reuse ;  /* 0x000000090d497c23 */ /* 0x100fe20008010074 */
[----:B------:R-:W-:Y:S01]  /*33c0*/  FFMA.FTZ R67, R106, UR9, R116 ;  /* 0x000000096a437c23 */ /* 0x000fe20008010074 */
[----:B------:R-:W-:Y:S01]  /*33d0*/  FMUL.FTZ R72, R74, UR28 ;  /* 0x0000001c4a487c20 */ /* 0x000fe20008410000 */
[----:B------:R-:W-:Y:S01]  /*33e0*/  SHF.L.U32 R64, R64, 0x10, RZ ;  /* 0x0000001040407819 */ /* 0x000fe200000006ff */
[----:B------:R-:W-:Y:S01]  /*33f0*/  FMUL.FTZ R77, R76, UR28 ;  /* 0x0000001c4c4d7c20 */ /* 0x000fe20008410000 */
[----:B------:R-:W-:Y:S01]  /*3400*/  LOP3.LUT P2, RZ, R111, 0xff0000, RZ, 0xc0, !PT ;  /* 0x00ff00006fff7812 */ /* 0x000fe2000784c0ff */
[----:B------:R-:W-:Y:S01]  /*3410*/  FADD.FTZ R74, R12, -R73 ;  /* 0x800000490c4a7221 */ /* 0x000fe20000010000 */
[C---:B------:R-:W-:Y:S01]  /*3420*/  LOP3.LUT P3, RZ, R115.reuse, 0xff0000, RZ, 0xc0, !PT ;  /* 0x00ff000073ff7812 */ /* 0x040fe2000786c0ff */
[----:B------:R-:W-:Y:S01]  /*3430*/  IMAD.U32 R75, R58, 0x10000, RZ ;  /* 0x000100003a4b7824 */ /* 0x000fe200078e00ff */
[----:B------:R-:W-:Y:S01]  /*3440*/  ISETP.GE.U32.AND.EX P0, PT, R115, 0x1000000, PT, P0 ;  /* 0x010000007300780c */ /* 0x000fe20003f06100 */
[----:B------:R-:W-:Y:S01]  /*3450*/  FADD.FTZ R73, R104, -R67 ;  /* 0x8000004368497221 */ /* 0x000fe20000010000 */
[----:B------:R-:W-:Y:S01]  /*3460*/  ISETP.GE.U32.AND.EX P1, PT, R111, 0x1000000, PT, P1 ;  /* 0x010000006f00780c */ /* 0x000fe20003f26110 */
[--C-:B------:R-:W-:Y:S01]  /*3470*/  FFMA.FTZ R65, R65, UR16, R64.reuse ;  /* 0x0000001041417c23 */ /* 0x100fe20008010040 */
[----:B------:R-:W-:Y:S01]  /*3480*/  FSEL R76, R72, RZ, P2 ;  /* 0x000000ff484c7208 */ /* 0x000fe20001000000 */
[----:B------:R-:W-:Y:S01]  /*3490*/  FFMA.FTZ R74, R74, UR16, R75 ;  /* 0x000000104a4a7c23 */ /* 0x000fe2000801004b */
[----:B------:R-:W-:Y:S01]  /*34a0*/  FSEL R67, R72, RZ, P3 ;  /* 0x000000ff48437208 */ /* 0x000fe20001800000 */
[----:B------:R-:W-:Y:S01]  /*34b0*/  FMUL.FTZ R78, R65, UR28 ;  /* 0x0000001c414e7c20 */ /* 0x000fe20008410000 */
[----:B------:R-:W-:Y:S01]  /*34c0*/  FSEL R72, R77, RZ, P0 ;  /* 0x000000ff4d487208 */ /* 0x000fe20000000000 */
[----:B------:R-:W-:Y:S01]  /*34d0*/  FMUL.FTZ R74, R74, UR28 ;  /* 0x0000001c4a4a7c20 */ /* 0x000fe20008410000 */
[----:B------:R-:W-:-:S02]  /*34e0*/  PRMT R64, R56, 0x7632, R64 ;  /* 0x0000763238407816 */ /* 0x000fc40000000040 */
[----:B------:R-:W-:Y:S02]  /*34f0*/  FSEL R77, R77, RZ, P1 ;  /* 0x000000ff4d4d7208 */ /* 0x000fe40000800000 */
[----:B------:R-:W-:Y:S02]  /*3500*/  SHF.L.U32 R64, R64, 0x10, RZ ;  /* 0x0000001040407819 */ /* 0x000fe400000006ff */
[----:B------:R-:W-:Y:S01]  /*3510*/  F2FP.BF16.F32.PACK_AB R75, R77, R76 ;  /* 0x0000004c4d4b723e */ /* 0x000fe200000010ff */
[----:B------:R-:W-:Y:S01]  /*3520*/  FMUL.FTZ R76, R66, UR28 ;  /* 0x0000001c424c7c20 */ /* 0x000fe20008410000 */
[----:B------:R-:W-:Y:S01]  /*3530*/  F2FP.BF16.F32.PACK_AB R67, R72, R67 ;  /* 0x000000434843723e */ /* 0x000fe200000010ff */
[----:B------:R-:W-:Y:S01]  /*3540*/  FFMA.FTZ R72, R103, UR9, R116 ;  /* 0x0000000967487c23 */ /* 0x000fe20008010074 */
[----:B------:R-:W-:Y:S01]  /*3550*/  LOP3.LUT P0, RZ, R115, 0xff, RZ, 0xc0, !PT ;  /* 0x000000ff73ff7812 */ /* 0x000fe2000780c0ff */
[----:B------:R-:W-:Y:S01]  /*3560*/  FFMA.FTZ R64, R73, UR16, R64 ;  /* 0x0000001049407c23 */ /* 0x000fe20008010040 */
[----:B------:R-:W-:Y:S01]  /*3570*/  LOP3.LUT P1, RZ, R115, 0xff00, RZ, 0xc0, !PT ;  /* 0x0000ff0073ff7812 */ /* 0x000fe2000782c0ff */
[----:B------:R-:W-:-:S02]  /*3580*/  IMAD.U32 R77, R57, 0x10000, RZ ;  /* 0x00010000394d7824 */ /* 0x000fc400078e00ff */
[----:B------:R-:W-:Y:S01]  /*3590*/  FADD.FTZ R72, R101, -R72 ;  /* 0x8000004865487221 */ /* 0x000fe20000010000 */
[----:B------:R-:W-:Y:S01]  /*35a0*/  FSEL R66, R74, RZ, P0 ;  /* 0x000000ff4a427208 */ /* 0x000fe20000000000 */
[----:B------:R-:W-:Y:S01]  /*35b0*/  FMUL.FTZ R64, R64, UR28 ;  /* 0x0000001c40407c20 */ /* 0x000fe20008410000 */
[----:B------:R-:W-:Y:S01]  /*35c0*/  FSEL R73, R76, RZ, P1 ;  /* 0x000000ff4c497208 */ /* 0x000fe20000800000 */
[----:B------:R-:W-:Y:S01]  /*35d0*/  FFMA.FTZ R72, R72, UR16, R77 ;  /* 0x0000001048487c23 */ /* 0x000fe2000801004d */
[C---:B------:R-:W-:Y:S02]  /*35e0*/  LOP3.LUT P2, RZ, R111.reuse, 0xff, RZ, 0xc0, !PT ;  /* 0x000000ff6fff7812 */ /* 0x040fe4000784c0ff */
[----:B------:R-:W-:Y:S01]  /*35f0*/  LOP3.LUT P3, RZ, R111, 0xff00, RZ, 0xc0, !PT ;  /* 0x0000ff006fff7812 */ /* 0x000fe2000786c0ff */
[----:B------:R-:W-:Y:S01]  /*3600*/  FMUL.FTZ R77, R72, UR28 ;  /* 0x0000001c484d7c20 */ /* 0x000fe20008410000 */
[----:B------:R-:W-:Y:S02]  /*3610*/  F2FP.BF16.F32.PACK_AB R66, R73, R66 ;  /* 0x000000424942723e */ /* 0x000fe400000010ff */
[----:B------:R-:W-:-:S02]  /*3620*/  FSEL R74, R74, RZ, P2 ;  /* 0x000000ff4a4a7208 */ /* 0x000fc40001000000 */
[----:B------:R-:W-:Y:S01]  /*3630*/  FSEL R73, R76, RZ, P3 ;  /* 0x000000ff4c497208 */ /* 0x000fe20001800000 */
[----:B------:R-:W-:Y:S01]  /*3640*/  FFMA.FTZ R76, R107, UR9, R116 ;  /* 0x000000096b4c7c23 */ /* 0x000fe20008010074 */
[C---:B------:R-:W-:Y:S02]  /*3650*/  LOP3.LUT P0, RZ, R114.reuse, 0xff0000, RZ, 0xc0, !PT ;  /* 0x00ff000072ff7812 */ /* 0x040fe4000780c0ff */
[----:B------:R-:W-:Y:S01]  /*3660*/  LOP3.LUT P1, RZ, R114, 0xff000000, RZ, 0xc0, !PT ;  /* 0xff00000072ff7812 */ /* 0x000fe2000782c0ff */
[----:B------:R-:W-:Y:S01]  /*3670*/  FADD.FTZ R76, R105, -R76 ;  /* 0x8000004c694c7221 */ /* 0x000fe20000010000 */
[----:B------:R-:W-:Y:S02]  /*3680*/  F2FP.BF16.F32.PACK_AB R74, R73, R74 ;  /* 0x0000004a494a723e */ /* 0x000fe400000010ff */
[----:B------:R-:W-:Y:S02]  /*3690*/  SHF.L.U32 R73, R56, 0x10, RZ ;  /* 0x0000001038497819 */ /* 0x000fe400000006ff */
[----:B------:R-:W-:-:S02]  /*36a0*/  FSEL R65, R77, RZ, P0 ;  /* 0x000000ff4d417208 */ /* 0x000fc40000000000 */
[----:B------:R-:W-:Y:S01]  /*36b0*/  FSEL R72, R78, RZ, P1 ;  /* 0x000000ff4e487208 */ /* 0x000fe20000800000 */
[----:B------:R-:W-:Y:S01]  /*36c0*/  FFMA.FTZ R76, R76, UR16, R73 ;  /* 0x000000104c4c7c23 */ /* 0x000fe20008010049 */
[C---:B------:R-:W-:Y:S02]  /*36d0*/  LOP3.LUT P0, RZ, R110.reuse, 0xff0000, RZ, 0xc0, !PT ;  /* 0x00ff00006eff7812 */ /* 0x040fe4000780c0ff */
[----:B------:R-:W-:Y:S01]  /*36e0*/  LOP3.LUT P1, RZ, R110, 0xff000000, RZ, 0xc0, !PT ;  /* 0xff0000006eff7812 */ /* 0x000fe2000782c0ff */
[----:B------:R-:W-:Y:S01]  /*36f0*/  FMUL.FTZ R76, R76, UR28 ;  /* 0x0000001c4c4c7c20 */ /* 0x000fe20008410000 */
[----:B------:R-:W-:Y:S02]  /*3700*/  FSEL R77, R77, RZ, P0 ;  /* 0x000000ff4d4d7208 */ /* 0x000fe40000000000 */
[----:B------:R-:W-:Y:S02]  /*3710*/  FSEL R78, R78, RZ, P1 ;  /* 0x000000ff4e4e7208 */ /* 0x000fe40000800000 */
[----:B------:R-:W-:-:S02]  /*3720*/  LOP3.LUT P2, RZ, R110, 0xff00, RZ, 0xc0, !PT ;  /* 0x0000ff006eff7812 */ /* 0x000fc4000784c0ff */
[C---:B------:R-:W-:Y:S02]  /*3730*/  LOP3.LUT P3, RZ, R114.reuse, 0xff00, RZ, 0xc0, !PT ;  /* 0x0000ff0072ff7812 */ /* 0x040fe4000786c0ff */
[----:B------:R-:W-:Y:S02]  /*3740*/  LOP3.LUT P1, RZ, R114, 0xff, RZ, 0xc0, !PT ;  /* 0x000000ff72ff7812 */ /* 0x000fe4000782c0ff */
[----:B------:R-:W-:Y:S02]  /*3750*/  LOP3.LUT P0, RZ, R110, 0xff, RZ, 0xc0, !PT ;  /* 0x000000ff6eff7812 */ /* 0x000fe4000780c0ff */
[----:B------:R-:W-:Y:S02]  /*3760*/  F2FP.BF16.F32.PACK_AB R73, R78, R77 ;  /* 0x0000004d4e49723e */ /* 0x000fe400000010ff */
[----:B------:R-:W-:Y:S02]  /*3770*/  F2FP.BF16.F32.PACK_AB R65, R72, R65 ;  /* 0x000000414841723e */ /* 0x000fe400000010ff */
[----:B------:R-:W-:-:S02]  /*3780*/  FSEL R79, R64, RZ, P2 ;  /* 0x000000ff404f7208 */ /* 0x000fc40001000000 */
[----:B------:R-:W-:Y:S02]  /*3790*/  FSEL R77, R64, RZ, P3 ;  /* 0x000000ff404d7208 */ /* 0x000fe40001800000 */
[C---:B------:R-:W-:Y:S02]  /*37a0*/  FSEL R64, R76.reuse, RZ, P1 ;  /* 0x000000ff4c407208 */ /* 0x040fe40000800000 */
[----:B------:R-:W-:Y:S02]  /*37b0*/  FSEL R72, R76, RZ, P0 ;  /* 0x000000ff4c487208 */ /* 0x000fe40000000000 */
[----:B------:R-:W-:Y:S02]  /*37c0*/  F2FP.BF16.F32.PACK_AB R64, R77, R64 ;  /* 0x000000404d40723e */ /* 0x000fe400000010ff */
[----:B------:R-:W-:Y:S01]  /*37d0*/  F2FP.BF16.F32.PACK_AB R72, R79, R72 ;  /* 0x000000484f48723e */ /* 0x000fe200000010ff */
[----:B------:R-:W-:Y:S06]  /*37e0*/  BRA `(.L_x_179) ;  /* 0x0000000400687947 */ /* 0x000fec0003800000 */
.L_x_183:
[----:B------:R-:W-:Y:S01]  /*37f0*/  FFMA.FTZ R67, R15, UR9, R116 ;  /* 0x000000090f437c23 */ /* 0x000fe20008010074 */
[----:B-----5:R-:W-:Y:S01]  /*3800*/  PRMT R64, R59, 0x7632, R64 ;  /* 0x000076323b407816 */ /* 0x020fe20000000040 */
[--C-:B------:R-:W-:Y:S01]  /*3810*/  FFMA.FTZ R68, R86, UR9, R116.reuse ;  /* 0x0000000956447c23 */ /* 0x100fe20008010074 */
[----:B------:R-:W-:Y:S01]  /*3820*/  FFMA.FTZ R65, R13, UR9, R116 ;  /* 0x000000090d417c23 */ /* 0x000fe20008010074 */
[----:B------:R-:W-:Y:S02]  /*3830*/  IMAD.U32 R66, R59, 0x10000, RZ ;  /* 0x000100003b427824 */ /* 0x000fe400078e00ff */
[----:B------:R-:W-:Y:S01]  /*3840*/  FADD.FTZ R67, R14, -R67 ;  /* 0x800000430e437221 */ /* 0x000fe20000010000 */
[----:B------:R-:W-:Y:S01]  /*3850*/  SHF.L.U32 R70, R58, 0x10, RZ ;  /* 0x000000103a467819 */ /* 0x000fe200000006ff */
[----:B------:R-:W-:Y:S02]  /*3860*/  IMAD.U32 R69, R64, 0x10000, RZ ;  /* 0x0001000040457824 */ /* 0x000fe400078e00ff */
[----:B------:R-:W-:Y:S01]  /*3870*/  FADD.FTZ R64, R83, -R68 ;  /* 0x8000004453407221 */ /* 0x000fe20000010000 */
[----:B------:R-:W-:Y:S01]  /*3880*/  FADD.FTZ R65, R12, -R65 ;  /* 0x800000410c417221 */ /* 0x000fe20000010000 */
[----:B------:R-:W-:Y:S01]  /*3890*/  FFMA.FTZ R71, R67, UR16, R66 ;  /* 0x0000001043477c23 */ /* 0x000fe20008010042 */
[----:B------:R-:W-:Y:S01]  /*38a0*/  PRMT R73, R58, 0x7632, R73 ;  /* 0x000076323a497816 */ /* 0x000fe20000000049 */
[--C-:B------:R-:W-:Y:S01]  /*38b0*/  FFMA.FTZ R75, R84, UR9, R116.reuse ;  /* 0x00000009544b7c23 */ /* 0x100fe20008010074 */
[----:B------:R-:W-:Y:S01]  /*38c0*/  FFMA.FTZ R66, R103, UR9, R116 ;  /* 0x0000000967427c23 */ /* 0x000fe20008010074 */
[----:B------:R-:W-:Y:S01]  /*38d0*/  FFMA.FTZ R64, R64, UR16, R69 ;  /* 0x0000001040407c23 */ /* 0x000fe20008010045 */
[----:B------:R-:W-:Y:S01]  /*38e0*/  FFMA.FTZ R70, R65, UR16, R70 ;  /* 0x0000001041467c23 */ /* 0x000fe20008010046 */
[C---:B------:R-:W-:Y:S01]  /*38f0*/  SHF.L.U32 R69, R57.reuse, 0x10, RZ ;  /* 0x0000001039457819 */ /* 0x040fe200000006ff */
[----:B------:R-:W-:Y:S01]  /*3900*/  FADD.FTZ R75, R82, -R75 ;  /* 0x8000004b524b7221 */ /* 0x000fe20000010000 */
[----:B------:R-:W-:Y:S01]  /*3910*/  PRMT R68, R57, 0x7632, R68 ;  /* 0x0000763239447816 */ /* 0x000fe20000000044 */
[----:B------:R-:W-:Y:S01]  /*3920*/  IMAD.U32 R74, R73, 0x10000, RZ ;  /* 0x00010000494a7824 */ /* 0x000fe200078e00ff */
[----:B------:R-:W-:Y:S01]  /*3930*/  PRMT R65, R56, 0x7632, R65 ;  /* 0x0000763238417816 */ /* 0x000fe20000000041 */
[----:B------:R-:W-:Y:S01]  /*3940*/  FADD.FTZ R66, R101, -R66 ;  /* 0x8000004265427221 */ /* 0x000fe20000010000 */
[----:B------:R-:W-:Y:S01]  /*3950*/  FFMA.FTZ R67, R106, UR9, R116 ;  /* 0x000000096a437c23 */ /* 0x000fe20008010074 */
[----:B------:R-:W-:Y:S01]  /*3960*/  ISETP.GE.U32.AND P0, PT, R114, RZ, PT ;  /* 0x000000ff7200720c */ /* 0x000fe20003f06070 */
[----:B------:R-:W-:Y:S01]  /*3970*/  FFMA.FTZ R75, R75, UR16, R74 ;  /* 0x000000104b4b7c23 */ /* 0x000fe2000801004a */
[----:B------:R-:W-:Y:S01]  /*3980*/  SHF.L.U32 R73, R68, 0x10, RZ ;  /* 0x0000001044497819 */ /* 0x000fe200000006ff */
[----:B------:R-:W-:-:S02]  /*3990*/  IMAD.U32 R68, R65, 0x10000, RZ ;  /* 0x0001000041447824 */ /* 0x000fc400078e00ff */
[----:B------:R-:W-:Y:S01]  /*39a0*/  FFMA.FTZ R69, R66, UR16, R69 ;  /* 0x0000001042457c23 */ /* 0x000fe20008010045 */
[----:B------:R-:W-:Y:S01]  /*39b0*/  ISETP.GE.U32.AND P1, PT, R110, RZ, PT ;  /* 0x000000ff6e00720c */ /* 0x000fe20003f26070 */
[----:B------:R-:W-:Y:S01]  /*39c0*/  FMUL.FTZ R65, R71, UR28 ;  /* 0x0000001c47417c20 */ /* 0x000fe20008410000 */
[----:B------:R-:W-:Y:S01]  /*39d0*/  FMUL.FTZ R66, R64, UR28 ;  /* 0x0000001c40427c20 */ /* 0x000fe20008410000 */
[----:B------:R-:W-:Y:S01]  /*39e0*/  FADD.FTZ R67, R104, -R67 ;  /* 0x8000004368437221 */ /* 0x000fe20000010000 */
[----:B------:R-:W-:Y:S01]  /*39f0*/  LOP3.LUT P2, RZ, R111, 0xff0000, RZ, 0xc0, !PT ;  /* 0x00ff00006fff7812 */ /* 0x000fe2000784c0ff */
[----:B------:R-:W-:Y:S01]  /*3a00*/  FFMA.FTZ R72, R80, UR9, R116 ;  /* 0x0000000950487c23 */ /* 0x000fe20008010074 */
[----:B------:R-:W-:Y:S01]  /*3a10*/  ISETP.GE.U32.AND.EX P0, PT, R115, 0x1000000, PT, P0 ;  /* 0x010000007300780c */ /* 0x000fe20003f06100 */
[----:B------:R-:W-:Y:S01]  /*3a20*/  FFMA.FTZ R68, R67, UR16, R68 ;  /* 0x0000001043447c23 */ /* 0x000fe20008010044 */
[----:B------:R-:W-:Y:S01]  /*3a30*/  LOP3.LUT P3, RZ, R115, 0xff0000, RZ, 0xc0, !PT ;  /* 0x00ff000073ff7812 */ /* 0x000fe2000786c0ff */
[----:B------:R-:W-:Y:S01]  /*3a40*/  FADD.FTZ R72, R81, -R72 ;  /* 0x8000004851487221 */ /* 0x000fe20000010000 */
[----:B------:R-:W-:Y:S01]  /*3a50*/  F2FP.BF16.F32.PACK_AB R71, R64, R71 ;  /* 0x000000474047723e */ /* 0x000fe200000010ff */
[----:B------:R-:W-:Y:S01]  /*3a60*/  FMUL.FTZ R64, R70, UR28 ;  /* 0x0000001c46407c20 */ /* 0x000fe20008410000 */
[----:B------:R-:W-:Y:S01]  /*3a70*/  ISETP.GE.U32.AND.EX P1, PT, R111, 0x1000000, PT, P1 ;  /* 0x010000006f00780c */ /* 0x000fe20003f26110 */
[----:B------:R-:W-:Y:S01]  /*3a80*/  FFMA.FTZ R72, R72, UR16, R73 ;  /* 0x0000001048487c23 */ /* 0x000fe20008010049 */
[C---:B------:R-:W-:Y:S01]  /*3a90*/  F2FP.BF16.F32.PACK_AB R70, R75.reuse, R70 ;  /* 0x000000464b46723e */ /* 0x040fe200000010ff */
[----:B------:R-:W-:Y:S01]  /*3aa0*/  FMUL.FTZ R75, R75, UR28 ;  /* 0x0000001c4b4b7c20 */ /* 0x000fe20008410000 */
[----:B------:R-:W-:-:S02]  /*3ab0*/  FSEL R76, R65, RZ, P2 ;  /* 0x000000ff414c7208 */ /* 0x000fc40001000000 */
[C---:B------:R-:W-:Y:S02]  /*3ac0*/  FSEL R78, R66.reuse, RZ, P0 ;  /* 0x000000ff424e7208 */ /* 0x040fe40000000000 */
[----:B------:R-:W-:Y:S02]  /*3ad0*/  LOP3.LUT P2, RZ, R111, 0xff, RZ, 0xc0, !PT ;  /* 0x000000ff6fff7812 */ /* 0x000fe4000784c0ff */
[----:B------:R-:W-:Y:S02]  /*3ae0*/  FSEL R67, R65, RZ, P3 ;  /* 0x000000ff41437208 */ /* 0x000fe40001800000 */
[----:B------:R-:W-:Y:S02]  /*3af0*/  LOP3.LUT P0, RZ, R111, 0xff00, RZ, 0xc0, !PT ;  /* 0x0000ff006fff7812 */ /* 0x000fe4000780c0ff */
[----:B------:R-:W-:Y:S02]  /*3b00*/  LOP3.LUT P3, RZ, R115, 0xff, RZ, 0xc0, !PT ;  /* 0x000000ff73ff7812 */ /* 0x000fe4000786c0ff */
[----:B------:R-:W-:-:S02]  /*3b10*/  FSEL R77, R66, RZ, P1 ;  /* 0x000000ff424d7208 */ /* 0x000fc40000800000 */
[----:B------:R-:W-:Y:S02]  /*3b20*/  LOP3.LUT P1, RZ, R115, 0xff00, RZ, 0xc0, !PT ;  /* 0x0000ff0073ff7812 */ /* 0x000fe4000782c0ff */
[C---:B------:R-:W-:Y:S02]  /*3b30*/  FSEL R74, R64.reuse, RZ, P2 ;  /* 0x000000ff404a7208 */ /* 0x040fe40001000000 */
[----:B------:R-:W-:Y:S02]  /*3b40*/  FSEL R65, R75, RZ, P0 ;  /* 0x000000ff4b417208 */ /* 0x000fe40000000000 */
[----:B------:R-:W-:Y:S01]  /*3b50*/  FSEL R66, R64, RZ, P3 ;  /* 0x000000ff40427208 */ /* 0x000fe20001800000 */
[----:B------:R-:W-:Y:S01]  /*3b60*/  FFMA.FTZ R64, R107, UR9, R116 ;  /* 0x000000096b407c23 */ /* 0x000fe20008010074 */
[----:B------:R-:W-:Y:S02]  /*3b70*/  FSEL R73, R75, RZ, P1 ;  /* 0x000000ff4b497208 */ /* 0x000fe40000800000 */
[----:B------:R-:W-:Y:S01]  /*3b80*/  F2FP.BF16.F32.PACK_AB R74, R65, R74 ;  /* 0x0000004a414a723e */ /* 0x000fe200000010ff */
[----:B------:R-:W-:Y:S01]  /*3b90*/  FADD.FTZ R64, R105, -R64 ;  /* 0x8000004069407221 */ /* 0x000fe20000010000 */
[----:B------:R-:W-:-:S02]  /*3ba0*/  SHF.L.U32 R65, R56, 0x10, RZ ;  /* 0x0000001038417819 */ /* 0x000fc400000006ff */
[----:B------:R-:W-:Y:S01]  /*3bb0*/  F2FP.BF16.F32.PACK_AB R66, R73, R66 ;  /* 0x000000424942723e */ /* 0x000fe200000010ff */
[----:B------:R-:W-:Y:S01]  /*3bc0*/  FMUL.FTZ R73, R69, UR28 ;  /* 0x0000001c45497c20 */ /* 0x000fe20008410000 */
[----:B------:R-:W-:Y:S01]  /*3bd0*/  F2FP.BF16.F32.PACK_AB R75, R77, R76 ;  /* 0x0000004c4d4b723e */ /* 0x000fe200000010ff */
[----:B------:R-:W-:Y:S01]  /*3be0*/  FMUL.FTZ R76, R72, UR28 ;  /* 0x0000001c484c7c20 */ /* 0x000fe20008410000 */
[----:B------:R-:W-:Y:S01]  /*3bf0*/  LOP3.LUT P0, RZ, R110, 0xff0000, RZ, 0xc0, !PT ;  /* 0x00ff00006eff7812 */ /* 0x000fe2000780c0ff */
[----:B------:R-:W-:Y:S01]  /*3c00*/  FFMA.FTZ R77, R64, UR16, R65 ;  /* 0x00000010404d7c23 */ /* 0x000fe20008010041 */
[----:B------:R-:W-:Y:S01]  /*3c10*/  LOP3.LUT P1, RZ, R114, 0xff0000, RZ, 0xc0, !PT ;  /* 0x00ff000072ff7812 */ /* 0x000fe2000782c0ff */
[----:B------:R-:W-:Y:S01]  /*3c20*/  FMUL.FTZ R64, R68, UR28 ;  /* 0x0000001c44407c20 */ /* 0x000fe20008410000 */
[----:B------:R-:W-:Y:S02]  /*3c30*/  LOP3.LUT P3, RZ, R114, 0xff000000, RZ, 0xc0, !PT ;  /* 0xff00000072ff7812 */ /* 0x000fe4000786c0ff */
[----:B------:R-:W-:-:S02]  /*3c40*/  LOP3.LUT P2, RZ, R110, 0xff000000, RZ, 0xc0, !PT ;  /* 0xff0000006eff7812 */ /* 0x000fc4000784c0ff */
[----:B------:R-:W-:Y:S02]  /*3c50*/  F2FP.BF16.F32.PACK_AB R69, R72, R69 ;  /* 0x000000454845723e */ /* 0x000fe400000010ff */
[----:B------:R-:W-:Y:S02]  /*3c60*/  F2FP.BF16.F32.PACK_AB R67, R78, R67 ;  /* 0x000000434e43723e */ /* 0x000fe400000010ff */
[C---:B------:R-:W-:Y:S02]  /*3c70*/  FSEL R72, R73.reuse, RZ, P0 ;  /* 0x000000ff49487208 */ /* 0x040fe40000000000 */
[----:B------:R-:W-:Y:S02]  /*3c80*/  FSEL R73, R73, RZ, P1 ;  /* 0x000000ff49497208 */ /* 0x000fe40000800000 */
[C---:B------:R-:W-:Y:S02]  /*3c90*/  FSEL R78, R76.reuse, RZ, P3 ;  /* 0x000000ff4c4e7208 */ /* 0x040fe40001800000 */
[----:B------:R-:W-:-:S02]  /*3ca0*/  FSEL R79, R76, RZ, P2 ;  /* 0x000000ff4c4f7208 */ /* 0x000fc40001000000 */
[----:B------:R-:W-:Y:S01]  /*3cb0*/  F2FP.BF16.F32.PACK_AB R68, R68, R77 ;  /* 0x0000004d4444723e */ /* 0x000fe200000010ff */
[----:B------:R-:W-:Y:S01]  /*3cc0*/  FMUL.FTZ R77, R77, UR28 ;  /* 0x0000001c4d4d7c20 */ /* 0x000fe20008410000 */
[----:B------:R-:W-:Y:S02]  /*3cd0*/  LOP3.LUT P2, RZ, R110, 0xff00, RZ, 0xc0, !PT ;  /* 0x0000ff006eff7812 */ /* 0x000fe4000784c0ff */
[C---:B------:R-:W-:Y:S02]  /*3ce0*/  LOP3.LUT P3, RZ, R114.reuse, 0xff00, RZ, 0xc0, !PT ;  /* 0x0000ff0072ff7812 */ /* 0x040fe4000786c0ff */
[----:B------:R-:W-:Y:S02]  /*3cf0*/  LOP3.LUT P1, RZ, R114, 0xff, RZ, 0xc0, !PT ;  /* 0x000000ff72ff7812 */ /* 0x000fe4000782c0ff */
[----:B------:R-:W-:Y:S02]  /*3d00*/  LOP3.LUT P0, RZ, R110, 0xff, RZ, 0xc0, !PT ;  /* 0x000000ff6eff7812 */ /* 0x000fe4000780c0ff */
[----:B------:R-:W-:-:S02]  /*3d10*/  F2FP.BF16.F32.PACK_AB R65, R78, R73 ;  /* 0x000000494e41723e */ /* 0x000fc400000010ff */
[----:B------:R-:W-:Y:S02]  /*3d20*/  F2FP.BF16.F32.PACK_AB R73, R79, R72 ;  /* 0x000000484f49723e */ /* 0x000fe400000010ff */
[C---:B------:R-:W-:Y:S02]  /*3d30*/  FSEL R79, R64.reuse, RZ, P2 ;  /* 0x000000ff404f7208 */ /* 0x040fe40001000000 */
[----:B------:R-:W-:Y:S02]  /*3d40*/  FSEL R117, R64, RZ, P3 ;  /* 0x000000ff40757208 */ /* 0x000fe40001800000 */
[C---:B------:R-:W-:Y:S02]  /*3d50*/  FSEL R64, R77.reuse, RZ, P1 ;  /* 0x000000ff4d407208 */ /* 0x040fe40000800000 */
[----:B------:R-:W-:Y:S02]  /*3d60*/  FSEL R72, R77, RZ, P0 ;  /* 0x000000ff4d487208 */ /* 0x000fe40000000000 */
[----:B------:R-:W-:-:S02]  /*3d70*/  F2FP.BF16.F32.PACK_AB R64, R117, R64 ;  /* 0x000000407540723e */ /* 0x000fc400000010ff */
[----:B------:R-:W-:-:S07]  /*3d80*/  F2FP.BF16.F32.PACK_AB R72, R79, R72 ;  /* 0x000000484f48723e */ /* 0x000fce00000010ff */
.L_x_179:
        /* <DEDUP_REMOVED lines=12> */
[----:B------:R-:W-:-:S03]  /*3e50*/  VIADD R11, R11, 0x80 ;  /* 0x000000800b0b7836 */ /* 0x000fc60000000000 */
[----:B------:R0:W-:Y:S04]  /*3e60*/  @P1 STG.E.128 desc[UR20][R76.64], R64 ;  /* 0x000000404c001986 */ /* 0x0001e8000c101d14 */
.L_x_175:
[----:B------:R-:W-:Y:S05]  /*3e70*/  BSYNC.RECONVERGENT B0 ;  /* 0x0000000000007941 */ /* 0x000fea0003800200 */
.L_x_174:
        /* <DEDUP_REMOVED lines=12> */
[----:B0-----:R-:W-:Y:S01]  /*3f40*/  FFMA.FTZ R65, R91, UR9, R116 ;  /* 0x000000095b417c23 */ /* 0x001fe20008010074 */
[C---:B-----5:R-:W-:Y:S01]  /*3f50*/  PRMT R64, R63.reuse, 0x7632, R64 ;  /* 0x000076323f407816 */ /* 0x060fe20000000040 */
[--C-:B------:R-:W-:Y:S01]  /*3f60*/  FFMA.FTZ R68, R102, UR9, R116.reuse ;  /* 0x0000000966447c23 */ /* 0x100fe20008010074 */
[----:B------:R-:W-:Y:S01]  /*3f70*/  SHF.L.U32 R66, R63, 0x10, RZ ;  /* 0x000000103f427819 */ /* 0x000fe200000006ff */
[----:B------:R-:W-:Y:S01]  /*3f80*/  FADD.FTZ R65, R94, -R65 ;  /* 0x800000415e417221 */ /* 0x000fe20000010000 */
[----:B------:R-:W-:Y:S01]  /*3f90*/  FFMA.FTZ R67, R89, UR9, R116 ;  /* 0x0000000959437c23 */ /* 0x000fe20008010074 */
[----:B------:R-:W-:Y:S02]  /*3fa0*/  IMAD.U32 R69, R64, 0x10000, RZ ;  /* 0x0001000040457824 */ /* 0x000fe400078e00ff */
[----:B------:R-:W-:Y:S01]  /*3fb0*/  FADD.FTZ R64, R99, -R68 ;  /* 0x8000004463407221 */ /* 0x000fe20000010000 */
[----:B------:R-:W-:Y:S01]  /*3fc0*/  FFMA.FTZ R71, R65, UR16, R66 ;  /* 0x0000001041477c23 */ /* 0x000fe20008010042 */
[----:B------:R-:W-:Y:S01]  /*3fd0*/  PRMT R72, R62, 0x7632, R72 ;  /* 0x000076323e487816 */ /* 0x000fe20000000048 */
[----:B------:R-:W-:Y:S01]  /*3fe0*/  FFMA.FTZ R70, R98, UR9, R116 ;  /* 0x0000000962467c23 */ /* 0x000fe20008010074 */
[----:B------:R-:W-:Y:S01]  /*3ff0*/  PRMT R66, R61, 0x7632, R66 ;  /* 0x000076323d427816 */ /* 0x000fe20000000042 */
[----:B------:R-:W-:Y:S01]  /*4000*/  FFMA.FTZ R64, R64, UR16, R69 ;  /* 0x0000001040407c23 */ /* 0x000fe20008010045 */
[----:B------:R-:W-:Y:S01]  /*4010*/  FADD.FTZ R69, R92, -R67 ;  /* 0x800000435c457221 */ /* 0x000fe20000010000 */
[----:B------:R-:W-:Y:S01]  /*4020*/  SHF.L.U32 R73, R72, 0x10, RZ ;  /* 0x0000001048497819 */ /* 0x000fe200000006ff */
[----:B------:R-:W-:Y:S01]  /*4030*/  FFMA.FTZ R65, R87, UR9, R116 ;  /* 0x0000000957417c23 */ /* 0x000fe20008010074 */
[----:B------:R-:W-:-:S02]  /*4040*/  IMAD.U32 R67, R66, 0x10000, RZ ;  /* 0x0001000042437824 */ /* 0x000fc400078e00ff */
[----:B------:R-:W-:Y:S01]  /*4050*/  FADD.FTZ R72, R95, -R70 ;  /* 0x800000465f487221 */ /* 0x000fe20000010000 */
[----:B------:R-:W-:Y:S01]  /*4060*/  SHF.L.U32 R74, R62, 0x10, RZ ;  /* 0x000000103e4a7819 */ /* 0x000fe200000006ff */
[----:B------:R-:W-:Y:S02]  /*4070*/  IMAD.U32 R68, R61, 0x10000, RZ ;  /* 0x000100003d447824 */ /* 0x000fe400078e00ff */
[----:B------:R-:W-:Y:S01]  /*4080*/  FADD.FTZ R65, R90, -R65 ;  /* 0x800000415a417221 */ /* 0x000fe20000010000 */
[----:B------:R-:W-:Y:S01]  /*4090*/  FFMA.FTZ R72, R72, UR16, R67 ;  /* 0x0000001048487c23 */ /* 0x000fe20008010043 */
[----:B------:R-:W-:Y:S01]  /*40a0*/  FMUL.FTZ R67, R71, UR28 ;  /* 0x0000001c47437c20 */ /* 0x000fe20008410000 */
[----:B------:R-:W-:Y:S01]  /*40b0*/  LOP3.LUT P2, RZ, R109, 0xff0000, RZ, 0xc0, !PT ;  /* 0x00ff00006dff7812 */ /* 0x000fe2000784c0ff */
[----:B------:R-:W-:Y:S01]  /*40c0*/  FFMA.FTZ R70, R69, UR16, R74 ;  /* 0x0000001045467c23 */ /* 0x000fe2000801004a */
[----:B------:R-:W-:Y:S01]  /*40d0*/  FFMA.FTZ R69, R65, UR16, R68 ;  /* 0x0000001041457c23 */ /* 0x000fe20008010044 */
[----:B------:R-:W-:Y:S01]  /*40e0*/  LOP3.LUT P3, RZ, R113, 0xff0000, RZ, 0xc0, !PT ;  /* 0x00ff000071ff7812 */ /* 0x000fe2000786c0ff */
[--C-:B------:R-:W-:Y:S01]  /*40f0*/  FFMA.FTZ R76, R100, UR9, R116.reuse ;  /* 0x00000009644c7c23 */ /* 0x100fe20008010074 */
[----:B------:R-:W-:Y:S01]  /*4100*/  PRMT R65, R60, 0x7632, R65 ;  /* 0x000076323c417816 */ /* 0x000fe20000000041 */
[----:B------:R-:W-:Y:S01]  /*4110*/  FFMA.FTZ R66, R96, UR9, R116 ;  /* 0x0000000960427c23 */ /* 0x000fe20008010074 */
[----:B------:R-:W-:Y:S01]  /*4120*/  FSEL R75, R67, RZ, P2 ;  /* 0x000000ff434b7208 */ /* 0x000fe20001000000 */
[----:B------:R-:W-:Y:S01]  /*4130*/  FADD.FTZ R76, R97, -R76 ;  /* 0x8000004c614c7221 */ /* 0x000fe20000010000 */
[----:B------:R-:W-:Y:S01]  /*4140*/  ISETP.GE.U32.AND P2, PT, R108, RZ, PT ;  /* 0x000000ff6c00720c */ /* 0x000fe20003f46070 */
[----:B------:R-:W-:Y:S01]  /*4150*/  FADD.FTZ R66, R93, -R66 ;  /* 0x800000425d427221 */ /* 0x000fe20000010000 */
[----:B------:R-:W-:Y:S01]  /*4160*/  FSEL R67, R67, RZ, P3 ;  /* 0x000000ff43437208 */ /* 0x000fe20001800000 */
[----:B------:R-:W-:Y:S01]  /*4170*/  FMUL.FTZ R74, R64, UR28 ;  /* 0x0000001c404a7c20 */ /* 0x000fe20008410000 */
[----:B------:R-:W-:Y:S01]  /*4180*/  SHF.L.U32 R65, R65, 0x10, RZ ;  /* 0x0000001041417819 */ /* 0x000fe200000006ff */
[----:B------:R-:W-:Y:S01]  /*4190*/  FFMA.FTZ R73, R76, UR16, R73 ;  /* 0x000000104c497c23 */ /* 0x000fe20008010049 */
[----:B------:R-:W-:Y:S01]  /*41a0*/  ISETP.GE.U32.AND P3, PT, R112, RZ, PT ;  /* 0x000000ff7000720c */ /* 0x000fe20003f66070 */
[----:B------:R-:W-:Y:S01]  /*41b0*/  FMUL.FTZ R77, R72, UR28 ;  /* 0x0000001c484d7c20 */ /* 0x000fe20008410000 */
[----:B------:R-:W-:Y:S01]  /*41c0*/  ISETP.GE.U32.AND.EX P2, PT, R109, 0x1000000, PT, P2 ;  /* 0x010000006d00780c */ /* 0x000fe20003f46120 */
[----:B------:R-:W-:Y:S01]  /*41d0*/  FFMA.FTZ R68, R66, UR16, R65 ;  /* 0x0000001042447c23 */ /* 0x000fe20008010041 */
[----:B------:R-:W-:Y:S01]  /*41e0*/  ISETP.GE.U32.AND.EX P3, PT, R113, 0x1000000, PT, P3 ;  /* 0x010000007100780c */ /* 0x000fe20003f66130 */
[----:B------:R-:W-:Y:S01]  /*41f0*/  FMUL.FTZ R65, R70, UR28 ;  /* 0x0000001c46417c20 */ /* 0x000fe20008410000 */
[----:B------:R-:W-:-:S02]  /*4200*/  FSEL R76, R74, RZ, P2 ;  /* 0x000000ff4a4c7208 */ /* 0x000fc40001000000 */
[----:B------:R-:W-:Y:S02]  /*4210*/  LOP3.LUT P2, RZ, R109, 0xff, RZ, 0xc0, !PT ;  /* 0x000000ff6dff7812 */ /* 0x000fe4000784c0ff */
[----:B------:R-:W-:Y:S02]  /*4220*/  F2FP.BF16.F32.PACK_AB R71, R64, R71 ;  /* 0x000000474047723e */ /* 0x000fe400000010ff */
[----:B------:R-:W-:Y:S02]  /*4230*/  FSEL R64, R74, RZ, P3 ;  /* 0x000000ff4a407208 */ /* 0x000fe40001800000 */
[----:B------:R-:W-:Y:S02]  /*4240*/  LOP3.LUT P3, RZ, R113, 0xff, RZ, 0xc0, !PT ;  /* 0x000000ff71ff7812 */ /* 0x000fe4000786c0ff */
[C---:B------:R-:W-:Y:S01]  /*4250*/  F2FP.BF16.F32.PACK_AB R70, R73.reuse, R70 ;  /* 0x000000464946723e */ /* 0x040fe200000010ff */
[----:B------:R-:W-:Y:S01]  /*4260*/  FMUL.FTZ R73, R73, UR28 ;  /* 0x0000001c49497c20 */ /* 0x000fe20008410000 */
[----:B------:R-:W-:-:S02]  /*4270*/  FSEL R74, R65, RZ, P2 ;  /* 0x000000ff414a7208 */ /* 0x000fc40001000000 */
[----:B------:R-:W-:Y:S02]  /*4280*/  LOP3.LUT P2, RZ, R113, 0xff00, RZ, 0xc0, !PT ;  /* 0x0000ff0071ff7812 */ /* 0x000fe4000784c0ff */
[----:B------:R-:W-:Y:S02]  /*4290*/  FSEL R66, R65, RZ, P3 ;  /* 0x000000ff41427208 */ /* 0x000fe40001800000 */
[----:B------:R-:W-:Y:S02]  /*42a0*/  LOP3.LUT P3, RZ, R109, 0xff00, RZ, 0xc0, !PT ;  /* 0x0000ff006dff7812 */ /* 0x000fe4000786c0ff */
[----:B------:R-:W-:Y:S02]  /*42b0*/  FSEL R65, R73, RZ, P2 ;  /* 0x000000ff49417208 */ /* 0x000fe40001000000 */
[----:B------:R-:W-:Y:S01]  /*42c0*/  F2FP.BF16.F32.PACK_AB R67, R64, R67 ;  /* 0x000000434043723e */ /* 0x000fe200000010ff */
[----:B------:R-:W-:Y:S01]  /*42d0*/  FMUL.FTZ R64, R69, UR28 ;  /* 0x0000001c45407c20 */ /* 0x000fe20008410000 */
[----:B------:R-:W-:-:S02]  /*42e0*/  FSEL R73, R73, RZ, P3 ;  /* 0x000000ff49497208 */ /* 0x000fc40001800000 */
[----:B------:R-:W-:Y:S02]  /*42f0*/  LOP3.LUT P2, RZ, R108, 0xff0000, RZ, 0xc0, !PT ;  /* 0x00ff00006cff7812 */ /* 0x000fe4000784c0ff */
[----:B------:R-:W-:Y:S02]  /*4300*/  LOP3.LUT P3, RZ, R112, 0xff0000, RZ, 0xc0, !PT ;  /* 0x00ff000070ff7812 */ /* 0x000fe4000786c0ff */
[----:B------:R-:W-:Y:S01]  /*4310*/  F2FP.BF16.F32.PACK_AB R66, R65, R66 ;  /* 0x000000424142723e */ /* 0x000fe200000010ff */
[----:B------:R-:W-:Y:S01]  /*4320*/  FFMA.FTZ R65, R85, UR9, R116 ;  /* 0x0000000955417c23 */ /* 0x000fe20008010074 */
[----:B------:R-:W-:Y:S02]  /*4330*/  F2FP.BF16.F32.PACK_AB R75, R76, R75 ;  /* 0x0000004b4c4b723e */ /* 0x000fe400000010ff */
[----:B------:R-:W-:Y:S01]  /*4340*/  F2FP.BF16.F32.PACK_AB R74, R73, R74 ;  /* 0x0000004a494a723e */ /* 0x000fe200000010ff */
[----:B------:R-:W-:Y:S01]  /*4350*/  FADD.FTZ R65, R88, -R65 ;  /* 0x8000004158417221 */ /* 0x000fe20000010000 */
[----:B------:R-:W-:-:S02]  /*4360*/  FSEL R73, R64, RZ, P2 ;  /* 0x000000ff40497208 */ /* 0x000fc40001000000 */
[----:B------:R-:W-:Y:S01]  /*4370*/  FSEL R76, R64, RZ, P3 ;  /* 0x000000ff404c7208 */ /* 0x000fe20001800000 */
[----:B------:R-:W-:Y:S01]  /*4380*/  IMAD.U32 R64, R60, 0x10000, RZ ;  /* 0x000100003c407824 */ /* 0x000fe200078e00ff */
[----:B------:R-:W-:Y:S02]  /*4390*/  LOP3.LUT P2, RZ, R108, 0xff000000, RZ, 0xc0, !PT ;  /* 0xff0000006cff7812 */ /* 0x000fe4000784c0ff */
[----:B------:R-:W-:Y:S01]  /*43a0*/  LOP3.LUT P3, RZ, R112, 0xff000000, RZ, 0xc0, !PT ;  /* 0xff00000070ff7812 */ /* 0x000fe2000786c0ff */
[----:B------:R-:W-:Y:S01]  /*43b0*/  FFMA.FTZ R65, R65, UR16, R64 ;  /* 0x0000001041417c23 */ /* 0x000fe20008010040 */
[----:B------:R-:W-:Y:S01]  /*43c0*/  F2FP.BF16.F32.PACK_AB R69, R72, R69 ;  /* 0x000000454845723e */ /* 0x000fe200000010ff */
[----:B------:R-:W-:Y:S01]  /*43d0*/  FMUL.FTZ R72, R68, UR28 ;  /* 0x0000001c44487c20 */ /* 0x000fe20008410000 */
[----:B------:R-:W-:Y:S01]  /*43e0*/  FSEL R78, R77, RZ, P2 ;  /* 0x000000ff4d4e7208 */ /* 0x000fe20001000000 */
[----:B------:R-:W-:Y:S01]  /*43f0*/  FMUL.FTZ R64, R65, UR28 ;  /* 0x0000001c41407c20 */ /* 0x000fe20008410000 */
[----:B------:R-:W-:-:S02]  /*4400*/  FSEL R117, R77, RZ, P3 ;  /* 0x000000ff4d757208 */ /* 0x000fc40001800000 */
[----:B------:R-:W-:Y:S02]  /*4410*/  LOP3.LUT P2, RZ, R108, 0xff00, RZ, 0xc0, !PT ;  /* 0x0000ff006cff7812 */ /* 0x000fe4000784c0ff */
[----:B------:R-:W-:Y:S02]  /*4420*/  LOP3.LUT P3, RZ, R112, 0xff00, RZ, 0xc0, !PT ;  /* 0x0000ff0070ff7812 */ /* 0x000fe4000786c0ff */
[C---:B------:R-:W-:Y:S02]  /*4430*/  FSEL R77, R72.reuse, RZ, P2 ;  /* 0x000000ff484d7208 */ /* 0x040fe40001000000 */
[----:B------:R-:W-:Y:S02]  /*4440*/  FSEL R79, R72, RZ, P3 ;  /* 0x000000ff484f7208 */ /* 0x000fe40001800000 */
[----:B------:R-:W-:Y:S02]  /*4450*/  LOP3.LUT P2, RZ, R112, 0xff, RZ, 0xc0, !PT ;  /* 0x000000ff70ff7812 */ /* 0x000fe4000784c0ff */
[----:B------:R-:W-:-:S02]  /*4460*/  LOP3.LUT P3, RZ, R108, 0xff, RZ, 0xc0, !PT ;  /* 0x000000ff6cff7812 */ /* 0x000fc4000786c0ff */
[----:B------:R-:W-:Y:S02]  /*4470*/  F2FP.BF16.F32.PACK_AB R68, R68, R65 ;  /* 0x000000414444723e */ /* 0x000fe400000010ff */
[----:B------:R-:W-:Y:S02]  /*4480*/  F2FP.BF16.F32.PACK_AB R65, R117, R76 ;  /* 0x0000004c7541723e */ /* 0x000fe400000010ff */
[C---:B------:R-:W-:Y:S02]  /*4490*/  FSEL R76, R64.reuse, RZ, P2 ;  /* 0x000000ff404c7208 */ /* 0x040fe40001000000 */
[----:B------:R-:W-:Y:S02]  /*44a0*/  FSEL R72, R64, RZ, P3 ;  /* 0x000000ff40487208 */ /* 0x000fe40001800000 */
[----:B------:R-:W-:Y:S02]  /*44b0*/  F2FP.BF16.F32.PACK_AB R73, R78, R73 ;  /* 0x000000494e49723e */ /* 0x000fe400000010ff */
[----:B------:R-:W-:-:S02]  /*44c0*/  F2FP.BF16.F32.PACK_AB R64, R79, R76 ;  /* 0x0000004c4f40723e */ /* 0x000fc400000010ff */
[----:B------:R-:W-:Y:S01]  /*44d0*/  F2FP.BF16.F32.PACK_AB R72, R77, R72 ;  /* 0x000000484d48723e */ /* 0x000fe200000010ff */
[----:B------:R-:W-:Y:S06]  /*44e0*/  BRA `(.L_x_189) ;  /* 0x0000001c00dc7947 */ /* 0x000fec0003800000 */
.L_x_188:
[--C-:B0-----:R-:W-:Y:S01]  /*44f0*/  FFMA.FTZ R65, R91, UR9, R116.reuse ;  /* 0x000000095b417c23 */ /* 0x101fe20008010074 */
[C---:B-----5:R-:W-:Y:S01]  /*4500*/  SHF.L.U32 R64, R63.reuse, 0x10, RZ ;  /* 0x000000103f407819 */ /* 0x060fe200000006ff */
[----:B------:R-:W-:Y:S01]  /*4510*/  FFMA.FTZ R76, R102, UR9, R116 ;  /* 0x00000009664c7c23 */ /* 0x000fe20008010074 */
[----:B------:R-:W-:Y:S01]  /*4520*/  PRMT R72, R63, 0x7632, R72 ;  /* 0x000076323f487816 */ /* 0x000fe20000000048 */
[----:B------:R-:W-:Y:S01]  /*4530*/  FADD.FTZ R65, R94, -R65 ;  /* 0x800000415e417221 */ /* 0x000fe20000010000 */
[--C-:B------:R-:W-:Y:S01]  /*4540*/  FFMA.FTZ R67, R89, UR9, R116.reuse ;  /* 0x0000000959437c23 */ /* 0x100fe20008010074 */
[----:B------:R-:W-:Y:S01]  /*4550*/  PRMT R73, R62, 0x7632, R73 ;  /* 0x000076323e497816 */ /* 0x000fe20000000049 */
[----:B------:R-:W-:Y:S01]  /*4560*/  FFMA.FTZ R66, R98, UR9, R116 ;  /* 0x0000000962427c23 */ /* 0x000fe20008010074 */
[--C-:B------:R-:W-:Y:S01]  /*4570*/  FFMA.FTZ R65, R65, UR16, R64.reuse ;  /* 0x0000001041417c23 */ /* 0x100fe20008010040 */
[----:B------:R-:W-:Y:S01]  /*4580*/  PRMT R64, R61, 0x7632, R64 ;  /* 0x000076323d407816 */ /* 0x000fe20000000040 */
[----:B------:R-:W-:Y:S01]  /*4590*/  FFMA.FTZ R74, R100, UR9, R116 ;  /* 0x00000009644a7c23 */ /* 0x000fe20008010074 */
[----:B------:R-:W-:Y:S01]  /*45a0*/  SHF.L.U32 R77, R72, 0x10, RZ ;  /* 0x00000010484d7819 */ /* 0x000fe200000006ff */
[----:B------:R-:W-:Y:S01]  /*45b0*/  FADD.FTZ R76, R99, -R76 ;  /* 0x8000004c634c7221 */ /* 0x000fe20000010000 */
[----:B------:R-:W-:Y:S01]  /*45c0*/  FADD.FTZ R72, R92, -R67 ;  /* 0x800000435c487221 */ /* 0x000fe20000010000 */
[----:B------:R-:W-:Y:S01]  /*45d0*/  SHF.L.U32 R67, R64, 0x10, RZ ;  /* 0x0000001040437819 */ /* 0x000fe200000006ff */
[----:B------:R-:W-:-:S02]  /*45e0*/  IMAD.U32 R75, R62, 0x10000, RZ ;  /* 0x000100003e4b7824 */ /* 0x000fc400078e00ff */
[----:B------:R-:W-:Y:S01]  /*45f0*/  FADD.FTZ R64, R95, -R66 ;  /* 0x800000425f407221 */ /* 0x000fe20000010000 */
[----:B------:R-:W-:Y:S01]  /*4600*/  FADD.FTZ R74, R97, -R74 ;  /* 0x8000004a614a7221 */ /* 0x000fe20000010000 */
[----:B------:R-:W-:Y:S02]  /*4610*/  IMAD.U32 R73, R73, 0x10000, RZ ;  /* 0x0001000049497824 */ /* 0x000fe400078e00ff */
[----:B------:R-:W-:Y:S01]  /*4620*/  FFMA.FTZ R76, R76, UR16, R77 ;  /* 0x000000104c4c7c23 */ /* 0x000fe2000801004d */
[----:B------:R-:W-:Y:S01]  /*4630*/  ISETP.GE.U32.AND P2, PT, R112, RZ, PT ;  /* 0x000000ff7000720c */ /* 0x000fe20003f46070 */
[----:B------:R-:W-:Y:S01]  /*4640*/  FFMA.FTZ R75, R72, UR16, R75 ;  /* 0x00000010484b7c23 */ /* 0x000fe2000801004b */
[----:B------:R-:W-:Y:S01]  /*4650*/  FFMA.FTZ R64, R64, UR16, R67 ;  /* 0x0000001040407c23 */ /* 0x000fe20008010043 */
[----:B------:R-:W-:Y:S01]  /*4660*/  FFMA.FTZ R66, R74, UR16, R73 ;  /* 0x000000104a427c23 */ /* 0x000fe20008010049 */
[----:B------:R-:W-:Y:S01]  /*4670*/  FFMA.FTZ R72, R96, UR9, R116 ;  /* 0x0000000960487c23 */ /* 0x000fe20008010074 */
[----:B------:R-:W-:Y:S01]  /*4680*/  PRMT R67, R60, 0x7632, R67 ;  /* 0x000076323c437816 */ /* 0x000fe20000000043 */
[----:B------:R-:W-:Y:S01]  /*4690*/  FMUL.FTZ R76, R76, UR28 ;  /* 0x0000001c4c4c7c20 */ /* 0x000fe20008410000 */
[----:B------:R-:W-:Y:S01]  /*46a0*/  FMUL.FTZ R73, R65, UR28 ;  /* 0x0000001c41497c20 */ /* 0x000fe20008410000 */
[----:B------:R-:W-:Y:S01]  /*46b0*/  ISETP.GE.U32.AND.EX P2, PT, R113, 0x1000000, PT, P2 ;  /* 0x010000007100780c */ /* 0x000fe20003f46120 */
[----:B------:R-:W-:Y:S01]  /*46c0*/  FADD.FTZ R65, R93, -R72 ;  /* 0x800000485d417221 */ /* 0x000fe20000010000 */
[----:B------:R-:W-:Y:S01]  /*46d0*/  LOP3.LUT P3, RZ, R113, 0xff0000, RZ, 0xc0, !PT ;  /* 0x00ff000071ff7812 */ /* 0x000fe2000786c0ff */
[----:B------:R-:W-:Y:S01]  /*46e0*/  IMAD.U32 R74, R67, 0x10000, RZ ;  /* 0x00010000434a7824 */ /* 0x000fe200078e00ff */
[----:B------:R-:W-:Y:S01]  /*46f0*/  FSEL R72, R76, RZ, P2 ;  /* 0x000000ff4c487208 */ /* 0x000fe20001000000 */
[----:B------:R-:W-:Y:S01]  /*4700*/  FMUL.FTZ R75, R75, UR28 ;  /* 0x0000001c4b4b7c20 */ /* 0x000fe20008410000 */
[----:B------:R-:W-:Y:S01]  /*4710*/  FSEL R67, R73, RZ, P3 ;  /* 0x000000ff49437208 */ /* 0x000fe20001800000 */
[----:B------:R-:W-:Y:S01]  /*4720*/  FFMA.FTZ R65, R65, UR16, R74 ;  /* 0x0000001041417c23 */ /* 0x000fe2000801004a */
[----:B------:R-:W-:-:S02]  /*4730*/  ISETP.GE.U32.AND P2, PT, R108, RZ, PT ;  /* 0x000000ff6c00720c */ /* 0x000fc40003f46070 */
[----:B------:R-:W-:Y:S01]  /*4740*/  LOP3.LUT P3, RZ, R109, 0xff0000, RZ, 0xc0, !PT ;  /* 0x00ff00006dff7812 */ /* 0x000fe2000786c0ff */
[----:B------:R-:W-:Y:S01]  /*4750*/  FMUL.FTZ R65, R65, UR28 ;  /* 0x0000001c41417c20 */ /* 0x000fe20008410000 */
[----:B------:R-:W-:Y:S02]  /*4760*/  ISETP.GE.U32.AND.EX P2, PT, R109, 0x1000000, PT, P2 ;  /* 0x010000006d00780c */ /* 0x000fe40003f46120 */
[----:B------:R-:W-:Y:S01]  /*4770*/  FSEL R77, R73, RZ, P3 ;  /* 0x000000ff494d7208 */ /* 0x000fe20001800000 */
[----:B------:R-:W-:Y:S01]  /*4780*/  FFMA.FTZ R73, R87, UR9, R116 ;  /* 0x0000000957497c23 */ /* 0x000fe20008010074 */
[----:B------:R-:W-:Y:S02]  /*4790*/  F2FP.BF16.F32.PACK_AB R67, R72, R67 ;  /* 0x000000434843723e */ /* 0x000fe400000010ff */
[----:B------:R-:W-:Y:S01]  /*47a0*/  LOP3.LUT P3, RZ, R109, 0xff, RZ, 0xc0, !PT ;  /* 0x000000ff6dff7812 */ /* 0x000fe2000786c0ff */
[----:B------:R-:W-:Y:S01]  /*47b0*/  FADD.FTZ R73, R90, -R73 ;  /* 0x800000495a497221 */ /* 0x000fe20000010000 */
[----:B------:R-:W-:Y:S01]  /*47c0*/  FSEL R78, R76, RZ, P2 ;  /* 0x000000ff4c4e7208 */ /* 0x000fe20001000000 */
[----:B------:R-:W-:Y:S01]  /*47d0*/  FMUL.FTZ R76, R66, UR28 ;  /* 0x0000001c424c7c20 */ /* 0x000fe20008410000 */
[----:B------:R-:W-:-:S02]  /*47e0*/  LOP3.LUT P2, RZ, R113, 0xff, RZ, 0xc0, !PT ;  /* 0x000000ff71ff7812 */ /* 0x000fc4000784c0ff */
[----:B------:R-:W-:Y:S02]  /*47f0*/  SHF.L.U32 R72, R61, 0x10, RZ ;  /* 0x000000103d487819 */ /* 0x000fe400000006ff */
[----:B------:R-:W-:Y:S02]  /*4800*/  FSEL R74, R75, RZ, P3 ;  /* 0x000000ff4b4a7208 */ /* 0x000fe40001800000 */
[----:B------:R-:W-:Y:S01]  /*4810*/  LOP3.LUT P3, RZ, R113, 0xff00, RZ, 0xc0, !PT ;  /* 0x0000ff0071ff7812 */ /* 0x000fe2000786c0ff */
[----:B------:R-:W-:Y:S01]  /*4820*/  FFMA.FTZ R72, R73, UR16, R72 ;  /* 0x0000001049487c23 */ /* 0x000fe20008010048 */
[----:B------:R-:W-:Y:S02]  /*4830*/  FSEL R66, R75, RZ, P2 ;  /* 0x000000ff4b427208 */ /* 0x000fe40001000000 */
[----:B------:R-:W-:Y:S01]  /*4840*/  LOP3.LUT P2, RZ, R109, 0xff00, RZ, 0xc0, !PT ;  /* 0x0000ff006dff7812 */ /* 0x000fe2000784c0ff */
[----:B------:R-:W-:Y:S01]  /*4850*/  FMUL.FTZ R72, R72, UR28 ;  /* 0x0000001c48487c20 */ /* 0x000fe20008410000 */
[----:B------:R-:W-:-:S02]  /*4860*/  F2FP.BF16.F32.PACK_AB R75, R78, R77 ;  /* 0x0000004d4e4b723e */ /* 0x000fc400000010ff */
[C---:B------:R-:W-:Y:S02]  /*4870*/  FSEL R77, R76.reuse, RZ, P3 ;  /* 0x000000ff4c4d7208 */ /* 0x040fe40001800000 */
[----:B------:R-:W-:Y:S01]  /*4880*/  FSEL R73, R76, RZ, P2 ;  /* 0x000000ff4c497208 */ /* 0x000fe20001000000 */
[----:B------:R-:W-:Y:S01]  /*4890*/  FMUL.FTZ R76, R64, UR28 ;  /* 0x0000001c404c7c20 */ /* 0x000fe20008410000 */
[----:B------:R-:W-:Y:S01]  /*48a0*/  LOP3.LUT P2, RZ, R108, 0xff0000, RZ, 0xc0, !PT ;  /* 0x00ff00006cff7812 */ /* 0x000fe2000784c0ff */
[----:B------:R-:W-:Y:S01]  /*48b0*/  IMAD.U32 R64, R60, 0x10000, RZ ;  /* 0x000100003c407824 */ /* 0x000fe200078e00ff */
[----:B------:R-:W-:Y:S02]  /*48c0*/  LOP3.LUT P3, RZ, R112, 0xff0000, RZ, 0xc0, !PT ;  /* 0x00ff000070ff7812 */ /* 0x000fe4000786c0ff */
[----:B------:R-:W-:Y:S01]  /*48d0*/  F2FP.BF16.F32.PACK_AB R66, R77, R66 ;  /* 0x000000424d42723e */ /* 0x000fe200000010ff */
[----:B------:R-:W-:Y:S01]  /*48e0*/  FFMA.FTZ R77, R85, UR9, R116 ;  /* 0x00000009554d7c23 */ /* 0x000fe20008010074 */
[----:B------:R-:W-:-:S02]  /*48f0*/  F2FP.BF16.F32.PACK_AB R74, R73, R74 ;  /* 0x0000004a494a723e */ /* 0x000fc400000010ff */
[----:B------:R-:W-:Y:S01]  /*4900*/  FSEL R73, R72, RZ, P2 ;  /* 0x000000ff48497208 */ /* 0x000fe20001000000 */
[----:B------:R-:W-:Y:S01]  /*4910*/  FADD.FTZ R77, R88, -R77 ;  /* 0x8000004d584d7221 */ /* 0x000fe20000010000 */
[----:B------:R-:W-:Y:S02]  /*4920*/  FSEL R72, R72, RZ, P3 ;  /* 0x000000ff48487208 */ /* 0x000fe40001800000 */
[----:B------:R-:W-:Y:S01]  /*4930*/  LOP3.LUT P2, RZ, R108, 0xff000000, RZ, 0xc0, !PT ;  /* 0xff0000006cff7812 */ /* 0x000fe2000784c0ff */
[----:B------:R-:W-:Y:S01]  /*4940*/  FFMA.FTZ R64, R77, UR16, R64 ;  /* 0x000000104d407c23 */ /* 0x000fe20008010040 */
[----:B------:R-:W-:Y:S02]  /*4950*/  LOP3.LUT P3, RZ, R112, 0xff000000, RZ, 0xc0, !PT ;  /* 0xff00000070ff7812 */ /* 0x000fe4000786c0ff */
[----:B------:R-:W-:Y:S01]  /*4960*/  FSEL R78, R76, RZ, P2 ;  /* 0x000000ff4c4e7208 */ /* 0x000fe20001000000 */
[----:B------:R-:W-:Y:S01]  /*4970*/  FMUL.FTZ R64, R64, UR28 ;  /* 0x0000001c40407c20 */ /* 0x000fe20008410000 */
[----:B------:R-:W-:-:S02]  /*4980*/  FSEL R117, R76, RZ, P3 ;  /* 0x000000ff4c757208 */ /* 0x000fc40001800000 */
[----:B------:R-:W-:Y:S02]  /*4990*/  LOP3.LUT P2, RZ, R108, 0xff00, RZ, 0xc0, !PT ;  /* 0x0000ff006cff7812 */ /* 0x000fe4000784c0ff */
[C---:B------:R-:W-:Y:S02]  /*49a0*/  LOP3.LUT P3, RZ, R112.reuse, 0xff00, RZ, 0xc0, !PT ;  /* 0x0000ff0070ff7812 */ /* 0x040fe4000786c0ff */
[C---:B------:R-:W-:Y:S02]  /*49b0*/  FSEL R77, R65.reuse, RZ, P2 ;  /* 0x000000ff414d7208 */ /* 0x040fe40001000000 */
[----:B------:R-:W-:Y:S02]  /*49c0*/  FSEL R79, R65, RZ, P3 ;  /* 0x000000ff414f7208 */ /* 0x000fe40001800000 */
[----:B------:R-:W-:Y:S02]  /*49d0*/  LOP3.LUT P2, RZ, R112, 0xff, RZ, 0xc0, !PT ;  /* 0x000000ff70ff7812 */ /* 0x000fe4000784c0ff */
[----:B------:R-:W-:-:S02]  /*49e0*/  LOP3.LUT P3, RZ, R108, 0xff, RZ, 0xc0, !PT ;  /* 0x000000ff6cff7812 */ /* 0x000fc4000786c0ff */
[----:B------:R-:W-:Y:S02]  /*49f0*/  F2FP.BF16.F32.PACK_AB R65, R117, R72 ;  /* 0x000000487541723e */ /* 0x000fe400000010ff */
[C---:B------:R-:W-:Y:S02]  /*4a00*/  FSEL R76, R64.reuse, RZ, P2 ;  /* 0x000000ff404c7208 */ /* 0x040fe40001000000 */
[----:B------:R-:W-:Y:S02]  /*4a10*/  FSEL R72, R64, RZ, P3 ;  /* 0x000000ff40487208 */ /* 0x000fe40001800000 */
[----:B------:R-:W-:Y:S02]  /*4a20*/  F2FP.BF16.F32.PACK_AB R73, R78, R73 ;  /* 0x000000494e49723e */ /* 0x000fe400000010ff */
[----:B------:R-:W-:Y:S02]  /*4a30*/  F2FP.BF16.F32.PACK_AB R64, R79, R76 ;  /* 0x0000004c4f40723e */ /* 0x000fe400000010ff */
[----:B------:R-:W-:Y:S01]  /*4a40*/  F2FP.BF16.F32.PACK_AB R72, R77, R72 ;  /* 0x000000484d48723e */ /* 0x000fe200000010ff */
[----:B------:R-:W-:Y:S06]  /*4a50*/  BRA `(.L_x_189) ;  /* 0x0000001800807947 */ /* 0x000fec0003800000 */
.L_x_187:
[----:B0-----:R-:W0:Y:S02]  /*4a60*/  LDC.64 R64, c[0x0][0x478] ;  /* 0x00011e00ff407b82 */ /* 0x001e240000000a00 */
[----:B0-----:R-:W-:-:S04]  /*4a70*/  ISETP.NE.U32.AND P1, PT, R64, RZ, PT ;  /* 0x000000ff4000720c */ /* 0x001fc80003f25070 */
[----:B------:R-:W-:-:S13]  /*4a80*/  ISETP.NE.AND.EX P1, PT, R65, RZ, PT, P1 ;  /* 0x000000ff4100720c */ /* 0x000fda0003f25310 */
[----:B------:R-:W-:Y:S05]  /*4a90*/  @!P1 BRA `(.L_x_190) ;  /* 0x00000004003c9947 */ /* 0x000fea0003800000 */
[--C-:B------:R-:W-:Y:S01]  /*4aa0*/  FFMA.FTZ R64, R102, UR9, R116.reuse ;  /* 0x0000000966407c23 */ /* 0x100fe20008010074 */
[--C-:B------:R-:W-:Y:S01]  /*4ab0*/  FFMA.FTZ R65, R91, UR9, R116.reuse ;  /* 0x000000095b417c23 */ /* 0x100fe20008010074 */
[----:B-----5:R-:W-:Y:S01]  /*4ac0*/  ISETP.GE.U32.AND P2, PT, R112, RZ, PT ;  /* 0x000000ff7000720c */ /* 0x020fe20003f46070 */
[----:B------:R-:W-:Y:S01]  /*4ad0*/  FFMA.FTZ R70, R100, UR9, R116 ;  /* 0x0000000964467c23 */ /* 0x000fe20008010074 */
[----:B------:R-:W-:Y:S01]  /*4ae0*/  FADD.FTZ R64, R99, -R64 ;  /* 0x8000004063407221 */ /* 0x000fe20000010000 */
[----:B------:R-:W-:Y:S01]  /*4af0*/  FADD.FTZ R65, R94, -R65 ;  /* 0x800000415e417221 */ /* 0x000fe20000010000 */
[----:B------:R-:W-:Y:S01]  /*4b00*/  ISETP.GE.U32.AND.EX P2, PT, R113, 0x1000000, PT, P2 ;  /* 0x010000007100780c */ /* 0x000fe20003f46120 */
[--C-:B------:R-:W-:Y:S01]  /*4b10*/  FFMA.FTZ R73, R87, UR9, R116.reuse ;  /* 0x0000000957497c23 */ /* 0x100fe20008010074 */
[----:B------:R-:W-:Y:S01]  /*4b20*/  FMUL.FTZ R64, R64, UR16 ;  /* 0x0000001040407c20 */ /* 0x000fe20008410000 */
[----:B------:R-:W-:Y:S01]  /*4b30*/  FMUL.FTZ R71, R65, UR16 ;  /* 0x0000001041477c20 */ /* 0x000fe20008410000 */
[----:B------:R-:W-:Y:S01]  /*4b40*/  LOP3.LUT P3, RZ, R113, 0xff0000, RZ, 0xc0, !PT ;  /* 0x00ff000071ff7812 */ /* 0x000fe2000786c0ff */
[--C-:B------:R-:W-:Y:S01]  /*4b50*/  FFMA.FTZ R65, R89, UR9, R116.reuse ;  /* 0x0000000959417c23 */ /* 0x100fe20008010074 */
[C---:B------:R-:W-:Y:S01]  /*4b60*/  FMUL.FTZ R68, R64.reuse, UR28 ;  /* 0x0000001c40447c20 */ /* 0x040fe20008410000 */
[----:B------:R-:W-:Y:S01]  /*4b70*/  FMUL.FTZ R66, R71, UR28 ;  /* 0x0000001c47427c20 */ /* 0x000fe20008410000 */
[----:B------:R-:W-:Y:S01]  /*4b80*/  F2FP.BF16.F32.PACK_AB R71, R64, R71 ;  /* 0x000000474047723e */ /* 0x000fe200000010ff */
[----:B------:R-:W-:Y:S01]  /*4b90*/  FADD.FTZ R65, R92, -R65 ;  /* 0x800000415c417221 */ /* 0x000fe20000010000 */
[----:B------:R-:W-:Y:S01]  /*4ba0*/  FADD.FTZ R73, R90, -R73 ;  /* 0x800000495a497221 */ /* 0x000fe20000010000 */
[----:B------:R-:W-:Y:S01]  /*4bb0*/  FSEL R64, R68, RZ, P2 ;  /* 0x000000ff44407208 */ /* 0x000fe20001000000 */
[----:B------:R-:W-:Y:S01]  /*4bc0*/  FFMA.FTZ R77, R85, UR9, R116 ;  /* 0x00000009554d7c23 */ /* 0x000fe20008010074 */
[----:B------:R-:W-:-:S02]  /*4bd0*/  FSEL R67, R66, RZ, P3 ;  /* 0x000000ff42437208 */ /* 0x000fc40001800000 */
[----:B------:R-:W-:Y:S02]  /*4be0*/  ISETP.GE.U32.AND P2, PT, R108, RZ, PT ;  /* 0x000000ff6c00720c */ /* 0x000fe40003f46070 */
[----:B------:R-:W-:Y:S01]  /*4bf0*/  F2FP.BF16.F32.PACK_AB R67, R64, R67 ;  /* 0x000000434043723e */ /* 0x000fe200000010ff */
[----:B------:R-:W-:Y:S01]  /*4c00*/  FADD.FTZ R64, R97, -R70 ;  /* 0x8000004661407221 */ /* 0x000fe20000010000 */
[----:B------:R-:W-:Y:S01]  /*4c10*/  ISETP.GE.U32.AND.EX P2, PT, R109, 0x1000000, PT, P2 ;  /* 0x010000006d00780c */ /* 0x000fe20003f46120 */
[----:B------:R-:W-:Y:S01]  /*4c20*/  FMUL.FTZ R70, R65, UR16 ;  /* 0x0000001041467c20 */ /* 0x000fe20008410000 */
[C---:B------:R-:W-:Y:S01]  /*4c30*/  LOP3.LUT P3, RZ, R109.reuse, 0xff0000, RZ, 0xc0, !PT ;  /* 0x00ff00006dff7812 */ /* 0x040fe2000786c0ff */
[----:B------:R-:W-:Y:S01]  /*4c40*/  FMUL.FTZ R65, R64, UR16 ;  /* 0x0000001040417c20 */ /* 0x000fe20008410000 */
[----:B------:R-:W-:Y:S01]  /*4c50*/  FSEL R68, R68, RZ, P2 ;  /* 0x000000ff44447208 */ /* 0x000fe20001000000 */
[----:B------:R-:W-:Y:S01]  /*4c60*/  FMUL.FTZ R64, R70, UR28 ;  /* 0x0000001c46407c20 */ /* 0x000fe20008410000 */
[----:B------:R-:W-:-:S02]  /*4c70*/  LOP3.LUT P2, RZ, R109, 0xff, RZ, 0xc0, !PT ;  /* 0x000000ff6dff7812 */ /* 0x000fc4000784c0ff */
[----:B------:R-:W-:Y:S02]  /*4c80*/  FSEL R75, R66, RZ, P3 ;  /* 0x000000ff424b7208 */ /* 0x000fe40001800000 */
[----:B------:R-:W-:Y:S02]  /*4c90*/  LOP3.LUT P3, RZ, R113, 0xff, RZ, 0xc0, !PT ;  /* 0x000000ff71ff7812 */ /* 0x000fe4000786c0ff */
[C---:B------:R-:W-:Y:S01]  /*4ca0*/  F2FP.BF16.F32.PACK_AB R70, R65.reuse, R70 ;  /* 0x000000464146723e */ /* 0x040fe200000010ff */
[----:B------:R-:W-:Y:S01]  /*4cb0*/  FMUL.FTZ R65, R65, UR28 ;  /* 0x0000001c41417c20 */ /* 0x000fe20008410000 */
[C---:B------:R-:W-:Y:S02]  /*4cc0*/  FSEL R74, R64.reuse, RZ, P2 ;  /* 0x000000ff404a7208 */ /* 0x040fe40001000000 */
[----:B------:R-:W-:Y:S02]  /*4cd0*/  LOP3.LUT P2, RZ, R113, 0xff00, RZ, 0xc0, !PT ;  /* 0x0000ff0071ff7812 */ /* 0x000fe4000784c0ff */
[----:B------:R-:W-:Y:S01]  /*4ce0*/  FSEL R66, R64, RZ, P3 ;  /* 0x000000ff40427208 */ /* 0x000fe20001800000 */
[----:B------:R-:W-:Y:S01]  /*4cf0*/  FFMA.FTZ R64, R98, UR9, R116 ;  /* 0x0000000962407c23 */ /* 0x000fe20008010074 */
[----:B------:R-:W-:-:S02]  /*4d00*/  LOP3.LUT P3, RZ, R109, 0xff00, RZ, 0xc0, !PT ;  /* 0x0000ff006dff7812 */ /* 0x000fc4000786c0ff */
[----:B------:R-:W-:Y:S01]  /*4d10*/  FSEL R69, R65, RZ, P2 ;  /* 0x000000ff41457208 */ /* 0x000fe20001000000 */
[----:B------:R-:W-:Y:S01]  /*4d20*/  FADD.FTZ R72, R95, -R64 ;  /* 0x800000405f487221 */ /* 0x000fe20000010000 */
[----:B------:R-:W-:Y:S01]  /*4d30*/  F2FP.BF16.F32.PACK_AB R75, R68, R75 ;  /* 0x0000004b444b723e */ /* 0x000fe200000010ff */
[----:B------:R-:W-:Y:S01]  /*4d40*/  FFMA.FTZ R68, R96, UR9, R116 ;  /* 0x0000000960447c23 */ /* 0x000fe20008010074 */
[----:B------:R-:W-:Y:S02]  /*4d50*/  FSEL R65, R65, RZ, P3 ;  /* 0x000000ff41417208 */ /* 0x000fe40001800000 */
[----:B------:R-:W-:Y:S01]  /*4d60*/  F2FP.BF16.F32.PACK_AB R66, R69, R66 ;  /* 0x000000424542723e */ /* 0x000fe200000010ff */
[----:B------:R-:W-:Y:S01]  /*4d70*/  FMUL.FTZ R69, R73, UR16 ;  /* 0x0000001049457c20 */ /* 0x000fe20008410000 */
[----:B------:R-:W-:Y:S01]  /*4d80*/  F2FP.BF16.F32.PACK_AB R74, R65, R74 ;  /* 0x0000004a414a723e */ /* 0x000fe200000010ff */
[----:B------:R-:W-:Y:S01]  /*4d90*/  FADD.FTZ R65, R93, -R68 ;  /* 0x800000445d417221 */ /* 0x000fe20000010000 */
[----:B------:R-:W-:Y:S01]  /*4da0*/  FMUL.FTZ R68, R72, UR16 ;  /* 0x0000001048447c20 */ /* 0x000fe20008410000 */
[----:B------:R-:W-:Y:S01]  /*4db0*/  FMUL.FTZ R64, R69, UR28 ;  /* 0x0000001c45407c20 */ /* 0x000fe20008410000 */
[----:B------:R-:W-:Y:S01]  /*4dc0*/  LOP3.LUT P2, RZ, R108, 0xff0000, RZ, 0xc0, !PT ;  /* 0x00ff00006cff7812 */ /* 0x000fe2000784c0ff */
[----:B------:R-:W-:Y:S01]  /*4dd0*/  FMUL.FTZ R65, R65, UR16 ;  /* 0x0000001041417c20 */ /* 0x000fe20008410000 */
[----:B------:R-:W-:-:S02]  /*4de0*/  LOP3.LUT P3, RZ, R112, 0xff0000, RZ, 0xc0, !PT ;  /* 0x00ff000070ff7812 */ /* 0x000fc4000786c0ff */
[----:B------:R-:W-:Y:S01]  /*4df0*/  FSEL R73, R64, RZ, P2 ;  /* 0x000000ff40497208 */ /* 0x000fe20001000000 */
[----:B------:R-:W-:Y:S01]  /*4e00*/  FMUL.FTZ R72, R65, UR28 ;  /* 0x0000001c41487c20 */ /* 0x000fe20008410000 */
[C---:B------:R-:W-:Y:S01]  /*4e10*/  F2FP.BF16.F32.PACK_AB R69, R68.reuse, R69 ;  /* 0x000000454445723e */ /* 0x040fe200000010ff */
[----:B------:R-:W-:Y:S01]  /*4e20*/  FMUL.FTZ R68, R68, UR28 ;  /* 0x0000001c44447c20 */ /* 0x000fe20008410000 */
[----:B------:R-:W-:Y:S01]  /*4e30*/  FSEL R76, R64, RZ, P3 ;  /* 0x000000ff404c7208 */ /* 0x000fe20001800000 */
[----:B------:R-:W-:Y:S01]  /*4e40*/  FADD.FTZ R64, R88, -R77 ;  /* 0x8000004d58407221 */ /* 0x000fe20000010000 */
[----:B------:R-:W-:Y:S02]  /*4e50*/  LOP3.LUT P2, RZ, R108, 0xff000000, RZ, 0xc0, !PT ;  /* 0xff0000006cff7812 */ /* 0x000fe4000784c0ff */
[----:B------:R-:W-:Y:S01]  /*4e60*/  LOP3.LUT P3, RZ, R112, 0xff000000, RZ, 0xc0, !PT ;  /* 0xff00000070ff7812 */ /* 0x000fe2000786c0ff */
[----:B------:R-:W-:Y:S01]  /*4e70*/  FMUL.FTZ R64, R64, UR16 ;  /* 0x0000001040407c20 */ /* 0x000fe20008410000 */
[----:B------:R-:W-:-:S02]  /*4e80*/  FSEL R78, R68, RZ, P2 ;  /* 0x000000ff444e7208 */ /* 0x000fc40001000000 */
[----:B------:R-:W-:Y:S02]  /*4e90*/  FSEL R117, R68, RZ, P3 ;  /* 0x000000ff44757208 */ /* 0x000fe40001800000 */
[----:B------:R-:W-:Y:S02]  /*4ea0*/  LOP3.LUT P2, RZ, R108, 0xff00, RZ, 0xc0, !PT ;  /* 0x0000ff006cff7812 */ /* 0x000fe4000784c0ff */
[----:B------:R-:W-:Y:S02]  /*4eb0*/  LOP3.LUT P3, RZ, R112, 0xff00, RZ, 0xc0, !PT ;  /* 0x0000ff0070ff7812 */ /* 0x000fe4000786c0ff */
[----:B------:R-:W-:Y:S01]  /*4ec0*/  F2FP.BF16.F32.PACK_AB R68, R65, R64 ;  /* 0x000000404144723e */ /* 0x000fe200000010ff */
[----:B------:R-:W-:Y:S01]  /*4ed0*/  FMUL.FTZ R64, R64, UR28 ;  /* 0x0000001c40407c20 */ /* 0x000fe20008410000 */
[C---:B------:R-:W-:Y:S02]  /*4ee0*/  FSEL R77, R72.reuse, RZ, P2 ;  /* 0x000000ff484d7208 */ /* 0x040fe40001000000 */
[----:B------:R-:W-:-:S02]  /*4ef0*/  FSEL R79, R72, RZ, P3 ;  /* 0x000000ff484f7208 */ /* 0x000fc40001800000 */
[----:B------:R-:W-:Y:S02]  /*4f00*/  LOP3.LUT P2, RZ, R112, 0xff, RZ, 0xc0, !PT ;  /* 0x000000ff70ff7812 */ /* 0x000fe4000784c0ff */
[----:B------:R-:W-:Y:S02]  /*4f10*/  LOP3.LUT P3, RZ, R108, 0xff, RZ, 0xc0, !PT ;  /* 0x000000ff6cff7812 */ /* 0x000fe4000786c0ff */
[----:B------:R-:W-:Y:S02]  /*4f20*/  F2FP.BF16.F32.PACK_AB R65, R117, R76 ;  /* 0x0000004c7541723e */ /* 0x000fe400000010ff */
[C---:B------:R-:W-:Y:S02]  /*4f30*/  FSEL R76, R64.reuse, RZ, P2 ;  /* 0x000000ff404c7208 */ /* 0x040fe40001000000 */
[----:B------:R-:W-:Y:S02]  /*4f40*/  FSEL R72, R64, RZ, P3 ;  /* 0x000000ff40487208 */ /* 0x000fe40001800000 */
[----:B------:R-:W-:-:S02]  /*4f50*/  F2FP.BF16.F32.PACK_AB R73, R78, R73 ;  /* 0x000000494e49723e */ /* 0x000fc400000010ff */
[----:B------:R-:W-:Y:S02]  /*4f60*/  F2FP.BF16.F32.PACK_AB R64, R79, R76 ;  /* 0x0000004c4f40723e */ /* 0x000fe400000010ff */
[----:B------:R-:W-:Y:S01]  /*4f70*/  F2FP.BF16.F32.PACK_AB R72, R77, R72 ;  /* 0x000000484d48723e */ /* 0x000fe200000010ff */
[----:B------:R-:W-:Y:S06]  /*4f80*/  BRA `(.L_x_189) ;  /* 0x0000001400347947 */ /* 0x000fec0003800000 */
.L_x_190:
[--C-:B------:R-:W-:Y:S01]  /*4f90*/  FFMA.FTZ R64, R102, UR9, R116.reuse ;  /* 0x0000000966407c23 */ /* 0x100fe20008010074 */
[----:B------:R-:W-:Y:S01]  /*4fa0*/  FFMA.FTZ R65, R91, UR9, R116 ;  /* 0x000000095b417c23 */ /* 0x000fe20008010074 */
[----:B-----5:R-:W-:Y:S02]  /*4fb0*/  ISETP.GE.U32.AND P2, PT, R112, RZ, PT ;  /* 0x000000ff7000720c */ /* 0x020fe40003f46070 */
[----:B------:R-:W-:Y:S01]  /*4fc0*/  FADD.FTZ R64, R99, -R64 ;  /* 0x8000004063407221 */ /* 0x000fe20000010000 */
[----:B------:R-:W-:Y:S01]  /*4fd0*/  FADD.FTZ R65, R94, -R65 ;  /* 0x800000415e417221 */ /* 0x000fe20000010000 */
[----:B------:R-:W-:Y:S02]  /*4fe0*/  ISETP.GE.U32.AND.EX P2, PT, R113, 0x1000000, PT, P2 ;  /* 0x010000007100780c */ /* 0x000fe40003f46120 */
[----:B------:R-:W-:Y:S01]  /*4ff0*/  FMUL.FTZ R64, R64, UR16 ;  /* 0x0000001040407c20 */ /* 0x000fe20008410000 */
[----:B------:R-:W-:Y:S01]  /*5000*/  FMUL.FTZ R65, R65, UR16 ;  /* 0x0000001041417c20 */ /* 0x000fe20008410000 */
[----:B------:R-:W-:-:S02]  /*5010*/  LOP3.LUT P3, RZ, R113, 0xff0000, RZ, 0xc0, !PT ;  /* 0x00ff000071ff7812 */ /* 0x000fc4000786c0ff */
[----:B------:R-:W-:Y:S01]  /*5020*/  FMUL.FTZ R73, R64, UR28 ;  /* 0x0000001c40497c20 */ /* 0x000fe20008410000 */
[----:B------:R-:W-:Y:S01]  /*5030*/  FMUL.FTZ R72, R65, UR28 ;  /* 0x0000001c41487c20 */ /* 0x000fe20008410000 */
[--C-:B------:R-:W-:Y:S01]  /*5040*/  FFMA.FTZ R65, R89, UR9, R116.reuse ;  /* 0x0000000959417c23 */ /* 0x100fe20008010074 */
[----:B------:R-:W-:Y:S02]  /*5050*/  FFMA.FTZ R64, R100, UR9, R116 ;  /* 0x0000000964407c23 */ /* 0x000fe40008010074 */
[----:B------:R-:W-:Y:S01]  /*5060*/  FSEL R66, R73, RZ, P2 ;  /* 0x000000ff49427208 */ /* 0x000fe20001000000 */
[----:B------:R-:W-:Y:S01]  /*5070*/  FADD.FTZ R65, R92, -R65 ;  /* 0x800000415c417221 */ /* 0x000fe20000010000 */
[----:B------:R-:W-:Y:S01]  /*5080*/  ISETP.GE.U32.AND P2, PT, R108, RZ, PT ;  /* 0x000000ff6c00720c */ /* 0x000fe20003f46070 */
[----:B------:R-:W-:Y:S01]  /*5090*/  FADD.FTZ R64, R97, -R64 ;  /* 0x8000004061407221 */ /* 0x000fe20000010000 */
[----:B------:R-:W-:Y:S01]  /*50a0*/  FSEL R67, R72, RZ, P3 ;  /* 0x000000ff48437208 */ /* 0x000fe20001800000 */
[----:B------:R-:W-:Y:S01]  /*50b0*/  FMUL.FTZ R65, R65, UR16 ;  /* 0x0000001041417c20 */ /* 0x000fe20008410000 */
[----:B------:R-:W-:-:S02]  /*50c0*/  LOP3.LUT P3, RZ, R109, 0xff0000, RZ, 0xc0, !PT ;  /* 0x00ff00006dff7812 */ /* 0x000fc4000786c0ff */
[----:B------:R-:W-:Y:S02]  /*50d0*/  ISETP.GE.U32.AND.EX P2, PT, R109, 0x1000000, PT, P2 ;  /* 0x010000006d00780c */ /* 0x000fe40003f46120 */
[----:B------:R-:W-:Y:S01]  /*50e0*/  F2FP.BF16.F32.PACK_AB R67, R66, R67 ;  /* 0x000000434243723e */ /* 0x000fe200000010ff */
[----:B------:R-:W-:Y:S01]  /*50f0*/  FMUL.FTZ R66, R64, UR16 ;  /* 0x0000001040427c20 */ /* 0x000fe20008410000 */
[----:B------:R-:W-:Y:S01]  /*5100*/  FMUL.FTZ R64, R65, UR28 ;  /* 0x0000001c41407c20 */ /* 0x000fe20008410000 */
[----:B------:R-:W-:Y:S01]  /*5110*/  FSEL R75, R72, RZ, P3 ;  /* 0x000000ff484b7208 */ /* 0x000fe20001800000 */
[----:B------:R-:W-:Y:S01]  /*5120*/  FFMA.FTZ R65, R87, UR9, R116 ;  /* 0x0000000957417c23 */ /* 0x000fe20008010074 */
[----:B------:R-:W-:Y:S01]  /*5130*/  FSEL R76, R73, RZ, P2 ;  /* 0x000000ff494c7208 */ /* 0x000fe20001000000 */
[----:B------:R-:W-:Y:S01]  /*5140*/  FMUL.FTZ R72, R66, UR28 ;  /* 0x0000001c42487c20 */ /* 0x000fe20008410000 */
[----:B------:R-:W-:Y:S01]  /*5150*/  LOP3.LUT P3, RZ, R109, 0xff, RZ, 0xc0, !PT ;  /* 0x000000ff6dff7812 */ /* 0x000fe2000786c0ff */
[----:B------:R-:W-:Y:S01]  /*5160*/  FADD.FTZ R65, R90, -R65 ;  /* 0x800000415a417221 */ /* 0x000fe20000010000 */
[----:B------:R-:W-:-:S02]  /*5170*/  LOP3.LUT P2, RZ, R113, 0xff, RZ, 0xc0, !PT ;  /* 0x000000ff71ff7812 */ /* 0x000fc4000784c0ff */
[C---:B------:R-:W-:Y:S01]  /*5180*/  FSEL R74, R64.reuse, RZ, P3 ;  /* 0x000000ff404a7208 */ /* 0x040fe20001800000 */
[----:B------:R-:W-:Y:S01]  /*5190*/  FMUL.FTZ R65, R65, UR16 ;  /* 0x0000001041417c20 */ /* 0x000fe20008410000 */
[----:B------:R-:W-:Y:S01]  /*51a0*/  FSEL R66, R64, RZ, P2 ;  /* 0x000000ff40427208 */ /* 0x000fe20001000000 */
[----:B------:R-:W-:Y:S01]  /*51b0*/  FFMA.FTZ R64, R96, UR9, R116 ;  /* 0x0000000960407c23 */ /* 0x000fe20008010074 */
[----:B------:R-:W-:Y:S02]  /*51c0*/  LOP3.LUT P3, RZ, R113, 0xff00, RZ, 0xc0, !PT ;  /* 0x0000ff0071ff7812 */ /* 0x000fe4000786c0ff */
[----:B------:R-:W-:Y:S01]  /*51d0*/  LOP3.LUT P2, RZ, R109, 0xff00, RZ, 0xc0, !PT ;  /* 0x0000ff006dff7812 */ /* 0x000fe2000784c0ff */
[----:B------:R-:W-:Y:S01]  /*51e0*/  FADD.FTZ R64, R93, -R64 ;  /* 0x800000405d407221 */ /* 0x000fe20000010000 */
[C---:B------:R-:W-:Y:S02]  /*51f0*/  FSEL R77, R72.reuse, RZ, P3 ;  /* 0x000000ff484d7208 */ /* 0x040fe40001800000 */
[----:B------:R-:W-:Y:S01]  /*5200*/  FSEL R73, R72, RZ, P2 ;  /* 0x000000ff48497208 */ /* 0x000fe20001000000 */
[----:B------:R-:W-:Y:S01]  /*5210*/  FFMA.FTZ R72, R98, UR9, R116 ;  /* 0x0000000962487c23 */ /* 0x000fe20008010074 */
[----:B------:R-:W-:Y:S01]  /*5220*/  F2FP.BF16.F32.PACK_AB R75, R76, R75 ;  /* 0x0000004b4c4b723e */ /* 0x000fe200000010ff */
[----:B------:R-:W-:Y:S01]  /*5230*/  FMUL.FTZ R64, R64, UR16 ;  /* 0x0000001040407c20 */ /* 0x000fe20008410000 */
[----:B------:R-:W-:Y:S01]  /*5240*/  F2FP.BF16.F32.PACK_AB R74, R73, R74 ;  /* 0x0000004a494a723e */ /* 0x000fe200000010ff */
[----:B------:R-:W-:Y:S01]  /*5250*/  FADD.FTZ R73, R95, -R72 ;  /* 0x800000485f497221 */ /* 0x000fe20000010000 */
[----:B------:R-:W-:Y:S01]  /*5260*/  FMUL.FTZ R72, R65, UR28 ;  /* 0x0000001c41487c20 */ /* 0x000fe20008410000 */
[----:B------:R-:W-:Y:S01]  /*5270*/  LOP3.LUT P2, RZ, R108, 0xff0000, RZ, 0xc0, !PT ;  /* 0x00ff00006cff7812 */ /* 0x000fe2000784c0ff */
[----:B------:R-:W-:Y:S01]  /*5280*/  FFMA.FTZ R65, R85, UR9, R116 ;  /* 0x0000000955417c23 */ /* 0x000fe20008010074 */
[----:B------:R-:W-:Y:S01]  /*5290*/  FMUL.FTZ R76, R73, UR16 ;  /* 0x00000010494c7c20 */ /* 0x000fe20008410000 */
[----:B------:R-:W-:-:S02]  /*52a0*/  LOP3.LUT P3, RZ, R112, 0xff0000, RZ, 0xc0, !PT ;  /* 0x00ff000070ff7812 */ /* 0x000fc4000786c0ff */
[----:B------:R-:W-:Y:S01]  /*52b0*/  F2FP.BF16.F32.PACK_AB R66, R77, R66 ;  /* 0x000000424d42723e */ /* 0x000fe200000010ff */
[----:B------:R-:W-:Y:S01]  /*52c0*/  FMUL.FTZ R77, R76, UR28 ;  /* 0x0000001c4c4d7c20 */ /* 0x000fe20008410000 */
[----:B------:R-:W-:Y:S01]  /*52d0*/  FSEL R73, R72, RZ, P2 ;  /* 0x000000ff48497208 */ /* 0x000fe20001000000 */
[----:B------:R-:W-:Y:S01]  /*52e0*/  FADD.FTZ R65, R88, -R65 ;  /* 0x8000004158417221 */ /* 0x000fe20000010000 */
[----:B------:R-:W-:Y:S01]  /*52f0*/  FSEL R76, R72, RZ, P3 ;  /* 0x000000ff484c7208 */ /* 0x000fe20001800000 */
[----:B------:R-:W-:Y:S01]  /*5300*/  FMUL.FTZ R72, R64, UR28 ;  /* 0x0000001c40487c20 */ /* 0x000fe20008410000 */
[----:B------:R-:W-:Y:S01]  /*5310*/  LOP3.LUT P2, RZ, R108, 0xff000000, RZ, 0xc0, !PT ;  /* 0xff0000006cff7812 */ /* 0x000fe2000784c0ff */
[----:B------:R-:W-:Y:S01]  /*5320*/  FMUL.FTZ R65, R65, UR16 ;  /* 0x0000001041417c20 */ /* 0x000fe20008410000 */
[----:B------:R-:W-:Y:S02]  /*5330*/  LOP3.LUT P3, RZ, R112, 0xff000000, RZ, 0xc0, !PT ;  /* 0xff00000070ff7812 */ /* 0x000fe4000786c0ff */
        /* <DEDUP_REMOVED lines=16> */
.L_x_186:
[----:B------:R-:W-:-:S04]  /*5440*/  UISETP.NE.U32.AND UP0, UPT, UR30, URZ, UPT ;  /* 0x000000ff1e00728c */ /* 0x000fc8000bf05070 */
[----:B------:R-:W-:-:S09]  /*5450*/  UISETP.NE.AND.EX UP0, UPT, UR31, URZ, UPT, UP0 ;  /* 0x000000ff1f00728c */ /* 0x000fd2000bf05300 */
[----:B------:R-:W-:Y:S05]  /*5460*/  BRA.U !UP0, `(.L_x_191) ;  /* 0x0000000908307547 */ /* 0x000fea000b800000 */
[----:B0-----:R-:W0:Y:S02]  /*5470*/  LDC.64 R72, c[0x0][0x478] ;  /* 0x00011e00ff487b82 */ /* 0x001e240000000a00 */
[----:B0-----:R-:W-:-:S04]  /*5480*/  ISETP.NE.U32.AND P1, PT, R72, RZ, PT ;  /* 0x000000ff4800720c */ /* 0x001fc80003f25070 */
[----:B------:R-:W-:-:S13]  /*5490*/  ISETP.NE.AND.EX P1, PT, R73, RZ, PT, P1 ;  /* 0x000000ff4900720c */ /* 0x000fda0003f25310 */
[----:B------:R-:W-:Y:S05]  /*54a0*/  @!P1 BRA `(.L_x_192) ;  /* 0x0000000400189947 */ /* 0x000fea0003800000 */
[----:B-----5:R-:W-:Y:S01]  /*54b0*/  PRMT R73, R63, 0x7632, R73 ;  /* 0x000076323f497816 */ /* 0x020fe20000000049 */
        /* <DEDUP_REMOVED lines=8> */
[----:B------:R-:W-:Y:S02]  /*5540*/  IMAD.U32 R72, R62, 0x10000, RZ ;  /* 0x000100003e487824 */ /* 0x000fe400078e00ff */
[----:B------:R-:W-:Y:S01]  /*5550*/  FADD.FTZ R69, R92, -R69 ;  /* 0x800000455c457221 */ /* 0x000fe20000010000 */
[----:B------:R-:W-:-:S02]  /*5560*/  IMAD.U32 R73, R68, 0x10000, RZ ;  /* 0x0001000044497824 */ /* 0x000fc400078e00ff */
[----:B------:R-:W-:Y:S01]  /*5570*/  FADD.FTZ R71, R94, -R71 ;  /* 0x800000475e477221 */ /* 0x000fe20000010000 */
[----:B------:R-:W-:Y:S01]  /*5580*/  FADD.FTZ R68, R97, -R70 ;  /* 0x8000004661447221 */ /* 0x000fe20000010000 */
[--C-:B------:R-:W-:Y:S01]  /*5590*/  FFMA.FTZ R70, R76, UR16, R75.reuse ;  /* 0x000000104c467c23 */ /* 0x100fe2000801004b */
[----:B------:R-:W-:Y:S01]  /*55a0*/  PRMT R75, R61, 0x7632, R75 ;  /* 0x000076323d4b7816 */ /* 0x000fe2000000004b */
[----:B------:R-:W-:Y:S01]  /*55b0*/  FFMA.FTZ R69, R69, UR16, R72 ;  /* 0x0000001045457c23 */ /* 0x000fe20008010048 */
[----:B------:R-:W-:Y:S01]  /*55c0*/  FFMA.FTZ R71, R71, UR16, R74 ;  /* 0x0000001047477c23 */ /* 0x000fe2000801004a */
[----:B------:R-:W-:Y:S01]  /*55d0*/  PRMT R72, R60, 0x7632, R72 ;  /* 0x000076323c487816 */ /* 0x000fe20000000048 */
[--C-:B------:R-:W-:Y:S01]  /*55e0*/  FFMA.FTZ R74, R96, UR9, R116.reuse ;  /* 0x00000009604a7c23 */ /* 0x100fe20008010074 */
[--C-:B------:R-:W-:Y:S01]  /*55f0*/  FFMA.FTZ R78, R98, UR9, R116.reuse ;  /* 0x00000009624e7c23 */ /* 0x100fe20008010074 */
[----:B------:R-:W-:Y:S02]  /*5600*/  IMAD.U32 R77, R75, 0x10000, RZ ;  /* 0x000100004b4d7824 */ /* 0x000fe400078e00ff */
[----:B------:R-:W-:Y:S01]  /*5610*/  FFMA.FTZ R68, R68, UR16, R73 ;  /* 0x0000001044447c23 */ /* 0x000fe20008010049 */
[----:B------:R-:W-:Y:S01]  /*5620*/  SHF.L.U32 R75, R72, 0x10, RZ ;  /* 0x00000010484b7819 */ /* 0x000fe200000006ff */
[----:B------:R-:W-:Y:S01]  /*5630*/  FFMA.FTZ R73, R87, UR9, R116 ;  /* 0x0000000957497c23 */ /* 0x000fe20008010074 */
[----:B------:R-:W-:Y:S01]  /*5640*/  FADD.FTZ R72, R93, -R74 ;  /* 0x8000004a5d487221 */ /* 0x000fe20000010000 */
[----:B------:R-:W-:Y:S01]  /*5650*/  FADD.FTZ R78, R95, -R78 ;  /* 0x8000004e5f4e7221 */ /* 0x000fe20000010000 */
[----:B------:R-:W-:Y:S01]  /*5660*/  SHF.L.U32 R76, R61, 0x10, RZ ;  /* 0x000000103d4c7819 */ /* 0x000fe200000006ff */
[----:B------:R-:W-:Y:S01]  /*5670*/  FADD.FTZ R73, R90, -R73 ;  /* 0x800000495a497221 */ /* 0x000fe20000010000 */
[----:B------:R-:W-:Y:S01]  /*5680*/  ISETP.GE.U32.AND P2, PT, R108, RZ, PT ;  /* 0x000000ff6c00720c */ /* 0x000fe20003f46070 */
[----:B------:R-:W-:Y:S01]  /*5690*/  FFMA.FTZ R72, R72, UR16, R75 ;  /* 0x0000001048487c23 */ /* 0x000fe2000801004b */
[----:B------:R-:W-:Y:S01]  /*56a0*/  FFMA.FTZ R74, R78, UR16, R77 ;  /* 0x000000104e4a7c23 */ /* 0x000fe2000801004d */
[----:B------:R-:W-:Y:S01]  /*56b0*/  FFMA.FTZ R75, R85, UR9, R116 ;  /* 0x00000009554b7c23 */ /* 0x000fe20008010074 */
[----:B------:R-:W-:Y:S01]  /*56c0*/  FMUL.FTZ R78, R70, UR28 ;  /* 0x0000001c464e7c20 */ /* 0x000fe20008410000 */
[----:B------:R-:W-:Y:S01]  /*56d0*/  ISETP.GE.U32.AND.EX P2, PT, R109, 0x1000000, PT, P2 ;  /* 0x010000006d00780c */ /* 0x000fe20003f46120 */
[----:B------:R-:W-:Y:S01]  /*56e0*/  FMUL.FTZ R77, R71, UR28 ;  /* 0x0000001c474d7c20 */ /* 0x000fe20008410000 */
[----:B------:R-:W-:Y:S01]  /*56f0*/  FFMA.FTZ R73, R73, UR16, R76 ;  /* 0x0000001049497c23 */ /* 0x000fe2000801004c */
[----:B------:R-:W-:Y:S01]  /*5700*/  LOP3.LUT P3, RZ, R109, 0xff0000, RZ, 0xc0, !PT ;  /* 0x00ff00006dff7812 */ /* 0x000fe2000786c0ff */
[----:B------:R-:W-:-:S02]  /*5710*/  IMAD.U32 R76, R60, 0x10000, RZ ;  /* 0x000100003c4c7824 */ /* 0x000fc400078e00ff */
[----:B------:R-:W-:Y:S01]  /*5720*/  FADD.FTZ R75, R88, -R75 ;  /* 0x8000004b584b7221 */ /* 0x000fe20000010000 */
[----:B------:R-:W-:Y:S02]  /*5730*/  FSEL R79, R78, RZ, P2 ;  /* 0x000000ff4e4f7208 */ /* 0x000fe40001000000 */
[----:B------:R-:W-:Y:S01]  /*5740*/  FSEL R78, R77, RZ, P3 ;  /* 0x000000ff4d4e7208 */ /* 0x000fe20001800000 */
[----:B------:R-:W-:Y:S01]  /*5750*/  FFMA.FTZ R77, R75, UR16, R76 ;  /* 0x000000104b4d7c23 */ /* 0x000fe2000801004c */
[----:B------:R-:W-:Y:S01]  /*5760*/  F2FP.BF16.F32.PACK_AB R71, R70, R71 ;  /* 0x000000474647723e */ /* 0x000fe200000010ff */
[----:B------:R-:W-:Y:S01]  /*5770*/  FMUL.FTZ R76, R69, UR28 ;  /* 0x0000001c454c7c20 */ /* 0x000fe20008410000 */
[C---:B------:R-:W-:Y:S01]  /*5780*/  F2FP.BF16.F32.PACK_AB R70, R68.reuse, R69 ;  /* 0x000000454446723e */ /* 0x040fe200000010ff */
[----:B------:R-:W-:Y:S01]  /*5790*/  FMUL.FTZ R69, R68, UR28 ;  /* 0x0000001c44457c20 */ /* 0x000fe20008410000 */
[----:B------:R-:W-:Y:S01]  /*57a0*/  LOP3.LUT P3, RZ, R109, 0xff, RZ, 0xc0, !PT ;  /* 0x000000ff6dff7812 */ /* 0x000fe2000786c0ff */
[----:B------:R-:W-:Y:S01]  /*57b0*/  FMUL.FTZ R68, R73, UR28 ;  /* 0x0000001c49447c20 */ /* 0x000fe20008410000 */
[----:B------:R-:W-:-:S02]  /*57c0*/  LOP3.LUT P2, RZ, R109, 0xff00, RZ, 0xc0, !PT ;  /* 0x0000ff006dff7812 */ /* 0x000fc4000784c0ff */
[----:B------:R-:W-:Y:S01]  /*57d0*/  F2FP.BF16.F32.PACK_AB R75, R79, R78 ;  /* 0x0000004e4f4b723e */ /* 0x000fe200000010ff */
[----:B------:R-:W-:Y:S01]  /*57e0*/  FMUL.FTZ R78, R74, UR28 ;  /* 0x0000001c4a4e7c20 */ /* 0x000fe20008410000 */
[----:B------:R-:W-:Y:S02]  /*57f0*/  FSEL R116, R76, RZ, P3 ;  /* 0x000000ff4c747208 */ /* 0x000fe40001800000 */
[----:B------:R-:W-:Y:S02]  /*5800*/  FSEL R117, R69, RZ, P2 ;  /* 0x000000ff45757208 */ /* 0x000fe40001000000 */
[C---:B------:R-:W-:Y:S02]  /*5810*/  LOP3.LUT P3, RZ, R108.reuse, 0xff0000, RZ, 0xc0, !PT ;  /* 0x00ff00006cff7812 */ /* 0x040fe4000786c0ff */
[----:B------:R-:W-:Y:S02]  /*5820*/  LOP3.LUT P2, RZ, R108, 0xff000000, RZ, 0xc0, !PT ;  /* 0xff0000006cff7812 */ /* 0x000fe4000784c0ff */
[----:B------:R-:W-:Y:S01]  /*5830*/  F2FP.BF16.F32.PACK_AB R69, R74, R73 ;  /* 0x000000494a45723e */ /* 0x000fe200000010ff */
[----:B------:R-:W-:Y:S01]  /*5840*/  FMUL.FTZ R73, R77, UR28 ;  /* 0x0000001c4d497c20 */ /* 0x000fe20008410000 */
[----:B------:R-:W-:Y:S01]  /*5850*/  FSEL R76, R68, RZ, P3 ;  /* 0x000000ff444c7208 */ /* 0x000fe20001800000 */
[----:B------:R-:W-:Y:S01]  /*5860*/  FMUL.FTZ R74, R72, UR28 ;  /* 0x0000001c484a7c20 */ /* 0x000fe20008410000 */
[----:B------:R-:W-:-:S02]  /*5870*/  FSEL R79, R78, RZ, P2 ;  /* 0x000000ff4e4f7208 */ /* 0x000fc40001000000 */
[C---:B------:R-:W-:Y:S02]  /*5880*/  LOP3.LUT P3, RZ, R108.reuse, 0xff, RZ, 0xc0, !PT ;  /* 0x000000ff6cff7812 */ /* 0x040fe4000786c0ff */
[----:B------:R-:W-:Y:S02]  /*5890*/  LOP3.LUT P2, RZ, R108, 0xff00, RZ, 0xc0, !PT ;  /* 0x0000ff006cff7812 */ /* 0x000fe4000784c0ff */
[----:B------:R-:W-:Y:S02]  /*58a0*/  F2FP.BF16.F32.PACK_AB R68, R72, R77 ;  /* 0x0000004d4844723e */ /* 0x000fe400000010ff */
[----:B------:R-:W-:Y:S02]  /*58b0*/  FSEL R72, R73, RZ, P3 ;  /* 0x000000ff49487208 */ /* 0x000fe40001800000 */
[----:B------:R-:W-:Y:S02]  /*58c0*/  FSEL R77, R74, RZ, P2 ;  /* 0x000000ff4a4d7208 */ /* 0x000fe40001000000 */
[----:B------:R-:W-:-:S02]  /*58d0*/  F2FP.BF16.F32.PACK_AB R74, R117, R116 ;  /* 0x00000074754a723e */ /* 0x000fc400000010ff */
[----:B------:R-:W-:Y:S02]  /*58e0*/  F2FP.BF16.F32.PACK_AB R73, R79, R76 ;  /* 0x0000004c4f49723e */ /* 0x000fe400000010ff */
[----:B------:R-:W-:Y:S01]  /*58f0*/  F2FP.BF16.F32.PACK_AB R72, R77, R72 ;  /* 0x000000484d48723e */ /* 0x000fe200000010ff */
[----:B------:R-:W-:Y:S06]  /*5900*/  BRA `(.L_x_189) ;  /* 0x0000000800d47947 */ /* 0x000fec0003800000 */
.L_x_192:
[----:B-----5:R-:W-:Y:S01]  /*5910*/  PRMT R73, R63, 0x7632, R73 ;  /* 0x000076323f497816 */ /* 0x020fe20000000049 */
[----:B------:R-:W-:Y:S01]  /*5920*/  FFMA.FTZ R76, R102, UR9, R116 ;  /* 0x00000009664c7c23 */ /* 0x000fe20008010074 */
[----:B------:R-:W-:Y:S01]  /*5930*/  PRMT R72, R62, 0x7632, R72 ;  /* 0x000076323e487816 */ /* 0x000fe20000000048 */
[----:B------:R-:W-:Y:S01]  /*5940*/  FFMA.FTZ R74, R100, UR9, R116 ;  /* 0x00000009644a7c23 */ /* 0x000fe20008010074 */
[----:B------:R-:W-:Y:S01]  /*5950*/  SHF.L.U32 R75, R73, 0x10, RZ ;  /* 0x00000010494b7819 */ /* 0x000fe200000006ff */
[----:B------:R-:W-:Y:S01]  /*5960*/  FADD.FTZ R76, R99, -R76 ;  /* 0x8000004c634c7221 */ /* 0x000fe20000010000 */
[----:B------:R-:W-:Y:S01]  /*5970*/  SHF.L.U32 R118, R63, 0x10, RZ ;  /* 0x000000103f767819 */ /* 0x000fe200000006ff */
[----:B------:R-:W-:Y:S02]  /*5980*/  IMAD.U32 R73, R72, 0x10000, RZ ;  /* 0x0001000048497824 */ /* 0x000fe400078e00ff */
[----:B------:R-:W-:Y:S01]  /*5990*/  FADD.FTZ R72, R97, -R74 ;  /* 0x8000004a61487221 */ /* 0x000fe20000010000 */
[----:B------:R-:W-:Y:S01]  /*59a0*/  FFMA.FTZ R74, R76, UR16, R75 ;  /* 0x000000104c4a7c23 */ /* 0x000fe2000801004b */
[--C-:B------:R-:W-:Y:S01]  /*59b0*/  FFMA.FTZ R75, R91, UR9, R116.reuse ;  /* 0x000000095b4b7c23 */ /* 0x100fe20008010074 */
[----:B------:R-:W-:Y:S01]  /*59c0*/  FFMA.FTZ R76, R98, UR9, R116 ;  /* 0x00000009624c7c23 */ /* 0x000fe20008010074 */
[--C-:B------:R-:W-:Y:S01]  /*59d0*/  FFMA.FTZ R72, R72, UR16, R73.reuse ;  /* 0x0000001048487c23 */ /* 0x100fe20008010049 */
[----:B------:R-:W-:Y:S01]  /*59e0*/  PRMT R73, R61, 0x7632, R73 ;  /* 0x000076323d497816 */ /* 0x000fe20000000049 */
[----:B------:R-:W-:Y:S01]  /*59f0*/  FADD.FTZ R75, R94, -R75 ;  /* 0x8000004b5e4b7221 */ /* 0x000fe20000010000 */
[----:B------:R-:W-:Y:S01]  /*5a00*/  ISETP.GE.U32.AND P2, PT, R108, RZ, PT ;  /* 0x000000ff6c00720c */ /* 0x000fe20003f46070 */
[----:B------:R-:W-:Y:S01]  /*5a10*/  FMUL.FTZ R77, R74, UR28 ;  /* 0x0000001c4a4d7c20 */ /* 0x000fe20008410000 */
[----:B------:R-:W-:Y:S01]  /*5a20*/  SHF.L.U32 R78, R73, 0x10, RZ ;  /* 0x00000010494e7819 */ /* 0x000fe200000006ff */
[----:B------:R-:W-:Y:S01]  /*5a30*/  FFMA.FTZ R118, R75, UR16, R118 ;  /* 0x000000104b767c23 */ /* 0x000fe20008010076 */
[----:B------:R-:W-:Y:S01]  /*5a40*/  FADD.FTZ R73, R95, -R76 ;  /* 0x8000004c5f497221 */ /* 0x000fe20000010000 */
[----:B------:R-:W-:Y:S01]  /*5a50*/  PRMT R75, R60, 0x7632, R75 ;  /* 0x000076323c4b7816 */ /* 0x000fe2000000004b */
[--C-:B------:R-:W-:Y:S01]  /*5a60*/  FFMA.FTZ R76, R96, UR9, R116.reuse ;  /* 0x00000009604c7c23 */ /* 0x100fe20008010074 */
[----:B------:R-:W-:Y:S01]  /*5a70*/  FMUL.FTZ R118, R118, UR28 ;  /* 0x0000001c76767c20 */ /* 0x000fe20008410000 */
[----:B------:R-:W-:Y:S01]  /*5a80*/  LOP3.LUT P3, RZ, R109, 0xff0000, RZ, 0xc0, !PT ;  /* 0x00ff00006dff7812 */ /* 0x000fe2000786c0ff */
[----:B------:R-:W-:Y:S01]  /*5a90*/  FFMA.FTZ R79, R87, UR9, R116 ;  /* 0x00000009574f7c23 */ /* 0x000fe20008010074 */
[----:B------:R-:W-:Y:S01]  /*5aa0*/  FADD.FTZ R76, R93, -R76 ;  /* 0x8000004c5d4c7221 */ /* 0x000fe20000010000 */
[----:B------:R-:W-:Y:S01]  /*5ab0*/  IMAD.U32 R75, R75, 0x10000, RZ ;  /* 0x000100004b4b7824 */ /* 0x000fe200078e00ff */
[----:B------:R-:W-:Y:S01]  /*5ac0*/  ISETP.GE.U32.AND.EX P2, PT, R109, 0x1000000, PT, P2 ;  /* 0x010000006d00780c */ /* 0x000fe20003f46120 */
[----:B------:R-:W-:Y:S01]  /*5ad0*/  FFMA.FTZ R73, R73, UR16, R78 ;  /* 0x0000001049497c23 */ /* 0x000fe2000801004e */
[----:B------:R-:W-:Y:S01]  /*5ae0*/  SHF.L.U32 R117, R62, 0x10, RZ ;  /* 0x000000103e757819 */ /* 0x000fe200000006ff */
[----:B------:R-:W-:Y:S01]  /*5af0*/  FFMA.FTZ R74, R76, UR16, R75 ;  /* 0x000000104c4a7c23 */ /* 0x000fe2000801004b */
[----:B------:R-:W-:Y:S01]  /*5b00*/  FSEL R75, R118, RZ, P3 ;  /* 0x000000ff764b7208 */ /* 0x000fe20001800000 */
[----:B------:R-:W-:Y:S01]  /*5b10*/  FADD.FTZ R79, R90, -R79 ;  /* 0x8000004f5a4f7221 */ /* 0x000fe20000010000 */
[----:B------:R-:W-:Y:S01]  /*5b20*/  FSEL R76, R77, RZ, P2 ;  /* 0x000000ff4d4c7208 */ /* 0x000fe20001000000 */
[--C-:B------:R-:W-:Y:S01]  /*5b30*/  FFMA.FTZ R77, R89, UR9, R116.reuse ;  /* 0x00000009594d7c23 */ /* 0x100fe20008010074 */
[----:B------:R-:W-:Y:S01]  /*5b40*/  SHF.L.U32 R78, R61, 0x10, RZ ;  /* 0x000000103d4e7819 */ /* 0x000fe200000006ff */
[----:B------:R-:W-:Y:S01]  /*5b50*/  FMUL.FTZ R72, R72, UR28 ;  /* 0x0000001c48487c20 */ /* 0x000fe20008410000 */
[----:B------:R-:W-:Y:S01]  /*5b60*/  F2FP.BF16.F32.PACK_AB R75, R76, R75 ;  /* 0x0000004b4c4b723e */ /* 0x000fe200000010ff */
[----:B------:R-:W-:Y:S01]  /*5b70*/  FADD.FTZ R76, R92, -R77 ;  /* 0x8000004d5c4c7221 */ /* 0x000fe20000010000 */
[----:B------:R-:W-:Y:S01]  /*5b80*/  FFMA.FTZ R77, R85, UR9, R116 ;  /* 0x00000009554d7c23 */ /* 0x000fe20008010074 */
[----:B------:R-:W-:Y:S01]  /*5b90*/  FFMA.FTZ R78, R79, UR16, R78 ;  /* 0x000000104f4e7c23 */ /* 0x000fe2000801004e */
[C---:B------:R-:W-:Y:S01]  /*5ba0*/  LOP3.LUT P3, RZ, R109.reuse, 0xff, RZ, 0xc0, !PT ;  /* 0x000000ff6dff7812 */ /* 0x040fe2000786c0ff */
[----:B------:R-:W-:Y:S01]  /*5bb0*/  FFMA.FTZ R117, R76, UR16, R117 ;  /* 0x000000104c757c23 */ /* 0x000fe20008010075 */
[----:B------:R-:W-:Y:S01]  /*5bc0*/  LOP3.LUT P2, RZ, R109, 0xff00, RZ, 0xc0, !PT ;  /* 0x0000ff006dff7812 */ /* 0x000fe2000784c0ff */
[----:B------:R-:W-:Y:S01]  /*5bd0*/  FADD.FTZ R77, R88, -R77 ;  /* 0x8000004d584d7221 */ /* 0x000fe20000010000 */
[----:B------:R-:W-:-:S02]  /*5be0*/  IMAD.U32 R76, R60, 0x10000, RZ ;  /* 0x000100003c4c7824 */ /* 0x000fc400078e00ff */
[----:B------:R-:W-:Y:S01]  /*5bf0*/  FMUL.FTZ R117, R117, UR28 ;  /* 0x0000001c75757c20 */ /* 0x000fe20008410000 */
[----:B------:R-:W-:Y:S01]  /*5c00*/  FMUL.FTZ R78, R78, UR28 ;  /* 0x0000001c4e4e7c20 */ /* 0x000fe20008410000 */
[----:B------:R-:W-:Y:S01]  /*5c10*/  FSEL R116, R72, RZ, P2 ;  /* 0x000000ff48747208 */ /* 0x000fe20001000000 */
[----:B------:R-:W-:Y:S01]  /*5c20*/  FMUL.FTZ R72, R73, UR28 ;  /* 0x0000001c49487c20 */ /* 0x000fe20008410000 */
[----:B------:R-:W-:Y:S01]  /*5c30*/  FFMA.FTZ R76, R77, UR16, R76 ;  /* 0x000000104d4c7c23 */ /* 0x000fe2000801004c */
[----:B------:R-:W-:Y:S01]  /*5c40*/  FSEL R117, R117, RZ, P3 ;  /* 0x000000ff75757208 */ /* 0x000fe20001800000 */
[----:B------:R-:W-:Y:S01]  /*5c50*/  FMUL.FTZ R74, R74, UR28 ;  /* 0x0000001c4a4a7c20 */ /* 0x000fe20008410000 */
[----:B------:R-:W-:Y:S01]  /*5c60*/  LOP3.LUT P3, RZ, R108, 0xff0000, RZ, 0xc0, !PT ;  /* 0x00ff00006cff7812 */ /* 0x000fe2000786c0ff */
[----:B------:R-:W-:Y:S01]  /*5c70*/  FMUL.FTZ R76, R76, UR28 ;  /* 0x0000001c4c4c7c20 */ /* 0x000fe20008410000 */
[----:B------:R-:W-:Y:S02]  /*5c80*/  LOP3.LUT P2, RZ, R108, 0xff000000, RZ, 0xc0, !PT ;  /* 0xff0000006cff7812 */ /* 0x000fe4000784c0ff */
[----:B------:R-:W-:-:S02]  /*5c90*/  FSEL R73, R78, RZ, P3 ;  /* 0x000000ff4e497208 */ /* 0x000fc40001800000 */
[----:B------:R-:W-:Y:S02]  /*5ca0*/  FSEL R78, R72, RZ, P2 ;  /* 0x000000ff484e7208 */ /* 0x000fe40001000000 */
[C---:B------:R-:W-:Y:S02]  /*5cb0*/  LOP3.LUT P3, RZ, R108.reuse, 0xff00, RZ, 0xc0, !PT ;  /* 0x0000ff006cff7812 */ /* 0x040fe4000786c0ff */
[----:B------:R-:W-:Y:S02]  /*5cc0*/  LOP3.LUT P2, RZ, R108, 0xff, RZ, 0xc0, !PT ;  /* 0x000000ff6cff7812 */ /* 0x000fe4000784c0ff */
[----:B------:R-:W-:Y:S02]  /*5cd0*/  FSEL R77, R74, RZ, P3 ;  /* 0x000000ff4a4d7208 */ /* 0x000fe40001800000 */
[----:B------:R-:W-:Y:S02]  /*5ce0*/  FSEL R72, R76, RZ, P2 ;  /* 0x000000ff4c487208 */ /* 0x000fe40001000000 */
[----:B------:R-:W-:-:S02]  /*5cf0*/  F2FP.BF16.F32.PACK_AB R74, R116, R117 ;  /* 0x00000075744a723e */ /* 0x000fc400000010ff */
[----:B------:R-:W-:Y:S02]  /*5d00*/  F2FP.BF16.F32.PACK_AB R73, R78, R73 ;  /* 0x000000494e49723e */ /* 0x000fe400000010ff */
[----:B------:R-:W-:Y:S01]  /*5d10*/  F2FP.BF16.F32.PACK_AB R72, R77, R72 ;  /* 0x000000484d48723e */ /* 0x000fe200000010ff */
[----:B------:R-:W-:Y:S06]  /*5d20*/  BRA `(.L_x_189) ;  /* 0x0000000400cc7947 */ /* 0x000fec0003800000 */
.L_x_191:
[----:B0-----:R-:W0:Y:S02]  /*5d30*/  LDC.64 R72, c[0x0][0x478] ;  /* 0x00011e00ff487b82 */ /* 0x001e240000000a00 */
[----:B0-----:R-:W-:-:S04]  /*5d40*/  ISETP.NE.U32.AND P1, PT, R72, RZ, PT ;  /* 0x000000ff4800720c */ /* 0x001fc80003f25070 */
[----:B------:R-:W-:-:S13]  /*5d50*/  ISETP.NE.AND.EX P1, PT, R73, RZ, PT, P1 ;  /* 0x000000ff4900720c */ /* 0x000fda0003f25310 */
[----:B------:R-:W-:Y:S05]  /*5d60*/  @!P1 BRA `(.L_x_193) ;  /* 0x0000000000e89947 */ /* 0x000fea0003800000 */
[--C-:B------:R-:W-:Y:S01]  /*5d70*/  FFMA.FTZ R68, R102, UR9, R116.reuse ;  /* 0x0000000966447c23 */ /* 0x100fe20008010074 */
[----:B------:R-:W-:Y:S01]  /*5d80*/  FFMA.FTZ R69, R91, UR9, R116 ;  /* 0x000000095b457c23 */ /* 0x000fe20008010074 */
[----:B-----5:R-:W-:Y:S02]  /*5d90*/  ISETP.GE.U32.AND P2, PT, R108, RZ, PT ;  /* 0x000000ff6c00720c */ /* 0x020fe40003f46070 */
[----:B------:R-:W-:Y:S01]  /*5da0*/  FADD.FTZ R70, R99, -R68 ;  /* 0x8000004463467221 */ /* 0x000fe20000010000 */
[----:B------:R-:W-:Y:S01]  /*5db0*/  FADD.FTZ R68, R94, -R69 ;  /* 0x800000455e447221 */ /* 0x000fe20000010000 */
[--C-:B------:R-:W-:Y:S01]  /*5dc0*/  FFMA.FTZ R69, R89, UR9, R116.reuse ;  /* 0x0000000959457c23 */ /* 0x100fe20008010074 */
[C---:B------:R-:W-:Y:S01]  /*5dd0*/  ISETP.GE.U32.AND.EX P2, PT, R109.reuse, 0x1000000, PT, P2 ;  /* 0x010000006d00780c */ /* 0x040fe20003f46120 */
[----:B------:R-:W-:Y:S01]  /*5de0*/  FMUL.FTZ R71, R70, UR16 ;  /* 0x0000001046477c20 */ /* 0x000fe20008410000 */
[----:B------:R-:W-:Y:S01]  /*5df0*/  FMUL.FTZ R68, R68, UR16 ;  /* 0x0000001044447c20 */ /* 0x000fe20008410000 */
[----:B------:R-:W-:Y:S01]  /*5e00*/  LOP3.LUT P3, RZ, R109, 0xff0000, RZ, 0xc0, !PT ;  /* 0x00ff00006dff7812 */ /* 0x000fe2000786c0ff */
[----:B------:R-:W-:Y:S01]  /*5e10*/  FADD.FTZ R69, R92, -R69 ;  /* 0x800000455c457221 */ /* 0x000fe20000010000 */
[C---:B------:R-:W-:Y:S01]  /*5e20*/  FMUL.FTZ R73, R71.reuse, UR28 ;  /* 0x0000001c47497c20 */ /* 0x040fe20008410000 */
[----:B------:R-:W-:Y:S01]  /*5e30*/  FMUL.FTZ R72, R68, UR28 ;  /* 0x0000001c44487c20 */ /* 0x000fe20008410000 */
[----:B------:R-:W-:Y:S01]  /*5e40*/  F2FP.BF16.F32.PACK_AB R71, R71, R68 ;  /* 0x000000444747723e */ /* 0x000fe200000010ff */
[----:B------:R-:W-:Y:S01]  /*5e50*/  FFMA.FTZ R68, R100, UR9, R116 ;  /* 0x0000000964447c23 */ /* 0x000fe20008010074 */
[----:B------:R-:W-:Y:S01]  /*5e60*/  FMUL.FTZ R70, R69, UR16 ;  /* 0x0000001045467c20 */ /* 0x000fe20008410000 */
[----:B------:R-:W-:-:S02]  /*5e70*/  FSEL R73, R73, RZ, P2 ;  /* 0x000000ff49497208 */ /* 0x000fc40001000000 */
[----:B------:R-:W-:Y:S01]  /*5e80*/  FSEL R72, R72, RZ, P3 ;  /* 0x000000ff48487208 */ /* 0x000fe20001800000 */
[----:B------:R-:W-:Y:S01]  /*5e90*/  FADD.FTZ R69, R97, -R68 ;  /* 0x8000004461457221 */ /* 0x000fe20000010000 */
[--C-:B------:R-:W-:Y:S01]  /*5ea0*/  FFMA.FTZ R68, R98, UR9, R116.reuse ;  /* 0x0000000962447c23 */ /* 0x100fe20008010074 */
[----:B------:R-:W-:Y:S01]  /*5eb0*/  FMUL.FTZ R74, R70, UR28 ;  /* 0x0000001c464a7c20 */ /* 0x000fe20008410000 */
[----:B------:R-:W-:Y:S01]  /*5ec0*/  F2FP.BF16.F32.PACK_AB R75, R73, R72 ;  /* 0x00000048494b723e */ /* 0x000fe200000010ff */
[--C-:B------:R-:W-:Y:S01]  /*5ed0*/  FFMA.FTZ R73, R87, UR9, R116.reuse ;  /* 0x0000000957497c23 */ /* 0x100fe20008010074 */
[----:B------:R-:W-:Y:S01]  /*5ee0*/  FMUL.FTZ R77, R69, UR16 ;  /* 0x00000010454d7c20 */ /* 0x000fe20008410000 */
[----:B------:R-:W-:Y:S01]  /*5ef0*/  FFMA.FTZ R69, R85, UR9, R116 ;  /* 0x0000000955457c23 */ /* 0x000fe20008010074 */
[----:B------:R-:W-:Y:S01]  /*5f00*/  FADD.FTZ R68, R95, -R68 ;  /* 0x800000445f447221 */ /* 0x000fe20000010000 */
[----:B------:R-:W-:Y:S01]  /*5f10*/  FADD.FTZ R73, R90, -R73 ;  /* 0x800000495a497221 */ /* 0x000fe20000010000 */
[----:B------:R-:W-:Y:S01]  /*5f20*/  FFMA.FTZ R116, R96, UR9, R116 ;  /* 0x0000000960747c23 */ /* 0x000fe20008010074 */
[C---:B------:R-:W-:Y:S01]  /*5f30*/  F2FP.BF16.F32.PACK_AB R70, R77.reuse, R70 ;  /* 0x000000464d46723e */ /* 0x040fe200000010ff */
[----:B------:R-:W-:Y:S01]  /*5f40*/  FMUL.FTZ R76, R77, UR28 ;  /* 0x0000001c4d4c7c20 */ /* 0x000fe20008410000 */
[----:B------:R-:W-:Y:S01]  /*5f50*/  FADD.FTZ R69, R88, -R69 ;  /* 0x8000004558457221 */ /* 0x000fe20000010000 */
[----:B------:R-:W-:Y:S01]  /*5f60*/  FMUL.FTZ R72, R73, UR16 ;  /* 0x0000001049487c20 */ /* 0x000fe20008410000 */
[----:B------:R-:W-:Y:S01]  /*5f70*/  FMUL.FTZ R77, R68, UR16 ;  /* 0x00000010444d7c20 */ /* 0x000fe20008410000 */
[----:B------:R-:W-:Y:S01]  /*5f80*/  LOP3.LUT P2, RZ, R109, 0xff00, RZ, 0xc0, !PT ;  /* 0x0000ff006dff7812 */ /* 0x000fe2000784c0ff */
[----:B------:R-:W-:Y:S01]  /*5f90*/  FADD.FTZ R116, R93, -R116 ;  /* 0x800000745d747221 */ /* 0x000fe20000010000 */
[----:B------:R-:W-:Y:S01]  /*5fa0*/  LOP3.LUT P3, RZ, R109, 0xff, RZ, 0xc0, !PT ;  /* 0x000000ff6dff7812 */ /* 0x000fe2000786c0ff */
[----:B------:R-:W-:Y:S01]  /*5fb0*/  FMUL.FTZ R68, R69, UR16 ;  /* 0x0000001045447c20 */ /* 0x000fe20008410000 */
[----:B------:R-:W-:Y:S01]  /*5fc0*/  FSEL R117, R76, RZ, P2 ;  /* 0x000000ff4c757208 */ /* 0x000fe20001000000 */
[----:B------:R-:W-:Y:S01]  /*5fd0*/  FMUL.FTZ R73, R116, UR16 ;  /* 0x0000001074497c20 */ /* 0x000fe20008410000 */
[C---:B------:R-:W-:Y:S01]  /*5fe0*/  F2FP.BF16.F32.PACK_AB R69, R77.reuse, R72 ;  /* 0x000000484d45723e */ /* 0x040fe200000010ff */
[----:B------:R-:W-:Y:S01]  /*5ff0*/  FMUL.FTZ R76, R72, UR28 ;  /* 0x0000001c484c7c20 */ /* 0x000fe20008410000 */
[----:B------:R-:W-:Y:S01]  /*6000*/  FSEL R74, R74, RZ, P3 ;  /* 0x000000ff4a4a7208 */ /* 0x000fe20001800000 */
[----:B------:R-:W-:Y:S01]  /*6010*/  FMUL.FTZ R77, R77, UR28 ;  /* 0x0000001c4d4d7c20 */ /* 0x000fe20008410000 */
[----:B------:R-:W-:Y:S01]  /*6020*/  LOP3.LUT P3, RZ, R108, 0xff0000, RZ, 0xc0, !PT ;  /* 0x00ff00006cff7812 */ /* 0x000fe2000786c0ff */
[----:B------:R-:W-:Y:S01]  /*6030*/  FMUL.FTZ R72, R68, UR28 ;  /* 0x0000001c44487c20 */ /* 0x000fe20008410000 */
[----:B------:R-:W-:-:S02]  /*6040*/  LOP3.LUT P2, RZ, R108, 0xff000000, RZ, 0xc0, !PT ;  /* 0xff0000006cff7812 */ /* 0x000fc4000784c0ff */
[C---:B------:R-:W-:Y:S01]  /*6050*/  F2FP.BF16.F32.PACK_AB R68, R73.reuse, R68 ;  /* 0x000000444944723e */ /* 0x040fe200000010ff */
[----:B------:R-:W-:Y:S01]  /*6060*/  FMUL.FTZ R73, R73, UR28 ;  /* 0x0000001c49497c20 */ /* 0x000fe20008410000 */
[----:B------:R-:W-:Y:S02]  /*6070*/  FSEL R76, R76, RZ, P3 ;  /* 0x000000ff4c4c7208 */ /* 0x000fe40001800000 */
[----:B------:R-:W-:Y:S02]  /*6080*/  FSEL R79, R77, RZ, P2 ;  /* 0x000000ff4d4f7208 */ /* 0x000fe40001000000 */
[C---:B------:R-:W-:Y:S02]  /*6090*/  LOP3.LUT P3, RZ, R108.reuse, 0xff, RZ, 0xc0, !PT ;  /* 0x000000ff6cff7812 */ /* 0x040fe4000786c0ff */
[----:B------:R-:W-:Y:S02]  /*60a0*/  LOP3.LUT P2, RZ, R108, 0xff00, RZ, 0xc0, !PT ;  /* 0x0000ff006cff7812 */ /* 0x000fe4000784c0ff */
[----:B------:R-:W-:-:S02]  /*60b0*/  FSEL R72, R72, RZ, P3 ;  /* 0x000000ff48487208 */ /* 0x000fc40001800000 */
[----:B------:R-:W-:Y:S02]  /*60c0*/  FSEL R77, R73, RZ, P2 ;  /* 0x000000ff494d7208 */ /* 0x000fe40001000000 */
[----:B------:R-:W-:Y:S02]  /*60d0*/  F2FP.BF16.F32.PACK_AB R74, R117, R74 ;  /* 0x0000004a754a723e */ /* 0x000fe400000010ff */
[----:B------:R-:W-:Y:S02]  /*60e0*/  F2FP.BF16.F32.PACK_AB R73, R79, R76 ;  /* 0x0000004c4f49723e */ /* 0x000fe400000010ff */
[----:B------:R-:W-:Y:S01]  /*60f0*/  F2FP.BF16.F32.PACK_AB R72, R77, R72 ;  /* 0x000000484d48723e */ /* 0x000fe200000010ff */
[----:B------:R-:W-:Y:S06]  /*6100*/  BRA `(.L_x_189) ;  /* 0x0000000000d47947 */ /* 0x000fec0003800000 */
.L_x_193:
[--C-:B------:R-:W-:Y:S01]  /*6110*/  FFMA.FTZ R73, R91, UR9, R116.reuse ;  /* 0x000000095b497c23 */ /* 0x100fe20008010074 */
[--C-:B------:R-:W-:Y:S01]  /*6120*/  FFMA.FTZ R74, R102, UR9, R116.reuse ;  /* 0x00000009664a7c23 */ /* 0x100fe20008010074 */
[----:B-----5:R-:W-:Y:S01]  /*6130*/  ISETP.GE.U32.AND P2, PT, R108, RZ, PT ;  /* 0x000000ff6c00720c */ /* 0x020fe20003f46070 */
[----:B------:R-:W-:Y:S01]  /*6140*/  FFMA.FTZ R78, R98, UR9, R116 ;  /* 0x00000009624e7c23 */ /* 0x000fe20008010074 */
[----:B------:R-:W-:Y:S01]  /*6150*/  FADD.FTZ R72, R94, -R73 ;  /* 0x800000495e487221 */ /* 0x000fe20000010000 */
[----:B------:R-:W-:Y:S01]  /*6160*/  FADD.FTZ R74, R99, -R74 ;  /* 0x8000004a634a7221 */ /* 0x000fe20000010000 */
[----:B------:R-:W-:Y:S01]  /*6170*/  FFMA.FTZ R73, R89, UR9, R116 ;  /* 0x0000000959497c23 */ /* 0x000fe20008010074 */
[C---:B------:R-:W-:Y:S01]  /*6180*/  LOP3.LUT P3, RZ, R109.reuse, 0xff0000, RZ, 0xc0, !PT ;  /* 0x00ff00006dff7812 */ /* 0x040fe2000786c0ff */
[----:B------:R-:W-:Y:S01]  /*6190*/  FMUL.FTZ R72, R72, UR16 ;  /* 0x0000001048487c20 */ /* 0x000fe20008410000 */
[----:B------:R-:W-:Y:S01]  /*61a0*/  FMUL.FTZ R74, R74, UR16 ;  /* 0x000000104a4a7c20 */ /* 0x000fe20008410000 */
[----:B------:R-:W-:Y:S01]  /*61b0*/  FADD.FTZ R73, R92, -R73 ;  /* 0x800000495c497221 */ /* 0x000fe20000010000 */
[----:B------:R-:W-:Y:S01]  /*61c0*/  ISETP.GE.U32.AND.EX P2, PT, R109, 0x1000000, PT, P2 ;  /* 0x010000006d00780c */ /* 0x000fe20003f46120 */
[----:B------:R-:W-:Y:S01]  /*61d0*/  FMUL.FTZ R72, R72, UR28 ;  /* 0x0000001c48487c20 */ /* 0x000fe20008410000 */
[----:B------:R-:W-:Y:S01]  /*61e0*/  FMUL.FTZ R74, R74, UR28 ;  /* 0x0000001c4a4a7c20 */ /* 0x000fe20008410000 */
[----:B------:R-:W-:Y:S01]  /*61f0*/  FMUL.FTZ R73, R73, UR16 ;  /* 0x0000001049497c20 */ /* 0x000fe20008410000 */
[----:B------:R-:W-:-:S02]  /*6200*/  FADD.FTZ R78, R95, -R78 ;  /* 0x8000004e5f4e7221 */ /* 0x000fc40000010000 */
[----:B------:R-:W-:Y:S01]  /*6210*/  FSEL R75, R72, RZ, P3 ;  /* 0x000000ff484b7208 */ /* 0x000fe20001800000 */
[--C-:B------:R-:W-:Y:S01]  /*6220*/  FFMA.FTZ R72, R100, UR9, R116.reuse ;  /* 0x0000000964487c23 */ /* 0x100fe20008010074 */
[----:B------:R-:W-:Y:S01]  /*6230*/  FSEL R76, R74, RZ, P2 ;  /* 0x000000ff4a4c7208 */ /* 0x000fe20001000000 */
[----:B------:R-:W-:Y:S01]  /*6240*/  FMUL.FTZ R74, R73, UR28 ;  /* 0x0000001c494a7c20 */ /* 0x000fe20008410000 */
[----:B------:R-:W-:Y:S01]  /*6250*/  FFMA.FTZ R73, R87, UR9, R116 ;  /* 0x0000000957497c23 */ /* 0x000fe20008010074 */
[----:B------:R-:W-:Y:S01]  /*6260*/  FADD.FTZ R72, R97, -R72 ;  /* 0x8000004861487221 */ /* 0x000fe20000010000 */
[----:B------:R-:W-:Y:S01]  /*6270*/  F2FP.BF16.F32.PACK_AB R75, R76, R75 ;  /* 0x0000004b4c4b723e */ /* 0x000fe200000010ff */
[----:B------:R-:W-:Y:S01]  /*6280*/  FMUL.FTZ R78, R78, UR16 ;  /* 0x000000104e4e7c20 */ /* 0x000fe20008410000 */
[----:B------:R-:W-:Y:S01]  /*6290*/  FADD.FTZ R76, R90, -R73 ;  /* 0x800000495a4c7221 */ /* 0x000fe20000010000 */
[----:B------:R-:W-:Y:S01]  /*62a0*/  FMUL.FTZ R77, R72, UR16 ;  /* 0x00000010484d7c20 */ /* 0x000fe20008410000 */
[--C-:B------:R-:W-:Y:S01]  /*62b0*/  FFMA.FTZ R72, R96, UR9, R116.reuse ;  /* 0x0000000960487c23 */ /* 0x100fe20008010074 */
[----:B------:R-:W-:Y:S01]  /*62c0*/  FFMA.FTZ R73, R85, UR9, R116 ;  /* 0x0000000955497c23 */ /* 0x000fe20008010074 */
[----:B------:R-:W-:Y:S01]  /*62d0*/  LOP3.LUT P3, RZ, R109, 0xff, RZ, 0xc0, !PT ;  /* 0x000000ff6dff7812 */ /* 0x000fe2000786c0ff */
[----:B------:R-:W-:Y:S01]  /*62e0*/  FMUL.FTZ R76, R76, UR16 ;  /* 0x000000104c4c7c20 */ /* 0x000fe20008410000 */
[----:B------:R-:W-:Y:S01]  /*62f0*/  FMUL.FTZ R77, R77, UR28 ;  /* 0x0000001c4d4d7c20 */ /* 0x000fe20008410000 */
[----:B------:R-:W-:Y:S01]  /*6300*/  LOP3.LUT P2, RZ, R109, 0xff00, RZ, 0xc0, !PT ;  /* 0x0000ff006dff7812 */ /* 0x000fe2000784c0ff */
[----:B------:R-:W-:Y:S01]  /*6310*/  FADD.FTZ R72, R93, -R72 ;  /* 0x800000485d487221 */ /* 0x000fe20000010000 */
[----:B------:R-:W-:Y:S01]  /*6320*/  FADD.FTZ R73, R88, -R73 ;  /* 0x8000004958497221 */ /* 0x000fe20000010000 */
[----:B------:R-:W-:Y:S01]  /*6330*/  FSEL R74, R74, RZ, P3 ;  /* 0x000000ff4a4a7208 */ /* 0x000fe20001800000 */
[----:B------:R-:W-:Y:S01]  /*6340*/  FMUL.FTZ R76, R76, UR28 ;  /* 0x0000001c4c4c7c20 */ /* 0x000fe20008410000 */
[----:B------:R-:W-:Y:S01]  /*6350*/  LOP3.LUT P3, RZ, R108, 0xff0000, RZ, 0xc0, !PT ;  /* 0x00ff00006cff7812 */ /* 0x000fe2000786c0ff */
[----:B------:R-:W-:Y:S01]  /*6360*/  FMUL.FTZ R72, R72, UR16 ;  /* 0x0000001048487c20 */ /* 0x000fe20008410000 */
        /* <DEDUP_REMOVED lines=8> */
[----:B------:R-:W-:-:S02]  /*63f0*/  FSEL R79, R78, RZ, P2 ;  /* 0x000000ff4e4f7208 */ /* 0x000fc40001000000 */
[----:B------:R-:W-:Y:S02]  /*6400*/  LOP3.LUT P2, RZ, R108, 0xff, RZ, 0xc0, !PT ;  /* 0x000000ff6cff7812 */ /* 0x000fe4000784c0ff */
[----:B------:R-:W-:Y:S02]  /*6410*/  FSEL R77, R72, RZ, P3 ;  /* 0x000000ff484d7208 */ /* 0x000fe40001800000 */
[----:B------:R-:W-:Y:S02]  /*6420*/  FSEL R72, R73, RZ, P2 ;  /* 0x000000ff49487208 */ /* 0x000fe40001000000 */
[----:B------:R-:W-:Y:S02]  /*6430*/  F2FP.BF16.F32.PACK_AB R74, R117, R74 ;  /* 0x0000004a754a723e */ /* 0x000fe400000010ff */
[----:B------:R-:W-:Y:S02]  /*6440*/  F2FP.BF16.F32.PACK_AB R73, R79, R76 ;  /* 0x0000004c4f49723e */ /* 0x000fe400000010ff */
[----:B------:R-:W-:-:S07]  /*6450*/  F2FP.BF16.F32.PACK_AB R72, R77, R72 ;  /* 0x000000484d48723e */ /* 0x000fce00000010ff */
.L_x_189:
        /* <DEDUP_REMOVED lines=9> */
.L_x_185:
[----:B------:R-:W-:Y:S05]  /*64f0*/  BSYNC.RECONVERGENT B0 ;  /* 0x0000000000007941 */ /* 0x000fea0003800200 */
.L_x_184:
[----:B------:R-:W-:Y:S01]  /*6500*/  UPLOP3.LUT UP1, UPT, UPT, UPT, UP1, 0x40, 0x4 ;  /* 0x000000000004789c */ /* 0x000fe20003f2e810 */
[----:B------:R-:W-:Y:S10]  /*6510*/  BRA.U !UP2, `(.L_x_194) ;  /* 0xffffff9d0ae87547 */ /* 0x000ff4000b83ffff */
.L_x_167:
        /* <DEDUP_REMOVED lines=22> */
.L_x_195:
        /* <DEDUP_REMOVED lines=16> */
.L_x_2764:


//--------------------- .text._ZN10layer_norm22ln_bwd_finalize_kernelINS_22Kernel_traits_finalizeILj2048E13__nv_bfloat16S2_S2_S2_fjLb0ELj1024ELj4ENS_18Kernel_traits_baseILj2048ES2_S2_S2_S2_fjLj1024EEEEELb0ELb1EEEvNS_9BwdParamsE --------------------------
	.section	.text._ZN10layer_norm22ln_bwd_finalize_kernelINS_22Kernel_traits_finalizeILj2048E13__nv_bfloat16S2_S2_S2_fjLb0ELj1024ELj4ENS_18Kernel_traits_baseILj2048ES2_S2_S2_S2_fjLj1024EEEEELb0ELb1EEEvNS_9BwdParamsE,"ax",@progbits
	.align	128
        .global         _ZN10layer_norm22ln_bwd_finalize_kernelINS_22Kernel_traits_finalizeILj2048E13__nv_bfloat16S2_S2_S2_fjLb0ELj1024ELj4ENS_18Kernel_traits_baseILj2048ES2_S2_S2_S2_fjLj1024EEEEELb0ELb1EEEvNS_9BwdParamsE
        .type           _ZN10layer_norm22ln_bwd_finalize_kernelINS_22Kernel_traits_finalizeILj2048E13__nv_bfloat16S2_S2_S2_fjLb0ELj1024ELj4ENS_18Kernel_traits_baseILj2048ES2_S2_S2_S2_fjLj1024EEEEELb0ELb1EEEvNS_9BwdParamsE,@function
        .size           _ZN10layer_norm22ln_bwd_finalize_kernelINS_22Kernel_traits_finalizeILj2048E13__nv_bfloat16S2_S2_S2_fjLb0ELj1024ELj4ENS_18Kernel_traits_baseILj2048ES2_S2_S2_S2_fjLj1024EEEEELb0ELb1EEEvNS_9BwdParamsE,(.L_x_2765 - _ZN10layer_norm22ln_bwd_finalize_kernelINS_22Kernel_traits_finalizeILj2048E13__nv_bfloat16S2_S2_S2_fjLb0ELj1024ELj4ENS_18Kernel_traits_baseILj2048ES2_S2_S2_S2_fjLj1024EEEEELb0ELb1EEEvNS_9BwdParamsE)
        .other          _ZN10layer_norm22ln_bwd_finalize_kernelINS_22Kernel_traits_finalizeILj2048E13__nv_bfloat16S2_S2_S2_fjLb0ELj1024ELj4ENS_18Kernel_traits_baseILj2048ES2_S2_S2_S2_fjLj1024EEEEELb0ELb1EEEvNS_9BwdParamsE,@"STO_CUDA_ENTRY STV_DEFAULT"
_ZN10layer_norm22ln_bwd_finalize_kernelINS_22Kernel_traits_finalizeILj2048E13__nv_bfloat16S2_S2_S2_fjLb0ELj1024ELj4ENS_18Kernel_traits_baseILj2048ES2_S2_S2_S2_fjLj1024EEEEELb0ELb1EEEvNS_9BwdParamsE:
.text._ZN10layer_norm22ln_bwd_finalize_kernelINS_22Kernel_traits_finalizeILj2048E13__nv_bfloat16S2_S2_S2_fjLb0ELj1024ELj4ENS_18Kernel_traits_baseILj2048ES2_S2_S2_S2_fjLj1024EEEEELb0ELb1EEEvNS_9BwdParamsE:
[----:B------:R-:W-:Y:S01]  /*0000*/  LDC R1, c[0x0][0x37c] ;  /* 0x0000df00ff017b82 */ /* 0x000fe20000000800 */
[----:B------:R-:W0:Y:S01]  /*0010*/  S2R R58, SR_CTAID.X ;  /* 0x00000000003a7919 */ /* 0x000e220000002500 */
[----:B------:R-:W1:Y:S01]  /*0020*/  S2R R57, SR_TID.X ;  /* 0x0000000000397919 */ /* 0x000e620000002100 */
[----:B0-----:R-:W-:-:S04]  /*0030*/  SHF.L.U32 R0, R58, 0x5, RZ ;  /* 0x000000053a007819 */ /* 0x001fc800000006ff */
[----:B-1----:R-:W-:-:S04]  /*0040*/  LOP3.LUT R2, R0, 0x1f, R57, 0xf8, !PT ;  /* 0x0000001f00027812 */ /* 0x002fc800078ef839 */
[----:B------:R-:W-:-:S13]  /*0050*/  ISETP.GT.U32.AND P0, PT, R2, 0x7ff, PT ;  /* 0x000007ff0200780c */ /* 0x000fda0003f04070 */
[----:B------:R-:W-:Y:S05]  /*0060*/  @P0 EXIT ;  /* 0x000000000000094d */ /* 0x000fea0003800000 */
[----:B------:R-:W0:Y:S01]  /*0070*/  LDCU UR8, c[0x0][0x380] ;  /* 0x00007000ff0877ac */ /* 0x000e220008000800 */
[----:B------:R-:W-:Y:S01]  /*0080*/  SHF.R.U32.HI R2, RZ, 0x5, R57 ;  /* 0x00000005ff027819 */ /* 0x000fe20000011639 */
[----:B------:R-:W-:Y:S01]  /*0090*/  BSSY.RECONVERGENT B0, `(.L_x_196) ;  /* 0x0000139000007945 */ /* 0x000fe20003800200 */
[----:B------:R-:W-:Y:S01]  /*00a0*/  HFMA2 R3, -RZ, RZ, 0, 0 ;  /* 0x00000000ff037431 */ /* 0x000fe200000001ff */
[----:B------:R-:W1:Y:S01]  /*00b0*/  LDCU.64 UR6, c[0x0][0x358] ;  /* 0x00006b00ff0677ac */ /* 0x000e620008000a00 */
[----:B------:R-:W-:Y:S02]  /*00c0*/  LOP3.LUT R57, R57, 0x1f, RZ, 0xc0, !PT ;  /* 0x0000001f39397812 */ /* 0x000fe400078ec0ff */
[----:B------:R-:W-:Y:S02]  /*00d0*/  MOV R43, RZ ;  /* 0x000000ff002b7202 */ /* 0x000fe40000000f00 */
[----:B0-----:R-:W-:-:S13]  /*00e0*/  ISETP.GE.U32.AND P0, PT, R2, UR8, PT ;  /* 0x0000000802007c0c */ /* 0x001fda000bf06070 */
[----:B-1----:R-:W-:Y:S05]  /*00f0*/  @P0 BRA `(.L_x_197) ;  /* 0x0000001000c80947 */ /* 0x002fea0003800000 */
[----:B------:R-:W-:Y:S01]  /*0100*/  LOP3.LUT R36, R2, 0x20, RZ, 0xfc, !PT ;  /* 0x0000002002247812 */ /* 0x000fe200078efcff */
[----:B------:R-:W-:Y:S01]  /*0110*/  BSSY.RECONVERGENT B1, `(.L_x_198) ;  /* 0x00000b2000017945 */ /* 0x000fe20003800200 */
[----:B------:R-:W-:Y:S02]  /*0120*/  LOP3.LUT R4, RZ, R2, RZ, 0x33, !PT ;  /* 0x00000002ff047212 */ /* 0x000fe400078e33ff */
[----:B------:R-:W-:Y:S02]  /*0130*/  VIMNMX.U32 R3, PT, PT, R36, UR8, !PT ;  /* 0x0000000824037c48 */ /* 0x000fe4000ffe0000 */
[----:B------:R-:W-:Y:S02]  /*0140*/  MOV R43, RZ ;  /* 0x000000ff002b7202 */ /* 0x000fe40000000f00 */
[----:B------:R-:W-:-:S04]  /*0150*/  IADD3 R3, PT, PT, R3, R4, RZ ;  /* 0x0000000403037210 */ /* 0x000fc80007ffe0ff */
[C---:B------:R-:W-:Y:S02]  /*0160*/  ISETP.GE.U32.AND P1, PT, R3.reuse, 0x1e0, PT ;  /* 0x000001e00300780c */ /* 0x040fe40003f26070 */
[----:B------:R-:W-:Y:S02]  /*0170*/  LEA.HI R54, R3, 0x1, RZ, 0x1b ;  /* 0x0000000103367811 */ /* 0x000fe400078fd8ff */
[----:B------:R-:W-:Y:S02]  /*0180*/  MOV R3, RZ ;  /* 0x000000ff00037202 */ /* 0x000fe40000000f00 */
[----:B------:R-:W-:-:S07]  /*0190*/  LOP3.LUT P0, R56, R54, 0xf, RZ, 0xc0, !PT ;  /* 0x0000000f36387812 */ /* 0x000fce000780c0ff */
[----:B------:R-:W-:Y:S06]  /*01a0*/  @!P1 BRA `(.L_x_199) ;  /* 0x0000000800a09947 */ /* 0x000fec0003800000 */
[----:B------:R-:W0:Y:S01]  /*01b0*/  LDC R55, c[0x0][0x388] ;  /* 0x0000e200ff377b82 */ /* 0x000e220000000800 */
[C---:B------:R-:W-:Y:S01]  /*01c0*/  LOP3.LUT R5, R2.reuse, 0x120, RZ, 0xfc, !PT ;  /* 0x0000012002057812 */ /* 0x040fe200078efcff */
[----:B------:R-:W-:Y:S01]  /*01d0*/  HFMA2 R43, -RZ, RZ, 0, 0 ;  /* 0x00000000ff2b7431 */ /* 0x000fe200000001ff */
[C---:B------:R-:W-:Y:S02]  /*01e0*/  LOP3.LUT R7, R2.reuse, 0x140, RZ, 0xfc, !PT ;  /* 0x0000014002077812 */ /* 0x040fe400078efcff */
[C---:B------:R-:W-:Y:S02]  /*01f0*/  LOP3.LUT R4, R2.reuse, 0x100, RZ, 0xfc, !PT ;  /* 0x0000010002047812 */ /* 0x040fe400078efcff */
[C---:B------:R-:W-:Y:S02]  /*0200*/  LOP3.LUT R9, R2.reuse, 0x160, RZ, 0xfc, !PT ;  /* 0x0000016002097812 */ /* 0x040fe400078efcff */
[C---:B------:R-:W-:Y:S02]  /*0210*/  LOP3.LUT R11, R2.reuse, 0x180, RZ, 0xfc, !PT ;  /* 0x00000180020b7812 */ /* 0x040fe400078efcff */
[----:B------:R-:W-:-:S02]  /*0220*/  LOP3.LUT R12, R2, 0x1a0, RZ, 0xfc, !PT ;  /* 0x000001a0020c7812 */ /* 0x000fc400078efcff */
[C---:B------:R-:W-:Y:S02]  /*0230*/  LOP3.LUT R13, R2.reuse, 0x1c0, RZ, 0xfc, !PT ;  /* 0x000001c0020d7812 */ /* 0x040fe400078efcff */
[C---:B------:R-:W-:Y:S02]  /*0240*/  LOP3.LUT R15, R2.reuse, 0x1e0, RZ, 0xfc, !PT ;  /* 0x000001e0020f7812 */ /* 0x040fe400078efcff */
[C---:B------:R-:W-:Y:S02]  /*0250*/  LOP3.LUT R16, R2.reuse, 0x80, RZ, 0xfc, !PT ;  /* 0x0000008002107812 */ /* 0x040fe400078efcff */
[C---:B------:R-:W-:Y:S02]  /*0260*/  LOP3.LUT R17, R2.reuse, 0xa0, RZ, 0xfc, !PT ;  /* 0x000000a002117812 */ /* 0x040fe400078efcff */
[C---:B------:R-:W-:Y:S02]  /*0270*/  LOP3.LUT R19, R2.reuse, 0xc0, RZ, 0xfc, !PT ;  /* 0x000000c002137812 */ /* 0x040fe400078efcff */
[C---:B------:R-:W-:Y:S01]  /*0280*/  LOP3.LUT R21, R2.reuse, 0xe0, RZ, 0xfc, !PT ;  /* 0x000000e002157812 */ /* 0x040fe200078efcff */
[-CC-:B0-----:R-:W-:Y:S01]  /*0290*/  IMAD R6, R5, R55.reuse, R0.reuse ;  /* 0x0000003705067224 */ /* 0x181fe200078e0200 */
[C---:B------:R-:W-:Y:S01]  /*02a0*/  LOP3.LUT R23, R2.reuse, 0x40, RZ, 0xfc, !PT ;  /* 0x0000004002177812 */ /* 0x040fe200078efcff */
[-CC-:B------:R-:W-:Y:S01]  /*02b0*/  IMAD R8, R7, R55.reuse, R0.reuse ;  /* 0x0000003707087224 */ /* 0x180fe200078e0200 */
[----:B------:R-:W-:Y:S01]  /*02c0*/  LOP3.LUT R25, R2, 0x60, RZ, 0xfc, !PT ;  /* 0x0000006002197812 */ /* 0x000fe200078efcff */
[-CC-:B------:R-:W-:Y:S01]  /*02d0*/  IMAD R36, R36, R55.reuse, R0.reuse ;  /* 0x0000003724247224 */ /* 0x180fe200078e0200 */
[----:B------:R-:W-:Y:S01]  /*02e0*/  LOP3.LUT R27, R54, 0xffffff0, RZ, 0xc0, !PT ;  /* 0x0ffffff0361b7812 */ /* 0x000fe200078ec0ff */
[-CC-:B------:R-:W-:Y:S01]  /*02f0*/  IMAD R4, R4, R55.reuse, R0.reuse ;  /* 0x0000003704047224 */ /* 0x180fe200078e0200 */
[----:B------:R-:W-:Y:S01]  /*0300*/  IADD3 R5, PT, PT, R57, R6, RZ ;  /* 0x0000000639057210 */ /* 0x000fe20007ffe0ff */
[-CC-:B------:R-:W-:Y:S01]  /*0310*/  IMAD R10, R9, R55.reuse, R0.reuse ;  /* 0x00000037090a7224 */ /* 0x180fe200078e0200 */
[----:B------:R-:W-:Y:S01]  /*0320*/  IADD3 R6, PT, PT, R57, R8, RZ ;  /* 0x0000000839067210 */ /* 0x000fe20007ffe0ff */
[----:B------:R-:W-:-:S02]  /*0330*/  IMAD R14, R11, R55, R0 ;  /* 0x000000370b0e7224 */ /* 0x000fc400078e0200 */
[-CC-:B------:R-:W-:Y:S01]  /*0340*/  IMAD R18, R12, R55.reuse, R0.reuse ;  /* 0x000000370c127224 */ /* 0x180fe200078e0200 */
[----:B------:R-:W-:Y:S01]  /*0350*/  IADD3 R7, PT, PT, R57, R10, RZ ;  /* 0x0000000a39077210 */ /* 0x000fe20007ffe0ff */
[-CC-:B------:R-:W-:Y:S01]  /*0360*/  IMAD R20, R13, R55.reuse, R0.reuse ;  /* 0x000000370d147224 */ /* 0x180fe200078e0200 */
[----:B------:R-:W-:Y:S01]  /*0370*/  IADD3 R8, PT, PT, R57, R14, RZ ;  /* 0x0000000e39087210 */ /* 0x000fe20007ffe0ff */
[-CC-:B------:R-:W-:Y:S01]  /*0380*/  IMAD R22, R15, R55.reuse, R0.reuse ;  /* 0x000000370f167224 */ /* 0x180fe200078e0200 */
[C---:B------:R-:W-:Y:S01]  /*0390*/  IADD3 R9, PT, PT, R57.reuse, R18, RZ ;  /* 0x0000001239097210 */ /* 0x040fe20007ffe0ff */
[-CC-:B------:R-:W-:Y:S01]  /*03a0*/  IMAD R24, R16, R55.reuse, R0.reuse ;  /* 0x0000003710187224 */ /* 0x180fe200078e0200 */
[----:B------:R-:W-:Y:S01]  /*03b0*/  IADD3 R16, PT, PT, R57, R4, RZ ;  /* 0x0000000439107210 */ /* 0x000fe20007ffe0ff */
[-CC-:B------:R-:W-:Y:S01]  /*03c0*/  IMAD R26, R17, R55.reuse, R0.reuse ;  /* 0x00000037111a7224 */ /* 0x180fe200078e0200 */
[----:B------:R-:W-:Y:S01]  /*03d0*/  IADD3 R12, PT, PT, R57, R36, RZ ;  /* 0x00000024390c7210 */ /* 0x000fe20007ffe0ff */
[-CC-:B------:R-:W-:Y:S01]  /*03e0*/  IMAD R28, R19, R55.reuse, R0.reuse ;  /* 0x00000037131c7224 */ /* 0x180fe200078e0200 */
[----:B------:R-:W-:Y:S01]  /*03f0*/  IADD3 R19, PT, PT, -R27, RZ, RZ ;  /* 0x000000ff1b137210 */ /* 0x000fe20007ffe1ff */
[-CC-:B------:R-:W-:Y:S01]  /*0400*/  IMAD R30, R21, R55.reuse, R0.reuse ;  /* 0x00000037151e7224 */ /* 0x180fe200078e0200 */
[----:B------:R-:W-:Y:S01]  /*0410*/  IADD3 R10, PT, PT, R57, R20, RZ ;  /* 0x00000014390a7210 */ /* 0x000fe20007ffe0ff */
[-CC-:B------:R-:W-:Y:S01]  /*0420*/  IMAD R32, R23, R55.reuse, R0.reuse ;  /* 0x0000003717207224 */ /* 0x180fe200078e0200 */
[----:B------:R-:W-:Y:S01]  /*0430*/  IADD3 R11, PT, PT, R57, R22, RZ ;  /* 0x00000016390b7210 */ /* 0x000fe20007ffe0ff */
[-CC-:B------:R-:W-:Y:S01]  /*0440*/  IMAD R34, R25, R55.reuse, R0.reuse ;  /* 0x0000003719227224 */ /* 0x180fe200078e0200 */
[C---:B------:R-:W-:Y:S01]  /*0450*/  IADD3 R18, PT, PT, R57.reuse, R24, RZ ;  /* 0x0000001839127210 */ /* 0x040fe20007ffe0ff */
[----:B------:R-:W-:Y:S01]  /*0460*/  IMAD R0, R2, R55, R0 ;  /* 0x0000003702007224 */ /* 0x000fe200078e0200 */
[----:B------:R-:W-:-:S02]  /*0470*/  IADD3 R13, PT, PT, R57, R26, RZ ;  /* 0x0000001a390d7210 */ /* 0x000fc40007ffe0ff */
[C---:B------:R-:W-:Y:S02]  /*0480*/  IADD3 R14, PT, PT, R57.reuse, R28, RZ ;  /* 0x0000001c390e7210 */ /* 0x040fe40007ffe0ff */
[C---:B------:R-:W-:Y:S02]  /*0490*/  IADD3 R15, PT, PT, R57.reuse, R30, RZ ;  /* 0x0000001e390f7210 */ /* 0x040fe40007ffe0ff */
[C---:B------:R-:W-:Y:S02]  /*04a0*/  IADD3 R4, PT, PT, R57.reuse, R32, RZ ;  /* 0x0000002039047210 */ /* 0x040fe40007ffe0ff */
[C---:B------:R-:W-:Y:S02]  /*04b0*/  IADD3 R17, PT, PT, R57.reuse, R34, RZ ;  /* 0x0000002239117210 */ /* 0x040fe40007ffe0ff */
[----:B------:R-:W-:-:S07]  /*04c0*/  IADD3 R0, PT, PT, R57, R0, RZ ;  /* 0x0000000039007210 */ /* 0x000fce0007ffe0ff */
.L_x_200:
        /* <DEDUP_REMOVED lines=118> */
.L_x_199:
[----:B------:R-:W-:Y:S05]  /*0c30*/  BSYNC.RECONVERGENT B1 ;  /* 0x0000000000017941 */ /* 0x000fea0003800200 */
.L_x_198:
        /* <DEDUP_REMOVED lines=9> */
[----:B------:R-:W0:Y:S08]  /*0cd0*/  LDC R32, c[0x0][0x388] ;  /* 0x0000e200ff207b82 */ /* 0x000e300000000800 */
[----:B------:R-:W1:Y:S08]  /*0ce0*/  LDC.64 R6, c[0x0][0x448] ;  /* 0x00011200ff067b82 */ /* 0x000e700000000a00 */
[----:B------:R-:W2:Y:S01]  /*0cf0*/  LDC.64 R8, c[0x0][0x440] ;  /* 0x00011000ff087b82 */ /* 0x000ea20000000a00 */
[----:B0-----:R-:W-:-:S05]  /*0d00*/  IMAD R13, R2, R32, R11 ;  /* 0x00000020020d7224 */ /* 0x001fca00078e020b */
[CC--:B------:R-:W-:Y:S02]  /*0d10*/  LEA R21, R32.reuse, R13.reuse, 0x5 ;  /* 0x0000000d20157211 */ /* 0x0c0fe400078e28ff */
[CC--:B------:R-:W-:Y:S01]  /*0d20*/  LEA R23, R32.reuse, R13.reuse, 0x6 ;  /* 0x0000000d20177211 */ /* 0x0c0fe200078e30ff */
[----:B-1----:R-:W-:Y:S01]  /*0d30*/  IMAD.WIDE.U32 R14, R13, 0x4, R6 ;  /* 0x000000040d0e7825 */ /* 0x002fe200078e0006 */
[----:B------:R-:W-:-:S03]  /*0d40*/  LEA R29, R32, R13, 0x7 ;  /* 0x0000000d201d7211 */ /* 0x000fc600078e38ff */
[--C-:B--2---:R-:W-:Y:S02]  /*0d50*/  IMAD.WIDE.U32 R16, R13, 0x4, R8.reuse ;  /* 0x000000040d107825 */ /* 0x104fe400078e0008 */
[----:B------:R0:W2:Y:S02]  /*0d60*/  LDG.E R14, desc[UR6][R14.64] ;  /* 0x000000060e0e7981 */ /* 0x0000a4000c1e1900 */
[C---:B------:R-:W-:Y:S02]  /*0d70*/  IMAD.WIDE.U32 R18, R21.reuse, 0x4, R8 ;  /* 0x0000000415127825 */ /* 0x040fe400078e0008 */
[----:B------:R1:W3:Y:S01]  /*0d80*/  LDG.E R0, desc[UR6][R16.64] ;  /* 0x0000000610007981 */ /* 0x0002e2000c1e1900 */
[----:B------:R-:W-:Y:S01]  /*0d90*/  LEA R27, R32, R23, 0x5 ;  /* 0x00000017201b7211 */ /* 0x000fe200078e28ff */
[----:B------:R-:W-:Y:S02]  /*0da0*/  IMAD.WIDE.U32 R20, R21, 0x4, R6 ;  /* 0x0000000415147825 */ /* 0x000fe400078e0006 */
[----:B------:R4:W5:Y:S02]  /*0db0*/  LDG.E R4, desc[UR6][R18.64] ;  /* 0x0000000612047981 */ /* 0x000964000c1e1900 */
[----:B------:R-:W-:-:S02]  /*0dc0*/  IMAD.WIDE.U32 R12, R23, 0x4, R8 ;  /* 0x00000004170c7825 */ /* 0x000fc400078e0008 */
[----:B------:R-:W5:Y:S02]  /*0dd0*/  LDG.E R31, desc[UR6][R20.64] ;  /* 0x00000006141f7981 */ /* 0x000f64000c1e1900 */
[----:B------:R-:W-:Y:S01]  /*0de0*/  IMAD.WIDE.U32 R22, R23, 0x4, R6 ;  /* 0x0000000417167825 */ /* 0x000fe200078e0006 */
[----:B0-----:R-:W-:Y:S01]  /*0df0*/  LEA R15, R32, R29, 0x5 ;  /* 0x0000001d200f7211 */ /* 0x001fe200078e28ff */
[----:B------:R0:W5:Y:S02]  /*0e00*/  LDG.E R12, desc[UR6][R12.64] ;  /* 0x000000060c0c7981 */ /* 0x000164000c1e1900 */
[C---:B-1----:R-:W-:Y:S02]  /*0e10*/  IMAD.WIDE.U32 R16, R27.reuse, 0x4, R8 ;  /* 0x000000041b107825 */ /* 0x042fe400078e0008 */
[----:B------:R1:W5:Y:S02]  /*0e20*/  LDG.E R33, desc[UR6][R22.64] ;  /* 0x0000000616217981 */ /* 0x000364000c1e1900 */
[----:B----4-:R-:W-:-:S02]  /*0e30*/  IMAD.WIDE.U32 R18, R27, 0x4, R6 ;  /* 0x000000041b127825 */ /* 0x010fc400078e0006 */
[----:B------:R-:W4:Y:S02]  /*0e40*/  LDG.E R17, desc[UR6][R16.64] ;  /* 0x0000000610117981 */ /* 0x000f24000c1e1900 */
[C---:B------:R-:W-:Y:S01]  /*0e50*/  IMAD.WIDE.U32 R26, R29.reuse, 0x4, R6 ;  /* 0x000000041d1a7825 */ /* 0x040fe200078e0006 */
[----:B0-----:R-:W-:Y:S01]  /*0e60*/  LEA R13, R32, R29, 0x6 ;  /* 0x0000001d200d7211 */ /* 0x001fe200078e30ff */
[----:B------:R-:W4:Y:S02]  /*0e70*/  LDG.E R19, desc[UR6][R18.64] ;  /* 0x0000000612137981 */ /* 0x000f24000c1e1900 */
[--C-:B------:R-:W-:Y:S02]  /*0e80*/  IMAD.WIDE.U32 R24, R29, 0x4, R8.reuse ;  /* 0x000000041d187825 */ /* 0x100fe400078e0008 */
[----:B------:R-:W4:Y:S02]  /*0e90*/  LDG.E R27, desc[UR6][R26.64] ;  /* 0x000000061a1b7981 */ /* 0x000f24000c1e1900 */
[----:B------:R-:W-:-:S02]  /*0ea0*/  IMAD.WIDE.U32 R28, R15, 0x4, R8 ;  /* 0x000000040f1c7825 */ /* 0x000fc400078e0008 */
[----:B------:R0:W4:Y:S02]  /*0eb0*/  LDG.E R10, desc[UR6][R24.64] ;  /* 0x00000006180a7981 */ /* 0x000124000c1e1900 */
[--C-:B------:R-:W-:Y:S01]  /*0ec0*/  IMAD.WIDE.U32 R20, R15, 0x4, R6.reuse ;  /* 0x000000040f147825 */ /* 0x100fe200078e0006 */
[----:B------:R-:W-:Y:S01]  /*0ed0*/  LEA R15, R32, R13, 0x5 ;  /* 0x0000000d200f7211 */ /* 0x000fe200078e28ff */
[----:B------:R-:W4:Y:S02]  /*0ee0*/  LDG.E R29, desc[UR6][R28.64] ;  /* 0x000000061c1d7981 */ /* 0x000f24000c1e1900 */
[C---:B-1----:R-:W-:Y:S02]  /*0ef0*/  IMAD.WIDE.U32 R22, R13.reuse, 0x4, R6 ;  /* 0x000000040d167825 */ /* 0x042fe400078e0006 */
[----:B------:R-:W4:Y:S02]  /*0f00*/  LDG.E R21, desc[UR6][R20.64] ;  /* 0x0000000614157981 */ /* 0x000f24000c1e1900 */
[----:B0-----:R-:W-:-:S02]  /*0f10*/  IMAD.WIDE.U32 R24, R13, 0x4, R8 ;  /* 0x000000040d187825 */ /* 0x001fc400078e0008 */
[----:B------:R-:W4:Y:S02]  /*0f20*/  LDG.E R23, desc[UR6][R22.64] ;  /* 0x0000000616177981 */ /* 0x000f24000c1e1900 */
[C---:B------:R-:W-:Y:S02]  /*0f30*/  IMAD.WIDE.U32 R8, R15.reuse, 0x4, R8 ;  /* 0x000000040f087825 */ /* 0x040fe400078e0008 */
[----:B------:R-:W4:Y:S02]  /*0f40*/  LDG.E R25, desc[UR6][R24.64] ;  /* 0x0000000618197981 */ /* 0x000f24000c1e1900 */
[----:B------:R-:W-:Y:S02]  /*0f50*/  IMAD.WIDE.U32 R6, R15, 0x4, R6 ;  /* 0x000000040f067825 */ /* 0x000fe400078e0006 */
[----:B------:R-:W4:Y:S04]  /*0f60*/  LDG.E R9, desc[UR6][R8.64] ;  /* 0x0000000608097981 */ /* 0x000f28000c1e1900 */
[----:B------:R-:W4:Y:S01]  /*0f70*/  LDG.E R7, desc[UR6][R6.64] ;  /* 0x0000000606077981 */ /* 0x000f22000c1e1900 */
[----:B------:R-:W-:Y:S01]  /*0f80*/  IADD3 R2, PT, PT, R2, 0x100, RZ ;  /* 0x0000010002027810 */ /* 0x000fe20007ffe0ff */
[----:B--2---:R-:W-:Y:S01]  /*0f90*/  FADD.FTZ R14, R3, R14 ;  /* 0x0000000e030e7221 */ /* 0x004fe20000010000 */
[----:B---3--:R-:W-:-:S04]  /*0fa0*/  FADD.FTZ R43, R43, R0 ;  /* 0x000000002b2b7221 */ /* 0x008fc80000010000 */
[----:B-----5:R-:W-:Y:S01]  /*0fb0*/  FADD.FTZ R43, R43, R4 ;  /* 0x000000042b2b7221 */ /* 0x020fe20000010000 */
[----:B------:R-:W-:-:S03]  /*0fc0*/  FADD.FTZ R14, R14, R31 ;  /* 0x0000001f0e0e7221 */ /* 0x000fc60000010000 */
[----:B------:R-:W-:Y:S01]  /*0fd0*/  FADD.FTZ R12, R43, R12 ;  /* 0x0000000c2b0c7221 */ /* 0x000fe20000010000 */
[----:B------:R-:W-:-:S03]  /*0fe0*/  FADD.FTZ R14, R14, R33 ;  /* 0x000000210e0e7221 */ /* 0x000fc60000010000 */
[----:B----4-:R-:W-:Y:S01]  /*0ff0*/  FADD.FTZ R17, R12, R17 ;  /* 0x000000110c117221 */ /* 0x010fe20000010000 */
[----:B------:R-:W-:-:S04]  /*1000*/  FADD.FTZ R14, R14, R19 ;  /* 0x000000130e0e7221 */ /* 0x000fc80000010000 */
[----:B------:R-:W-:Y:S01]  /*1010*/  FADD.FTZ R14, R14, R27 ;  /* 0x0000001b0e0e7221 */ /* 0x000fe20000010000 */
[----:B------:R-:W-:-:S04]  /*1020*/  FADD.FTZ R10, R17, R10 ;  /* 0x0000000a110a7221 */ /* 0x000fc80000010000 */
[----:B------:R-:W-:Y:S01]  /*1030*/  FADD.FTZ R10, R10, R29 ;  /* 0x0000001d0a0a7221 */ /* 0x000fe20000010000 */
[----:B------:R-:W-:-:S04]  /*1040*/  FADD.FTZ R14, R14, R21 ;  /* 0x000000150e0e7221 */ /* 0x000fc80000010000 */
[----:B------:R-:W-:Y:S01]  /*1050*/  FADD.FTZ R14, R14, R23 ;  /* 0x000000170e0e7221 */ /* 0x000fe20000010000 */
[----:B------:R-:W-:-:S04]  /*1060*/  FADD.FTZ R10, R10, R25 ;  /* 0x000000190a0a7221 */ /* 0x000fc80000010000 */
[----:B------:R-:W-:Y:S01]  /*1070*/  FADD.FTZ R43, R10, R9 ;  /* 0x000000090a2b7221 */ /* 0x000fe20000010000 */
[----:B------:R-:W-:-:S07]  /*1080*/  FADD.FTZ R3, R14, R7 ;  /* 0x000000070e037221 */ /* 0x000fce0000010000 */
.L_x_202:
[----:B------:R-:W-:Y:S05]  /*1090*/  BSYNC.RECONVERGENT B1 ;  /* 0x0000000000017941 */ /* 0x000fea0003800200 */
.L_x_201:
[----:B------:R-:W-:Y:S05]  /*10a0*/  @!P1 BRA `(.L_x_197) ;  /* 0x0000000000dc9947 */ /* 0x000fea0003800000 */
[----:B------:R-:W-:Y:S01]  /*10b0*/  ISETP.GE.U32.AND P0, PT, R30, 0x4, PT ;  /* 0x000000041e00780c */ /* 0x000fe20003f06070 */
[----:B------:R-:W-:Y:S01]  /*10c0*/  BSSY.RECONVERGENT B1, `(.L_x_203) ;  /* 0x0000024000017945 */ /* 0x000fe20003800200 */
[----:B------:R-:W-:-:S04]  /*10d0*/  LOP3.LUT R0, R54, 0x3, RZ, 0xc0, !PT ;  /* 0x0000000336007812 */ /* 0x000fc800078ec0ff */
[----:B------:R-:W-:-:S07]  /*10e0*/  ISETP.NE.AND P1, PT, R0, RZ, PT ;  /* 0x000000ff0000720c */ /* 0x000fce0003f25270 */
[----:B------:R-:W-:Y:S06]  /*10f0*/  @!P0 BRA `(.L_x_204) ;  /* 0x0000000000808947 */ /* 0x000fec0003800000 */
[----:B------:R-:W0:Y:S08]  /*1100*/  LDC R4, c[0x0][0x388] ;  /* 0x0000e200ff047b82 */ /* 0x000e300000000800 */
[----:B------:R-:W1:Y:S08]  /*1110*/  LDC.64 R6, c[0x0][0x440] ;  /* 0x00011000ff067b82 */ /* 0x000e700000000a00 */
[----:B------:R-:W2:Y:S01]  /*1120*/  LDC.64 R12, c[0x0][0x448] ;  /* 0x00011200ff0c7b82 */ /* 0x000ea20000000a00 */
[----:B0-----:R-:W-:-:S05]  /*1130*/  IMAD R15, R2, R4, R11 ;  /* 0x00000004020f7224 */ /* 0x001fca00078e020b */
[CC--:B------:R-:W-:Y:S01]  /*1140*/  LEA R17, R4.reuse, R15.reuse, 0x5 ;  /* 0x0000000f04117211 */ /* 0x0c0fe200078e28ff */
[----:B-1----:R-:W-:Y:S01]  /*1150*/  IMAD.WIDE.U32 R8, R15, 0x4, R6 ;  /* 0x000000040f087825 */ /* 0x002fe200078e0006 */
[----:B------:R-:W-:-:S03]  /*1160*/  LEA R21, R4, R15, 0x6 ;  /* 0x0000000f04157211 */ /* 0x000fc600078e30ff */
[----:B--2---:R-:W-:Y:S02]  /*1170*/  IMAD.WIDE.U32 R10, R15, 0x4, R12 ;  /* 0x000000040f0a7825 */ /* 0x004fe400078e000c */
[----:B------:R-:W2:Y:S02]  /*1180*/  LDG.E R8, desc[UR6][R8.64] ;  /* 0x0000000608087981 */ /* 0x000ea4000c1e1900 */
[C---:B------:R-:W-:Y:S01]  /*1190*/  IMAD.WIDE.U32 R14, R17.reuse, 0x4, R6 ;  /* 0x00000004110e7825 */ /* 0x040fe200078e0006 */
[----:B------:R-:W-:Y:S01]  /*11a0*/  LEA R23, R4, R21, 0x5 ;  /* 0x0000001504177211 */ /* 0x000fe200078e28ff */
        /* <DEDUP_REMOVED lines=21> */
.L_x_204:
[----:B------:R-:W-:Y:S05]  /*1300*/  BSYNC.RECONVERGENT B1 ;  /* 0x0000000000017941 */ /* 0x000fea0003800200 */
.L_x_203:
[----:B------:R-:W-:Y:S05]  /*1310*/  @!P1 BRA `(.L_x_197) ;  /* 0x0000000000409947 */ /* 0x000fea0003800000 */
[----:B------:R-:W0:Y:S01]  /*1320*/  LDC R12, c[0x0][0x388] ;  /* 0x0000e200ff0c7b82 */ /* 0x000e220000000800 */
[----:B------:R-:W-:-:S07]  /*1330*/  IADD3 R0, PT, PT, -R0, RZ, RZ ;  /* 0x000000ff00007210 */ /* 0x000fce0007ffe1ff */
[----:B------:R-:W1:Y:S08]  /*1340*/  LDC.64 R8, c[0x0][0x440] ;  /* 0x00011000ff087b82 */ /* 0x000e700000000a00 */
[----:B------:R-:W2:Y:S01]  /*1350*/  LDC.64 R10, c[0x0][0x448] ;  /* 0x00011200ff0a7b82 */ /* 0x000ea20000000a00 */
[----:B0-----:R-:W-:-:S05]  /*1360*/  IMAD R2, R2, R12, R5 ;  /* 0x0000000c02027224 */ /* 0x001fca00078e0205 */
[----:B------:R-:W-:-:S07]  /*1370*/  IADD3 R13, PT, PT, R57, R2, RZ ;  /* 0x00000002390d7210 */ /* 0x000fce0007ffe0ff */
.L_x_205:
[----:B-1----:R-:W-:-:S04]  /*1380*/  IMAD.WIDE.U32 R4, R13, 0x4, R8 ;  /* 0x000000040d047825 */ /* 0x002fc800078e0008 */
[----:B--2---:R-:W-:Y:S02]  /*1390*/  IMAD.WIDE.U32 R6, R13, 0x4, R10 ;  /* 0x000000040d067825 */ /* 0x004fe400078e000a */
        /* <DEDUP_REMOVED lines=8> */
.L_x_197:
[----:B------:R-:W-:Y:S05]  /*1420*/  BSYNC.RECONVERGENT B0 ;  /* 0x0000000000007941 */ /* 0x000fea0003800200 */
.L_x_196:
[----:B------:R-:W0:Y:S01]  /*1430*/  S2R R5, SR_TID.X ;  /* 0x0000000000057919 */ /* 0x000e220000002100 */
[----:B------:R-:W1:Y:S01]  /*1440*/  S2UR UR5, SR_CgaCtaId ;  /* 0x00000000000579c3 */ /* 0x000e620000008800 */
[----:B------:R-:W-:Y:S01]  /*1450*/  UMOV UR4, 0x400 ;  /* 0x0000040000047882 */ /* 0x000fe20000000000 */
[C---:B------:R-:W-:Y:S02]  /*1460*/  ISETP.NE.AND P1, PT, R57.reuse, RZ, PT ;  /* 0x000000ff3900720c */ /* 0x040fe40003f25270 */
[----:B------:R-:W-:Y:S01]  /*1470*/  ISETP.GT.U32.AND P0, PT, R57, 0xf, PT ;  /* 0x0000000f3900780c */ /* 0x000fe20003f04070 */
[----:B-1----:R-:W-:Y:S01]  /*1480*/  ULEA UR4, UR5, UR4, 0x18 ;  /* 0x0000000405047291 */ /* 0x002fe2000f8ec0ff */
[----:B0-----:R-:W-:-:S04]  /*1490*/  SHF.R.U32.HI R12, RZ, 0x5, R5 ;  /* 0x00000005ff0c7819 */ /* 0x001fc80000011605 */
[C-C-:B------:R-:W-:Y:S02]  /*14a0*/  LOP3.LUT R0, R12.reuse, 0x1f, R5.reuse, 0x78, !PT ;  /* 0x0000001f0c007812 */ /* 0x140fe400078e7805 */
[----:B------:R-:W-:Y:S02]  /*14b0*/  ISETP.NE.OR P0, PT, R12, 0x1f, P0 ;  /* 0x0000001f0c00780c */ /* 0x000fe40000705670 */
        /* <DEDUP_REMOVED lines=21> */
[----:B-1----:R-:W-:-:S04]  /*1610*/  FADD.FTZ R2, R7, R2 ;  /* 0x0000000207027221 */ /* 0x002fc80000010000 */
[----:B------:R-:W0:Y:S01]  /*1620*/  SHFL.BFLY PT, R5, R10, 0x8, 0x1f ;  /* 0x0d001f000a057f89 */ /* 0x000e2200000e0000 */
[----:B------:R-:W-:-:S03]  /*1630*/  @!P1 LEA R7, R12, UR4, 0x2 ;  /* 0x000000040c079c11 */ /* 0x000fc6000f8e10ff */
[----:B------:R-:W1:Y:S01]  /*1640*/  SHFL.BFLY PT, R3, R2, 0x8, 0x1f ;  /* 0x0d001f0002037f89 */ /* 0x000e6200000e0000 */
        /* <DEDUP_REMOVED lines=10> */
[----:B0-----:R-:W-:Y:S01]  /*16f0*/  LEA R0, R57, UR4, 0x3 ;  /* 0x0000000439007c11 */ /* 0x001fe2000f8e18ff */
[----:B------:R-:W0:Y:S01]  /*1700*/  LDC.64 R2, c[0x0][0x488] ;  /* 0x00012200ff027b82 */ /* 0x000e220000000a00 */
[----:B------:R-:W-:-:S03]  /*1710*/  SHF.L.U32 R58, R58, 0x4, RZ ;  /* 0x000000043a3a7819 */ /* 0x000fc600000006ff */
[----:B------:R-:W1:Y:S01]  /*1720*/  LDS.64 R6, [R0+0x2000] ;  /* 0x0020000000067984 */ /* 0x000e620000000a00 */
[----:B------:R-:W-:-:S03]  /*1730*/  LOP3.LUT R58, R58, 0x7ffffff0, RZ, 0xc0, !PT ;  /* 0x7ffffff03a3a7812 */ /* 0x000fc600078ec0ff */
[----:B------:R-:W2:Y:S01]  /*1740*/  LDS.64 R8, [R0+0x2080] ;  /* 0x0020800000087984 */ /* 0x000ea20000000a00 */
[----:B------:R-:W3:Y:S01]  /*1750*/  LDC.64 R4, c[0x0][0x480] ;  /* 0x00012000ff047b82 */ /* 0x000ee20000000a00 */
[----:B------:R-:W-:-:S05]  /*1760*/  IADD3 R57, PT, PT, R57, R58, RZ ;  /* 0x0000003a39397210 */ /* 0x000fca0007ffe0ff */
[----:B0-----:R-:W-:-:S04]  /*1770*/  IMAD.WIDE.U32 R2, R57, 0x4, R2 ;  /* 0x0000000439027825 */ /* 0x001fc800078e0002 */
[----:B---3--:R-:W-:Y:S01]  /*1780*/  IMAD.WIDE.U32 R4, R57, 0x4, R4 ;  /* 0x0000000439047825 */ /* 0x008fe200078e0004 */
[----:B-1----:R-:W-:Y:S02]  /*1790*/  F2FP.BF16.F32.PACK_AB R7, R7, R6 ;  /* 0x000000060707723e */ /* 0x002fe400000010ff */
[----:B--2---:R-:W-:-:S03]  /*17a0*/  F2FP.BF16.F32.PACK_AB R9, R9, R8 ;  /* 0x000000080909723e */ /* 0x004fc600000010ff */
[----:B------:R-:W-:Y:S04]  /*17b0*/  STG.E desc[UR6][R2.64], R7 ;  /* 0x0000000702007986 */ /* 0x000fe8000c101906 */
[----:B------:R-:W-:Y:S01]  /*17c0*/  STG.E desc[UR6][R4.64], R9 ;  /* 0x0000000904007986 */ /* 0x000fe2000c101906 */
[----:B------:R-:W-:Y:S05]  /*17d0*/  EXIT ;  /* 0x000000000000794d */ /* 0x000fea0003800000 */
.L_x_206:
        /* <DEDUP_REMOVED lines=10> */
.L_x_2765:


//--------------------- .text._ZN10layer_norm40ln_parallel_residual_bwd_finalize_kernelINS_22Kernel_traits_finalizeILj2048E13__nv_bfloat16S2_S2_S2_fjLb0ELj1024ELj4ENS_18Kernel_traits_baseILj2048ES2_S2_S2_S2_fjLj1024EEEEELb1EEEvNS_9BwdParamsE --------------------------
	.section	.text._ZN10layer_norm40ln_parallel_residual_bwd_finalize_kernelINS_22Kernel_traits_finalizeILj2048E13__nv_bfloat16S2_S2_S2_fjLb0ELj1024ELj4ENS_18Kernel_traits_baseILj2048ES2_S2_S2_S2_fjLj1024EEEEELb1EEEvNS_9BwdParamsE,"ax",@progbits
	.align	128
        .global         _ZN10layer_norm40ln_parallel_residual_bwd_finalize_kernelINS_22Kernel_traits_finalizeILj2048E13__nv_bfloat16S2_S2_S2_fjLb0ELj1024ELj4ENS_18Kernel_traits_baseILj2048ES2_S2_S2_S2_fjLj1024EEEEELb1EEEvNS_9BwdParamsE
        .type           _ZN10layer_norm40ln_parallel_residual_bwd_finalize_kernelINS_22Kernel_traits_finalizeILj2048E13__nv_bfloat16S2_S2_S2_fjLb0ELj1024ELj4ENS_18Kernel_traits_baseILj2048ES2_S2_S2_S2_fjLj1024EEEEELb1EEEvNS_9BwdParamsE,@function
        .size           _ZN10layer_norm40ln_parallel_residual_bwd_finalize_kernelINS_22Kernel_traits_finalizeILj2048E13__nv_bfloat16S2_S2_S2_fjLb0ELj1024ELj4ENS_18Kernel_traits_baseILj2048ES2_S2_S2_S2_fjLj1024EEEEELb1EEEvNS_9BwdParamsE,(.L_x_2766 - _ZN10layer_norm40ln_parallel_residual_bwd_finalize_kernelINS_22Kernel_traits_finalizeILj2048E13__nv_bfloat16S2_S2_S2_fjLb0ELj1024ELj4ENS_18Kernel_traits_baseILj2048ES2_S2_S2_S2_fjLj1024EEEEELb1EEEvNS_9BwdParamsE)
        .other          _ZN10layer_norm40ln_parallel_residual_bwd_finalize_kernelINS_22Kernel_traits_finalizeILj2048E13__nv_bfloat16S2_S2_S2_fjLb0ELj1024ELj4ENS_18Kernel_traits_baseILj2048ES2_S2_S2_S2_fjLj1024EEEEELb1EEEvNS_9BwdParamsE,@"STO_CUDA_ENTRY STV_DEFAULT"
_ZN10layer_norm40ln_parallel_residual_bwd_finalize_kernelINS_22Kernel_traits_finalizeILj2048E13__nv_bfloat16S2_S2_S2_fjLb0ELj1024ELj4ENS_18Kernel_traits_baseILj2048ES2_S2_S2_S2_fjLj1024EEEEELb1EEEvNS_9BwdParamsE:
.text._ZN10layer_norm40ln_parallel_residual_bwd_finalize_kernelINS_22Kernel_traits_finalizeILj2048E13__nv_bfloat16S2_S2_S2_fjLb0ELj1024ELj4ENS_18Kernel_traits_baseILj2048ES2_S2_S2_S2_fjLj1024EEEEELb1EEEvNS_9BwdParamsE:
        /* <DEDUP_REMOVED lines=12> */
[----:B------:R-:W-:Y:S01]  /*00c0*/  MOV R6, R3 ;  /* 0x0000000300067202 */ /* 0x000fe20000000f00 */
[----:B------:R-:W-:Y:S01]  /*00d0*/  HFMA2 R22, -RZ, RZ, 0, 0 ;  /* 0x00000000ff167431 */ /* 0x000fe200000001ff */
[----:B------:R-:W-:Y:S02]  /*00e0*/  LOP3.LUT R5, R2, 0x1f, RZ, 0xc0, !PT ;  /* 0x0000001f02057812 */ /* 0x000fe400078ec0ff */
[----:B------:R-:W-:Y:S02]  /*00f0*/  MOV R10, RZ ;  /* 0x000000ff000a7202 */ /* 0x000fe40000000f00 */
[----:B------:R-:W-:-:S02]  /*0100*/  MOV R7, RZ ;  /* 0x000000ff00077202 */ /* 0x000fc40000000f00 */
[----:B0-----:R-:W-:-:S13]  /*0110*/  ISETP.GE.U32.AND P0, PT, R6, UR8, PT ;  /* 0x0000000806007c0c */ /* 0x001fda000bf06070 */
[----:B-1----:R-:W-:Y:S05]  /*0120*/  @P0 BRA `(.L_x_208) ;  /* 0x0000001000500947 */ /* 0x002fea0003800000 */
        /* <DEDUP_REMOVED lines=20> */
[----:B------:R-:W-:-:S04]  /*0270*/  LOP3.LUT R8, R8, 0xffffff8, RZ, 0xc0, !PT ;  /* 0x0ffffff808087812 */ /* 0x000fc800078ec0ff */
[----:B------:R-:W-:Y:S01]  /*0280*/  IADD3 R8, PT, PT, -R8, RZ, RZ ;  /* 0x000000ff08087210 */ /* 0x000fe20007ffe1ff */
[-CC-:B0-----:R-:W-:Y:S02]  /*0290*/  IMAD R28, R28, R11.reuse, R4.reuse ;  /* 0x0000000b1c1c7224 */ /* 0x181fe400078e0204 */
[-CC-:B------:R-:W-:Y:S02]  /*02a0*/  IMAD R12, R12, R11.reuse, R4.reuse ;  /* 0x0000000b0c0c7224 */ /* 0x180fe400078e0204 */
[-CC-:B------:R-:W-:Y:S01]  /*02b0*/  IMAD R14, R13, R11.reuse, R4.reuse ;  /* 0x0000000b0d0e7224 */ /* 0x180fe200078e0204 */
[----:B------:R-:W-:Y:S01]  /*02c0*/  IADD3 R23, PT, PT, R5, R28, RZ ;  /* 0x0000001c05177210 */ /* 0x000fe20007ffe0ff */
[-CC-:B------:R-:W-:Y:S01]  /*02d0*/  IMAD R16, R15, R11.reuse, R4.reuse ;  /* 0x0000000b0f107224 */ /* 0x180fe200078e0204 */
[----:B------:R-:W-:Y:S01]  /*02e0*/  IADD3 R27, PT, PT, R5, R12, RZ ;  /* 0x0000000c051b7210 */ /* 0x000fe20007ffe0ff */
        /* <DEDUP_REMOVED lines=9> */
[----:B------:R-:W-:-:S07]  /*0380*/  IADD3 R4, PT, PT, R5, R4, RZ ;  /* 0x0000000405047210 */ /* 0x000fce0007ffe0ff */
.L_x_211:
        /* <DEDUP_REMOVED lines=51> */
[----:B0-----:R-:W-:-:S04]  /*06c0*/  IMAD.WIDE.U32 R14, R23, 0x4, R16 ;  /* 0x00000004170e7825 */ /* 0x001fc800078e0010 */
[----:B-----5:R-:W-:Y:S01]  /*06d0*/  FADD.FTZ R22, R22, R28 ;  /* 0x0000001c16167221 */ /* 0x020fe20000010000 */
[----:B------:R-:W4:Y:S01]  /*06e0*/  LDG.E R26, desc[UR6][R14.64] ;  /* 0x000000060e1a7981 */ /* 0x000f22000c1e1900 */
[----:B------:R-:W-:-:S04]  /*06f0*/  IMAD.WIDE.U32 R28, R12, 0x4, R16 ;  /* 0x000000040c1c7825 */ /* 0x000fc800078e0010 */
[----:B---3--:R-:W-:Y:S02]  /*0700*/  FADD.FTZ R18, R18, R10 ;  /* 0x0000000a12127221 */ /* 0x008fe40000010000 */
[----:B------:R0:W3:Y:S02]  /*0710*/  LDG.E R10, desc[UR6][R28.64] ;  /* 0x000000061c0a7981 */ /* 0x0000e4000c1e1900 */
[----:B0-----:R-:W-:-:S04]  /*0720*/  IMAD.WIDE.U32 R28, R25, 0x4, R16 ;  /* 0x00000004191c7825 */ /* 0x001fc800078e0010 */
[----:B----4-:R-:W-:Y:S02]  /*0730*/  FADD.FTZ R18, R18, R26 ;  /* 0x0000001a12127221 */ /* 0x010fe40000010000 */
[----:B------:R0:W4:Y:S02]  /*0740*/  LDG.E R26, desc[UR6][R28.64] ;  /* 0x000000061c1a7981 */ /* 0x000124000c1e1900 */
[----:B0-----:R-:W-:-:S04]  /*0750*/  IMAD.WIDE.U32 R28, R27, 0x4, R16 ;  /* 0x000000041b1c7825 */ /* 0x001fc800078e0010 */
[----:B---3--:R-:W-:Y:S02]  /*0760*/  FADD.FTZ R10, R18, R10 ;  /* 0x0000000a120a7221 */ /* 0x008fe40000010000 */
[----:B------:R-:W3:Y:S01]  /*0770*/  LDG.E R18, desc[UR6][R28.64] ;  /* 0x000000061c127981 */ /* 0x000ee2000c1e1900 */
[----:B------:R-:W-:-:S04]  /*0780*/  IMAD.WIDE.U32 R14, R13, 0x4, R16 ;  /* 0x000000040d0e7825 */ /* 0x000fc800078e0010 */
[----:B----4-:R-:W-:Y:S02]  /*0790*/  FADD.FTZ R10, R10, R26 ;  /* 0x0000001a0a0a7221 */ /* 0x010fe40000010000 */
[----:B------:R0:W4:Y:S02]  /*07a0*/  LDG.E R26, desc[UR6][R14.64] ;  /* 0x000000060e1a7981 */ /* 0x000124000c1e1900 */
[----:B0-----:R-:W-:-:S04]  /*07b0*/  IMAD.WIDE.U32 R14, R19, 0x4, R16 ;  /* 0x00000004130e7825 */ /* 0x001fc800078e0010 */
[----:B------:R-:W-:-:S04]  /*07c0*/  IMAD.WIDE.U32 R28, R21, 0x4, R16 ;  /* 0x00000004151c7825 */ /* 0x000fc800078e0010 */
[----:B---3--:R-:W-:Y:S02]  /*07d0*/  FADD.FTZ R10, R10, R18 ;  /* 0x000000120a0a7221 */ /* 0x008fe40000010000 */
[----:B------:R0:W3:Y:S02]  /*07e0*/  LDG.E R18, desc[UR6][R14.64] ;  /* 0x000000060e127981 */ /* 0x0000e4000c1e1900 */
[----:B0-----:R-:W0:Y:S02]  /*07f0*/  LDC.64 R14, c[0x0][0x458] ;  /* 0x00011600ff0e7b82 */ /* 0x001e240000000a00 */
[----:B0-----:R-:W-:-:S06]  /*0800*/  IMAD.WIDE.U32 R16, R4, 0x4, R14 ;  /* 0x0000000404107825 */ /* 0x001fcc00078e000e */
[----:B------:R-:W5:Y:S01]  /*0810*/  LDG.E R17, desc[UR6][R16.64] ;  /* 0x0000000610117981 */ /* 0x000f62000c1e1900 */
[----:B----4-:R-:W-:-:S03]  /*0820*/  FADD.FTZ R26, R10, R26 ;  /* 0x0000001a0a1a7221 */ /* 0x010fc60000010000 */
[----:B------:R3:W4:Y:S02]  /*0830*/  LDG.E R10, desc[UR6][R28.64] ;  /* 0x000000061c0a7981 */ /* 0x000724000c1e1900 */
[----:B---3--:R-:W-:Y:S01]  /*0840*/  FADD.FTZ R29, R26, R18 ;  /* 0x000000121a1d7221 */ /* 0x008fe20000010000 */
[----:B-----5:R-:W-:Y:S01]  /*0850*/  FADD.FTZ R20, R17, R20 ;  /* 0x0000001411147221 */ /* 0x020fe20000010000 */
[----:B------:R-:W-:-:S05]  /*0860*/  IMAD.WIDE.U32 R16, R23, 0x4, R14 ;  /* 0x0000000417107825 */ /* 0x000fca00078e000e */
[----:B------:R0:W3:Y:S02]  /*0870*/  LDG.E R18, desc[UR6][R16.64] ;  /* 0x0000000610127981 */ /* 0x0000e4000c1e1900 */
[----:B0-----:R-:W-:-:S04]  /*0880*/  IMAD.WIDE.U32 R16, R12, 0x4, R14 ;  /* 0x000000040c107825 */ /* 0x001fc800078e000e */
[----:B---3--:R-:W-:Y:S02]  /*0890*/  FADD.FTZ R18, R20, R18 ;  /* 0x0000001214127221 */ /* 0x008fe40000010000 */
        /* <DEDUP_REMOVED lines=11> */
[----:B------:R-:W-:-:S06]  /*0950*/  IMAD.WIDE.U32 R14, R21, 0x4, R14 ;  /* 0x00000004150e7825 */ /* 0x000fcc00078e000e */
[----:B------:R-:W5:Y:S01]  /*0960*/  LDG.E R15, desc[UR6][R14.64] ;  /* 0x000000060e0f7981 */ /* 0x000f62000c1e1900 */
[----:B---3--:R-:W-:-:S03]  /*0970*/  FADD.FTZ R18, R18, R20 ;  /* 0x0000001412127221 */ /* 0x008fc60000010000 */
[----:B------:R-:W3:Y:S01]  /*0980*/  LDG.E R20, desc[UR6][R16.64] ;  /* 0x0000000610147981 */ /* 0x000ee2000c1e1900 */
[----:B------:R-:W-:-:S04]  /*0990*/  IADD3 R8, PT, PT, R8, 0x8, RZ ;  /* 0x0000000808087810 */ /* 0x000fc80007ffe0ff */
[----:B------:R-:W-:Y:S01]  /*09a0*/  ISETP.NE.AND P0, PT, R8, RZ, PT ;  /* 0x000000ff0800720c */ /* 0x000fe20003f05270 */
[----:B--2---:R-:W-:Y:S01]  /*09b0*/  FADD.FTZ R22, R22, R24 ;  /* 0x0000001816167221 */ /* 0x004fe20000010000 */
[----:B----4-:R-:W-:Y:S01]  /*09c0*/  FADD.FTZ R10, R29, R10 ;  /* 0x0000000a1d0a7221 */ /* 0x010fe20000010000 */
[----:B------:R-:W-:Y:S02]  /*09d0*/  IADD3 R6, PT, PT, R6, 0x100, RZ ;  /* 0x0000010006067810 */ /* 0x000fe40007ffe0ff */
[C---:B------:R-:W-:Y:S02]  /*09e0*/  LEA R4, R11.reuse, R4, 0x8 ;  /* 0x000000040b047211 */ /* 0x040fe400078e40ff */
[C---:B------:R-:W-:Y:S02]  /*09f0*/  LEA R23, R11.reuse, R23, 0x8 ;  /* 0x000000170b177211 */ /* 0x040fe400078e40ff */
[C---:B------:R-:W-:Y:S02]  /*0a00*/  LEA R12, R11.reuse, R12, 0x8 ;  /* 0x0000000c0b0c7211 */ /* 0x040fe400078e40ff */
[----:B------:R-:W-:-:S02]  /*0a10*/  LEA R25, R11, R25, 0x8 ;  /* 0x000000190b197211 */ /* 0x000fc400078e40ff */
[C---:B------:R-:W-:Y:S02]  /*0a20*/  LEA R27, R11.reuse, R27, 0x8 ;  /* 0x0000001b0b1b7211 */ /* 0x040fe400078e40ff */
[C---:B------:R-:W-:Y:S02]  /*0a30*/  LEA R13, R11.reuse, R13, 0x8 ;  /* 0x0000000d0b0d7211 */ /* 0x040fe400078e40ff */
[C---:B------:R-:W-:Y:S02]  /*0a40*/  LEA R19, R11.reuse, R19, 0x8 ;  /* 0x000000130b137211 */ /* 0x040fe400078e40ff */
[----:B------:R-:W-:Y:S01]  /*0a50*/  LEA R21, R11, R21, 0x8 ;  /* 0x000000150b157211 */ /* 0x000fe200078e40ff */
[----:B---3--:R-:W-:-:S04]  /*0a60*/  FADD.FTZ R20, R18, R20 ;  /* 0x0000001412147221 */ /* 0x008fc80000010000 */
[----:B-----5:R-:W-:Y:S01]  /*0a70*/  FADD.FTZ R20, R20, R15 ;  /* 0x0000000f14147221 */ /* 0x020fe20000010000 */
[----:B------:R-:W-:Y:S06]  /*0a80*/  @P0 BRA `(.L_x_211) ;  /* 0xfffffff800400947 */ /* 0x000fec000383ffff */
.L_x_210:
[----:B------:R-:W-:Y:S05]  /*0a90*/  BSYNC.RECONVERGENT B1 ;  /* 0x0000000000017941 */ /* 0x000fea0003800200 */
.L_x_209:
        /* <DEDUP_REMOVED lines=9> */
[----:B------:R-:W0:Y:S08]  /*0b30*/  LDC R8, c[0x0][0x388] ;  /* 0x0000e200ff087b82 */ /* 0x000e300000000800 */
[----:B------:R-:W1:Y:S08]  /*0b40*/  LDC.64 R12, c[0x0][0x440] ;  /* 0x00011000ff0c7b82 */ /* 0x000e700000000a00 */
[----:B------:R-:W2:Y:S01]  /*0b50*/  LDC.64 R18, c[0x0][0x458] ;  /* 0x00011600ff127b82 */ /* 0x000ea20000000a00 */
[----:B0-----:R-:W-:-:S07]  /*0b60*/  IMAD R21, R6, R8, R11 ;  /* 0x0000000806157224 */ /* 0x001fce00078e020b */
[----:B------:R-:W0:Y:S01]  /*0b70*/  LDC.64 R16, c[0x0][0x450] ;  /* 0x00011400ff107b82 */ /* 0x000e220000000a00 */
[----:B-1----:R-:W-:-:S05]  /*0b80*/  IMAD.WIDE.U32 R14, R21, 0x4, R12 ;  /* 0x00000004150e7825 */ /* 0x002fca00078e000c */
[----:B------:R1:W3:Y:S02]  /*0b90*/  LDG.E R26, desc[UR6][R14.64] ;  /* 0x000000060e1a7981 */ /* 0x0002e4000c1e1900 */
[----:B-1----:R-:W1:Y:S02]  /*0ba0*/  LDC.64 R14, c[0x0][0x448] ;  /* 0x00011200ff0e7b82 */ /* 0x002e640000000a00 */
[----:B-1----:R-:W-:-:S06]  /*0bb0*/  IMAD.WIDE.U32 R28, R21, 0x4, R14 ;  /* 0x00000004151c7825 */ /* 0x002fcc00078e000e */
[----:B------:R-:W4:Y:S01]  /*0bc0*/  LDG.E R29, desc[UR6][R28.64] ;  /* 0x000000061c1d7981 */ /* 0x000f22000c1e1900 */
[----:B0-----:R-:W-:-:S06]  /*0bd0*/  IMAD.WIDE.U32 R24, R21, 0x4, R16 ;  /* 0x0000000415187825 */ /* 0x001fcc00078e0010 */
[----:B------:R-:W5:Y:S01]  /*0be0*/  LDG.E R25, desc[UR6][R24.64] ;  /* 0x0000000618197981 */ /* 0x000f62000c1e1900 */
[----:B---3--:R-:W-:Y:S01]  /*0bf0*/  FADD.FTZ R7, R7, R26 ;  /* 0x0000001a07077221 */ /* 0x008fe20000010000 */
[----:B--2---:R-:W-:-:S06]  /*0c00*/  IMAD.WIDE.U32 R26, R21, 0x4, R18 ;  /* 0x00000004151a7825 */ /* 0x004fcc00078e0012 */
[----:B------:R0:W2:Y:S02]  /*0c10*/  LDG.E R26, desc[UR6][R26.64] ;  /* 0x000000061a1a7981 */ /* 0x0000a4000c1e1900 */
[----:B0-----:R-:W-:Y:S01]  /*0c20*/  LEA R27, R8, R21, 0x5 ;  /* 0x00000015081b7211 */ /* 0x001fe200078e28ff */
[----:B----4-:R-:W-:-:S04]  /*0c30*/  FADD.FTZ R24, R22, R29 ;  /* 0x0000001d16187221 */ /* 0x010fc80000010000 */
[----:B------:R-:W-:-:S04]  /*0c40*/  IMAD.WIDE.U32 R28, R27, 0x4, R14 ;  /* 0x000000041b1c7825 */ /* 0x000fc800078e000e */
[C---:B------:R-:W-:Y:S02]  /*0c50*/  IMAD.WIDE.U32 R22, R27.reuse, 0x4, R12 ;  /* 0x000000041b167825 */ /* 0x040fe400078e000c */
[----:B------:R-:W3:Y:S04]  /*0c60*/  LDG.E R29, desc[UR6][R28.64] ;  /* 0x000000061c1d7981 */ /* 0x000ee8000c1e1900 */
[----:B------:R-:W4:Y:S01]  /*0c70*/  LDG.E R22, desc[UR6][R22.64] ;  /* 0x0000000616167981 */ /* 0x000f22000c1e1900 */
[----:B------:R-:W-:Y:S01]  /*0c80*/  LEA R21, R8, R21, 0x6 ;  /* 0x0000001508157211 */ /* 0x000fe200078e30ff */
[----:B-----5:R-:W-:Y:S01]  /*0c90*/  FADD.FTZ R10, R10, R25 ;  /* 0x000000190a0a7221 */ /* 0x020fe20000010000 */
[----:B--2---:R-:W-:Y:S01]  /*0ca0*/  FADD.FTZ R20, R20, R26 ;  /* 0x0000001a14147221 */ /* 0x004fe20000010000 */
[----:B---3--:R-:W-:Y:S01]  /*0cb0*/  FADD.FTZ R24, R24, R29 ;  /* 0x0000001d18187221 */ /* 0x008fe20000010000 */
[----:B------:R-:W-:-:S04]  /*0cc0*/  IMAD.WIDE.U32 R28, R27, 0x4, R16 ;  /* 0x000000041b1c7825 */ /* 0x000fc800078e0010 */
[----:B------:R-:W-:-:S04]  /*0cd0*/  IMAD.WIDE.U32 R26, R27, 0x4, R18 ;  /* 0x000000041b1a7825 */ /* 0x000fc800078e0012 */
[----:B----4-:R-:W-:Y:S01]  /*0ce0*/  FADD.FTZ R7, R7, R22 ;  /* 0x0000001607077221 */ /* 0x010fe20000010000 */
[----:B------:R-:W2:Y:S04]  /*0cf0*/  LDG.E R25, desc[UR6][R28.64] ;  /* 0x000000061c197981 */ /* 0x000ea8000c1e1900 */
[----:B------:R0:W3:Y:S02]  /*0d00*/  LDG.E R22, desc[UR6][R26.64] ;  /* 0x000000061a167981 */ /* 0x0000e4000c1e1900 */
[----:B0-----:R-:W-:-:S06]  /*0d10*/  IMAD.WIDE.U32 R26, R21, 0x4, R12 ;  /* 0x00000004151a7825 */ /* 0x001fcc00078e000c */
[----:B------:R-:W4:Y:S01]  /*0d20*/  LDG.E R26, desc[UR6][R26.64] ;  /* 0x000000061a1a7981 */ /* 0x000f22000c1e1900 */
[----:B------:R-:W-:-:S04]  /*0d30*/  IMAD.WIDE.U32 R28, R21, 0x4, R14 ;  /* 0x00000004151c7825 */ /* 0x000fc800078e000e */
[----:B--2---:R-:W-:Y:S01]  /*0d40*/  FADD.FTZ R23, R10, R25 ;  /* 0x000000190a177221 */ /* 0x004fe20000010000 */
[----:B------:R-:W-:Y:S01]  /*0d50*/  LEA R25, R8, R21, 0x5 ;  /* 0x0000001508197211 */ /* 0x000fe200078e28ff */
[----:B---3--:R-:W-:-:S04]  /*0d60*/  FADD.FTZ R22, R20, R22 ;  /* 0x0000001614167221 */ /* 0x008fc80000010000 */
[----:B------:R-:W-:-:S04]  /*0d70*/  IMAD.WIDE.U32 R12, R25, 0x4, R12 ;  /* 0x00000004190c7825 */ /* 0x000fc800078e000c */
[----:B------:R-:W-:Y:S02]  /*0d80*/  IMAD.WIDE.U32 R14, R25, 0x4, R14 ;  /* 0x00000004190e7825 */ /* 0x000fe400078e000e */
[----:B------:R-:W2:Y:S04]  /*0d90*/  LDG.E R13, desc[UR6][R12.64] ;  /* 0x000000060c0d7981 */ /* 0x000ea8000c1e1900 */
[----:B------:R-:W3:Y:S01]  /*0da0*/  LDG.E R15, desc[UR6][R14.64] ;  /* 0x000000060e0f7981 */ /* 0x000ee2000c1e1900 */
[----:B----4-:R-:W-:Y:S01]  /*0db0*/  FADD.FTZ R10, R7, R26 ;  /* 0x0000001a070a7221 */ /* 0x010fe20000010000 */
[C---:B------:R-:W-:Y:S02]  /*0dc0*/  IMAD.WIDE.U32 R26, R21.reuse, 0x4, R16 ;  /* 0x00000004151a7825 */ /* 0x040fe400078e0010 */
[----:B------:R-:W4:Y:S02]  /*0dd0*/  LDG.E R7, desc[UR6][R28.64] ;  /* 0x000000061c077981 */ /* 0x000f24000c1e1900 */
[----:B------:R-:W-:-:S02]  /*0de0*/  IMAD.WIDE.U32 R20, R21, 0x4, R18 ;  /* 0x0000000415147825 */ /* 0x000fc400078e0012 */
[----:B------:R-:W5:Y:S02]  /*0df0*/  LDG.E R8, desc[UR6][R26.64] ;  /* 0x000000061a087981 */ /* 0x000f64000c1e1900 */
[C---:B------:R-:W-:Y:S02]  /*0e00*/  IMAD.WIDE.U32 R16, R25.reuse, 0x4, R16 ;  /* 0x0000000419107825 */ /* 0x040fe400078e0010 */
[----:B------:R-:W3:Y:S02]  /*0e10*/  LDG.E R21, desc[UR6][R20.64] ;  /* 0x0000000614157981 */ /* 0x000ee4000c1e1900 */
[----:B------:R-:W-:Y:S02]  /*0e20*/  IMAD.WIDE.U32 R18, R25, 0x4, R18 ;  /* 0x0000000419127825 */ /* 0x000fe400078e0012 */
[----:B------:R-:W3:Y:S04]  /*0e30*/  LDG.E R16, desc[UR6][R16.64] ;  /* 0x0000000610107981 */ /* 0x000ee8000c1e1900 */
[----:B------:R-:W3:Y:S01]  /*0e40*/  LDG.E R19, desc[UR6][R18.64] ;  /* 0x0000000612137981 */ /* 0x000ee2000c1e1900 */
[----:B------:R-:W-:Y:S01]  /*0e50*/  IADD3 R6, PT, PT, R6, 0x80, RZ ;  /* 0x0000008006067810 */ /* 0x000fe20007ffe0ff */
[----:B----4-:R-:W-:Y:S01]  /*0e60*/  FADD.FTZ R24, R24, R7 ;  /* 0x0000000718187221 */ /* 0x010fe20000010000 */
[----:B-----5:R-:W-:Y:S01]  /*0e70*/  FADD.FTZ R23, R23, R8 ;  /* 0x0000000817177221 */ /* 0x020fe20000010000 */
[----:B--2---:R-:W-:Y:S01]  /*0e80*/  FADD.FTZ R7, R10, R13 ;  /* 0x0000000d0a077221 */ /* 0x004fe20000010000 */
[----:B---3--:R-:W-:Y:S01]  /*0e90*/  FADD.FTZ R8, R22, R21 ;  /* 0x0000001516087221 */ /* 0x008fe20000010000 */
[----:B------:R-:W-:Y:S01]  /*0ea0*/  FADD.FTZ R22, R24, R15 ;  /* 0x0000000f18167221 */ /* 0x000fe20000010000 */
[----:B------:R-:W-:-:S02]  /*0eb0*/  FADD.FTZ R10, R23, R16 ;  /* 0x00000010170a7221 */ /* 0x000fc40000010000 */
[----:B------:R-:W-:-:S07]  /*0ec0*/  FADD.FTZ R20, R8, R19 ;  /* 0x0000001308147221 */ /* 0x000fce0000010000 */
.L_x_213:
[----:B------:R-:W-:Y:S05]  /*0ed0*/  BSYNC.RECONVERGENT B1 ;  /* 0x0000000000017941 */ /* 0x000fea0003800200 */
.L_x_212:
[----:B------:R-:W-:Y:S05]  /*0ee0*/  @!P1 BRA `(.L_x_208) ;  /* 0x0000000000e09947 */ /* 0x000fea0003800000 */
[----:B------:R-:W-:Y:S01]  /*0ef0*/  ISETP.NE.AND P1, PT, R4, 0x1, PT ;  /* 0x000000010400780c */ /* 0x000fe20003f25270 */
[----:B------:R-:W-:Y:S01]  /*0f00*/  BSSY.RECONVERGENT B1, `(.L_x_214) ;  /* 0x0000023000017945 */ /* 0x000fe20003800200 */
[----:B------:R-:W-:-:S11]  /*0f10*/  LOP3.LUT P0, RZ, R9, 0x20, RZ, 0xc0, !PT ;  /* 0x0000002009ff7812 */ /* 0x000fd6000780c0ff */
[----:B------:R-:W-:Y:S05]  /*0f20*/  @!P1 BRA `(.L_x_215) ;  /* 0x0000000000809947 */ /* 0x000fea0003800000 */
[----:B------:R-:W0:Y:S08]  /*0f30*/  LDC R8, c[0x0][0x388] ;  /* 0x0000e200ff087b82 */ /* 0x000e300000000800 */
[----:B------:R-:W1:Y:S08]  /*0f40*/  LDC.64 R12, c[0x0][0x440] ;  /* 0x00011000ff0c7b82 */ /* 0x000e700000000a00 */
[----:B------:R-:W2:Y:S08]  /*0f50*/  LDC.64 R14, c[0x0][0x448] ;  /* 0x00011200ff0e7b82 */ /* 0x000eb00000000a00 */
[----:B------:R-:W3:Y:S01]  /*0f60*/  LDC.64 R16, c[0x0][0x450] ;  /* 0x00011400ff107b82 */ /* 0x000ee20000000a00 */
[----:B0-----:R-:W-:-:S07]  /*0f70*/  IMAD R9, R6, R8, R11 ;  /* 0x0000000806097224 */ /* 0x001fce00078e020b */
[----:B------:R-:W0:Y:S01]  /*0f80*/  LDC.64 R18, c[0x0][0x458] ;  /* 0x00011600ff127b82 */ /* 0x000e220000000a00 */
[----:B-1----:R-:W-:Y:S01]  /*0f90*/  IMAD.WIDE.U32 R28, R9, 0x4, R12 ;  /* 0x00000004091c7825 */ /* 0x002fe200078e000c */
[----:B------:R-:W-:-:S04]  /*0fa0*/  LEA R21, R8, R9, 0x5 ;  /* 0x0000000908157211 */ /* 0x000fc800078e28ff */
[----:B------:R-:W4:Y:S01]  /*0fb0*/  LDG.E R4, desc[UR6][R28.64] ;  /* 0x000000061c047981 */ /* 0x000f22000c1e1900 */
[----:B--2---:R-:W-:-:S04]  /*0fc0*/  IMAD.WIDE.U32 R26, R9, 0x4, R14 ;  /* 0x00000004091a7825 */ /* 0x004fc800078e000e */
[----:B---3--:R-:W-:Y:S01]  /*0fd0*/  IMAD.WIDE.U32 R24, R9, 0x4, R16 ;  /* 0x0000000409187825 */ /* 0x008fe200078e0010 */
[----:B------:R-:W2:Y:S03]  /*0fe0*/  LDG.E R23, desc[UR6][R26.64] ;  /* 0x000000061a177981 */ /* 0x000ea6000c1e1900 */
[----:B------:R-:W-:Y:S02]  /*0ff0*/  IMAD.WIDE.U32 R12, R21, 0x4, R12 ;  /* 0x00000004150c7825 */ /* 0x000fe400078e000c */
[----:B------:R-:W3:Y:S02]  /*1000*/  LDG.E R25, desc[UR6][R24.64] ;  /* 0x0000000618197981 */ /* 0x000ee4000c1e1900 */
[----:B0-----:R-:W-:Y:S02]  /*1010*/  IMAD.WIDE.U32 R8, R9, 0x4, R18 ;  /* 0x0000000409087825 */ /* 0x001fe400078e0012 */
[----:B------:R-:W5:Y:S02]  /*1020*/  LDG.E R13, desc[UR6][R12.64] ;  /* 0x000000060c0d7981 */ /* 0x000f64000c1e1900 */
[----:B------:R-:W-:-:S02]  /*1030*/  IMAD.WIDE.U32 R14, R21, 0x4, R14 ;  /* 0x00000004150e7825 */ /* 0x000fc400078e000e */
[----:B------:R-:W5:Y:S02]  /*1040*/  LDG.E R9, desc[UR6][R8.64] ;  /* 0x0000000608097981 */ /* 0x000f64000c1e1900 */
[C---:B------:R-:W-:Y:S02]  /*1050*/  IMAD.WIDE.U32 R16, R21.reuse, 0x4, R16 ;  /* 0x0000000415107825 */ /* 0x040fe400078e0010 */
[----:B------:R-:W5:Y:S02]  /*1060*/  LDG.E R15, desc[UR6][R14.64] ;  /* 0x000000060e0f7981 */ /* 0x000f64000c1e1900 */
[----:B------:R-:W-:Y:S02]  /*1070*/  IMAD.WIDE.U32 R18, R21, 0x4, R18 ;  /* 0x0000000415127825 */ /* 0x000fe400078e0012 */
[----:B------:R-:W5:Y:S04]  /*1080*/  LDG.E R17, desc[UR6][R16.64] ;  /* 0x0000000610117981 */ /* 0x000f68000c1e1900 */
[----:B------:R-:W5:Y:S01]  /*1090*/  LDG.E R19, desc[UR6][R18.64] ;  /* 0x0000000612137981 */ /* 0x000f62000c1e1900 */
[----:B------:R-:W-:Y:S01]  /*10a0*/  IADD3 R6, PT, PT, R6, 0x40, RZ ;  /* 0x0000004006067810 */ /* 0x000fe20007ffe0ff */
[----:B----4-:R-:W-:Y:S01]  /*10b0*/  FADD.FTZ R4, R7, R4 ;  /* 0x0000000407047221 */ /* 0x010fe20000010000 */
[----:B--2---:R-:W-:Y:S01]  /*10c0*/  FADD.FTZ R22, R22, R23 ;  /* 0x0000001716167221 */ /* 0x004fe20000010000 */
[----:B---3--:R-:W-:-:S02]  /*10d0*/  FADD.FTZ R10, R10, R25 ;  /* 0x000000190a0a7221 */ /* 0x008fc40000010000 */
[----:B-----5:R-:W-:Y:S01]  /*10e0*/  FADD.FTZ R7, R4, R13 ;  /* 0x0000000d04077221 */ /* 0x020fe20000010000 */
[----:B------:R-:W-:Y:S01]  /*10f0*/  FADD.FTZ R20, R20, R9 ;  /* 0x0000000914147221 */ /* 0x000fe20000010000 */
[----:B------:R-:W-:Y:S01]  /*1100*/  FADD.FTZ R22, R22, R15 ;  /* 0x0000000f16167221 */ /* 0x000fe20000010000 */
[----:B------:R-:W-:Y:S02]  /*1110*/  FADD.FTZ R10, R10, R17 ;  /* 0x000000110a0a7221 */ /* 0x000fe40000010000 */
[----:B------:R-:W-:-:S07]  /*1120*/  FADD.FTZ R20, R20, R19 ;  /* 0x0000001314147221 */ /* 0x000fce0000010000 */
.L_x_215:
[----:B------:R-:W-:Y:S05]  /*1130*/  BSYNC.RECONVERGENT B1 ;  /* 0x0000000000017941 */ /* 0x000fea0003800200 */
.L_x_214:
[----:B------:R-:W-:Y:S05]  /*1140*/  @P0 BRA `(.L_x_208) ;  /* 0x0000000000480947 */ /* 0x000fea0003800000 */
[----:B------:R-:W0:Y:S01]  /*1150*/  LDC.64 R16, c[0x0][0x440] ;  /* 0x00011000ff107b82 */ /* 0x000e220000000a00 */
[----:B------:R-:W1:Y:S07]  /*1160*/  LDCU UR4, c[0x0][0x388] ;  /* 0x00007100ff0477ac */ /* 0x000e6e0008000800 */
[----:B------:R-:W2:Y:S08]  /*1170*/  LDC.64 R8, c[0x0][0x448] ;  /* 0x00011200ff087b82 */ /* 0x000eb00000000a00 */
[----:B------:R-:W3:Y:S01]  /*1180*/  LDC.64 R12, c[0x0][0x450] ;  /* 0x00011400ff0c7b82 */ /* 0x000ee20000000a00 */
[----:B-1----:R-:W-:-:S07]  /*1190*/  IMAD R11, R6, UR4, R11 ;  /* 0x00000004060b7c24 */ /* 0x002fce000f8e020b */
[----:B------:R-:W1:Y:S01]  /*11a0*/  LDC.64 R14, c[0x0][0x458] ;  /* 0x00011600ff0e7b82 */ /* 0x000e620000000a00 */
[----:B0-----:R-:W-:-:S06]  /*11b0*/  IMAD.WIDE.U32 R16, R11, 0x4, R16 ;  /* 0x000000040b107825 */ /* 0x001fcc00078e0010 */
[----:B------:R-:W4:Y:S01]  /*11c0*/  LDG.E R16, desc[UR6][R16.64] ;  /* 0x0000000610107981 */ /* 0x000f22000c1e1900 */
[----:B--2---:R-:W-:-:S06]  /*11d0*/  IMAD.WIDE.U32 R8, R11, 0x4, R8 ;  /* 0x000000040b087825 */ /* 0x004fcc00078e0008 */
[----:B------:R-:W2:Y:S01]  /*11e0*/  LDG.E R9, desc[UR6][R8.64] ;  /* 0x0000000608097981 */ /* 0x000ea2000c1e1900 */
[----:B---3--:R-:W-:-:S06]  /*11f0*/  IMAD.WIDE.U32 R12, R11, 0x4, R12 ;  /* 0x000000040b0c7825 */ /* 0x008fcc00078e000c */
[----:B------:R-:W3:Y:S01]  /*1200*/  LDG.E R13, desc[UR6][R12.64] ;  /* 0x000000060c0d7981 */ /* 0x000ee2000c1e1900 */
[----:B-1----:R-:W-:-:S06]  /*1210*/  IMAD.WIDE.U32 R14, R11, 0x4, R14 ;  /* 0x000000040b0e7825 */ /* 0x002fcc00078e000e */
[----:B------:R-:W5:Y:S01]  /*1220*/  LDG.E R15, desc[UR6][R14.64] ;  /* 0x000000060e0f7981 */ /* 0x000f62000c1e1900 */
[----:B----4-:R-:W-:Y:S01]  /*1230*/  FADD.FTZ R7, R7, R16 ;  /* 0x0000001007077221 */ /* 0x010fe20000010000 */
[----:B--2---:R-:W-:Y:S01]  /*1240*/  FADD.FTZ R22, R22, R9 ;  /* 0x0000000916167221 */ /* 0x004fe20000010000 */
[----:B---3--:R-:W-:Y:S01]  /*1250*/  FADD.FTZ R10, R10, R13 ;  /* 0x0000000d0a0a7221 */ /* 0x008fe20000010000 */
[----:B-----5:R-:W-:-:S07]  /*1260*/  FADD.FTZ R20, R20, R15 ;  /* 0x0000000f14147221 */ /* 0x020fce0000010000 */
.L_x_208:
[----:B------:R-:W-:Y:S05]  /*1270*/  BSYNC.RECONVERGENT B0 ;  /* 0x0000000000007941 */ /* 0x000fea0003800200 */
.L_x_207:
[----:B------:R-:W0:Y:S01]  /*1280*/  S2UR UR5, SR_CgaCtaId ;  /* 0x00000000000579c3 */ /* 0x000e220000008800 */
[----:B------:R-:W-:Y:S01]  /*1290*/  UMOV UR4, 0x400 ;  /* 0x0000040000047882 */ /* 0x000fe20000000000 */
[--C-:B------:R-:W-:Y:S02]  /*12a0*/  LOP3.LUT R9, R3, 0x1f, R2.reuse, 0x78, !PT ;  /* 0x0000001f03097812 */ /* 0x100fe400078e7802 */
[----:B------:R-:W-:Y:S02]  /*12b0*/  SHF.L.U32 R11, R5, 0x7, RZ ;  /* 0x00000007050b7819 */ /* 0x000fe400000006ff */
[C---:B------:R-:W-:Y:S02]  /*12c0*/  LOP3.LUT R2, R9.reuse, 0x3e0, R2, 0xf8, !PT ;  /* 0x000003e009027812 */ /* 0x040fe400078ef802 */
[----:B------:R-:W-:Y:S02]  /*12d0*/  SHF.L.U32 R4, R9, 0x2, RZ ;  /* 0x0000000209047819 */ /* 0x000fe400000006ff */
[----:B------:R-:W-:-:S02]  /*12e0*/  ISETP.NE.AND P1, PT, R5, RZ, PT ;  /* 0x000000ff0500720c */ /* 0x000fc40003f25270 */
[----:B------:R-:W-:Y:S02]  /*12f0*/  LOP3.LUT R4, R11, R4, RZ, 0xfc, !PT ;  /* 0x000000040b047212 */ /* 0x000fe400078efcff */
[----:B------:R-:W-:-:S04]  /*1300*/  ISETP.GT.U32.AND P0, PT, R5, 0xf, PT ;  /* 0x0000000f0500780c */ /* 0x000fc80003f04070 */
[----:B------:R-:W-:Y:S01]  /*1310*/  ISETP.NE.OR P0, PT, R3, 0x1f, P0 ;  /* 0x0000001f0300780c */ /* 0x000fe20000705670 */
[----:B0-----:R-:W-:-:S06]  /*1320*/  ULEA UR4, UR5, UR4, 0x18 ;  /* 0x0000000405047291 */ /* 0x001fcc000f8ec0ff */
[----:B------:R-:W-:Y:S02]  /*1330*/  LEA R9, R2, UR4, 0x2 ;  /* 0x0000000402097c11 */ /* 0x000fe4000f8e10ff */
[----:B------:R-:W-:-:S03]  /*1340*/  @!P1 LEA R3, R3, UR4, 0x2 ;  /* 0x0000000403039c11 */ /* 0x000fc6000f8e10ff */
        /* <DEDUP_REMOVED lines=14> */
[----:B-1----:R-:W-:Y:S01]  /*1430*/  FADD.FTZ R13, R2, R13 ;  /* 0x0000000d020d7221 */ /* 0x002fe20000010000 */
[----:B--2---:R-:W-:-:S04]  /*1440*/  FADD.FTZ R15, R6, R15 ;  /* 0x0000000f060f7221 */ /* 0x004fc80000010000 */
[----:B------:R-:W0:Y:S01]  /*1450*/  SHFL.BFLY PT, R10, R13, 0x2, 0x1f ;  /* 0x0c401f000d0a7f89 */ /* 0x000e2200000e0000 */
[----:B---3--:R-:W-:-:S03]  /*1460*/  FADD.FTZ R14, R8, R7 ;  /* 0x00000007080e7221 */ /* 0x008fc60000010000 */
[----:B------:R-:W1:Y:S04]  /*1470*/  SHFL.BFLY PT, R4, R15, 0x2, 0x1f ;  /* 0x0c401f000f047f89 */ /* 0x000e6800000e0000 */
[----:B------:R-:W2:Y:S04]  /*1480*/  SHFL.BFLY PT, R7, R12, 0x2, 0x1f ;  /* 0x0c401f000c077f89 */ /* 0x000ea800000e0000 */
[----:B------:R-:W3:Y:S01]  /*1490*/  SHFL.BFLY PT, R9, R14, 0x2, 0x1f ;  /* 0x0c401f000e097f89 */ /* 0x000ee200000e0000 */
        /* <DEDUP_REMOVED lines=9> */
[----:B-1----:R-:W-:-:S04]  /*1530*/  FADD.FTZ R2, R7, R2 ;  /* 0x0000000207027221 */ /* 0x002fc80000010000 */
[----:B------:R-:W0:Y:S01]  /*1540*/  SHFL.BFLY PT, R13, R12, 0x8, 0x1f ;  /* 0x0d001f000c0d7f89 */ /* 0x000e2200000e0000 */
[----:B--2---:R-:W-:-:S03]  /*1550*/  FADD.FTZ R6, R10, R9 ;  /* 0x000000090a067221 */ /* 0x004fc60000010000 */
[----:B------:R-:W1:Y:S01]  /*1560*/  SHFL.BFLY PT, R9, R2, 0x8, 0x1f ;  /* 0x0d001f0002097f89 */ /* 0x000e6200000e0000 */
[----:B---3--:R-:W-:-:S03]  /*1570*/  FADD.FTZ R17, R8, R17 ;  /* 0x0000001108117221 */ /* 0x008fc60000010000 */
        /* <DEDUP_REMOVED lines=12> */
[----:B------:R0:W-:Y:S01]  /*1640*/  @!P1 STS [R3+0x4180], R2 ;  /* 0x0041800203009388 */ /* 0x0001e20000000800 */
[----:B--2---:R-:W-:-:S03]  /*1650*/  FADD.FTZ R8, R11, R8 ;  /* 0x000000080b087221 */ /* 0x004fc60000010000 */
[----:B------:R0:W-:Y:S01]  /*1660*/  @!P1 STS [R3+0x4080], R4 ;  /* 0x0040800403009388 */ /* 0x0001e20000000800 */
[----:B---3--:R-:W-:-:S03]  /*1670*/  FADD.FTZ R7, R14, R7 ;  /* 0x000000070e077221 */ /* 0x008fc60000010000 */
        /* <DEDUP_REMOVED lines=11> */
[----:B------:R-:W-:Y:S02]  /*1730*/  IADD3 R5, PT, PT, R5, R0, RZ ;  /* 0x0000000005057210 */ /* 0x000fe40007ffe0ff */
[----:B------:R-:W4:Y:S04]  /*1740*/  LDS.64 R10, [R4+0x4100] ;  /* 0x00410000040a7984 */ /* 0x000f280000000a00 */
[----:B------:R-:W5:Y:S01]  /*1750*/  LDS.64 R16, [R4+0x4180] ;  /* 0x0041800004107984 */ /* 0x000f620000000a00 */
[----:B------:R-:W1:Y:S01]  /*1760*/  LDC.64 R6, c[0x0][0x498] ;  /* 0x00012600ff067b82 */ /* 0x000e620000000a00 */
[----:B0-----:R-:W-:-:S07]  /*1770*/  IMAD.WIDE.U32 R14, R5, 0x4, R14 ;  /* 0x00000004050e7825 */ /* 0x001fce00078e000e */
[----:B------:R-:W0:Y:S01]  /*1780*/  LDC.64 R2, c[0x0][0x490] ;  /* 0x00012400ff027b82 */ /* 0x000e220000000a00 */
[----:B---3--:R-:W-:-:S04]  /*1790*/  IMAD.WIDE.U32 R8, R5, 0x4, R8 ;  /* 0x0000000405087825 */ /* 0x008fc800078e0008 */
[----:B-1----:R-:W-:Y:S01]  /*17a0*/  IMAD.WIDE.U32 R6, R5, 0x4, R6 ;  /* 0x0000000405067825 */ /* 0x002fe200078e0006 */
        /* <DEDUP_REMOVED lines=10> */
.L_x_216:
        /* <DEDUP_REMOVED lines=11> */
.L_x_2766:


//--------------------- .text._ZN10layer_norm31ln_parallel_residual_bwd_kernelINS_13Kernel_traitsI13__nv_bfloat16S2_S2_S2_fjLj2048ELj1ELj1ELj4ELj16ENS_18Kernel_traits_baseILj2048ES2_S2_S2_S2_fjLj128EEEEELb1ELb1ELb1EEEvNS_9BwdParamsE --------------------------
	.section	.text._ZN10layer_norm31ln_parallel_residual_bwd_kernelINS_13Kernel_traitsI13__nv_bfloat16S2_S2_S2_fjLj2048ELj1ELj1ELj4ELj16ENS_18Kernel_traits_baseILj2048ES2_S2_S2_S2_fjLj128EEEEELb1ELb1ELb1EEEvNS_9BwdParamsE,"ax",@progbits
	.align	128
        .global         _ZN10layer_norm31ln_parallel_residual_bwd_kernelINS_13Kernel_traitsI13__nv_bfloat16S2_S2_S2_fjLj2048ELj1ELj1ELj4ELj16ENS_18Kernel_traits_baseILj2048ES2_S2_S2_S2_fjLj128EEEEELb1ELb1ELb1EEEvNS_9BwdParamsE
        .type           _ZN10layer_norm31ln_parallel_residual_bwd_kernelINS_13Kernel_traitsI13__nv_bfloat16S2_S2_S2_fjLj2048ELj1ELj1ELj4ELj16ENS_18Kernel_traits_baseILj2048ES2_S2_S2_S2_fjLj128EEEEELb1ELb1ELb1EEEvNS_9BwdParamsE,@function
        .size           _ZN10layer_norm31ln_parallel_residual_bwd_kernelINS_13Kernel_traitsI13__nv_bfloat16S2_S2_S2_fjLj2048ELj1ELj1ELj4ELj16ENS_18Kernel_traits_baseILj2048ES2_S2_S2_S2_fjLj128EEEEELb1ELb1ELb1EEEvNS_9BwdParamsE,(.L_x_2767 - _ZN10layer_norm31ln_parallel_residual_bwd_kernelINS_13Kernel_traitsI13__nv_bfloat16S2_S2_S2_fjLj2048ELj1ELj1ELj4ELj16ENS_18Kernel_traits_baseILj2048ES2_S2_S2_S2_fjLj128EEEEELb1ELb1ELb1EEEvNS_9BwdParamsE)
        .other          _ZN10layer_norm31ln_parallel_residual_bwd_kernelINS_13Kernel_traitsI13__nv_bfloat16S2_S2_S2_fjLj2048ELj1ELj1ELj4ELj16ENS_18Kernel_traits_baseILj2048ES2_S2_S2_S2_fjLj128EEEEELb1ELb1ELb1EEEvNS_9BwdParamsE,@"STO_CUDA_ENTRY STV_DEFAULT"
_ZN10layer_norm31ln_parallel_residual_bwd_kernelINS_13Kernel_traitsI13__nv_bfloat16S2_S2_S2_fjLj2048ELj1ELj1ELj4ELj16ENS_18Kernel_traits_baseILj2048ES2_S2_S2_S2_fjLj128EEEEELb1ELb1ELb1EEEvNS_9BwdParamsE:
.text._ZN10layer_norm31ln_parallel_residual_bwd_kernelINS_13Kernel_traitsI13__nv_bfloat16S2_S2_S2_fjLj2048ELj1ELj1ELj4ELj16ENS_18Kernel_traits_baseILj2048ES2_S2_S2_S2_fjLj128EEEEELb1ELb1ELb1EEEvNS_9BwdParamsE:
        /* <DEDUP_REMOVED lines=41> */
[----:B------:R-:W4:Y:S01]  /*0290*/  LDCU UR8, c[0x0][0x408] ;  /* 0x00008100ff0877ac */ /* 0x000f220008000800 */
[----:B0-----:R-:W-:Y:S01]  /*02a0*/  IMAD.WIDE.U32 R2, R58, 0x10, R2 ;  /* 0x000000103a027825 */ /* 0x001fe200078e0002 */
[----:B------:R-:W0:Y:S04]  /*02b0*/  LDCU UR23, c[0x0][0x388] ;  /* 0x00007100ff1777ac */ /* 0x000e280008000800 */
[----:B--2---:R-:W2:Y:S01]  /*02c0*/  LDG.E.128 R88, desc[UR20][R2.64] ;  /* 0x0000001402587981 */ /* 0x004ea2000c1e1d00 */
[----:B------:R-:W0:Y:S03]  /*02d0*/  LDCU UR28, c[0x0][0x400] ;  /* 0x00008000ff1c77ac */ /* 0x000e260008000800 */
[----:B------:R5:W4:Y:S01]  /*02e0*/  LDG.E.128 R4, desc[UR20][R2.64+0x800] ;  /* 0x0008001402047981 */ /* 0x000b22000c1e1d00 */
[----:B-1----:R-:W-:Y:S01]  /*02f0*/  UISETP.NE.U32.AND UP0, UPT, UR4, URZ, UPT ;  /* 0x000000ff0400728c */ /* 0x002fe2000bf05070 */
[----:B------:R-:W-:Y:S01]  /*0300*/  IMAD.MOV.U32 R79, RZ, RZ, RZ ;  /* 0x000000ffff4f7224 */ /* 0x000fe200078e00ff */
[----:B---3--:R-:W-:-:S02]  /*0310*/  UISETP.NE.AND UP1, UPT, UR22, URZ, UPT ;  /* 0x000000ff1600728c */ /* 0x008fc4000bf25270 */
[----:B------:R-:W-:Y:S01]  /*0320*/  UISETP.NE.AND.EX UP0, UPT, UR5, URZ, UPT, UP0 ;  /* 0x000000ff0500728c */ /* 0x000fe2000bf05300 */
[----:B------:R-:W1:Y:S03]  /*0330*/  LDCU.64 UR14, c[0x0][0x478] ;  /* 0x00008f00ff0e77ac */ /* 0x000e660008000a00 */
[----:B------:R-:W-:Y:S02]  /*0340*/  PLOP3.LUT P5, PT, PT, PT, UP1, 0x80, 0x8 ;  /* 0x000000000008781c */ /* 0x000fe40003faf018 */
[----:B-----5:R-:W-:Y:S02]  /*0350*/  CS2R R2, SRZ ;  /* 0x0000000000027805 */ /* 0x020fe4000001ff00 */
[----:B------:R-:W-:Y:S01]  /*0360*/  PLOP3.LUT P1, PT, PT, PT, UP0, 0x80, 0x8 ;  /* 0x000000000008781c */ /* 0x000fe20003f2f008 */
[----:B------:R-:W3:Y:S01]  /*0370*/  LDCU.64 UR12, c[0x0][0x438] ;  /* 0x00008700ff0c77ac */ /* 0x000ee20008000a00 */
[----:B------:R-:W0:Y:S01]  /*0380*/  LDCU.128 UR16, c[0x0][0x3c0] ;  /* 0x00007800ff1077ac */ /* 0x000e220008000c00 */
[----:B------:R-:W0:Y:S01]  /*0390*/  LDCU.64 UR24, c[0x0][0x380] ;  /* 0x00007000ff1877ac */ /* 0x000e220008000a00 */
[----:B------:R-:W0:Y:S01]  /*03a0*/  LDCU.64 UR26, c[0x0][0x470] ;  /* 0x00008e00ff1a77ac */ /* 0x000e220008000a00 */
[----:B------:R-:W-:Y:S01]  /*03b0*/  UMOV UR4, UR7 ;  /* 0x0000000700047c82 */ /* 0x000fe20008000000 */
[C---:B--2---:R-:W-:Y:S01]  /*03c0*/  PRMT R77, R89.reuse, 0x7632, R77 ;  /* 0x00007632594d7816 */ /* 0x044fe2000000004d */
[----:B------:R-:W-:Y:S01]  /*03d0*/  IMAD.U32 R87, R89, 0x10000, RZ ;  /* 0x0001000059577824 */ /* 0x000fe200078e00ff */
[C---:B------:R-:W-:Y:S01]  /*03e0*/  PRMT R75, R91.reuse, 0x7632, R75 ;  /* 0x000076325b4b7816 */ /* 0x040fe2000000004b */
[----:B------:R-:W-:Y:S01]  /*03f0*/  IMAD.U32 R85, R91, 0x10000, RZ ;  /* 0x000100005b557824 */ /* 0x000fe200078e00ff */
[C---:B----4-:R-:W-:Y:S01]  /*0400*/  PRMT R69, R5.reuse, 0x7632, R69 ;  /* 0x0000763205457816 */ /* 0x050fe20000000045 */
[----:B------:R-:W-:Y:S01]  /*0410*/  IMAD.U32 R83, R5, 0x10000, RZ ;  /* 0x0001000005537824 */ /* 0x000fe200078e00ff */
[C---:B------:R-:W-:Y:S01]  /*0420*/  PRMT R67, R7.reuse, 0x7632, R67 ;  /* 0x0000763207437816 */ /* 0x040fe20000000043 */
[----:B------:R-:W-:Y:S01]  /*0430*/  IMAD.U32 R81, R7, 0x10000, RZ ;  /* 0x0001000007517824 */ /* 0x000fe200078e00ff */
[----:B------:R-:W-:Y:S01]  /*0440*/  PRMT R78, R88, 0x7632, R78 ;  /* 0x00007632584e7816 */ /* 0x000fe2000000004e */
[----:B------:R-:W-:Y:S01]  /*0450*/  IMAD.U32 R77, R77, 0x10000, RZ ;  /* 0x000100004d4d7824 */ /* 0x000fe200078e00ff */
[----:B------:R-:W-:Y:S01]  /*0460*/  PRMT R76, R90, 0x7632, R76 ;  /* 0x000076325a4c7816 */ /* 0x000fe2000000004c */
[----:B------:R-:W-:Y:S01]  /*0470*/  IMAD.U32 R75, R75, 0x10000, RZ ;  /* 0x000100004b4b7824 */ /* 0x000fe200078e00ff */
[----:B------:R-:W-:Y:S01]  /*0480*/  PRMT R74, R4, 0x7632, R74 ;  /* 0x00007632044a7816 */ /* 0x000fe2000000004a */
[----:B------:R-:W-:Y:S01]  /*0490*/  IMAD.U32 R69, R69, 0x10000, RZ ;  /* 0x0001000045457824 */ /* 0x000fe200078e00ff */
[----:B------:R-:W-:Y:S01]  /*04a0*/  PRMT R68, R6, 0x7632, R68 ;  /* 0x0000763206447816 */ /* 0x000fe20000000044 */
[----:B------:R-:W-:Y:S01]  /*04b0*/  IMAD.U32 R67, R67, 0x10000, RZ ;  /* 0x0001000043437824 */ /* 0x000fe200078e00ff */
[----:B------:R-:W-:-:S02]  /*04c0*/  SHF.L.U32 R84, R4, 0x10, RZ ;  /* 0x0000001004547819 */ /* 0x000fc400000006ff */
[----:B------:R-:W-:Y:S02]  /*04d0*/  CS2R R4, SRZ ;  /* 0x0000000000047805 */ /* 0x000fe4000001ff00 */
[----:B------:R-:W-:Y:S02]  /*04e0*/  SHF.L.U32 R82, R6, 0x10, RZ ;  /* 0x0000001006527819 */ /* 0x000fe400000006ff */
[----:B------:R-:W-:Y:S02]  /*04f0*/  CS2R R6, SRZ ;  /* 0x0000000000067805 */ /* 0x000fe4000001ff00 */
[----:B------:R-:W-:Y:S02]  /*0500*/  SHF.L.U32 R88, R88, 0x10, RZ ;  /* 0x0000001058587819 */ /* 0x000fe400000006ff */
[----:B------:R-:W-:Y:S02]  /*0510*/  SHF.L.U32 R86, R90, 0x10, RZ ;  /* 0x000000105a567819 */ /* 0x000fe400000006ff */
[----:B------:R-:W-:-:S02]  /*0520*/  SHF.L.U32 R78, R78, 0x10, RZ ;  /* 0x000000104e4e7819 */ /* 0x000fc400000006ff */
[----:B------:R-:W-:Y:S02]  /*0530*/  SHF.L.U32 R76, R76, 0x10, RZ ;  /* 0x000000104c4c7819 */ /* 0x000fe400000006ff */
[----:B------:R-:W-:Y:S02]  /*0540*/  SHF.L.U32 R74, R74, 0x10, RZ ;  /* 0x000000104a4a7819 */ /* 0x000fe400000006ff */
[----:B01-3--:R-:W-:-:S07]  /*0550*/  SHF.L.U32 R68, R68, 0x10, RZ ;  /* 0x0000001044447819 */ /* 0x00bfce00000006ff */
.L_x_234:
[----:B0-----:R-:W0:Y:S01]  /*0560*/  LDC.64 R42, c[0x0][0x3a8] ;  /* 0x0000ea00ff2a7b82 */ /* 0x001e220000000a00 */
[----:B------:R-:W-:Y:S02]  /*0570*/  UIMAD UR5, UR4, UR23, URZ ;  /* 0x00000017040572a4 */ /* 0x000fe4000f8e02ff */
[----:B------:R-:W-:Y:S02]  /*0580*/  UIMAD.WIDE UR10, UR4, 0x4, UR18 ;  /* 0x00000004040a78a5 */ /* 0x000fe4000f8e0212 */
[----:B------:R-:W-:-:S03]  /*0590*/  USHF.R.S32.HI UR6, URZ, 0x1f, UR5 ;  /* 0x0000001fff067899 */ /* 0x000fc60008011405 */
[----:B------:R-:W1:Y:S01]  /*05a0*/  LDC.64 R40, c[0x0][0x428] ;  /* 0x00010a00ff287b82 */ /* 0x000e620000000a00 */
[----:B------:R-:W-:Y:S01]  /*05b0*/  ULEA.HI UR6, UR6, UR5, URZ, 0x3 ;  /* 0x0000000506067291 */ /* 0x000fe2000f8f18ff */
[----:B------:R-:W-:Y:S01]  /*05c0*/  IMAD.U32 R92, RZ, RZ, UR10 ;  /* 0x0000000aff5c7e24 */ /* 0x000fe2000f8e00ff */
[----:B------:R-:W-:-:S04]  /*05d0*/  MOV R93, UR11 ;  /* 0x0000000b005d7c02 */ /* 0x000fc80008000f00 */
[----:B------:R-:W-:Y:S01]  /*05e0*/  MOV R89, UR6 ;  /* 0x0000000600597c02 */ /* 0x000fe20008000f00 */
[----:B------:R-:W-:Y:S01]  /*05f0*/  UIMAD.WIDE UR10, UR4, 0x4, UR16 ;  /* 0x00000004040a78a5 */ /* 0x000fe2000f8e0210 */
[----:B------:R-:W2:Y:S02]  /*0600*/  LDG.E R92, desc[UR20][R92.64] ;  /* 0x000000145c5c7981 */ /* 0x000ea4000c1e1900 */
[----:B------:R-:W-:-:S05]  /*0610*/  LEA.HI.SX32 R89, R89, R58, 0x1d ;  /* 0x0000003a59597211 */ /* 0x000fca00078feaff */
[----:B0-----:R-:W-:-:S04]  /*0620*/  IMAD.WIDE.U32 R44, R89, 0x10, R42 ;  /* 0x00000010592c7825 */ /* 0x001fc800078e002a */
[C---:B------:R-:W-:Y:S01]  /*0630*/  VIADD R66, R89.reuse, 0x80 ;  /* 0x0000008059427836 */ /* 0x040fe20000000000 */
[----:B------:R-:W-:Y:S01]  /*0640*/  MOV R90, UR10 ;  /* 0x0000000a005a7c02 */ /* 0x000fe20008000f00 */
[----:B------:R-:W3:Y:S01]  /*0650*/  LDG.E.128 R44, desc[UR20][R44.64] ;  /* 0x000000142c2c7981 */ /* 0x000ee2000c1e1d00 */
[----:B-1----:R-:W-:-:S04]  /*0660*/  IMAD.WIDE.U32 R48, R89, 0x10, R40 ;  /* 0x0000001059307825 */ /* 0x002fc800078e0028 */
[C---:B------:R-:W-:Y:S02]  /*0670*/  IMAD.WIDE.U32 R52, R66.reuse, 0x10, R42 ;  /* 0x0000001042347825 */ /* 0x040fe400078e002a */
[----:B------:R-:W4:Y:S02]  /*0680*/  LDG.E.128 R48, desc[UR20][R48.64] ;  /* 0x0000001430307981 */ /* 0x000f24000c1e1d00 */
[----:B------:R-:W-:Y:S02]  /*0690*/  IMAD.U32 R91, RZ, RZ, UR11 ;  /* 0x0000000bff5b7e24 */ /* 0x000fe4000f8e00ff */
[----:B------:R-:W4:Y:S04]  /*06a0*/  LDG.E.128 R52, desc[UR20][R52.64] ;  /* 0x0000001434347981 */ /* 0x000f28000c1e1d00 */
[----:B------:R0:W4:Y:S01]  /*06b0*/  LDG.E R0, desc[UR20][R90.64] ;  /* 0x000000145a007981 */ /* 0x000122000c1e1900 */
[----:B------:R-:W-:-:S06]  /*06c0*/  IMAD.WIDE.U32 R40, R66, 0x10, R40 ;  /* 0x0000001042287825 */ /* 0x000fcc00078e0028 */
[----:B------:R-:W4:Y:S01]  /*06d0*/  LDG.E.128 R40, desc[UR20][R40.64] ;  /* 0x0000001428287981 */ /* 0x000f22000c1e1d00 */
[----:B------:R-:W-:Y:S02]  /*06e0*/  LOP3.LUT P2, RZ, R58, 0x1f, RZ, 0xc0, !PT ;  /* 0x0000001f3aff7812 */ /* 0x000fe4000784c0ff */
[----:B------:R-:W-:-:S11]  /*06f0*/  PLOP3.LUT P0, PT, PT, PT, PT, 0x80, 0x8 ;  /* 0x000000000008781c */ /* 0x000fd60003f0f070 */
[----:B------:R-:W-:Y:S02]  /*0700*/  @!P2 PLOP3.LUT P0, PT, P4, PT, PT, 0x80, 0x8 ;  /* 0x000000000008a81c */ /* 0x000fe4000270f070 */
[----:B--2---:R-:W-:Y:S02]  /*0710*/  R2UR UR11, R92 ;  /* 0x000000005c0b72ca */ /* 0x004fe400000e0000 */
[C---:B---3--:R-:W-:Y:S01]  /*0720*/  PRMT R94, R45.reuse, 0x7632, R94 ;  /* 0x000076322d5e7816 */ /* 0x048fe2000000005e */
[----:B------:R-:W-:Y:S01]  /*0730*/  IMAD.U32 R105, R45, 0x10000, RZ ;  /* 0x000100002d697824 */ /* 0x000fe200078e00ff */
[----:B------:R-:W-:Y:S01]  /*0740*/  PRMT R45, R46, 0x7632, R45 ;  /* 0x000076322e2d7816 */ /* 0x000fe2000000002d */
[C---:B------:R-:W-:Y:S01]  /*0750*/  IMAD.U32 R113, R47.reuse, 0x10000, RZ ;  /* 0x000100002f717824 */ /* 0x040fe200078e00ff */
[----:B0-----:R-:W-:Y:S02]  /*0760*/  PRMT R90, R47, 0x7632, R90 ;  /* 0x000076322f5a7816 */ /* 0x001fe4000000005a */
[----:B------:R-:W-:-:S02]  /*0770*/  PRMT R92, R44, 0x7632, R92 ;  /* 0x000076322c5c7816 */ /* 0x000fc4000000005c */
[----:B------:R-:W-:Y:S02]  /*0780*/  SHF.L.U32 R93, R44, 0x10, RZ ;  /* 0x000000102c5d7819 */ /* 0x000fe400000006ff */
[----:B------:R-:W-:Y:S02]  /*0790*/  SHF.L.U32 R119, R46, 0x10, RZ ;  /* 0x000000102e777819 */ /* 0x000fe400000006ff */
[C---:B----4-:R-:W-:Y:S01]  /*07a0*/  PRMT R44, R48.reuse, 0x7632, R44 ;  /* 0x00007632302c7816 */ /* 0x050fe2000000002c */
[----:B------:R-:W-:Y:S01]  /*07b0*/  IMAD.U32 R91, R53, 0x10000, RZ ;  /* 0x00010000355b7824 */ /* 0x000fe200078e00ff */
[----:B------:R-:W-:Y:S02]  /*07c0*/  SHF.L.U32 R103, R48, 0x10, RZ ;  /* 0x0000001030677819 */ /* 0x000fe400000006ff */
[C---:B------:R-:W-:Y:S02]  /*07d0*/  PRMT R46, R50.reuse, 0x7632, R46 ;  /* 0x00007632322e7816 */ /* 0x040fe4000000002e */
[----:B------:R-:W-:Y:S01]  /*07e0*/  SHF.L.U32 R47, R50, 0x10, RZ ;  /* 0x00000010322f7819 */ /* 0x000fe200000006ff */
[----:B------:R-:W-:Y:S01]  /*07f0*/  IMAD.U32 R104, R49, 0x10000, RZ ;  /* 0x0001000031687824 */ /* 0x000fe200078e00ff */
[----:B------:R-:W-:-:S02]  /*0800*/  FSEL R0, R0, RZ, !P5 ;  /* 0x000000ff00007208 */ /* 0x000fc40006800000 */
[C---:B------:R-:W-:Y:S02]  /*0810*/  PRMT R48, R52.reuse, 0x7632, R48 ;  /* 0x0000763234307816 */ /* 0x040fe40000000030 */
[----:B------:R-:W-:Y:S02]  /*0820*/  SHF.L.U32 R95, R52, 0x10, RZ ;  /* 0x00000010345f7819 */ /* 0x000fe400000006ff */
[----:B------:R-:W-:Y:S02]  /*0830*/  PRMT R50, R53, 0x7632, R50 ;  /* 0x0000763235327816 */ /* 0x000fe40000000032 */
[----:B------:R-:W-:Y:S02]  /*0840*/  SHF.L.U32 R45, R45, 0x10, RZ ;  /* 0x000000102d2d7819 */ /* 0x000fe400000006ff */
[----:B------:R-:W-:Y:S01]  /*0850*/  PRMT R124, R49, 0x7632, R124 ;  /* 0x00007632317c7816 */ /* 0x000fe2000000007c */
[----:B------:R-:W-:Y:S01]  /*0860*/  IMAD.U32 R49, R90, 0x10000, RZ ;  /* 0x000100005a317824 */ /* 0x000fe200078e00ff */
[----:B------:R-:W-:-:S02]  /*0870*/  PRMT R52, R54, 0x7632, R52 ;  /* 0x0000763236347816 */ /* 0x000fc40000000034 */
[----:B------:R-:W-:Y:S02]  /*0880*/  SHF.L.U32 R53, R54, 0x10, RZ ;  /* 0x0000001036357819 */ /* 0x000fe400000006ff */
[C---:B------:R-:W-:Y:S01]  /*0890*/  PRMT R54, R55.reuse, 0x7632, R54 ;  /* 0x0000763237367816 */ /* 0x040fe20000000036 */
[----:B------:R-:W-:Y:S01]  /*08a0*/  FADD.FTZ R112, -R0, R45 ;  /* 0x0000002d00707221 */ /* 0x000fe20000010100 */
[----:B------:R-:W-:Y:S01]  /*08b0*/  SHF.L.U32 R115, R92, 0x10, RZ ;  /* 0x000000105c737819 */ /* 0x000fe200000006ff */
[----:B------:R-:W-:Y:S01]  /*08c0*/  FADD.FTZ R110, -R0, R49 ;  /* 0x00000031006e7221 */ /* 0x000fe20000010100 */
[----:B------:R-:W-:Y:S01]  /*08d0*/  SHF.L.U32 R45, R48, 0x10, RZ ;  /* 0x00000010302d7819 */ /* 0x000fe200000006ff */
[----:B------:R-:W-:Y:S01]  /*08e0*/  IMAD.U32 R99, R55, 0x10000, RZ ;  /* 0x0001000037637824 */ /* 0x000fe200078e00ff */
[----:B------:R-:W-:Y:S01]  /*08f0*/  SHF.L.U32 R97, R52, 0x10, RZ ;  /* 0x0000001034617819 */ /* 0x000fe200000006ff */
[----:B------:R-:W-:Y:S02]  /*0900*/  IMAD.U32 R111, R94, 0x10000, RZ ;  /* 0x000100005e6f7824 */ /* 0x000fe400078e00ff */
[----:B------:R-:W-:Y:S01]  /*0910*/  FADD.FTZ R93, -R0, R93 ;  /* 0x0000005d005d7221 */ /* 0x000fe20000010100 */
[----:B------:R-:W-:-:S02]  /*0920*/  IMAD.U32 R49, R50, 0x10000, RZ ;  /* 0x0001000032317824 */ /* 0x000fc400078e00ff */
[----:B------:R-:W-:Y:S02]  /*0930*/  IMAD.U32 R101, R54, 0x10000, RZ ;  /* 0x0001000036657824 */ /* 0x000fe400078e00ff */
[C---:B------:R-:W-:Y:S01]  /*0940*/  FADD.FTZ R55, -R0.reuse, R53 ;  /* 0x0000003500377221 */ /* 0x040fe20000010100 */
        /* <DEDUP_REMOVED lines=11> */
[----:B------:R-:W-:Y:S01]  /*0a00*/  FADD.FTZ R52, -R0, R101 ;  /* 0x0000006500347221 */ /* 0x000fe20000010100 */
[----:B------:R-:W-:Y:S01]  /*0a10*/  FMUL.FTZ R0, R93, UR11 ;  /* 0x0000000b5d007c20 */ /* 0x000fe20008410000 */
[----:B------:R-:W-:Y:S01]  /*0a20*/  FADD.FTZ R65, R103, R65 ;  /* 0x0000004167417221 */ /* 0x000fe20000010000 */
[----:B------:R-:W-:-:S02]  /*0a30*/  IMAD.U32 R48, R44, 0x10000, RZ ;  /* 0x000100002c307824 */ /* 0x000fc400078e00ff */
[-C--:B------:R-:W-:Y:S01]  /*0a40*/  FFMA.FTZ R79, R0, R103.reuse, R79 ;  /* 0x00000067004f7223 */ /* 0x080fe2000001004f */
[----:B------:R-:W-:Y:S01]  /*0a50*/  FMUL.FTZ R103, R88, R103 ;  /* 0x0000006758677220 */ /* 0x000fe20000410000 */
[----:B------:R-:W-:Y:S01]  /*0a60*/  FMUL.FTZ R105, R105, UR11 ;  /* 0x0000000b69697c20 */ /* 0x000fe20008410000 */
[----:B------:R-:W-:Y:S02]  /*0a70*/  FMUL.FTZ R102, R78, R48 ;  /* 0x000000304e667220 */ /* 0x000fe40000410000 */
[----:B------:R-:W-:Y:S01]  /*0a80*/  FADD.FTZ R49, RZ, R103 ;  /* 0x00000067ff317221 */ /* 0x000fe20000010000 */
[----:B------:R-:W-:Y:S01]  /*0a90*/  SHF.L.U32 R124, R124, 0x10, RZ ;  /* 0x000000107c7c7819 */ /* 0x000fe200000006ff */
[----:B------:R-:W-:Y:S01]  /*0aa0*/  FADD.FTZ R61, R104, R61 ;  /* 0x0000003d683d7221 */ /* 0x000fe20000010000 */
[-C--:B------:R-:W-:Y:S01]  /*0ab0*/  FFMA.FTZ R62, R105, R104.reuse, R62 ;  /* 0x00000068693e7223 */ /* 0x080fe2000001003e */
[----:B------:R-:W-:Y:S01]  /*0ac0*/  FMUL.FTZ R104, R87, R104 ;  /* 0x0000006857687220 */ /* 0x000fe20000410000 */
[----:B------:R-:W-:Y:S01]  /*0ad0*/  FADD.FTZ R49, R49, R102 ;  /* 0x0000006631317221 */ /* 0x000fe20000010000 */
[----:B------:R-:W-:-:S03]  /*0ae0*/  FMUL.FTZ R106, R77, R124 ;  /* 0x0000007c4d6a7220 */ /* 0x000fc60000410000 */
[----:B------:R-:W-:Y:S01]  /*0af0*/  FADD.FTZ R49, R49, R104 ;  /* 0x0000006831317221 */ /* 0x000fe20000010000 */
[----:B------:R-:W-:Y:S01]  /*0b00*/  PRMT R121, R42, 0x7632, R121 ;  /* 0x000076322a797816 */ /* 0x000fe20000000079 */
[----:B------:R-:W-:Y:S01]  /*0b10*/  FMUL.FTZ R108, R86, R47 ;  /* 0x0000002f566c7220 */ /* 0x000fe20000410000 */
[----:B------:R-:W-:Y:S01]  /*0b20*/  SHF.L.U32 R109, R42, 0x10, RZ ;  /* 0x000000102a6d7819 */ /* 0x000fe200000006ff */
[----:B------:R-:W-:Y:S02]  /*0b30*/  IMAD.U32 R42, R46, 0x10000, RZ ;  /* 0x000100002e2a7824 */ /* 0x000fe400078e00ff */
[----:B------:R-:W-:Y:S01]  /*0b40*/  FADD.FTZ R49, R49, R106 ;  /* 0x0000006a31317221 */ /* 0x000fe20000010000 */
[C---:B------:R-:W-:Y:S01]  /*0b50*/  PRMT R123, R51.reuse, 0x7632, R123 ;  /* 0x00007632337b7816 */ /* 0x040fe2000000007b */
[----:B------:R-:W-:Y:S01]  /*0b60*/  IMAD.U32 R51, R51, 0x10000, RZ ;  /* 0x0001000033337824 */ /* 0x000fe200078e00ff */
[----:B------:R-:W-:Y:S01]  /*0b70*/  PRMT R118, R40, 0x7632, R118 ;  /* 0x0000763228767816 */ /* 0x000fe20000000076 */
[----:B------:R-:W-:Y:S01]  /*0b80*/  FMUL.FTZ R107, R76, R42 ;  /* 0x0000002a4c6b7220 */ /* 0x000fe20000410000 */
[----:B------:R-:W-:Y:S01]  /*0b90*/  SHF.L.U32 R45, R40, 0x10, RZ ;  /* 0x00000010282d7819 */ /* 0x000fe200000006ff */
[----:B------:R-:W-:Y:S01]  /*0ba0*/  FADD.FTZ R40, R49, R108 ;  /* 0x0000006c31287221 */ /* 0x000fe20000010000 */
[C---:B------:R-:W-:Y:S01]  /*0bb0*/  PRMT R120, R41.reuse, 0x7632, R120 ;  /* 0x0000763229787816 */ /* 0x040fe20000000078 */
[----:B------:R-:W-:Y:S01]  /*0bc0*/  IMAD.U32 R44, R41, 0x10000, RZ ;  /* 0x00010000292c7824 */ /* 0x000fe200078e00ff */
[----:B------:R-:W-:Y:S01]  /*0bd0*/  SHF.L.U32 R123, R123, 0x10, RZ ;  /* 0x000000107b7b7819 */ /* 0x000fe200000006ff */
[----:B------:R-:W-:Y:S01]  /*0be0*/  FMUL.FTZ R114, R85, R51 ;  /* 0x0000003355727220 */ /* 0x000fe20000410000 */
[----:B------:R-:W-:Y:S01]  /*0bf0*/  FADD.FTZ R41, R40, R107 ;  /* 0x0000006b28297221 */ /* 0x000fe20000010000 */
[----:B------:R-:W-:Y:S01]  /*0c00*/  FMUL.FTZ R115, R115, UR11 ;  /* 0x0000000b73737c20 */ /* 0x000fe20008410000 */
[----:B------:R-:W-:Y:S01]  /*0c10*/  FFMA.FTZ R40, R0, R103, RZ ;  /* 0x0000006700287223 */ /* 0x000fe200000100ff */
[----:B------:R-:W-:Y:S01]  /*0c20*/  FMUL.FTZ R117, R75, R123 ;  /* 0x0000007b4b757220 */ /* 0x000fe20000410000 */
[----:B------:R-:W-:Y:S01]  /*0c30*/  FADD.FTZ R46, R41, R114 ;  /* 0x00000072292e7221 */ /* 0x000fe20000010000 */
[----:B------:R-:W-:Y:S01]  /*0c40*/  SHF.L.U32 R118, R118, 0x10, RZ ;  /* 0x0000001076767819 */ /* 0x000fe200000006ff */
[----:B------:R-:W-:Y:S01]  /*0c50*/  FFMA.FTZ R40, R115, R102, R40 ;  /* 0x0000006673287223 */ /* 0x000fe20000010028 */
[----:B------:R-:W-:Y:S01]  /*0c60*/  FMUL.FTZ R100, R84, R45 ;  /* 0x0000002d54647220 */ /* 0x000fe20000410000 */
[----:B------:R-:W-:Y:S01]  /*0c70*/  FADD.FTZ R41, R46, R117 ;  /* 0x000000752e297221 */ /* 0x000fe20000010000 */
[----:B------:R-:W-:Y:S01]  /*0c80*/  FMUL.FTZ R111, R111, UR11 ;  /* 0x0000000b6f6f7c20 */ /* 0x000fe20008410000 */
[----:B------:R-:W-:Y:S01]  /*0c90*/  FFMA.FTZ R40, R105, R104, R40 ;  /* 0x0000006869287223 */ /* 0x000fe20000010028 */
[----:B------:R-:W-:Y:S01]  /*0ca0*/  FMUL.FTZ R101, R74, R118 ;  /* 0x000000764a657220 */ /* 0x000fe20000410000 */
[----:B------:R-:W-:Y:S01]  /*0cb0*/  FADD.FTZ R46, R41, R100 ;  /* 0x00000064292e7221 */ /* 0x000fe20000010000 */
[C---:B------:R-:W-:Y:S01]  /*0cc0*/  PRMT R122, R43.reuse, 0x7632, R122 ;  /* 0x000076322b7a7816 */ /* 0x040fe2000000007a */
[----:B------:R-:W-:-:S02]  /*0cd0*/  IMAD.U32 R116, R43, 0x10000, RZ ;  /* 0x000100002b747824 */ /* 0x000fc400078e00ff */
[----:B------:R-:W-:Y:S01]  /*0ce0*/  FMUL.FTZ R119, R119, UR11 ;  /* 0x0000000b77777c20 */ /* 0x000fe20008410000 */
[----:B------:R-:W-:Y:S01]  /*0cf0*/  FFMA.FTZ R40, R111, R106, R40 ;  /* 0x0000006a6f287223 */ /* 0x000fe20000010028 */
[----:B------:R-:W-:Y:S02]  /*0d00*/  IMAD.U32 R120, R120, 0x10000, RZ ;  /* 0x0001000078787824 */ /* 0x000fe400078e00ff */
[----:B------:R-:W-:Y:S01]  /*0d10*/  FADD.FTZ R43, R46, R101 ;  /* 0x000000652e2b7221 */ /* 0x000fe20000010000 */
[----:B------:R-:W-:Y:S01]  /*0d20*/  FMUL.FTZ R98, R83, R44 ;  /* 0x0000002c53627220 */ /* 0x000fe20000410000 */
[----:B------:R-:W-:Y:S01]  /*0d30*/  FMUL.FTZ R112, R112, UR11 ;  /* 0x0000000b70707c20 */ /* 0x000fe20008410000 */
[----:B------:R-:W-:Y:S01]  /*0d40*/  FFMA.FTZ R41, R119, R108, R40 ;  /* 0x0000006c77297223 */ /* 0x000fe20000010028 */
[----:B------:R-:W-:Y:S01]  /*0d50*/  FMUL.FTZ R99, R69, R120 ;  /* 0x0000007845637220 */ /* 0x000fe20000410000 */
[----:B------:R-:W-:Y:S01]  /*0d60*/  FADD.FTZ R46, R43, R98 ;  /* 0x000000622b2e7221 */ /* 0x000fe20000010000 */
[----:B------:R-:W-:Y:S01]  /*0d70*/  FMUL.FTZ R113, R113, UR11 ;  /* 0x0000000b71717c20 */ /* 0x000fe20008410000 */
[----:B------:R-:W-:Y:S01]  /*0d80*/  SHF.L.U32 R121, R121, 0x10, RZ ;  /* 0x0000001079797819 */ /* 0x000fe200000006ff */
[----:B------:R-:W-:Y:S01]  /*0d90*/  FFMA.FTZ R40, R112, R107, R41 ;  /* 0x0000006b70287223 */ /* 0x000fe20000010029 */
[----:B------:R-:W-:Y:S01]  /*0da0*/  FADD.FTZ R43, R46, R99 ;  /* 0x000000632e2b7221 */ /* 0x000fe20000010000 */
[----:B------:R-:W-:-:S02]  /*0db0*/  FMUL.FTZ R96, R82, R109 ;  /* 0x0000006d52607220 */ /* 0x000fc40000410000 */
[----:B------:R-:W-:Y:S01]  /*0dc0*/  FFMA.FTZ R41, R113, R114, R40 ;  /* 0x0000007271297223 */ /* 0x000fe20000010028 */
[----:B------:R-:W-:Y:S01]  /*0dd0*/  FMUL.FTZ R97, R68, R121 ;  /* 0x0000007944617220 */ /* 0x000fe20000410000 */
[----:B------:R-:W-:Y:S01]  /*0de0*/  FADD.FTZ R40, R43, R96 ;  /* 0x000000602b287221 */ /* 0x000fe20000010000 */
[----:B------:R-:W-:Y:S01]  /*0df0*/  FMUL.FTZ R110, R110, UR11 ;  /* 0x0000000b6e6e7c20 */ /* 0x000fe20008410000 */
[----:B------:R-:W-:Y:S02]  /*0e00*/  IMAD.U32 R122, R122, 0x10000, RZ ;  /* 0x000100007a7a7824 */ /* 0x000fe400078e00ff */
[----:B------:R-:W-:Y:S01]  /*0e10*/  FMUL.FTZ R94, R81, R116 ;  /* 0x00000074515e7220 */ /* 0x000fe20000410000 */
[----:B------:R-:W-:Y:S01]  /*0e20*/  FADD.FTZ R43, R40, R97 ;  /* 0x00000061282b7221 */ /* 0x000fe20000010000 */
[----:B------:R-:W-:Y:S01]  /*0e30*/  FMUL.FTZ R95, R95, UR11 ;  /* 0x0000000b5f5f7c20 */ /* 0x000fe20008410000 */
[----:B------:R-:W-:Y:S01]  /*0e40*/  FFMA.FTZ R46, R110, R117, R41 ;  /* 0x000000756e2e7223 */ /* 0x000fe20000010029 */
[----:B------:R-:W-:Y:S01]  /*0e50*/  FMUL.FTZ R93, R67, R122 ;  /* 0x0000007a435d7220 */ /* 0x000fe20000410000 */
[----:B------:R-:W-:Y:S01]  /*0e60*/  FADD.FTZ R40, R43, R94 ;  /* 0x0000005e2b287221 */ /* 0x000fe20000010000 */
[----:B------:R-:W-:Y:S01]  /*0e70*/  FMUL.FTZ R92, R92, UR11 ;  /* 0x0000000b5c5c7c20 */ /* 0x000fe20008410000 */
[----:B------:R-:W-:Y:S01]  /*0e80*/  FFMA.FTZ R41, R95, R100, R46 ;  /* 0x000000645f297223 */ /* 0x000fe2000001002e */
[----:B------:R-:W-:Y:S01]  /*0e90*/  FMUL.FTZ R91, R91, UR11 ;  /* 0x0000000b5b5b7c20 */ /* 0x000fe20008410000 */
[----:B------:R-:W-:-:S02]  /*0ea0*/  FADD.FTZ R40, R40, R93 ;  /* 0x0000005d28287221 */ /* 0x000fc40000010000 */
[----:B------:R-:W-:Y:S01]  /*0eb0*/  FFMA.FTZ R46, R92, R101, R41 ;  /* 0x000000655c2e7223 */ /* 0x000fe20000010029 */
[----:B------:R-:W-:Y:S02]  /*0ec0*/  FMUL.FTZ R90, R90, UR11 ;  /* 0x0000000b5a5a7c20 */ /* 0x000fe40008410000 */
[----:B------:R-:W0:Y:S01]  /*0ed0*/  SHFL.DOWN PT, R41, R40, 0x10, 0x1f ;  /* 0x0a001f0028297f89 */ /* 0x000e2200000e0000 */
[----:B------:R-:W-:Y:S01]  /*0ee0*/  FFMA.FTZ R43, R91, R98, R46 ;  /* 0x000000625b2b7223 */ /* 0x000fe2000001002e */
[----:B------:R-:W-:-:S03]  /*0ef0*/  FMUL.FTZ R55, R55, UR11 ;  /* 0x0000000b37377c20 */ /* 0x000fc60008410000 */
[----:B------:R-:W-:Y:S01]  /*0f00*/  FFMA.FTZ R46, R90, R99, R43 ;  /* 0x000000635a2e7223 */ /* 0x000fe2000001002b */
[----:B------:R-:W-:-:S03]  /*0f10*/  FMUL.FTZ R54, R54, UR11 ;  /* 0x0000000b36367c20 */ /* 0x000fc60008410000 */
[----:B------:R-:W-:Y:S01]  /*0f20*/  FFMA.FTZ R43, R55, R96, R46 ;  /* 0x00000060372b7223 */ /* 0x000fe2000001002e */
[----:B------:R-:W-:-:S03]  /*0f30*/  FMUL.FTZ R53, R53, UR11 ;  /* 0x0000000b35357c20 */ /* 0x000fc60008410000 */
[----:B------:R-:W-:Y:S01]  /*0f40*/  FFMA.FTZ R46, R54, R97, R43 ;  /* 0x00000061362e7223 */ /* 0x000fe2000001002b */
[----:B------:R-:W-:-:S03]  /*0f50*/  FMUL.FTZ R52, R52, UR11 ;  /* 0x0000000b34347c20 */ /* 0x000fc60008410000 */
[----:B------:R-:W-:-:S04]  /*0f60*/  FFMA.FTZ R43, R53, R94, R46 ;  /* 0x0000005e352b7223 */ /* 0x000fc8000001002e */
[----:B------:R-:W-:Y:S01]  /*0f70*/  FFMA.FTZ R43, R52, R93, R43 ;  /* 0x0000005d342b7223 */ /* 0x000fe2000001002b */
[----:B0-----:R-:W-:-:S04]  /*0f80*/  FADD.FTZ R41, R40, R41 ;  /* 0x0000002928297221 */ /* 0x001fc80000010000 */
[----:B------:R-:W0:Y:S04]  /*0f90*/  SHFL.DOWN PT, R40, R43, 0x10, 0x1f ;  /* 0x0a001f002b287f89 */ /* 0x000e2800000e0000 */
[----:B------:R-:W1:Y:S01]  /*0fa0*/  SHFL.DOWN PT, R46, R41, 0x8, 0x1f ;  /* 0x09001f00292e7f89 */ /* 0x000e6200000e0000 */
[----:B0-----:R-:W-:-:S05]  /*0fb0*/  FADD.FTZ R40, R43, R40 ;  /* 0x000000282b287221 */ /* 0x001fca0000010000 */
[----:B------:R-:W0:Y:S01]  /*0fc0*/  SHFL.DOWN PT, R49, R40, 0x8, 0x1f ;  /* 0x09001f0028317f89 */ /* 0x000e2200000e0000 */
[----:B-1----:R-:W-:-:S05]  /*0fd0*/  FADD.FTZ R46, R41, R46 ;  /* 0x0000002e292e7221 */ /* 0x002fca0000010000 */
[----:B------:R-:W1:Y:S01]  /*0fe0*/  SHFL.DOWN PT, R125, R46, 0x4, 0x1f ;  /* 0x08801f002e7d7f89 */ /* 0x000e6200000e0000 */
[----:B0-----:R-:W-:-:S05]  /*0ff0*/  FADD.FTZ R49, R40, R49 ;  /* 0x0000003128317221 */ /* 0x001fca0000010000 */
[----:B------:R-:W0:Y:S01]  /*1000*/  SHFL.DOWN PT, R50, R49, 0x4, 0x1f ;  /* 0x08801f0031327f89 */ /* 0x000e2200000e0000 */
[----:B-1----:R-:W-:-:S05]  /*1010*/  FADD.FTZ R125, R46, R125 ;  /* 0x0000007d2e7d7221 */ /* 0x002fca0000010000 */
[----:B------:R-:W1:Y:S01]  /*1020*/  SHFL.DOWN PT, R43, R125, 0x2, 0x1f ;  /* 0x08401f007d2b7f89 */ /* 0x000e6200000e0000 */
[----:B0-----:R-:W-:Y:S02]  /*1030*/  FADD.FTZ R50, R49, R50 ;  /* 0x0000003231327221 */ /* 0x001fe40000010000 */
[----:B------:R-:W0:Y:S03]  /*1040*/  S2R R49, SR_CgaCtaId ;  /* 0x0000000000317919 */ /* 0x000e260000008800 */
[----:B------:R-:W2:Y:S01]  /*1050*/  SHFL.DOWN PT, R41, R50, 0x2, 0x1f ;  /* 0x08401f0032297f89 */ /* 0x000ea200000e0000 */
[----:B-1----:R-:W-:-:S05]  /*1060*/  FADD.FTZ R43, R125, R43 ;  /* 0x0000002b7d2b7221 */ /* 0x002fca0000010000 */
[----:B------:R-:W1:Y:S01]  /*1070*/  SHFL.DOWN PT, R40, R43, 0x1, 0x1f ;  /* 0x08201f002b287f89 */ /* 0x000e6200000e0000 */
[----:B------:R-:W-:Y:S01]  /*1080*/  FADD.FTZ R14, R47, R14 ;  /* 0x0000000e2f0e7221 */ /* 0x000fe20000010000 */
[----:B------:R-:W-:Y:S01]  /*1090*/  FFMA.FTZ R2, R119, R47, R2 ;  /* 0x0000002f77027223 */ /* 0x000fe20000010002 */
[----:B------:R-:W-:Y:S01]  /*10a0*/  MOV R46, 0x400 ;  /* 0x00000400002e7802 */ /* 0x000fe20000000f00 */
[----:B------:R-:W-:Y:S01]  /*10b0*/  FADD.FTZ R16, R51, R16 ;  /* 0x0000001033107221 */ /* 0x000fe20000010000 */
[----:B------:R-:W-:Y:S01]  /*10c0*/  FFMA.FTZ R4, R113, R51, R4 ;  /* 0x0000003371047223 */ /* 0x000fe20000010004 */
[----:B--2---:R-:W-:Y:S02]  /*10d0*/  FADD.FTZ R47, R50, R41 ;  /* 0x00000029322f7221 */ /* 0x004fe40000010000 */
[----:B------:R-:W2:Y:S01]  /*10e0*/  @P1 LDC.64 R50, c[0x0][0x438] ;  /* 0x00010e00ff321b82 */ /* 0x000ea20000000a00 */
[----:B0-----:R-:W-:Y:S02]  /*10f0*/  LEA R46, R49, R46, 0x18 ;  /* 0x0000002e312e7211 */ /* 0x001fe400078ec0ff */
[----:B------:R-:W0:Y:S01]  /*1100*/  SHFL.DOWN PT, R41, R47, 0x1, 0x1f ;  /* 0x08201f002f297f89 */ /* 0x000e2200000e0000 */
[----:B-1----:R-:W-:Y:S01]  /*1110*/  FADD.FTZ R40, R43, R40 ;  /* 0x000000282b287221 */ /* 0x002fe20000010000 */
[----:B------:R-:W-:-:S05]  /*1120*/  IADD3 R43, PT, PT, R46, 0x2020, RZ ;  /* 0x000020202e2b7810 */ /* 0x000fca0007ffe0ff */
[----:B------:R-:W-:Y:S01]  /*1130*/  @!P2 IMAD.MOV.U32 R49, RZ, RZ, R43 ;  /* 0x000000ffff31a224 */ /* 0x000fe200078e002b */
[----:B------:R-:W-:Y:S02]  /*1140*/  @!P0 IADD3 R49, PT, PT, R46, 0x2000, RZ ;  /* 0x000020002e318810 */ /* 0x000fe40007ffe0ff */
[----:B------:R-:W-:-:S04]  /*1150*/  ISETP.NE.U32.AND P0, PT, RZ, UR26, PT ;  /* 0x0000001aff007c0c */ /* 0x000fc8000bf05070 */
[----:B------:R-:W-:Y:S01]  /*1160*/  ISETP.NE.AND.EX P0, PT, RZ, UR27, PT, P0 ;  /* 0x0000001bff007c0c */ /* 0x000fe2000bf05300 */
[----:B--2---:R-:W-:-:S04]  /*1170*/  @P1 IMAD.WIDE.U32 R50, R89, 0x10, R50 ;  /* 0x0000001059321825 */ /* 0x004fc800078e0032 */
[----:B0-----:R-:W-:Y:S01]  /*1180*/  FADD.FTZ R41, R47, R41 ;  /* 0x000000292f297221 */ /* 0x001fe20000010000 */
[----:B------:R-:W-:Y:S01]  /*1190*/  @!P2 IMAD R47, R80, 0x8, R49 ;  /* 0x00000008502fa824 */ /* 0x000fe200078e0231 */
[----:B------:R0:W5:Y:S04]  /*11a0*/  @P1 LDG.E.128 R28, desc[UR20][R50.64] ;  /* 0x00000014321c1981 */ /* 0x000168000c1e1d00 */
[----:B------:R1:W-:Y:S02]  /*11b0*/  @!P2 STS.64 [R47], R40 ;  /* 0x000000282f00a388 */ /* 0x0003e40000000a00 */
[----:B0-----:R-:W0:Y:S08]  /*11c0*/  @P0 LDC.64 R50, c[0x0][0x3b8] ;  /* 0x0000ee00ff320b82 */ /* 0x001e300000000a00 */
[----:B-1----:R-:W1:Y:S01]  /*11d0*/  @P0 LDC.64 R40, c[0x0][0x3b8] ;  /* 0x0000ee00ff280b82 */ /* 0x002e620000000a00 */
[----:B0-----:R-:W-:-:S05]  /*11e0*/  @P0 IMAD.WIDE.U32 R50, R89, 0x8, R50 ;  /* 0x0000000859320825 */ /* 0x001fca00078e0032 */
[----:B------:R0:W5:Y:S01]  /*11f0*/  @P0 LDG.E.64 R70, desc[UR20][R50.64] ;  /* 0x0000001432460981 */ /* 0x000162000c1e1b00 */
[----:B-1----:R-:W-:-:S05]  /*1200*/  @P0 IMAD.WIDE.U32 R40, R66, 0x8, R40 ;  /* 0x0000000842280825 */ /* 0x002fca00078e0028 */
[----:B------:R1:W5:Y:S01]  /*1210*/  @P0 LDG.E.64 R72, desc[UR20][R40.64] ;  /* 0x0000001428480981 */ /* 0x000362000c1e1b00 */
[----:B0-----:R-:W0:Y:S08]  /*1220*/  @P1 LDC.64 R50, c[0x0][0x438] ;  /* 0x00010e00ff321b82 */ /* 0x001e300000000a00 */
[----:B-1----:R-:W1:Y:S01]  /*1230*/  LDC.64 R40, c[0x0][0x3b0] ;  /* 0x0000ec00ff287b82 */ /* 0x002e620000000a00 */
[----:B------:R-:W-:Y:S01]  /*1240*/  FADD.FTZ R63, R48, R63 ;  /* 0x0000003f303f7221 */ /* 0x000fe20000010000 */
[----:B------:R-:W-:Y:S01]  /*1250*/  FFMA.FTZ R64, R115, R48, R64 ;  /* 0x0000003073407223 */ /* 0x000fe20000010040 */
[----:B0-----:R-:W-:-:S05]  /*1260*/  @P1 IMAD.WIDE.U32 R50, R66, 0x10, R50 ;  /* 0x0000001042321825 */ /* 0x001fca00078e0032 */
[----:B------:R0:W5:Y:S01]  /*1270*/  @P1 LDG.E.128 R32, desc[UR20][R50.64] ;  /* 0x0000001432201981 */ /* 0x000162000c1e1d00 */
[----:B-1----:R-:W-:-:S06]  /*1280*/  IMAD.WIDE.U32 R48, R66, 0x8, R40 ;  /* 0x0000000842307825 */ /* 0x002fcc00078e0028 */
[----:B------:R-:W5:Y:S01]  /*1290*/  LDG.E.64 R48, desc[UR20][R48.64] ;  /* 0x0000001430307981 */ /* 0x000f62000c1e1b00 */
[----:B0-----:R-:W-:-:S06]  /*12a0*/  IMAD.WIDE.U32 R50, R89, 0x8, R40 ;  /* 0x0000000859327825 */ /* 0x001fcc00078e0028 */
[----:B------:R-:W5:Y:S01]  /*12b0*/  LDG.E.64 R50, desc[UR20][R50.64] ;  /* 0x0000001432327981 */ /* 0x000f62000c1e1b00 */
[----:B------:R-:W-:Y:S01]  /*12c0*/  @!P4 IADD3 R43, PT, PT, R46, 0x2000, RZ ;  /* 0x000020002e2bc810 */ /* 0x000fe20007ffe0ff */
[----:B------:R-:W-:Y:S01]  /*12d0*/  FADD.FTZ R15, R42, R15 ;  /* 0x0000000f2a0f7221 */ /* 0x000fe20000010000 */
[----:B------:R-:W-:Y:S01]  /*12e0*/  FFMA.FTZ R3, R112, R42, R3 ;  /* 0x0000002a70037223 */ /* 0x000fe20000010003 */
[----:B------:R-:W-:Y:S06]  /*12f0*/  BAR.SYNC.DEFER_BLOCKING 0x0 ;  /* 0x0000000000007b1d */ /* 0x000fec0000010000 */
[----:B------:R-:W0:Y:S01]  /*1300*/  LDS.128 R40, [R43] ;  /* 0x000000002b287984 */ /* 0x000e220000000c00 */
[----:B------:R-:W-:Y:S01]  /*1310*/  FADD.FTZ R18, R45, R18 ;  /* 0x000000122d127221 */ /* 0x000fe20000010000 */
[----:B------:R-:W-:Y:S01]  /*1320*/  FFMA.FTZ R6, R95, R45, R6 ;  /* 0x0000002d5f067223 */ /* 0x000fe20000010006 */
[C---:B------:R-:W-:Y:S01]  /*1330*/  VIADD R45, R46.reuse, 0x2030 ;  /* 0x000020302e2d7836 */ /* 0x040fe20000000000 */
[----:B------:R-:W-:Y:S01]  /*1340*/  @!P4 IADD3 R45, PT, PT, R46, 0x2010, RZ ;  /* 0x000020102e2dc810 */ /* 0x000fe20007ffe0ff */
[----:B------:R-:W-:Y:S01]  /*1350*/  FADD.FTZ R59, R124, R59 ;  /* 0x0000003b7c3b7221 */ /* 0x000fe20000010000 */
[----:B------:R-:W-:Y:S01]  /*1360*/  FFMA.FTZ R60, R111, R124, R60 ;  /* 0x0000007c6f3c7223 */ /* 0x000fe2000001003c */
[----:B------:R-:W-:Y:S01]  /*1370*/  FADD.FTZ R20, R44, R20 ;  /* 0x000000142c147221 */ /* 0x000fe20000010000 */
[----:B------:R-:W-:Y:S01]  /*1380*/  FFMA.FTZ R8, R91, R44, R8 ;  /* 0x0000002c5b087223 */ /* 0x000fe20000010008 */
[----:B0-----:R-:W-:-:S04]  /*1390*/  FADD.FTZ R46, RZ, R41 ;  /* 0x00000029ff2e7221 */ /* 0x001fc80000010000 */
[----:B------:R-:W-:Y:S02]  /*13a0*/  FADD.FTZ R124, R43, R46 ;  /* 0x0000002e2b7c7221 */ /* 0x000fe40000010000 */
[----:B------:R-:W0:Y:S01]  /*13b0*/  LDS.128 R44, [R45] ;  /* 0x000000002d2c7984 */ /* 0x000e220000000c00 */
[----:B------:R-:W-:Y:S01]  /*13c0*/  FADD.FTZ R41, RZ, R40 ;  /* 0x00000028ff297221 */ /* 0x000fe20000010000 */
[----:B------:R-:W-:-:S03]  /*13d0*/  UISETP.NE.U32.AND UP0, UPT, UR26, URZ, UPT ;  /* 0x000000ff1a00728c */ /* 0x000fc6000bf05070 */
[----:B------:R-:W-:Y:S01]  /*13e0*/  FADD.FTZ R41, R42, R41 ;  /* 0x000000292a297221 */ /* 0x000fe20000010000 */
[----:B------:R-:W-:Y:S01]  /*13f0*/  UISETP.NE.AND.EX UP0, UPT, UR27, URZ, UPT, UP0 ;  /* 0x000000ff1b00728c */ /* 0x000fe2000bf05300 */
[----:B------:R-:W-:Y:S01]  /*1400*/  ISETP.NE.AND P5, PT, RZ, UR22, PT ;  /* 0x00000016ff007c0c */ /* 0x000fe2000bfa5270 */
[----:B------:R-:W-:Y:S01]  /*1410*/  FADD.FTZ R56, R116, R56 ;  /* 0x0000003874387221 */ /* 0x000fe20000010000 */
[----:B------:R-:W-:Y:S01]  /*1420*/  FFMA.FTZ R12, R53, R116, R12 ;  /* 0x00000074350c7223 */ /* 0x000fe2000001000c */
[----:B------:R-:W-:Y:S01]  /*1430*/  UIADD3 UR4, UPT, UPT, UR4, UR24, URZ ;  /* 0x0000001804047290 */ /* 0x000fe2000fffe0ff */
        /* <DEDUP_REMOVED lines=8> */
[----:B0-----:R-:W-:-:S04]  /*14c0*/  FADD.FTZ R124, R124, R45 ;  /* 0x0000002d7c7c7221 */ /* 0x001fc80000010000 */
[----:B------:R-:W-:Y:S01]  /*14d0*/  FADD.FTZ R47, R47, R124 ;  /* 0x0000007c2f2f7221 */ /* 0x000fe20000010000 */
[----:B------:R-:W-:-:S03]  /*14e0*/  FADD.FTZ R41, R41, R44 ;  /* 0x0000002c29297221 */ /* 0x000fc60000010000 */
[----:B------:R-:W-:Y:S01]  /*14f0*/  FMUL.FTZ R47, R47, UR28 ;  /* 0x0000001c2f2f7c20 */ /* 0x000fe20008410000 */
[----:B------:R-:W-:-:S04]  /*1500*/  FADD.FTZ R41, R46, R41 ;  /* 0x000000292e297221 */ /* 0x000fc80000010000 */
[----:B------:R-:W-:Y:S01]  /*1510*/  R2UR UR29, R47 ;  /* 0x000000002f1d72ca */ /* 0x000fe200000e0000 */
[----:B------:R-:W-:Y:S01]  /*1520*/  FMUL.FTZ R41, R41, UR28 ;  /* 0x0000001c29297c20 */ /* 0x000fe20008410000 */
[----:B------:R-:W-:Y:S01]  /*1530*/  FADD.FTZ R23, R121, R23 ;  /* 0x0000001779177221 */ /* 0x000fe20000010000 */
[----:B------:R-:W-:Y:S01]  /*1540*/  FFMA.FTZ R11, R54, R121, R11 ;  /* 0x00000079360b7223 */ /* 0x000fe2000001000b */
[----:B------:R-:W-:Y:S01]  /*1550*/  FADD.FTZ R57, R122, R57 ;  /* 0x000000397a397221 */ /* 0x000fe20000010000 */
[----:B------:R-:W-:Y:S01]  /*1560*/  FFMA.FTZ R13, R52, R122, R13 ;  /* 0x0000007a340d7223 */ /* 0x000fe2000001000d */
[----:B------:R-:W-:Y:S01]  /*1570*/  FSEL R116, R41, RZ, !P5 ;  /* 0x000000ff29747208 */ /* 0x000fe20006800000 */
[----:B------:R-:W-:Y:S01]  /*1580*/  UISETP.GE.AND UP1, UPT, UR4, UR25, UPT ;  /* 0x000000190400728c */ /* 0x000fe2000bf26270 */
[----:B------:R-:W-:Y:S10]  /*1590*/  BRA.U UP0, `(.L_x_218) ;  /* 0x00000011001c7547 */ /* 0x000ff4000b800000 */
        /* <DEDUP_REMOVED lines=18> */
[--C-:B------:R-:W-:Y:S01]  /*16c0*/  FFMA.FTZ R115, R115, UR29, R116.reuse ;  /* 0x0000001d73737c23 */ /* 0x100fe20008010074 */
[--C-:B------:R-:W-:Y:S01]  /*16d0*/  FFMA.FTZ R105, R105, UR29, R116.reuse ;  /* 0x0000001d69697c23 */ /* 0x100fe20008010074 */
[--C-:B------:R-:W-:Y:S01]  /*16e0*/  FFMA.FTZ R111, R111, UR29, R116.reuse ;  /* 0x0000001d6f6f7c23 */ /* 0x100fe20008010074 */
[----:B------:R-:W-:Y:S01]  /*16f0*/  FFMA.FTZ R0, R0, UR29, R116 ;  /* 0x0000001d00007c23 */ /* 0x000fe20008010074 */
[----:B------:R-:W-:Y:S01]  /*1700*/  FMUL.FTZ R110, R110, UR11 ;  /* 0x0000000b6e6e7c20 */ /* 0x000fe20008410000 */
[----:B------:R-:W-:Y:S01]  /*1710*/  FMUL.FTZ R113, R113, UR11 ;  /* 0x0000000b71717c20 */ /* 0x000fe20008410000 */
[----:B------:R-:W-:Y:S01]  /*1720*/  FMUL.FTZ R119, R119, UR11 ;  /* 0x0000000b77777c20 */ /* 0x000fe20008410000 */
[----:B------:R-:W-:Y:S01]  /*1730*/  FMUL.FTZ R112, R112, UR11 ;  /* 0x0000000b70707c20 */ /* 0x000fe20008410000 */
[----:B------:R-:W-:Y:S01]  /*1740*/  FADD.FTZ R102, R102, -R115 ;  /* 0x8000007366667221 */ /* 0x000fe20000010000 */
[----:B------:R-:W-:Y:S01]  /*1750*/  FADD.FTZ R104, R104, -R105 ;  /* 0x8000006968687221 */ /* 0x000fe20000010000 */
[----:B------:R-:W-:Y:S01]  /*1760*/  FADD.FTZ R106, R106, -R111 ;  /* 0x8000006f6a6a7221 */ /* 0x000fe20000010000 */
[----:B------:R-:W-:Y:S01]  /*1770*/  FADD.FTZ R0, R103, -R0 ;  /* 0x8000000067007221 */ /* 0x000fe20000010000 */
[----:B-----5:R-:W-:Y:S01]  /*1780*/  ISETP.GE.U32.AND P1, PT, R50, RZ, PT ;  /* 0x000000ff3200720c */ /* 0x020fe20003f26070 */
[----:B------:R-:W-:Y:S01]  /*1790*/  FMUL.FTZ R110, R110, UR8 ;  /* 0x000000086e6e7c20 */ /* 0x000fe20008410000 */
[----:B------:R-:W-:Y:S01]  /*17a0*/  FMUL.FTZ R113, R113, UR8 ;  /* 0x0000000871717c20 */ /* 0x000fe20008410000 */
[----:B------:R-:W-:Y:S01]  /*17b0*/  FMUL.FTZ R119, R119, UR8 ;  /* 0x0000000877777c20 */ /* 0x000fe20008410000 */
[----:B------:R-:W-:Y:S01]  /*17c0*/  FMUL.FTZ R112, R112, UR8 ;  /* 0x0000000870707c20 */ /* 0x000fe20008410000 */
[C---:B------:R-:W-:Y:S01]  /*17d0*/  LOP3.LUT P2, RZ, R51.reuse, 0xff0000, RZ, 0xc0, !PT ;  /* 0x00ff000033ff7812 */ /* 0x040fe2000784c0ff */
[----:B------:R-:W-:Y:S01]  /*17e0*/  FMUL.FTZ R102, R102, UR11 ;  /* 0x0000000b66667c20 */ /* 0x000fe20008410000 */
[C---:B------:R-:W-:Y:S01]  /*17f0*/  LOP3.LUT P3, RZ, R51.reuse, 0xff, RZ, 0xc0, !PT ;  /* 0x000000ff33ff7812 */ /* 0x040fe2000786c0ff */
[----:B------:R-:W-:Y:S01]  /*1800*/  FMUL.FTZ R104, R104, UR11 ;  /* 0x0000000b68687c20 */ /* 0x000fe20008410000 */
[C---:B------:R-:W-:Y:S01]  /*1810*/  ISETP.GE.U32.AND.EX P1, PT, R51.reuse, 0x1000000, PT, P1 ;  /* 0x010000003300780c */ /* 0x040fe20003f26110 */
[----:B------:R-:W-:Y:S01]  /*1820*/  FMUL.FTZ R106, R106, UR11 ;  /* 0x0000000b6a6a7c20 */ /* 0x000fe20008410000 */
[----:B------:R-:W-:Y:S01]  /*1830*/  LOP3.LUT P6, RZ, R51, 0xff00, RZ, 0xc0, !PT ;  /* 0x0000ff0033ff7812 */ /* 0x000fe200078cc0ff */
[----:B------:R-:W-:Y:S01]  /*1840*/  FMUL.FTZ R0, R0, UR11 ;  /* 0x0000000b00007c20 */ /* 0x000fe20008410000 */
[----:B------:R-:W-:Y:S01]  /*1850*/  FSEL R110, R110, RZ, P1 ;  /* 0x000000ff6e6e7208 */ /* 0x000fe20000800000 */
[----:B------:R-:W-:Y:S01]  /*1860*/  FMUL.FTZ R102, R102, UR8 ;  /* 0x0000000866667c20 */ /* 0x000fe20008410000 */
        /* <DEDUP_REMOVED lines=8> */
[C---:B------:R-:W-:Y:S02]  /*18f0*/  LOP3.LUT P3, RZ, R50.reuse, 0xff00, RZ, 0xc0, !PT ;  /* 0x0000ff0032ff7812 */ /* 0x040fe4000786c0ff */
[----:B------:R-:W-:Y:S02]  /*1900*/  LOP3.LUT P6, RZ, R50, 0xff, RZ, 0xc0, !PT ;  /* 0x000000ff32ff7812 */ /* 0x000fe400078cc0ff */
[----:B------:R-:W-:Y:S02]  /*1910*/  FSEL R41, R104, RZ, P1 ;  /* 0x000000ff68297208 */ /* 0x000fe40000800000 */
[----:B------:R-:W-:-:S02]  /*1920*/  FSEL R106, R106, RZ, P2 ;  /* 0x000000ff6a6a7208 */ /* 0x000fc40001000000 */
[----:B------:R-:W-:Y:S02]  /*1930*/  FSEL R45, R102, RZ, P3 ;  /* 0x000000ff662d7208 */ /* 0x000fe40001800000 */
[----:B------:R-:W-:Y:S02]  /*1940*/  FSEL R0, R0, RZ, P6 ;  /* 0x000000ff00007208 */ /* 0x000fe40003000000 */
[----:B------:R-:W-:Y:S02]  /*1950*/  F2FP.BF16.F32.PACK_AB R43, R110, R43 ;  /* 0x0000002b6e2b723e */ /* 0x000fe400000010ff */
[----:B------:R-:W-:Y:S02]  /*1960*/  F2FP.BF16.F32.PACK_AB R42, R47, R42 ;  /* 0x0000002a2f2a723e */ /* 0x000fe400000010ff */
[----:B------:R-:W-:Y:S02]  /*1970*/  F2FP.BF16.F32.PACK_AB R41, R106, R41 ;  /* 0x000000296a29723e */ /* 0x000fe400000010ff */
[----:B------:R-:W-:Y:S01]  /*1980*/  F2FP.BF16.F32.PACK_AB R40, R45, R0 ;  /* 0x000000002d28723e */ /* 0x000fe200000010ff */
[----:B------:R-:W-:Y:S06]  /*1990*/  BRA `(.L_x_221) ;  /* 0x0000002000847947 */ /* 0x000fec0003800000 */
.L_x_220:
        /* <DEDUP_REMOVED lines=16> */
[----:B-----5:R-:W-:Y:S01]  /*1aa0*/  ISETP.GE.U32.AND P1, PT, R50, RZ, PT ;  /* 0x000000ff3200720c */ /* 0x020fe20003f26070 */
        /* <DEDUP_REMOVED lines=8> */
[----:B------:R-:W-:Y:S01]  /*1b30*/  LOP3.LUT P2, RZ, R51, 0xff0000, RZ, 0xc0, !PT ;  /* 0x00ff000033ff7812 */ /* 0x000fe2000784c0ff */
[----:B------:R-:W-:Y:S01]  /*1b40*/  FMUL.FTZ R25, R105, UR11 ;  /* 0x0000000b69197c20 */ /* 0x000fe20008410000 */
[----:B------:R-:W-:Y:S01]  /*1b50*/  LOP3.LUT P6, RZ, R51, 0xff, RZ, 0xc0, !PT ;  /* 0x000000ff33ff7812 */ /* 0x000fe200078cc0ff */
[----:B------:R-:W-:Y:S01]  /*1b60*/  FMUL.FTZ R24, R111, UR11 ;  /* 0x0000000b6f187c20 */ /* 0x000fe20008410000 */
[----:B------:R-:W-:Y:S01]  /*1b70*/  LOP3.LUT P3, RZ, R51, 0xff00, RZ, 0xc0, !PT ;  /* 0x0000ff0033ff7812 */ /* 0x000fe2000786c0ff */
[----:B------:R-:W-:Y:S01]  /*1b80*/  FMUL.FTZ R115, R115, UR11 ;  /* 0x0000000b73737c20 */ /* 0x000fe20008410000 */
[----:B------:R-:W-:Y:S01]  /*1b90*/  ISETP.GE.U32.AND.EX P1, PT, R51, 0x1000000, PT, P1 ;  /* 0x010000003300780c */ /* 0x000fe20003f26110 */
[----:B------:R-:W-:Y:S01]  /*1ba0*/  FMUL.FTZ R0, R0, UR11 ;  /* 0x0000000b00007c20 */ /* 0x000fe20008410000 */
[----:B------:R-:W-:Y:S01]  /*1bb0*/  F2FP.BF16.F32.PACK_AB R26, R45, R26 ;  /* 0x0000001a2d1a723e */ /* 0x000fe200000010ff */
[----:B------:R-:W-:Y:S01]  /*1bc0*/  FMUL.FTZ R46, R25, UR8 ;  /* 0x00000008192e7c20 */ /* 0x000fe20008410000 */
[----:B------:R-:W-:Y:S01]  /*1bd0*/  FSEL R43, R43, RZ, P1 ;  /* 0x000000ff2b2b7208 */ /* 0x000fe20000800000 */
[----:B------:R-:W-:Y:S01]  /*1be0*/  FMUL.FTZ R47, R24, UR8 ;  /* 0x00000008182f7c20 */ /* 0x000fe20008410000 */
[----:B------:R-:W-:Y:S01]  /*1bf0*/  FSEL R40, R40, RZ, P2 ;  /* 0x000000ff28287208 */ /* 0x000fe20001000000 */
[----:B------:R-:W-:Y:S01]  /*1c00*/  FMUL.FTZ R44, R0, UR8 ;  /* 0x00000008002c7c20 */ /* 0x000fe20008410000 */
[----:B------:R-:W-:Y:S01]  /*1c10*/  FSEL R41, R41, RZ, P6 ;  /* 0x000000ff29297208 */ /* 0x000fe20003000000 */
        /* <DEDUP_REMOVED lines=18> */
.L_x_219:
[----:B------:R-:W-:Y:S01]  /*1d40*/  UMOV UR5, UR14 ;  /* 0x0000000e00057c82 */ /* 0x000fe20008000000 */
[----:B------:R-:W-:Y:S01]  /*1d50*/  UMOV UR6, UR15 ;  /* 0x0000000f00067c82 */ /* 0x000fe20008000000 */
[----:B------:R-:W-:-:S04]  /*1d60*/  UISETP.NE.U32.AND UP0, UPT, UR5, URZ, UPT ;  /* 0x000000ff0500728c */ /* 0x000fc8000bf05070 */
[----:B------:R-:W-:-:S09]  /*1d70*/  UISETP.NE.AND.EX UP0, UPT, UR6, URZ, UPT, UP0 ;  /* 0x000000ff0600728c */ /* 0x000fd2000bf05300 */
[----:B------:R-:W-:Y:S05]  /*1d80*/  BRA.U UP0, `(.L_x_222) ;  /* 0x0000000500087547 */ /* 0x000fea000b800000 */
[----:B-----5:R-:W-:Y:S01]  /*1d90*/  PRMT R40, R31, 0x7632, R40 ;  /* 0x000076321f287816 */ /* 0x020fe20000000028 */
[--C-:B------:R-:W-:Y:S01]  /*1da0*/  FFMA.FTZ R110, R110, UR29, R116.reuse ;  /* 0x0000001d6e6e7c23 */ /* 0x100fe20008010074 */
[--C-:B------:R-:W-:Y:S01]  /*1db0*/  FFMA.FTZ R113, R113, UR29, R116.reuse ;  /* 0x0000001d71717c23 */ /* 0x100fe20008010074 */
[--C-:B------:R-:W-:Y:S01]  /*1dc0*/  FFMA.FTZ R119, R119, UR29, R116.reuse ;  /* 0x0000001d77777c23 */ /* 0x100fe20008010074 */
[----:B------:R-:W-:Y:S01]  /*1dd0*/  FFMA.FTZ R42, R0, UR29, R116 ;  /* 0x0000001d002a7c23 */ /* 0x000fe20008010074 */
[----:B------:R-:W-:Y:S01]  /*1de0*/  FADD.FTZ R110, R117, -R110 ;  /* 0x8000006e756e7221 */ /* 0x000fe20000010000 */
[----:B------:R-:W-:Y:S01]  /*1df0*/  IMAD.U32 R41, R40, 0x10000, RZ ;  /* 0x0001000028297824 */ /* 0x000fe200078e00ff */
[----:B------:R-:W-:Y:S01]  /*1e00*/  SHF.L.U32 R40, R31, 0x10, RZ ;  /* 0x000000101f287819 */ /* 0x000fe200000006ff */
[----:B------:R-:W-:Y:S01]  /*1e10*/  FADD.FTZ R113, R114, -R113 ;  /* 0x8000007172717221 */ /* 0x000fe20000010000 */
[----:B------:R-:W-:Y:S01]  /*1e20*/  FADD.FTZ R119, R108, -R119 ;  /* 0x800000776c777221 */ /* 0x000fe20000010000 */
[--C-:B------:R-:W-:Y:S01]  /*1e30*/  FFMA.FTZ R47, R110, UR11, R41.reuse ;  /* 0x0000000b6e2f7c23 */ /* 0x100fe20008010029 */
[C---:B------:R-:W-:Y:S01]  /*1e40*/  IMAD.U32 R0, R30.reuse, 0x10000, RZ ;  /* 0x000100001e007824 */ /* 0x040fe200078e00ff */
[----:B------:R-:W-:Y:S01]  /*1e50*/  PRMT R41, R30, 0x7632, R41 ;  /* 0x000076321e297816 */ /* 0x000fe20000000029 */
[----:B------:R-:W-:Y:S01]  /*1e60*/  FFMA.FTZ R112, R112, UR29, R116 ;  /* 0x0000001d70707c23 */ /* 0x000fe20008010074 */
[----:B------:R-:W-:Y:S01]  /*1e70*/  FADD.FTZ R103, R103, -R42 ;  /* 0x8000002a67677221 */ /* 0x000fe20000010000 */
[----:B------:R-:W-:Y:S01]  /*1e80*/  FFMA.FTZ R46, R113, UR11, R40 ;  /* 0x0000000b712e7c23 */ /* 0x000fe20008010028 */
[----:B------:R-:W-:Y:S01]  /*1e90*/  FFMA.FTZ R42, R119, UR11, R0 ;  /* 0x0000000b772a7c23 */ /* 0x000fe20008010000 */
[----:B------:R-:W-:Y:S01]  /*1ea0*/  PRMT R40, R29, 0x7632, R40 ;  /* 0x000076321d287816 */ /* 0x000fe20000000028 */
[----:B------:R-:W-:Y:S01]  /*1eb0*/  FFMA.FTZ R111, R111, UR29, R116 ;  /* 0x0000001d6f6f7c23 */ /* 0x000fe20008010074 */
[----:B------:R-:W-:Y:S01]  /*1ec0*/  SHF.L.U32 R44, R41, 0x10, RZ ;  /* 0x00000010292c7819 */ /* 0x000fe200000006ff */
[----:B------:R-:W-:Y:S01]  /*1ed0*/  FADD.FTZ R107, R107, -R112 ;  /* 0x800000706b6b7221 */ /* 0x000fe20000010000 */
[----:B------:R-:W-:Y:S01]  /*1ee0*/  PRMT R0, R28, 0x7632, R0 ;  /* 0x000076321c007816 */ /* 0x000fe20000000000 */
[--C-:B------:R-:W-:Y:S01]  /*1ef0*/  FFMA.FTZ R115, R115, UR29, R116.reuse ;  /* 0x0000001d73737c23 */ /* 0x100fe20008010074 */
[----:B------:R-:W-:Y:S01]  /*1f00*/  FFMA.FTZ R105, R105, UR29, R116 ;  /* 0x0000001d69697c23 */ /* 0x000fe20008010074 */
[----:B------:R-:W-:Y:S01]  /*1f10*/  SHF.L.U32 R45, R40, 0x10, RZ ;  /* 0x00000010282d7819 */ /* 0x000fe200000006ff */
[----:B------:R-:W-:Y:S01]  /*1f20*/  FADD.FTZ R106, R106, -R111 ;  /* 0x8000006f6a6a7221 */ /* 0x000fe20000010000 */
[----:B------:R-:W-:Y:S01]  /*1f30*/  SHF.L.U32 R41, R0, 0x10, RZ ;  /* 0x0000001000297819 */ /* 0x000fe200000006ff */
[----:B------:R-:W-:Y:S01]  /*1f40*/  FFMA.FTZ R44, R107, UR11, R44 ;  /* 0x0000000b6b2c7c23 */ /* 0x000fe2000801002c */
[----:B------:R-:W-:Y:S01]  /*1f50*/  FADD.FTZ R102, R102, -R115 ;  /* 0x8000007366667221 */ /* 0x000fe20000010000 */
[----:B------:R-:W-:Y:S01]  /*1f60*/  FADD.FTZ R104, R104, -R105 ;  /* 0x8000006968687221 */ /* 0x000fe20000010000 */
[----:B------:R-:W-:Y:S01]  /*1f70*/  IMAD.U32 R43, R29, 0x10000, RZ ;  /* 0x000100001d2b7824 */ /* 0x000fe200078e00ff */
[----:B------:R-:W-:Y:S01]  /*1f80*/  ISETP.GE.U32.AND P1, PT, R50, RZ, PT ;  /* 0x000000ff3200720c */ /* 0x000fe20003f26070 */
[----:B------:R-:W-:-:S02]  /*1f90*/  IMAD.U32 R40, R28, 0x10000, RZ ;  /* 0x000100001c287824 */ /* 0x000fc400078e00ff */
[----:B------:R-:W-:Y:S01]  /*1fa0*/  FMUL.FTZ R46, R46, UR8 ;  /* 0x000000082e2e7c20 */ /* 0x000fe20008410000 */
[----:B------:R-:W-:Y:S01]  /*1fb0*/  FFMA.FTZ R45, R106, UR11, R45 ;  /* 0x0000000b6a2d7c23 */ /* 0x000fe2000801002d */
[----:B------:R-:W-:Y:S01]  /*1fc0*/  LOP3.LUT P2, RZ, R51, 0xff0000, RZ, 0xc0, !PT ;  /* 0x00ff000033ff7812 */ /* 0x000fe2000784c0ff */
[----:B------:R-:W-:Y:S01]  /*1fd0*/  FMUL.FTZ R47, R47, UR8 ;  /* 0x000000082f2f7c20 */ /* 0x000fe20008410000 */
[----:B------:R-:W-:Y:S01]  /*1fe0*/  FMUL.FTZ R42, R42, UR8 ;  /* 0x000000082a2a7c20 */ /* 0x000fe20008410000 */
[----:B------:R-:W-:Y:S01]  /*1ff0*/  FMUL.FTZ R44, R44, UR8 ;  /* 0x000000082c2c7c20 */ /* 0x000fe20008410000 */
[----:B------:R-:W-:Y:S01]  /*2000*/  FFMA.FTZ R43, R104, UR11, R43 ;  /* 0x0000000b682b7c23 */ /* 0x000fe2000801002b */
[----:B------:R-:W-:Y:S01]  /*2010*/  FFMA.FTZ R40, R103, UR11, R40 ;  /* 0x0000000b67287c23 */ /* 0x000fe20008010028 */
[----:B------:R-:W-:Y:S01]  /*2020*/  FFMA.FTZ R41, R102, UR11, R41 ;  /* 0x0000000b66297c23 */ /* 0x000fe20008010029 */
[----:B------:R-:W-:Y:S01]  /*2030*/  LOP3.LUT P3, RZ, R51, 0xff, RZ, 0xc0, !PT ;  /* 0x000000ff33ff7812 */ /* 0x000fe2000786c0ff */
[----:B------:R-:W-:Y:S01]  /*2040*/  FMUL.FTZ R45, R45, UR8 ;  /* 0x000000082d2d7c20 */ /* 0x000fe20008410000 */
[----:B------:R-:W-:Y:S01]  /*2050*/  ISETP.GE.U32.AND.EX P1, PT, R51, 0x1000000, PT, P1 ;  /* 0x010000003300780c */ /* 0x000fe20003f26110 */
[----:B------:R-:W-:Y:S01]  /*2060*/  FMUL.FTZ R43, R43, UR8 ;  /* 0x000000082b2b7c20 */ /* 0x000fe20008410000 */
[----:B------:R-:W-:Y:S01]  /*2070*/  LOP3.LUT P6, RZ, R51, 0xff00, RZ, 0xc0, !PT ;  /* 0x0000ff0033ff7812 */ /* 0x000fe200078cc0ff */
[----:B------:R-:W-:Y:S01]  /*2080*/  FMUL.FTZ R40, R40, UR8 ;  /* 0x0000000828287c20 */ /* 0x000fe20008410000 */
[----:B------:R-:W-:Y:S01]  /*2090*/  FSEL R46, R46, RZ, P2 ;  /* 0x000000ff2e2e7208 */ /* 0x000fe20001000000 */
[----:B------:R-:W-:Y:S01]  /*20a0*/  FMUL.FTZ R41, R41, UR8 ;  /* 0x0000000829297c20 */ /* 0x000fe20008410000 */
[----:B------:R-:W-:-:S02]  /*20b0*/  FSEL R103, R47, RZ, P1 ;  /* 0x000000ff2f677208 */ /* 0x000fc40000800000 */
[----:B------:R-:W-:Y:S02]  /*20c0*/  LOP3.LUT P2, RZ, R50, 0xff000000, RZ, 0xc0, !PT ;  /* 0xff00000032ff7812 */ /* 0x000fe4000784c0ff */
[----:B------:R-:W-:Y:S02]  /*20d0*/  FSEL R42, R42, RZ, P3 ;  /* 0x000000ff2a2a7208 */ /* 0x000fe40001800000 */
[----:B------:R-:W-:Y:S02]  /*20e0*/  FSEL R51, R44, RZ, P6 ;  /* 0x000000ff2c337208 */ /* 0x000fe40003000000 */
        /* <DEDUP_REMOVED lines=9> */
[----:B------:R-:W-:Y:S02]  /*2180*/  F2FP.BF16.F32.PACK_AB R41, R47, R0 ;  /* 0x000000002f29723e */ /* 0x000fe400000010ff */
[----:B------:R-:W-:Y:S01]  /*2190*/  F2FP.BF16.F32.PACK_AB R40, R45, R40 ;  /* 0x000000282d28723e */ /* 0x000fe200000010ff */
[----:B------:R-:W-:Y:S06]  /*21a0*/  BRA `(.L_x_221) ;  /* 0x0000001800807947 */ /* 0x000fec0003800000 */
.L_x_222:
        /* <DEDUP_REMOVED lines=8> */
[----:B------:R-:W-:Y:S01]  /*2230*/  IMAD.U32 R25, R30, 0x10000, RZ ;  /* 0x000100001e197824 */ /* 0x000fe200078e00ff */
[----:B------:R-:W-:Y:S01]  /*2240*/  SHF.L.U32 R41, R24, 0x10, RZ ;  /* 0x0000001018297819 */ /* 0x000fe200000006ff */
[----:B------:R-:W-:Y:S01]  /*2250*/  FADD.FTZ R113, R114, -R113 ;  /* 0x8000007172717221 */ /* 0x000fe20000010000 */
[----:B------:R-:W-:Y:S01]  /*2260*/  FADD.FTZ R27, R117, -R110 ;  /* 0x8000006e751b7221 */ /* 0x000fe20000010000 */
[----:B------:R-:W-:-:S02]  /*2270*/  IMAD.U32 R40, R31, 0x10000, RZ ;  /* 0x000100001f287824 */ /* 0x000fc400078e00ff */
[----:B------:R-:W-:Y:S01]  /*2280*/  FADD.FTZ R112, R107, -R112 ;  /* 0x800000706b707221 */ /* 0x000fe20000010000 */
[----:B------:R-:W-:Y:S01]  /*2290*/  FFMA.FTZ R26, R26, UR11, R25 ;  /* 0x0000000b1a1a7c23 */ /* 0x000fe20008010019 */
[----:B------:R-:W-:Y:S01]  /*22a0*/  FFMA.FTZ R27, R27, UR11, R42 ;  /* 0x0000000b1b1b7c23 */ /* 0x000fe2000801002a */
[----:B------:R-:W-:Y:S01]  /*22b0*/  FFMA.FTZ R24, R113, UR11, R40 ;  /* 0x0000000b71187c23 */ /* 0x000fe20008010028 */
[----:B------:R-:W-:Y:S01]  /*22c0*/  FFMA.FTZ R25, R112, UR11, R41 ;  /* 0x0000000b70197c23 */ /* 0x000fe20008010029 */
[----:B------:R-:W-:Y:S01]  /*22d0*/  ISETP.GE.U32.AND P1, PT, R50, RZ, PT ;  /* 0x000000ff3200720c */ /* 0x000fe20003f26070 */
[----:B------:R-:W-:Y:S01]  /*22e0*/  FMUL.FTZ R43, R27, UR8 ;  /* 0x000000081b2b7c20 */ /* 0x000fe20008410000 */
[----:B------:R-:W-:Y:S01]  /*22f0*/  FMUL.FTZ R40, R24, UR8 ;  /* 0x0000000818287c20 */ /* 0x000fe20008410000 */
[----:B------:R-:W-:Y:S01]  /*2300*/  FMUL.FTZ R41, R26, UR8 ;  /* 0x000000081a297c20 */ /* 0x000fe20008410000 */
[----:B------:R-:W-:Y:S01]  /*2310*/  FMUL.FTZ R42, R25, UR8 ;  /* 0x00000008192a7c20 */ /* 0x000fe20008410000 */
[----:B------:R-:W-:Y:S01]  /*2320*/  LOP3.LUT P2, RZ, R51, 0xff0000, RZ, 0xc0, !PT ;  /* 0x00ff000033ff7812 */ /* 0x000fe2000784c0ff */
[--C-:B------:R-:W-:Y:S01]  /*2330*/  FFMA.FTZ R105, R105, UR29, R116.reuse ;  /* 0x0000001d69697c23 */ /* 0x100fe20008010074 */
[----:B------:R-:W-:Y:S01]  /*2340*/  ISETP.GE.U32.AND.EX P1, PT, R51, 0x1000000, PT, P1 ;  /* 0x010000003300780c */ /* 0x000fe20003f26110 */
[--C-:B------:R-:W-:Y:S01]  /*2350*/  FFMA.FTZ R111, R111, UR29, R116.reuse ;  /* 0x0000001d6f6f7c23 */ /* 0x100fe20008010074 */
[C---:B------:R-:W-:Y:S01]  /*2360*/  LOP3.LUT P6, RZ, R51.reuse, 0xff, RZ, 0xc0, !PT ;  /* 0x000000ff33ff7812 */ /* 0x040fe200078cc0ff */
[--C-:B------:R-:W-:Y:S01]  /*2370*/  FFMA.FTZ R0, R0, UR29, R116.reuse ;  /* 0x0000001d00007c23 */ /* 0x100fe20008010074 */
[----:B------:R-:W-:Y:S01]  /*2380*/  LOP3.LUT P3, RZ, R51, 0xff00, RZ, 0xc0, !PT ;  /* 0x0000ff0033ff7812 */ /* 0x000fe2000786c0ff */
[----:B------:R-:W-:Y:S01]  /*2390*/  FFMA.FTZ R115, R115, UR29, R116 ;  /* 0x0000001d73737c23 */ /* 0x000fe20008010074 */
[----:B------:R-:W-:Y:S01]  /*23a0*/  PRMT R45, R29, 0x7632, R45 ;  /* 0x000076321d2d7816 */ /* 0x000fe2000000002d */
[----:B------:R-:W-:Y:S01]  /*23b0*/  FADD.FTZ R105, R104, -R105 ;  /* 0x8000006968697221 */ /* 0x000fe20000010000 */
[----:B------:R-:W-:Y:S01]  /*23c0*/  FSEL R43, R43, RZ, P1 ;  /* 0x000000ff2b2b7208 */ /* 0x000fe20000800000 */
[----:B------:R-:W-:Y:S01]  /*23d0*/  FADD.FTZ R111, R106, -R111 ;  /* 0x8000006f6a6f7221 */ /* 0x000fe20000010000 */
[----:B------:R-:W-:Y:S01]  /*23e0*/  FSEL R40, R40, RZ, P2 ;  /* 0x000000ff28287208 */ /* 0x000fe20001000000 */
[----:B------:R-:W-:Y:S01]  /*23f0*/  IMAD.U32 R46, R29, 0x10000, RZ ;  /* 0x000100001d2e7824 */ /* 0x000fe200078e00ff */
[----:B------:R-:W-:Y:S01]  /*2400*/  FSEL R41, R41, RZ, P6 ;  /* 0x000000ff29297208 */ /* 0x000fe20003000000 */
[----:B------:R-:W-:Y:S01]  /*2410*/  FADD.FTZ R0, R103, -R0 ;  /* 0x8000000067007221 */ /* 0x000fe20000010000 */
[----:B------:R-:W-:Y:S01]  /*2420*/  FSEL R42, R42, RZ, P3 ;  /* 0x000000ff2a2a7208 */ /* 0x000fe20001800000 */
[----:B------:R-:W-:Y:S01]  /*2430*/  FADD.FTZ R115, R102, -R115 ;  /* 0x8000007366737221 */ /* 0x000fe20000010000 */
[----:B------:R-:W-:Y:S01]  /*2440*/  PRMT R44, R28, 0x7632, R44 ;  /* 0x000076321c2c7816 */ /* 0x000fe2000000002c */
[----:B------:R-:W-:Y:S01]  /*2450*/  FFMA.FTZ R46, R105, UR11, R46 ;  /* 0x0000000b692e7c23 */ /* 0x000fe2000801002e */
[----:B------:R-:W-:-:S02]  /*2460*/  LOP3.LUT P1, RZ, R50, 0xff0000, RZ, 0xc0, !PT ;  /* 0x00ff000032ff7812 */ /* 0x000fc4000782c0ff */
[----:B------:R-:W-:Y:S01]  /*2470*/  LOP3.LUT P2, RZ, R50, 0xff000000, RZ, 0xc0, !PT ;  /* 0xff00000032ff7812 */ /* 0x000fe2000784c0ff */
[----:B------:R-:W-:Y:S01]  /*2480*/  FMUL.FTZ R47, R46, UR8 ;  /* 0x000000082e2f7c20 */ /* 0x000fe20008410000 */
[C---:B------:R-:W-:Y:S02]  /*2490*/  LOP3.LUT P6, RZ, R50.reuse, 0xff, RZ, 0xc0, !PT ;  /* 0x000000ff32ff7812 */ /* 0x040fe400078cc0ff */
[----:B------:R-:W-:Y:S02]  /*24a0*/  LOP3.LUT P3, RZ, R50, 0xff00, RZ, 0xc0, !PT ;  /* 0x0000ff0032ff7812 */ /* 0x000fe4000786c0ff */
[----:B------:R-:W-:Y:S01]  /*24b0*/  SHF.L.U32 R50, R45, 0x10, RZ ;  /* 0x000000102d327819 */ /* 0x000fe200000006ff */
[----:B------:R-:W-:Y:S01]  /*24c0*/  IMAD.U32 R45, R28, 0x10000, RZ ;  /* 0x000100001c2d7824 */ /* 0x000fe200078e00ff */
[----:B------:R-:W-:Y:S02]  /*24d0*/  SHF.L.U32 R44, R44, 0x10, RZ ;  /* 0x000000102c2c7819 */ /* 0x000fe400000006ff */
[----:B------:R-:W-:Y:S01]  /*24e0*/  F2FP.BF16.F32.PACK_AB R26, R25, R26 ;  /* 0x0000001a191a723e */ /* 0x000fe200000010ff */
[----:B------:R-:W-:Y:S01]  /*24f0*/  FFMA.FTZ R111, R111, UR11, R50 ;  /* 0x0000000b6f6f7c23 */ /* 0x000fe20008010032 */
[----:B------:R-:W-:Y:S01]  /*2500*/  FFMA.FTZ R0, R0, UR11, R45 ;  /* 0x0000000b00007c23 */ /* 0x000fe2000801002d */
[----:B------:R-:W-:Y:S01]  /*2510*/  FFMA.FTZ R115, R115, UR11, R44 ;  /* 0x0000000b73737c23 */ /* 0x000fe2000801002c */
[----:B------:R-:W-:-:S02]  /*2520*/  F2FP.BF16.F32.PACK_AB R27, R27, R24 ;  /* 0x000000181b1b723e */ /* 0x000fc400000010ff */
[C---:B------:R-:W-:Y:S01]  /*2530*/  F2FP.BF16.F32.PACK_AB R25, R111.reuse, R46 ;  /* 0x0000002e6f19723e */ /* 0x040fe200000010ff */
[----:B------:R-:W-:Y:S01]  /*2540*/  FMUL.FTZ R111, R111, UR8 ;  /* 0x000000086f6f7c20 */ /* 0x000fe20008410000 */
[----:B------:R-:W-:Y:S01]  /*2550*/  FMUL.FTZ R44, R0, UR8 ;  /* 0x00000008002c7c20 */ /* 0x000fe20008410000 */
[C---:B------:R-:W-:Y:S01]  /*2560*/  FMUL.FTZ R45, R115.reuse, UR8 ;  /* 0x00000008732d7c20 */ /* 0x040fe20008410000 */
[----:B------:R-:W-:Y:S02]  /*2570*/  F2FP.BF16.F32.PACK_AB R24, R115, R0 ;  /* 0x000000007318723e */ /* 0x000fe400000010ff */
[----:B------:R-:W-:Y:S02]  /*2580*/  FSEL R47, R47, RZ, P1 ;  /* 0x000000ff2f2f7208 */ /* 0x000fe40000800000 */
        /* <DEDUP_REMOVED lines=8> */
.L_x_218:
        /* <DEDUP_REMOVED lines=16> */
[--C-:B------:R-:W-:Y:S01]  /*2710*/  FFMA.FTZ R113, R113, UR29, R116.reuse ;  /* 0x0000001d71717c23 */ /* 0x100fe20008010074 */
[----:B------:R-:W-:Y:S01]  /*2720*/  ISETP.GE.U32.AND.EX P3, PT, R51, 0x1000000, PT, P1 ;  /* 0x010000003300780c */ /* 0x000fe20003f66110 */
[----:B------:R-:W-:Y:S01]  /*2730*/  FMUL.FTZ R110, R110, UR11 ;  /* 0x0000000b6e6e7c20 */ /* 0x000fe20008410000 */
[----:B------:R-:W-:Y:S01]  /*2740*/  FMUL.FTZ R119, R119, UR11 ;  /* 0x0000000b77777c20 */ /* 0x000fe20008410000 */
[----:B------:R-:W-:Y:S01]  /*2750*/  FADD.FTZ R104, R104, -R105 ;  /* 0x8000006968687221 */ /* 0x000fe20000010000 */
[----:B------:R-:W-:Y:S01]  /*2760*/  FADD.FTZ R113, R114, -R113 ;  /* 0x8000007172717221 */ /* 0x000fe20000010000 */
[----:B------:R-:W-:Y:S01]  /*2770*/  FMUL.FTZ R110, R110, UR8 ;  /* 0x000000086e6e7c20 */ /* 0x000fe20008410000 */
[----:B------:R-:W-:Y:S01]  /*2780*/  FFMA.FTZ R112, R112, UR29, R116 ;  /* 0x0000001d70707c23 */ /* 0x000fe20008010074 */
[----:B------:R-:W-:Y:S01]  /*2790*/  FMUL.FTZ R119, R119, UR8 ;  /* 0x0000000877777c20 */ /* 0x000fe20008410000 */
[----:B------:R-:W-:Y:S01]  /*27a0*/  FMUL.FTZ R113, R113, UR11 ;  /* 0x0000000b71717c20 */ /* 0x000fe20008410000 */
[----:B------:R-:W-:Y:S01]  /*27b0*/  FMUL.FTZ R104, R104, UR11 ;  /* 0x0000000b68687c20 */ /* 0x000fe20008410000 */
[----:B------:R-:W-:Y:S01]  /*27c0*/  FSEL R40, R110, RZ, P3 ;  /* 0x000000ff6e287208 */ /* 0x000fe20001800000 */
[----:B------:R-:W-:Y:S01]  /*27d0*/  FADD.FTZ R112, R107, -R112 ;  /* 0x800000706b707221 */ /* 0x000fe20000010000 */
[----:B------:R-:W-:Y:S01]  /*27e0*/  LOP3.LUT P3, RZ, R51, 0xff, RZ, 0xc0, !PT ;  /* 0x000000ff33ff7812 */ /* 0x000fe2000786c0ff */
[--C-:B------:R-:W-:Y:S01]  /*27f0*/  FFMA.FTZ R111, R111, UR29, R116.reuse ;  /* 0x0000001d6f6f7c23 */ /* 0x100fe20008010074 */
[----:B------:R-:W-:Y:S01]  /*2800*/  ISETP.GE.U32.AND P1, PT, R70, RZ, PT ;  /* 0x000000ff4600720c */ /* 0x000fe20003f26070 */
[----:B------:R-:W-:Y:S01]  /*2810*/  FMUL.FTZ R113, R113, UR8 ;  /* 0x0000000871717c20 */ /* 0x000fe20008410000 */
[----:B------:R-:W-:Y:S01]  /*2820*/  FSEL R42, R119, RZ, P3 ;  /* 0x000000ff772a7208 */ /* 0x000fe20001800000 */
[----:B------:R-:W-:Y:S01]  /*2830*/  FMUL.FTZ R104, R104, UR8 ;  /* 0x0000000868687c20 */ /* 0x000fe20008410000 */
[----:B------:R-:W-:Y:S01]  /*2840*/  LOP3.LUT P2, RZ, R51, 0xff0000, RZ, 0xc0, !PT ;  /* 0x00ff000033ff7812 */ /* 0x000fe2000784c0ff */
[----:B------:R-:W-:Y:S01]  /*2850*/  FMUL.FTZ R112, R112, UR11 ;  /* 0x0000000b70707c20 */ /* 0x000fe20008410000 */
[----:B------:R-:W-:Y:S01]  /*2860*/  ISETP.GE.U32.AND.EX P1, PT, R71, 0x1000000, PT, P1 ;  /* 0x010000004700780c */ /* 0x000fe20003f26110 */
[----:B------:R-:W-:Y:S01]  /*2870*/  FADD.FTZ R111, R106, -R111 ;  /* 0x8000006f6a6f7221 */ /* 0x000fe20000010000 */
[----:B------:R-:W-:Y:S01]  /*2880*/  LOP3.LUT P3, RZ, R50, 0xff0000, RZ, 0xc0, !PT ;  /* 0x00ff000032ff7812 */ /* 0x000fe2000786c0ff */
[--C-:B------:R-:W-:Y:S01]  /*2890*/  FFMA.FTZ R115, R115, UR29, R116.reuse ;  /* 0x0000001d73737c23 */ /* 0x100fe20008010074 */
[----:B------:R-:W-:Y:S01]  /*28a0*/  FFMA.FTZ R0, R0, UR29, R116 ;  /* 0x0000001d00007c23 */ /* 0x000fe20008010074 */
[----:B------:R-:W-:Y:S01]  /*28b0*/  FSEL R43, R113, RZ, P2 ;  /* 0x000000ff712b7208 */ /* 0x000fe20001000000 */
[----:B------:R-:W-:Y:S01]  /*28c0*/  FMUL.FTZ R112, R112, UR8 ;  /* 0x0000000870707c20 */ /* 0x000fe20008410000 */
[----:B------:R-:W-:Y:S01]  /*28d0*/  FSEL R36, R110, RZ, P1 ;  /* 0x000000ff6e247208 */ /* 0x000fe20000800000 */
[----:B------:R-:W-:Y:S01]  /*28e0*/  FMUL.FTZ R111, R111, UR11 ;  /* 0x0000000b6f6f7c20 */ /* 0x000fe20008410000 */
[----:B------:R-:W-:Y:S01]  /*28f0*/  FSEL R44, R104, RZ, P3 ;  /* 0x000000ff682c7208 */ /* 0x000fe20001800000 */
[----:B------:R-:W-:Y:S01]  /*2900*/  FADD.FTZ R115, R102, -R115 ;  /* 0x8000007366737221 */ /* 0x000fe20000010000 */
[----:B------:R-:W-:Y:S01]  /*2910*/  LOP3.LUT P6, RZ, R71, 0xff0000, RZ, 0xc0, !PT ;  /* 0x00ff000047ff7812 */ /* 0x000fe200078cc0ff */
[----:B------:R-:W-:Y:S01]  /*2920*/  FADD.FTZ R103, R103, -R0 ;  /* 0x8000000067677221 */ /* 0x000fe20000010000 */
[----:B------:R-:W-:Y:S01]  /*2930*/  LOP3.LUT P2, RZ, R71, 0xff, RZ, 0xc0, !PT ;  /* 0x000000ff47ff7812 */ /* 0x000fe2000784c0ff */
[----:B------:R-:W-:Y:S01]  /*2940*/  FMUL.FTZ R111, R111, UR8 ;  /* 0x000000086f6f7c20 */ /* 0x000fe20008410000 */
[----:B------:R-:W-:Y:S01]  /*2950*/  LOP3.LUT P1, RZ, R71, 0xff00, RZ, 0xc0, !PT ;  /* 0x0000ff0047ff7812 */ /* 0x000fe2000782c0ff */
[----:B------:R-:W-:Y:S01]  /*2960*/  FMUL.FTZ R115, R115, UR11 ;  /* 0x0000000b73737c20 */ /* 0x000fe20008410000 */
[----:B------:R-:W-:Y:S01]  /*2970*/  LOP3.LUT P3, RZ, R70, 0xff0000, RZ, 0xc0, !PT ;  /* 0x00ff000046ff7812 */ /* 0x000fe2000786c0ff */
[----:B------:R-:W-:Y:S01]  /*2980*/  FMUL.FTZ R103, R103, UR11 ;  /* 0x0000000b67677c20 */ /* 0x000fe20008410000 */
[----:B------:R-:W-:Y:S01]  /*2990*/  FSEL R39, R113, RZ, P6 ;  /* 0x000000ff71277208 */ /* 0x000fe20003000000 */
[----:B------:R-:W-:Y:S01]  /*29a0*/  FMUL.FTZ R115, R115, UR8 ;  /* 0x0000000873737c20 */ /* 0x000fe20008410000 */
[----:B------:R-:W-:Y:S01]  /*29b0*/  FSEL R38, R119, RZ, P2 ;  /* 0x000000ff77267208 */ /* 0x000fe20001000000 */
[----:B------:R-:W-:Y:S01]  /*29c0*/  FMUL.FTZ R103, R103, UR8 ;  /* 0x0000000867677c20 */ /* 0x000fe20008410000 */
[----:B------:R-:W-:-:S02]  /*29d0*/  FSEL R41, R112, RZ, P1 ;  /* 0x000000ff70297208 */ /* 0x000fc40000800000 */
[----:B------:R-:W-:Y:S02]  /*29e0*/  FSEL R0, R104, RZ, P3 ;  /* 0x000000ff68007208 */ /* 0x000fe40001800000 */
[----:B------:R-:W-:Y:S02]  /*29f0*/  LOP3.LUT P6, RZ, R51, 0xff00, RZ, 0xc0, !PT ;  /* 0x0000ff0033ff7812 */ /* 0x000fe400078cc0ff */
[----:B------:R-:W-:Y:S02]  /*2a00*/  LOP3.LUT P2, RZ, R50, 0xff000000, RZ, 0xc0, !PT ;  /* 0xff00000032ff7812 */ /* 0x000fe4000784c0ff */
[----:B------:R-:W-:Y:S02]  /*2a10*/  LOP3.LUT P3, RZ, R70, 0xff000000, RZ, 0xc0, !PT ;  /* 0xff00000046ff7812 */ /* 0x000fe4000786c0ff */
[----:B------:R-:W-:Y:S02]  /*2a20*/  F2FP.BF16.F32.PACK_AB R38, R41, R38 ;  /* 0x000000262926723e */ /* 0x000fe400000010ff */
[----:B------:R-:W-:-:S02]  /*2a30*/  FSEL R37, R112, RZ, P6 ;  /* 0x000000ff70257208 */ /* 0x000fc40003000000 */
[C---:B------:R-:W-:Y:S02]  /*2a40*/  FSEL R51, R111.reuse, RZ, P2 ;  /* 0x000000ff6f337208 */ /* 0x040fe40001000000 */
[----:B------:R-:W-:Y:S02]  /*2a50*/  FSEL R41, R111, RZ, P3 ;  /* 0x000000ff6f297208 */ /* 0x000fe40001800000 */
[C---:B------:R-:W-:Y:S02]  /*2a60*/  LOP3.LUT P6, RZ, R50.reuse, 0xff00, RZ, 0xc0, !PT ;  /* 0x0000ff0032ff7812 */ /* 0x040fe400078cc0ff */
[----:B------:R-:W-:Y:S02]  /*2a70*/  LOP3.LUT P1, RZ, R50, 0xff, RZ, 0xc0, !PT ;  /* 0x000000ff32ff7812 */ /* 0x000fe4000782c0ff */
[C---:B------:R-:W-:Y:S02]  /*2a80*/  LOP3.LUT P2, RZ, R70.reuse, 0xff00, RZ, 0xc0, !PT ;  /* 0x0000ff0046ff7812 */ /* 0x040fe4000784c0ff */
[----:B------:R-:W-:-:S02]  /*2a90*/  LOP3.LUT P3, RZ, R70, 0xff, RZ, 0xc0, !PT ;  /* 0x000000ff46ff7812 */ /* 0x000fc4000786c0ff */
[----:B------:R-:W-:Y:S02]  /*2aa0*/  F2FP.BF16.F32.PACK_AB R39, R36, R39 ;  /* 0x000000272427723e */ /* 0x000fe400000010ff */
[----:B------:R-:W-:Y:S02]  /*2ab0*/  F2FP.BF16.F32.PACK_AB R43, R40, R43 ;  /* 0x0000002b282b723e */ /* 0x000fe400000010ff */
[C---:B------:R-:W-:Y:S02]  /*2ac0*/  FSEL R47, R115.reuse, RZ, P6 ;  /* 0x000000ff732f7208 */ /* 0x040fe40003000000 */
[----:B------:R-:W-:Y:S02]  /*2ad0*/  FSEL R45, R115, RZ, P2 ;  /* 0x000000ff732d7208 */ /* 0x000fe40001000000 */
        /* <DEDUP_REMOVED lines=8> */
.L_x_224:
[--C-:B------:R-:W-:Y:S01]  /*2b60*/  FFMA.FTZ R110, R110, UR29, R116.reuse ;  /* 0x0000001d6e6e7c23 */ /* 0x100fe20008010074 */
[--C-:B------:R-:W-:Y:S01]  /*2b70*/  FFMA.FTZ R113, R113, UR29, R116.reuse ;  /* 0x0000001d71717c23 */ /* 0x100fe20008010074 */
[----:B------:R-:W-:Y:S01]  /*2b80*/  FFMA.FTZ R112, R112, UR29, R116 ;  /* 0x0000001d70707c23 */ /* 0x000fe20008010074 */
[----:B-----5:R-:W-:Y:S01]  /*2b90*/  ISETP.GE.U32.AND P1, PT, R50, RZ, PT ;  /* 0x000000ff3200720c */ /* 0x020fe20003f26070 */
[----:B------:R-:W-:Y:S01]  /*2ba0*/  FADD.FTZ R110, R117, -R110 ;  /* 0x8000006e756e7221 */ /* 0x000fe20000010000 */
[----:B------:R-:W-:Y:S01]  /*2bb0*/  FADD.FTZ R113, R114, -R113 ;  /* 0x8000007172717221 */ /* 0x000fe20000010000 */
[----:B------:R-:W-:Y:S01]  /*2bc0*/  ISETP.GE.U32.AND P2, PT, R70, RZ, PT ;  /* 0x000000ff4600720c */ /* 0x000fe20003f46070 */
[----:B------:R-:W-:Y:S01]  /*2bd0*/  FFMA.FTZ R119, R119, UR29, R116 ;  /* 0x0000001d77777c23 */ /* 0x000fe20008010074 */
[----:B------:R-:W-:Y:S01]  /*2be0*/  FMUL.FTZ R110, R110, UR11 ;  /* 0x0000000b6e6e7c20 */ /* 0x000fe20008410000 */
[----:B------:R-:W-:Y:S01]  /*2bf0*/  FADD.FTZ R112, R107, -R112 ;  /* 0x800000706b707221 */ /* 0x000fe20000010000 */
[----:B------:R-:W-:Y:S01]  /*2c00*/  FMUL.FTZ R27, R113, UR11 ;  /* 0x0000000b711b7c20 */ /* 0x000fe20008410000 */
[----:B------:R-:W-:Y:S01]  /*2c10*/  ISETP.GE.U32.AND.EX P1, PT, R51, 0x1000000, PT, P1 ;  /* 0x010000003300780c */ /* 0x000fe20003f26110 */
[----:B------:R-:W-:Y:S01]  /*2c20*/  FMUL.FTZ R25, R110, UR8 ;  /* 0x000000086e197c20 */ /* 0x000fe20008410000 */
[----:B------:R-:W-:Y:S01]  /*2c30*/  ISETP.GE.U32.AND.EX P2, PT, R71, 0x1000000, PT, P2 ;  /* 0x010000004700780c */ /* 0x000fe20003f46120 */
[----:B------:R-:W-:Y:S01]  /*2c40*/  FADD.FTZ R119, R108, -R119 ;  /* 0x800000776c777221 */ /* 0x000fe20000010000 */
[----:B------:R-:W-:Y:S01]  /*2c50*/  FMUL.FTZ R39, R112, UR11 ;  /* 0x0000000b70277c20 */ /* 0x000fe20008410000 */
[--C-:B------:R-:W-:Y:S01]  /*2c60*/  FFMA.FTZ R105, R105, UR29, R116.reuse ;  /* 0x0000001d69697c23 */ /* 0x100fe20008010074 */
[----:B------:R-:W-:Y:S01]  /*2c70*/  FMUL.FTZ R24, R27, UR8 ;  /* 0x000000081b187c20 */ /* 0x000fe20008410000 */
[----:B------:R-:W-:Y:S01]  /*2c80*/  LOP3.LUT P6, RZ, R51, 0xff0000, RZ, 0xc0, !PT ;  /* 0x00ff000033ff7812 */ /* 0x000fe200078cc0ff */
[----:B------:R-:W-:Y:S01]  /*2c90*/  FMUL.FTZ R26, R119, UR11 ;  /* 0x0000000b771a7c20 */ /* 0x000fe20008410000 */
[----:B------:R-:W-:Y:S01]  /*2ca0*/  LOP3.LUT P3, RZ, R71, 0xff0000, RZ, 0xc0, !PT ;  /* 0x00ff000047ff7812 */ /* 0x000fe2000786c0ff */
[----:B------:R-:W-:Y:S01]  /*2cb0*/  FADD.FTZ R105, R104, -R105 ;  /* 0x8000006968697221 */ /* 0x000fe20000010000 */
[----:B------:R-:W-:Y:S01]  /*2cc0*/  FSEL R40, R25, RZ, P1 ;  /* 0x000000ff19287208 */ /* 0x000fe20000800000 */
[--C-:B------:R-:W-:Y:S01]  /*2cd0*/  FFMA.FTZ R111, R111, UR29, R116.reuse ;  /* 0x0000001d6f6f7c23 */ /* 0x100fe20008010074 */
[----:B------:R-:W-:Y:S01]  /*2ce0*/  FSEL R45, R25, RZ, P2 ;  /* 0x000000ff192d7208 */ /* 0x000fe20001000000 */
[----:B------:R-:W-:Y:S01]  /*2cf0*/  FMUL.FTZ R25, R39, UR8 ;  /* 0x0000000827197c20 */ /* 0x000fe20008410000 */
[----:B------:R-:W-:Y:S01]  /*2d00*/  LOP3.LUT P1, RZ, R51, 0xff00, RZ, 0xc0, !PT ;  /* 0x0000ff0033ff7812 */ /* 0x000fe2000782c0ff */
[--C-:B------:R-:W-:Y:S01]  /*2d10*/  FFMA.FTZ R115, R115, UR29, R116.reuse ;  /* 0x0000001d73737c23 */ /* 0x100fe20008010074 */
[----:B------:R-:W-:Y:S01]  /*2d20*/  LOP3.LUT P2, RZ, R71, 0xff00, RZ, 0xc0, !PT ;  /* 0x0000ff0047ff7812 */ /* 0x000fe2000784c0ff */
[----:B------:R-:W-:Y:S01]  /*2d30*/  FFMA.FTZ R0, R0, UR29, R116 ;  /* 0x0000001d00007c23 */ /* 0x000fe20008010074 */
[----:B------:R-:W-:Y:S01]  /*2d40*/  FSEL R43, R24, RZ, P6 ;  /* 0x000000ff182b7208 */ /* 0x000fe20003000000 */
[----:B------:R-:W-:Y:S01]  /*2d50*/  FADD.FTZ R111, R106, -R111 ;  /* 0x8000006f6a6f7221 */ /* 0x000fe20000010000 */
[----:B------:R-:W-:Y:S01]  /*2d60*/  FSEL R36, R24, RZ, P3 ;  /* 0x000000ff18247208 */ /* 0x000fe20001800000 */
[----:B------:R-:W-:Y:S01]  /*2d70*/  FMUL.FTZ R24, R26, UR8 ;  /* 0x000000081a187c20 */ /* 0x000fe20008410000 */
        /* <DEDUP_REMOVED lines=12> */
[----:B------:R-:W-:-:S02]  /*2e40*/  LOP3.LUT P6, RZ, R50, 0xff0000, RZ, 0xc0, !PT ;  /* 0x00ff000032ff7812 */ /* 0x000fc400078cc0ff */
[----:B------:R-:W-:Y:S02]  /*2e50*/  F2FP.BF16.F32.PACK_AB R26, R39, R26 ;  /* 0x0000001a271a723e */ /* 0x000fe400000010ff */
[----:B------:R-:W-:Y:S01]  /*2e60*/  F2FP.BF16.F32.PACK_AB R39, R45, R36 ;  /* 0x000000242d27723e */ /* 0x000fe200000010ff */
[----:B------:R-:W-:Y:S01]  /*2e70*/  FMUL.FTZ R36, R111, UR11 ;  /* 0x0000000b6f247c20 */ /* 0x000fe20008410000 */
[----:B------:R-:W-:Y:S02]  /*2e80*/  F2FP.BF16.F32.PACK_AB R38, R41, R38 ;  /* 0x000000262926723e */ /* 0x000fe400000010ff */
[----:B------:R-:W-:Y:S02]  /*2e90*/  FSEL R41, R24, RZ, P6 ;  /* 0x000000ff18297208 */ /* 0x000fe40003000000 */
[----:B------:R-:W-:Y:S02]  /*2ea0*/  LOP3.LUT P6, RZ, R70, 0xff0000, RZ, 0xc0, !PT ;  /* 0x00ff000046ff7812 */ /* 0x000fe400078cc0ff */
[----:B------:R-:W-:Y:S01]  /*2eb0*/  F2FP.BF16.F32.PACK_AB R43, R40, R43 ;  /* 0x0000002b282b723e */ /* 0x000fe200000010ff */
[----:B------:R-:W-:Y:S01]  /*2ec0*/  FMUL.FTZ R40, R36, UR8 ;  /* 0x0000000824287c20 */ /* 0x000fe20008410000 */
[----:B------:R-:W-:-:S02]  /*2ed0*/  LOP3.LUT P3, RZ, R50, 0xff000000, RZ, 0xc0, !PT ;  /* 0xff00000032ff7812 */ /* 0x000fc4000786c0ff */
[----:B------:R-:W-:Y:S02]  /*2ee0*/  FSEL R44, R24, RZ, P6 ;  /* 0x000000ff182c7208 */ /* 0x000fe40003000000 */
[----:B------:R-:W-:Y:S02]  /*2ef0*/  LOP3.LUT P6, RZ, R70, 0xff000000, RZ, 0xc0, !PT ;  /* 0xff00000046ff7812 */ /* 0x000fe400078cc0ff */
[----:B------:R-:W-:Y:S01]  /*2f00*/  F2FP.BF16.F32.PACK_AB R25, R36, R25 ;  /* 0x000000192419723e */ /* 0x000fe200000010ff */
[C---:B------:R-:W-:Y:S01]  /*2f10*/  FMUL.FTZ R36, R115.reuse, UR8 ;  /* 0x0000000873247c20 */ /* 0x040fe20008410000 */
[----:B------:R-:W-:Y:S02]  /*2f20*/  FSEL R46, R40, RZ, P3 ;  /* 0x000000ff282e7208 */ /* 0x000fe40001800000 */
[----:B------:R-:W-:Y:S01]  /*2f30*/  F2FP.BF16.F32.PACK_AB R24, R115, R0 ;  /* 0x000000007318723e */ /* 0x000fe200000010ff */
[----:B------:R-:W-:Y:S01]  /*2f40*/  FMUL.FTZ R0, R0, UR8 ;  /* 0x0000000800007c20 */ /* 0x000fe20008410000 */
[----:B------:R-:W-:-:S02]  /*2f50*/  LOP3.LUT P1, RZ, R50, 0xff00, RZ, 0xc0, !PT ;  /* 0x0000ff0032ff7812 */ /* 0x000fc4000782c0ff */
[----:B------:R-:W-:Y:S02]  /*2f60*/  LOP3.LUT P3, RZ, R70, 0xff00, RZ, 0xc0, !PT ;  /* 0x0000ff0046ff7812 */ /* 0x000fe4000786c0ff */
[----:B------:R-:W-:Y:S02]  /*2f70*/  FSEL R51, R40, RZ, P6 ;  /* 0x000000ff28337208 */ /* 0x000fe40003000000 */
[----:B------:R-:W-:Y:S02]  /*2f80*/  LOP3.LUT P2, RZ, R50, 0xff, RZ, 0xc0, !PT ;  /* 0x000000ff32ff7812 */ /* 0x000fe4000784c0ff */
[----:B------:R-:W-:Y:S02]  /*2f90*/  LOP3.LUT P6, RZ, R70, 0xff, RZ, 0xc0, !PT ;  /* 0x000000ff46ff7812 */ /* 0x000fe400078cc0ff */
[C---:B------:R-:W-:Y:S02]  /*2fa0*/  FSEL R45, R36.reuse, RZ, P1 ;  /* 0x000000ff242d7208 */ /* 0x040fe40000800000 */
[----:B------:R-:W-:-:S02]  /*2fb0*/  FSEL R47, R36, RZ, P3 ;  /* 0x000000ff242f7208 */ /* 0x000fc40001800000 */
[C---:B------:R-:W-:Y:S02]  /*2fc0*/  FSEL R36, R0.reuse, RZ, P6 ;  /* 0x000000ff00247208 */ /* 0x040fe40003000000 */
[----:B------:R-:W-:Y:S02]  /*2fd0*/  FSEL R40, R0, RZ, P2 ;  /* 0x000000ff00287208 */ /* 0x000fe40001000000 */
[----:B------:R-:W-:Y:S02]  /*2fe0*/  F2FP.BF16.F32.PACK_AB R42, R37, R42 ;  /* 0x0000002a252a723e */ /* 0x000fe400000010ff */
[----:B------:R-:W-:Y:S02]  /*2ff0*/  F2FP.BF16.F32.PACK_AB R27, R110, R27 ;  /* 0x0000001b6e1b723e */ /* 0x000fe400000010ff */
[----:B------:R-:W-:Y:S02]  /*3000*/  F2FP.BF16.F32.PACK_AB R37, R51, R44 ;  /* 0x0000002c3325723e */ /* 0x000fe400000010ff */
[----:B------:R-:W-:-:S02]  /*3010*/  F2FP.BF16.F32.PACK_AB R41, R46, R41 ;  /* 0x000000292e29723e */ /* 0x000fc400000010ff */
[----:B------:R-:W-:Y:S02]  /*3020*/  F2FP.BF16.F32.PACK_AB R36, R47, R36 ;  /* 0x000000242f24723e */ /* 0x000fe400000010ff */
[----:B------:R-:W-:Y:S01]  /*3030*/  F2FP.BF16.F32.PACK_AB R40, R45, R40 ;  /* 0x000000282d28723e */ /* 0x000fe200000010ff */
[----:B------:R-:W-:Y:S06]  /*3040*/  BRA `(.L_x_221) ;  /* 0x0000000800d87947 */ /* 0x000fec0003800000 */
.L_x_223:
[----:B------:R-:W-:Y:S01]  /*3050*/  UMOV UR5, UR14 ;  /* 0x0000000e00057c82 */ /* 0x000fe20008000000 */
[----:B------:R-:W-:Y:S01]  /*3060*/  UMOV UR6, UR15 ;  /* 0x0000000f00067c82 */ /* 0x000fe20008000000 */
[----:B------:R-:W-:-:S04]  /*3070*/  UISETP.NE.U32.AND UP0, UPT, UR5, URZ, UPT ;  /* 0x000000ff0500728c */ /* 0x000fc8000bf05070 */
[----:B------:R-:W-:-:S09]  /*3080*/  UISETP.NE.AND.EX UP0, UPT, UR6, URZ, UPT, UP0 ;  /* 0x000000ff0600728c */ /* 0x000fd2000bf05300 */
[----:B------:R-:W-:Y:S05]  /*3090*/  BRA.U UP0, `(.L_x_225) ;  /* 0x00000005005c7547 */ /* 0x000fea000b800000 */
[--C-:B------:R-:W-:Y:S01]  /*30a0*/  FFMA.FTZ R113, R113, UR29, R116.reuse ;  /* 0x0000001d71717c23 */ /* 0x100fe20008010074 */
[C---:B-----5:R-:W-:Y:S01]  /*30b0*/  PRMT R37, R31.reuse, 0x7632, R37 ;  /* 0x000076321f257816 */ /* 0x060fe20000000025 */
[--C-:B------:R-:W-:Y:S01]  /*30c0*/  FFMA.FTZ R110, R110, UR29, R116.reuse ;  /* 0x0000001d6e6e7c23 */ /* 0x100fe20008010074 */
[----:B------:R-:W-:Y:S02]  /*30d0*/  IMAD.U32 R40, R31, 0x10000, RZ ;  /* 0x000100001f287824 */ /* 0x000fe400078e00ff */
[----:B------:R-:W-:Y:S01]  /*30e0*/  FADD.FTZ R113, R114, -R113 ;  /* 0x8000007172717221 */ /* 0x000fe20000010000 */
[----:B------:R-:W-:Y:S01]  /*30f0*/  SHF.L.U32 R39, R37, 0x10, RZ ;  /* 0x0000001025277819 */ /* 0x000fe200000006ff */
[----:B------:R-:W-:Y:S01]  /*3100*/  FFMA.FTZ R119, R119, UR29, R116 ;  /* 0x0000001d77777c23 */ /* 0x000fe20008010074 */
[----:B------:R-:W-:Y:S01]  /*3110*/  FADD.FTZ R110, R117, -R110 ;  /* 0x8000006e756e7221 */ /* 0x000fe20000010000 */
[----:B------:R-:W-:Y:S01]  /*3120*/  PRMT R36, R30, 0x7632, R36 ;  /* 0x000076321e247816 */ /* 0x000fe20000000024 */
[----:B------:R-:W-:Y:S01]  /*3130*/  FFMA.FTZ R112, R112, UR29, R116 ;  /* 0x0000001d70707c23 */ /* 0x000fe20008010074 */
[----:B------:R-:W-:Y:S01]  /*3140*/  FFMA.FTZ R40, R113, UR11, R40 ;  /* 0x0000000b71287c23 */ /* 0x000fe20008010028 */
[----:B------:R-:W-:Y:S01]  /*3150*/  FADD.FTZ R119, R108, -R119 ;  /* 0x800000776c777221 */ /* 0x000fe20000010000 */
[----:B------:R-:W-:Y:S01]  /*3160*/  IMAD.U32 R38, R30, 0x10000, RZ ;  /* 0x000100001e267824 */ /* 0x000fe200078e00ff */
[----:B------:R-:W-:Y:S01]  /*3170*/  SHF.L.U32 R37, R36, 0x10, RZ ;  /* 0x0000001024257819 */ /* 0x000fe200000006ff */
[----:B------:R-:W-:Y:S01]  /*3180*/  FFMA.FTZ R39, R110, UR11, R39 ;  /* 0x0000000b6e277c23 */ /* 0x000fe20008010027 */
[----:B------:R-:W-:Y:S01]  /*3190*/  FADD.FTZ R112, R107, -R112 ;  /* 0x800000706b707221 */ /* 0x000fe20000010000 */
[----:B------:R-:W-:Y:S01]  /*31a0*/  ISETP.GE.U32.AND P1, PT, R50, RZ, PT ;  /* 0x000000ff3200720c */ /* 0x000fe20003f26070 */
[----:B------:R-:W-:Y:S01]  /*31b0*/  FMUL.FTZ R40, R40, UR8 ;  /* 0x0000000828287c20 */ /* 0x000fe20008410000 */
[----:B------:R-:W-:Y:S01]  /*31c0*/  ISETP.GE.U32.AND P2, PT, R70, RZ, PT ;  /* 0x000000ff4600720c */ /* 0x000fe20003f46070 */
[----:B------:R-:W-:Y:S01]  /*31d0*/  FFMA.FTZ R38, R119, UR11, R38 ;  /* 0x0000000b77267c23 */ /* 0x000fe20008010026 */
[----:B------:R-:W-:Y:S01]  /*31e0*/  LOP3.LUT P6, RZ, R51, 0xff0000, RZ, 0xc0, !PT ;  /* 0x00ff000033ff7812 */ /* 0x000fe200078cc0ff */
[----:B------:R-:W-:Y:S01]  /*31f0*/  FMUL.FTZ R41, R39, UR8 ;  /* 0x0000000827297c20 */ /* 0x000fe20008410000 */
[----:B------:R-:W-:Y:S01]  /*3200*/  LOP3.LUT P3, RZ, R71, 0xff0000, RZ, 0xc0, !PT ;  /* 0x00ff000047ff7812 */ /* 0x000fe2000786c0ff */
[----:B------:R-:W-:Y:S01]  /*3210*/  FFMA.FTZ R37, R112, UR11, R37 ;  /* 0x0000000b70257c23 */ /* 0x000fe20008010025 */
[----:B------:R-:W-:Y:S01]  /*3220*/  ISETP.GE.U32.AND.EX P1, PT, R51, 0x1000000, PT, P1 ;  /* 0x010000003300780c */ /* 0x000fe20003f26110 */
[----:B------:R-:W-:Y:S01]  /*3230*/  FMUL.FTZ R38, R38, UR8 ;  /* 0x0000000826267c20 */ /* 0x000fe20008410000 */
[----:B------:R-:W-:Y:S01]  /*3240*/  ISETP.GE.U32.AND.EX P2, PT, R71, 0x1000000, PT, P2 ;  /* 0x010000004700780c */ /* 0x000fe20003f46120 */
[----:B------:R-:W-:Y:S01]  /*3250*/  FMUL.FTZ R44, R37, UR8 ;  /* 0x00000008252c7c20 */ /* 0x000fe20008410000 */
[C---:B------:R-:W-:Y:S01]  /*3260*/  FSEL R43, R40.reuse, RZ, P6 ;  /* 0x000000ff282b7208 */ /* 0x040fe20003000000 */
[--C-:B------:R-:W-:Y:S01]  /*3270*/  FFMA.FTZ R105, R105, UR29, R116.reuse ;  /* 0x0000001d69697c23 */ /* 0x100fe20008010074 */
[----:B------:R-:W-:Y:S01]  /*3280*/  FSEL R39, R40, RZ, P3 ;  /* 0x000000ff28277208 */ /* 0x000fe20001800000 */
[--C-:B------:R-:W-:Y:S01]  /*3290*/  FFMA.FTZ R111, R111, UR29, R116.reuse ;  /* 0x0000001d6f6f7c23 */ /* 0x100fe20008010074 */
[----:B------:R-:W-:Y:S01]  /*32a0*/  LOP3.LUT P6, RZ, R51, 0xff, RZ, 0xc0, !PT ;  /* 0x000000ff33ff7812 */ /* 0x000fe200078cc0ff */
[----:B------:R-:W-:Y:S01]  /*32b0*/  FADD.FTZ R105, R104, -R105 ;  /* 0x8000006968697221 */ /* 0x000fe20000010000 */
[----:B------:R-:W-:Y:S01]  /*32c0*/  LOP3.LUT P3, RZ, R71, 0xff, RZ, 0xc0, !PT ;  /* 0x000000ff47ff7812 */ /* 0x000fe2000786c0ff */
[----:B------:R-:W-:Y:S01]  /*32d0*/  FADD.FTZ R111, R106, -R111 ;  /* 0x8000006f6a6f7221 */ /* 0x000fe20000010000 */
[C---:B------:R-:W-:Y:S01]  /*32e0*/  FSEL R36, R41.reuse, RZ, P1 ;  /* 0x000000ff29247208 */ /* 0x040fe20000800000 */
[--C-:B------:R-:W-:Y:S01]  /*32f0*/  FFMA.FTZ R0, R0, UR29, R116.reuse ;  /* 0x0000001d00007c23 */ /* 0x100fe20008010074 */
[----:B------:R-:W-:Y:S01]  /*3300*/  FSEL R40, R41, RZ, P2 ;  /* 0x000000ff29287208 */ /* 0x000fe20001000000 */
[----:B------:R-:W-:Y:S01]  /*3310*/  FFMA.FTZ R115, R115, UR29, R116 ;  /* 0x0000001d73737c23 */ /* 0x000fe20008010074 */
[----:B------:R-:W-:Y:S01]  /*3320*/  LOP3.LUT P1, RZ, R51, 0xff00, RZ, 0xc0, !PT ;  /* 0x0000ff0033ff7812 */ /* 0x000fe2000782c0ff */
[----:B------:R-:W-:Y:S01]  /*3330*/  FADD.FTZ R0, R103, -R0 ;  /* 0x8000000067007221 */ /* 0x000fe20000010000 */
[----:B------:R-:W-:Y:S01]  /*3340*/  LOP3.LUT P2, RZ, R71, 0xff00, RZ, 0xc0, !PT ;  /* 0x0000ff0047ff7812 */ /* 0x000fe2000784c0ff */
[----:B------:R-:W-:Y:S01]  /*3350*/  FADD.FTZ R115, R102, -R115 ;  /* 0x8000007366737221 */ /* 0x000fe20000010000 */
[----:B------:R-:W-:-:S02]  /*3360*/  FSEL R42, R38, RZ, P6 ;  /* 0x000000ff262a7208 */ /* 0x000fc40003000000 */
[----:B------:R-:W-:Y:S02]  /*3370*/  FSEL R41, R38, RZ, P3 ;  /* 0x000000ff26297208 */ /* 0x000fe40001800000 */
[C---:B------:R-:W-:Y:S02]  /*3380*/  FSEL R37, R44.reuse, RZ, P1 ;  /* 0x000000ff2c257208 */ /* 0x040fe40000800000 */
[----:B------:R-:W-:Y:S01]  /*3390*/  FSEL R38, R44, RZ, P2 ;  /* 0x000000ff2c267208 */ /* 0x000fe20001000000 */
[C---:B------:R-:W-:Y:S01]  /*33a0*/  IMAD.U32 R44, R29.reuse, 0x10000, RZ ;  /* 0x000100001d2c7824 */ /* 0x040fe200078e00ff */
[----:B------:R-:W-:Y:S02]  /*33b0*/  PRMT R45, R29, 0x7632, R45 ;  /* 0x000076321d2d7816 */ /* 0x000fe4000000002d */
[----:B------:R-:W-:Y:S01]  /*33c0*/  LOP3.LUT P6, RZ, R50, 0xff0000, RZ, 0xc0, !PT ;  /* 0x00ff000032ff7812 */ /* 0x000fe200078cc0ff */
[--C-:B------:R-:W-:Y:S01]  /*33d0*/  FFMA.FTZ R105, R105, UR11, R44.reuse ;  /* 0x0000000b69697c23 */ /* 0x100fe2000801002c */
[----:B------:R-:W-:Y:S01]  /*33e0*/  SHF.L.U32 R46, R45, 0x10, RZ ;  /* 0x000000102d2e7819 */ /* 0x000fe200000006ff */
[C---:B------:R-:W-:Y:S01]  /*33f0*/  IMAD.U32 R45, R28.reuse, 0x10000, RZ ;  /* 0x000100001c2d7824 */ /* 0x040fe200078e00ff */
[----:B------:R-:W-:Y:S01]  /*3400*/  PRMT R44, R28, 0x7632, R44 ;  /* 0x000076321c2c7816 */ /* 0x000fe2000000002c */
[----:B------:R-:W-:Y:S01]  /*3410*/  FMUL.FTZ R105, R105, UR8 ;  /* 0x0000000869697c20 */ /* 0x000fe20008410000 */
[----:B------:R-:W-:Y:S01]  /*3420*/  LOP3.LUT P3, RZ, R50, 0xff000000, RZ, 0xc0, !PT ;  /* 0xff00000032ff7812 */ /* 0x000fe2000786c0ff */
[----:B------:R-:W-:Y:S01]  /*3430*/  FFMA.FTZ R111, R111, UR11, R46 ;  /* 0x0000000b6f6f7c23 */ /* 0x000fe2000801002e */
[----:B------:R-:W-:Y:S01]  /*3440*/  SHF.L.U32 R44, R44, 0x10, RZ ;  /* 0x000000102c2c7819 */ /* 0x000fe200000006ff */
[----:B------:R-:W-:Y:S01]  /*3450*/  FFMA.FTZ R45, R0, UR11, R45 ;  /* 0x0000000b002d7c23 */ /* 0x000fe2000801002d */
[----:B------:R-:W-:Y:S01]  /*3460*/  FSEL R46, R105, RZ, P6 ;  /* 0x000000ff692e7208 */ /* 0x000fe20003000000 */
[----:B------:R-:W-:Y:S01]  /*3470*/  FMUL.FTZ R111, R111, UR8 ;  /* 0x000000086f6f7c20 */ /* 0x000fe20008410000 */
[----:B------:R-:W-:Y:S01]  /*3480*/  LOP3.LUT P6, RZ, R70, 0xff0000, RZ, 0xc0, !PT ;  /* 0x00ff000046ff7812 */ /* 0x000fe200078cc0ff */
[----:B------:R-:W-:Y:S01]  /*3490*/  FFMA.FTZ R44, R115, UR11, R44 ;  /* 0x0000000b732c7c23 */ /* 0x000fe2000801002c */
[----:B------:R-:W-:Y:S01]  /*34a0*/  F2FP.BF16.F32.PACK_AB R39, R40, R39 ;  /* 0x000000272827723e */ /* 0x000fe200000010ff */
[----:B------:R-:W-:Y:S01]  /*34b0*/  FMUL.FTZ R40, R45, UR8 ;  /* 0x000000082d287c20 */ /* 0x000fe20008410000 */
[----:B------:R-:W-:Y:S01]  /*34c0*/  FSEL R0, R105, RZ, P6 ;  /* 0x000000ff69007208 */ /* 0x000fe20003000000 */
[----:B------:R-:W-:Y:S01]  /*34d0*/  FMUL.FTZ R44, R44, UR8 ;  /* 0x000000082c2c7c20 */ /* 0x000fe20008410000 */
[----:B------:R-:W-:-:S02]  /*34e0*/  LOP3.LUT P6, RZ, R70, 0xff000000, RZ, 0xc0, !PT ;  /* 0xff00000046ff7812 */ /* 0x000fc400078cc0ff */
[----:B------:R-:W-:Y:S02]  /*34f0*/  F2FP.BF16.F32.PACK_AB R38, R38, R41 ;  /* 0x000000292626723e */ /* 0x000fe400000010ff */
[C---:B------:R-:W-:Y:S02]  /*3500*/  FSEL R41, R111.reuse, RZ, P6 ;  /* 0x000000ff6f297208 */ /* 0x040fe40003000000 */
[----:B------:R-:W-:Y:S02]  /*3510*/  FSEL R51, R111, RZ, P3 ;  /* 0x000000ff6f337208 */ /* 0x000fe40001800000 */
[----:B------:R-:W-:Y:S02]  /*3520*/  LOP3.LUT P6, RZ, R70, 0xff, RZ, 0xc0, !PT ;  /* 0x000000ff46ff7812 */ /* 0x000fe400078cc0ff */
[C---:B------:R-:W-:Y:S02]  /*3530*/  LOP3.LUT P1, RZ, R50.reuse, 0xff00, RZ, 0xc0, !PT ;  /* 0x0000ff0032ff7812 */ /* 0x040fe4000782c0ff */
[----:B------:R-:W-:-:S02]  /*3540*/  LOP3.LUT P2, RZ, R50, 0xff, RZ, 0xc0, !PT ;  /* 0x000000ff32ff7812 */ /* 0x000fc4000784c0ff */
[----:B------:R-:W-:Y:S02]  /*3550*/  LOP3.LUT P3, RZ, R70, 0xff00, RZ, 0xc0, !PT ;  /* 0x0000ff0046ff7812 */ /* 0x000fe4000786c0ff */
[----:B------:R-:W-:Y:S02]  /*3560*/  F2FP.BF16.F32.PACK_AB R43, R36, R43 ;  /* 0x0000002b242b723e */ /* 0x000fe400000010ff */
[----:B------:R-:W-:Y:S02]  /*3570*/  FSEL R36, R40, RZ, P6 ;  /* 0x000000ff28247208 */ /* 0x000fe40003000000 */
[C---:B------:R-:W-:Y:S02]  /*3580*/  FSEL R47, R44.reuse, RZ, P1 ;  /* 0x000000ff2c2f7208 */ /* 0x040fe40000800000 */
[----:B------:R-:W-:Y:S02]  /*3590*/  FSEL R45, R44, RZ, P3 ;  /* 0x000000ff2c2d7208 */ /* 0x000fe40001800000 */
[----:B------:R-:W-:-:S02]  /*35a0*/  FSEL R40, R40, RZ, P2 ;  /* 0x000000ff28287208 */ /* 0x000fc40001000000 */
[----:B------:R-:W-:Y:S02]  /*35b0*/  F2FP.BF16.F32.PACK_AB R42, R37, R42 ;  /* 0x0000002a252a723e */ /* 0x000fe400000010ff */
[----:B------:R-:W-:Y:S02]  /*35c0*/  F2FP.BF16.F32.PACK_AB R37, R41, R0 ;  /* 0x000000002925723e */ /* 0x000fe400000010ff */
[----:B------:R-:W-:Y:S02]  /*35d0*/  F2FP.BF16.F32.PACK_AB R41, R51, R46 ;  /* 0x0000002e3329723e */ /* 0x000fe400000010ff */
[----:B------:R-:W-:Y:S02]  /*35e0*/  F2FP.BF16.F32.PACK_AB R36, R45, R36 ;  /* 0x000000242d24723e */ /* 0x000fe400000010ff */
[----:B------:R-:W-:Y:S01]  /*35f0*/  F2FP.BF16.F32.PACK_AB R40, R47, R40 ;  /* 0x000000282f28723e */ /* 0x000fe200000010ff */
[----:B------:R-:W-:Y:S06]  /*3600*/  BRA `(.L_x_221) ;  /* 0x0000000400687947 */ /* 0x000fec0003800000 */
.L_x_225:
        /* <DEDUP_REMOVED lines=17> */
[----:B------:R-:W-:Y:S01]  /*3720*/  FFMA.FTZ R36, R36, UR11, R25 ;  /* 0x0000000b24247c23 */ /* 0x000fe20008010019 */
[----:B------:R-:W-:Y:S01]  /*3730*/  ISETP.GE.U32.AND P2, PT, R70, RZ, PT ;  /* 0x000000ff4600720c */ /* 0x000fe20003f46070 */
[----:B------:R-:W-:Y:S01]  /*3740*/  FMUL.FTZ R40, R27, UR8 ;  /* 0x000000081b287c20 */ /* 0x000fe20008410000 */
[----:B------:R-:W-:Y:S01]  /*3750*/  FMUL.FTZ R39, R26, UR8 ;  /* 0x000000081a277c20 */ /* 0x000fe20008410000 */
[----:B------:R-:W-:Y:S01]  /*3760*/  FFMA.FTZ R25, R112, UR11, R37 ;  /* 0x0000000b70197c23 */ /* 0x000fe20008010025 */
[C---:B------:R-:W-:Y:S01]  /*3770*/  LOP3.LUT P6, RZ, R51.reuse, 0xff0000, RZ, 0xc0, !PT ;  /* 0x00ff000033ff7812 */ /* 0x040fe200078cc0ff */
[----:B------:R-:W-:Y:S01]  /*3780*/  FMUL.FTZ R38, R36, UR8 ;  /* 0x0000000824267c20 */ /* 0x000fe20008410000 */
[----:B------:R-:W-:Y:S01]  /*3790*/  ISETP.GE.U32.AND.EX P1, PT, R51, 0x1000000, PT, P1 ;  /* 0x010000003300780c */ /* 0x000fe20003f26110 */
[----:B------:R-:W-:Y:S01]  /*37a0*/  FMUL.FTZ R41, R25, UR8 ;  /* 0x0000000819297c20 */ /* 0x000fe20008410000 */
[----:B------:R-:W-:Y:S01]  /*37b0*/  LOP3.LUT P3, RZ, R71, 0xff0000, RZ, 0xc0, !PT ;  /* 0x00ff000047ff7812 */ /* 0x000fe2000786c0ff */
[--C-:B------:R-:W-:Y:S01]  /*37c0*/  FFMA.FTZ R105, R105, UR29, R116.reuse ;  /* 0x0000001d69697c23 */ /* 0x100fe20008010074 */
[----:B------:R-:W-:Y:S01]  /*37d0*/  ISETP.GE.U32.AND.EX P2, PT, R71, 0x1000000, PT, P2 ;  /* 0x010000004700780c */ /* 0x000fe20003f46120 */
[--C-:B------:R-:W-:Y:S01]  /*37e0*/  FFMA.FTZ R0, R0, UR29, R116.reuse ;  /* 0x0000001d00007c23 */ /* 0x100fe20008010074 */
[----:B------:R-:W-:Y:S01]  /*37f0*/  FSEL R24, R40, RZ, P6 ;  /* 0x000000ff28187208 */ /* 0x000fe20003000000 */
[----:B------:R-:W-:Y:S01]  /*3800*/  FADD.FTZ R105, R104, -R105 ;  /* 0x8000006968697221 */ /* 0x000fe20000010000 */
[----:B------:R-:W-:Y:S01]  /*3810*/  FSEL R43, R39, RZ, P1 ;  /* 0x000000ff272b7208 */ /* 0x000fe20000800000 */
[----:B------:R-:W-:Y:S01]  /*3820*/  IMAD.U32 R46, R29, 0x10000, RZ ;  /* 0x000100001d2e7824 */ /* 0x000fe200078e00ff */
[----:B------:R-:W-:Y:S01]  /*3830*/  LOP3.LUT P6, RZ, R51, 0xff, RZ, 0xc0, !PT ;  /* 0x000000ff33ff7812 */ /* 0x000fe200078cc0ff */
[----:B------:R-:W-:Y:S01]  /*3840*/  FFMA.FTZ R111, R111, UR29, R116 ;  /* 0x0000001d6f6f7c23 */ /* 0x000fe20008010074 */
[----:B------:R-:W-:Y:S01]  /*3850*/  FSEL R40, R40, RZ, P3 ;  /* 0x000000ff28287208 */ /* 0x000fe20001800000 */
[----:B------:R-:W-:Y:S01]  /*3860*/  FADD.FTZ R0, R103, -R0 ;  /* 0x8000000067007221 */ /* 0x000fe20000010000 */
[----:B------:R-:W-:Y:S01]  /*3870*/  LOP3.LUT P1, RZ, R51, 0xff00, RZ, 0xc0, !PT ;  /* 0x0000ff0033ff7812 */ /* 0x000fe2000782c0ff */
[----:B------:R-:W-:Y:S01]  /*3880*/  FFMA.FTZ R115, R115, UR29, R116 ;  /* 0x0000001d73737c23 */ /* 0x000fe20008010074 */
[----:B------:R-:W-:Y:S01]  /*3890*/  FSEL R39, R39, RZ, P2 ;  /* 0x000000ff27277208 */ /* 0x000fe20001000000 */
[----:B------:R-:W-:Y:S01]  /*38a0*/  FFMA.FTZ R46, R105, UR11, R46 ;  /* 0x0000000b692e7c23 */ /* 0x000fe2000801002e */
[C---:B------:R-:W-:Y:S01]  /*38b0*/  LOP3.LUT P3, RZ, R71.reuse, 0xff, RZ, 0xc0, !PT ;  /* 0x000000ff47ff7812 */ /* 0x040fe2000786c0ff */
[----:B------:R-:W-:Y:S01]  /*38c0*/  FADD.FTZ R111, R106, -R111 ;  /* 0x8000006f6a6f7221 */ /* 0x000fe20000010000 */
[----:B------:R-:W-:Y:S01]  /*38d0*/  LOP3.LUT P2, RZ, R71, 0xff00, RZ, 0xc0, !PT ;  /* 0x0000ff0047ff7812 */ /* 0x000fe2000784c0ff */
[----:B------:R-:W-:Y:S01]  /*38e0*/  FADD.FTZ R115, R102, -R115 ;  /* 0x8000007366737221 */ /* 0x000fe20000010000 */
[----:B------:R-:W-:-:S02]  /*38f0*/  PRMT R45, R29, 0x7632, R45 ;  /* 0x000076321d2d7816 */ /* 0x000fc4000000002d */
[C---:B------:R-:W-:Y:S02]  /*3900*/  FSEL R42, R38.reuse, RZ, P6 ;  /* 0x000000ff262a7208 */ /* 0x040fe40003000000 */
[C---:B------:R-:W-:Y:S02]  /*3910*/  FSEL R37, R41.reuse, RZ, P1 ;  /* 0x000000ff29257208 */ /* 0x040fe40000800000 */
[----:B------:R-:W-:Y:S02]  /*3920*/  FSEL R38, R38, RZ, P3 ;  /* 0x000000ff26267208 */ /* 0x000fe40001800000 */
[----:B------:R-:W-:Y:S02]  /*3930*/  FSEL R41, R41, RZ, P2 ;  /* 0x000000ff29297208 */ /* 0x000fe40001000000 */
[C---:B------:R-:W-:Y:S02]  /*3940*/  LOP3.LUT P6, RZ, R50.reuse, 0xff0000, RZ, 0xc0, !PT ;  /* 0x00ff000032ff7812 */ /* 0x040fe400078cc0ff */
[----:B------:R-:W-:-:S02]  /*3950*/  LOP3.LUT P3, RZ, R50, 0xff000000, RZ, 0xc0, !PT ;  /* 0xff00000032ff7812 */ /* 0x000fc4000786c0ff */
[C---:B------:R-:W-:Y:S02]  /*3960*/  LOP3.LUT P1, RZ, R50.reuse, 0xff00, RZ, 0xc0, !PT ;  /* 0x0000ff0032ff7812 */ /* 0x040fe4000782c0ff */
[----:B------:R-:W-:Y:S02]  /*3970*/  LOP3.LUT P2, RZ, R50, 0xff, RZ, 0xc0, !PT ;  /* 0x000000ff32ff7812 */ /* 0x000fe4000784c0ff */
[----:B------:R-:W-:Y:S01]  /*3980*/  SHF.L.U32 R50, R45, 0x10, RZ ;  /* 0x000000102d327819 */ /* 0x000fe200000006ff */
[C---:B------:R-:W-:Y:S01]  /*3990*/  IMAD.U32 R45, R28.reuse, 0x10000, RZ ;  /* 0x000100001c2d7824 */ /* 0x040fe200078e00ff */
[----:B------:R-:W-:Y:S02]  /*39a0*/  PRMT R44, R28, 0x7632, R44 ;  /* 0x000076321c2c7816 */ /* 0x000fe4000000002c */
[----:B------:R-:W-:Y:S01]  /*39b0*/  F2FP.BF16.F32.PACK_AB R27, R26, R27 ;  /* 0x0000001b1a1b723e */ /* 0x000fe200000010ff */
[----:B------:R-:W-:Y:S01]  /*39c0*/  FFMA.FTZ R0, R0, UR11, R45 ;  /* 0x0000000b00007c23 */ /* 0x000fe2000801002d */
[----:B------:R-:W-:Y:S01]  /*39d0*/  SHF.L.U32 R44, R44, 0x10, RZ ;  /* 0x000000102c2c7819 */ /* 0x000fe200000006ff */
[----:B------:R-:W-:Y:S01]  /*39e0*/  FMUL.FTZ R45, R46, UR8 ;  /* 0x000000082e2d7c20 */ /* 0x000fe20008410000 */
[----:B------:R-:W-:Y:S01]  /*39f0*/  FFMA.FTZ R111, R111, UR11, R50 ;  /* 0x0000000b6f6f7c23 */ /* 0x000fe20008010032 */
[----:B------:R-:W-:-:S02]  /*3a00*/  F2FP.BF16.F32.PACK_AB R26, R25, R36 ;  /* 0x00000024191a723e */ /* 0x000fc400000010ff */
[----:B------:R-:W-:Y:S01]  /*3a10*/  FFMA.FTZ R115, R115, UR11, R44 ;  /* 0x0000000b73737c23 */ /* 0x000fe2000801002c */
[----:B------:R-:W-:Y:S02]  /*3a20*/  FSEL R44, R45, RZ, P6 ;  /* 0x000000ff2d2c7208 */ /* 0x000fe40003000000 */
[C---:B------:R-:W-:Y:S01]  /*3a30*/  LOP3.LUT P6, RZ, R70.reuse, 0xff0000, RZ, 0xc0, !PT ;  /* 0x00ff000046ff7812 */ /* 0x040fe200078cc0ff */
[----:B------:R-:W-:Y:S01]  /*3a40*/  FMUL.FTZ R36, R115, UR8 ;  /* 0x0000000873247c20 */ /* 0x000fe20008410000 */
[C---:B------:R-:W-:Y:S01]  /*3a50*/  F2FP.BF16.F32.PACK_AB R25, R111.reuse, R46 ;  /* 0x0000002e6f19723e */ /* 0x040fe200000010ff */
[----:B------:R-:W-:Y:S01]  /*3a60*/  FMUL.FTZ R111, R111, UR8 ;  /* 0x000000086f6f7c20 */ /* 0x000fe20008410000 */
[----:B------:R-:W-:Y:S02]  /*3a70*/  F2FP.BF16.F32.PACK_AB R38, R41, R38 ;  /* 0x000000262926723e */ /* 0x000fe400000010ff */
[----:B------:R-:W-:Y:S02]  /*3a80*/  FSEL R41, R45, RZ, P6 ;  /* 0x000000ff2d297208 */ /* 0x000fe40003000000 */
[----:B------:R-:W-:-:S02]  /*3a90*/  LOP3.LUT P6, RZ, R70, 0xff000000, RZ, 0xc0, !PT ;  /* 0xff00000046ff7812 */ /* 0x000fc400078cc0ff */
[----:B------:R-:W-:Y:S02]  /*3aa0*/  F2FP.BF16.F32.PACK_AB R43, R43, R24 ;  /* 0x000000182b2b723e */ /* 0x000fe400000010ff */
[----:B------:R-:W-:Y:S02]  /*3ab0*/  FSEL R51, R111, RZ, P3 ;  /* 0x000000ff6f337208 */ /* 0x000fe40001800000 */
[----:B------:R-:W-:Y:S01]  /*3ac0*/  F2FP.BF16.F32.PACK_AB R24, R115, R0 ;  /* 0x000000007318723e */ /* 0x000fe200000010ff */
[----:B------:R-:W-:Y:S01]  /*3ad0*/  FMUL.FTZ R0, R0, UR8 ;  /* 0x0000000800007c20 */ /* 0x000fe20008410000 */
[C---:B------:R-:W-:Y:S02]  /*3ae0*/  LOP3.LUT P3, RZ, R70.reuse, 0xff00, RZ, 0xc0, !PT ;  /* 0x0000ff0046ff7812 */ /* 0x040fe4000786c0ff */
[----:B------:R-:W-:Y:S02]  /*3af0*/  FSEL R46, R111, RZ, P6 ;  /* 0x000000ff6f2e7208 */ /* 0x000fe40003000000 */
[----:B------:R-:W-:-:S02]  /*3b00*/  LOP3.LUT P6, RZ, R70, 0xff, RZ, 0xc0, !PT ;  /* 0x000000ff46ff7812 */ /* 0x000fc400078cc0ff */
[----:B------:R-:W-:Y:S02]  /*3b10*/  F2FP.BF16.F32.PACK_AB R39, R39, R40 ;  /* 0x000000282727723e */ /* 0x000fe400000010ff */
[C---:B------:R-:W-:Y:S02]  /*3b20*/  FSEL R45, R36.reuse, RZ, P1 ;  /* 0x000000ff242d7208 */ /* 0x040fe40000800000 */
[----:B------:R-:W-:Y:S02]  /*3b30*/  FSEL R47, R36, RZ, P3 ;  /* 0x000000ff242f7208 */ /* 0x000fe40001800000 */
[C---:B------:R-:W-:Y:S02]  /*3b40*/  FSEL R36, R0.reuse, RZ, P6 ;  /* 0x000000ff00247208 */ /* 0x040fe40003000000 */
[----:B------:R-:W-:Y:S02]  /*3b50*/  FSEL R40, R0, RZ, P2 ;  /* 0x000000ff00287208 */ /* 0x000fe40001000000 */
[----:B------:R-:W-:-:S02]  /*3b60*/  F2FP.BF16.F32.PACK_AB R42, R37, R42 ;  /* 0x0000002a252a723e */ /* 0x000fc400000010ff */
[----:B------:R-:W-:Y:S02]  /*3b70*/  F2FP.BF16.F32.PACK_AB R37, R46, R41 ;  /* 0x000000292e25723e */ /* 0x000fe400000010ff */
[----:B------:R-:W-:Y:S02]  /*3b80*/  F2FP.BF16.F32.PACK_AB R41, R51, R44 ;  /* 0x0000002c3329723e */ /* 0x000fe400000010ff */
[----:B------:R-:W-:Y:S02]  /*3b90*/  F2FP.BF16.F32.PACK_AB R36, R47, R36 ;  /* 0x000000242f24723e */ /* 0x000fe400000010ff */
[----:B------:R-:W-:-:S07]  /*3ba0*/  F2FP.BF16.F32.PACK_AB R40, R45, R40 ;  /* 0x000000282d28723e */ /* 0x000fce00000010ff */
.L_x_221:
        /* <DEDUP_REMOVED lines=12> */
[----:B------:R-:W-:-:S04]  /*3c70*/  ISETP.NE.U32.AND P1, PT, RZ, UR9, PT ;  /* 0x00000009ff007c0c */ /* 0x000fc8000bf25070 */
[----:B------:R-:W-:-:S13]  /*3c80*/  ISETP.NE.AND.EX P1, PT, RZ, UR10, PT, P1 ;  /* 0x0000000aff007c0c */ /* 0x000fda000bf25310 */
[----:B------:R-:W-:Y:S05]  /*3c90*/  @!P1 BRA `(.L_x_227) ;  /* 0x0000000800cc9947 */ /* 0x000fea0003800000 */
[----:B------:R-:W-:Y:S05]  /*3ca0*/  @!P2 BRA `(.L_x_228) ;  /* 0x00000004006ca947 */ /* 0x000fea0003800000 */
[--C-:B------:R-:W-:Y:S01]  /*3cb0*/  FFMA.FTZ R53, R53, UR29, R116.reuse ;  /* 0x0000001d35357c23 */ /* 0x100fe20008010074 */
[C---:B0-----:R-:W-:Y:S02]  /*3cc0*/  IMAD.U32 R24, R35.reuse, 0x10000, RZ ;  /* 0x0001000023187824 */ /* 0x041fe400078e00ff */
[----:B------:R-:W-:Y:S01]  /*3cd0*/  FFMA.FTZ R54, R54, UR29, R116 ;  /* 0x0000001d36367c23 */ /* 0x000fe20008010074 */
[----:B------:R-:W-:Y:S01]  /*3ce0*/  PRMT R0, R35, 0x7632, R0 ;  /* 0x0000763223007816 */ /* 0x000fe20000000000 */
[----:B------:R-:W-:Y:S01]  /*3cf0*/  FADD.FTZ R53, R94, -R53 ;  /* 0x800000355e357221 */ /* 0x000fe20000010000 */
[----:B------:R-:W-:Y:S01]  /*3d00*/  FFMA.FTZ R52, R52, UR29, R116 ;  /* 0x0000001d34347c23 */ /* 0x000fe20008010074 */
[----:B------:R-:W-:Y:S01]  /*3d10*/  FADD.FTZ R54, R97, -R54 ;  /* 0x8000003661367221 */ /* 0x000fe20000010000 */
[----:B------:R-:W-:Y:S01]  /*3d20*/  SHF.L.U32 R25, R0, 0x10, RZ ;  /* 0x0000001000197819 */ /* 0x000fe200000006ff */
[--C-:B------:R-:W-:Y:S01]  /*3d30*/  FFMA.FTZ R40, R53, UR11, R24.reuse ;  /* 0x0000000b35287c23 */ /* 0x100fe20008010018 */
[----:B------:R-:W-:Y:S01]  /*3d40*/  PRMT R24, R34, 0x7632, R24 ;  /* 0x0000763222187816 */ /* 0x000fe20000000018 */
[----:B------:R-:W-:Y:S01]  /*3d50*/  FADD.FTZ R52, R93, -R52 ;  /* 0x800000345d347221 */ /* 0x000fe20000010000 */
[----:B------:R-:W-:Y:S01]  /*3d60*/  LOP3.LUT P3, RZ, R49, 0xff0000, RZ, 0xc0, !PT ;  /* 0x00ff000031ff7812 */ /* 0x000fe2000786c0ff */
[--C-:B------:R-:W-:Y:S01]  /*3d70*/  FFMA.FTZ R55, R55, UR29, R116.reuse ;  /* 0x0000001d37377c23 */ /* 0x100fe20008010074 */
[----:B------:R-:W-:Y:S01]  /*3d80*/  SHF.L.U32 R27, R24, 0x10, RZ ;  /* 0x00000010181b7819 */ /* 0x000fe200000006ff */
[----:B------:R-:W-:Y:S01]  /*3d90*/  FFMA.FTZ R90, R90, UR29, R116 ;  /* 0x0000001d5a5a7c23 */ /* 0x000fe20008010074 */
[----:B------:R-:W-:Y:S01]  /*3da0*/  PRMT R0, R33, 0x7632, R0 ;  /* 0x0000763221007816 */ /* 0x000fe20000000000 */
[----:B------:R-:W-:Y:S01]  /*3db0*/  FFMA.FTZ R47, R52, UR11, R25 ;  /* 0x0000000b342f7c23 */ /* 0x000fe20008010019 */
[----:B------:R-:W-:Y:S01]  /*3dc0*/  LOP3.LUT P6, RZ, R73, 0xff0000, RZ, 0xc0, !PT ;  /* 0x00ff000049ff7812 */ /* 0x000fe200078cc0ff */
[----:B------:R-:W-:Y:S01]  /*3dd0*/  FFMA.FTZ R43, R54, UR11, R27 ;  /* 0x0000000b362b7c23 */ /* 0x000fe2000801001b */
[----:B------:R-:W-:Y:S01]  /*3de0*/  FMUL.FTZ R27, R40, UR8 ;  /* 0x00000008281b7c20 */ /* 0x000fe20008410000 */
[----:B------:R-:W-:Y:S01]  /*3df0*/  FADD.FTZ R55, R96, -R55 ;  /* 0x8000003760377221 */ /* 0x000fe20000010000 */
[----:B------:R-:W-:Y:S01]  /*3e00*/  IMAD.U32 R26, R34, 0x10000, RZ ;  /* 0x00010000221a7824 */ /* 0x000fe200078e00ff */
[----:B------:R-:W-:Y:S01]  /*3e10*/  SHF.L.U32 R25, R0, 0x10, RZ ;  /* 0x0000001000197819 */ /* 0x000fe200000006ff */
[----:B------:R-:W-:Y:S01]  /*3e20*/  FFMA.FTZ R91, R91, UR29, R116 ;  /* 0x0000001d5b5b7c23 */ /* 0x000fe20008010074 */
[----:B------:R-:W-:Y:S01]  /*3e30*/  FSEL R52, R27, RZ, P3 ;  /* 0x000000ff1b347208 */ /* 0x000fe20001800000 */
[----:B------:R-:W-:Y:S01]  /*3e40*/  FADD.FTZ R90, R99, -R90 ;  /* 0x8000005a635a7221 */ /* 0x000fe20000010000 */
[----:B------:R-:W-:Y:S01]  /*3e50*/  ISETP.GE.U32.AND P3, PT, R48, RZ, PT ;  /* 0x000000ff3000720c */ /* 0x000fe20003f66070 */
[----:B------:R-:W-:Y:S01]  /*3e60*/  FFMA.FTZ R92, R92, UR29, R116 ;  /* 0x0000001d5c5c7c23 */ /* 0x000fe20008010074 */
[----:B------:R-:W-:Y:S01]  /*3e70*/  PRMT R0, R32, 0x7632, R0 ;  /* 0x0000763220007816 */ /* 0x000fe20000000000 */
[----:B------:R-:W-:Y:S01]  /*3e80*/  FFMA.FTZ R26, R55, UR11, R26 ;  /* 0x0000000b371a7c23 */ /* 0x000fe2000801001a */
[----:B------:R-:W-:Y:S01]  /*3e90*/  FSEL R54, R27, RZ, P6 ;  /* 0x000000ff1b367208 */ /* 0x000fe20003000000 */
[----:B------:R-:W-:Y:S01]  /*3ea0*/  FMUL.FTZ R27, R47, UR8 ;  /* 0x000000082f1b7c20 */ /* 0x000fe20008410000 */
[----:B------:R-:W-:Y:S01]  /*3eb0*/  ISETP.GE.U32.AND P6, PT, R72, RZ, PT ;  /* 0x000000ff4800720c */ /* 0x000fe20003fc6070 */
[----:B------:R-:W-:Y:S01]  /*3ec0*/  FADD.FTZ R91, R98, -R91 ;  /* 0x8000005b625b7221 */ /* 0x000fe20000010000 */
[----:B------:R-:W-:Y:S01]  /*3ed0*/  ISETP.GE.U32.AND.EX P3, PT, R49, 0x1000000, PT, P3 ;  /* 0x010000003100780c */ /* 0x000fe20003f66130 */
[----:B------:R-:W-:-:S02]  /*3ee0*/  IMAD.U32 R24, R33, 0x10000, RZ ;  /* 0x0001000021187824 */ /* 0x000fc400078e00ff */
[----:B------:R-:W-:Y:S01]  /*3ef0*/  FFMA.FTZ R39, R90, UR11, R25 ;  /* 0x0000000b5a277c23 */ /* 0x000fe20008010019 */
[----:B------:R-:W-:Y:S01]  /*3f00*/  IMAD.U32 R25, R0, 0x10000, RZ ;  /* 0x0001000000197824 */ /* 0x000fe200078e00ff */
[----:B------:R-:W-:Y:S01]  /*3f10*/  ISETP.GE.U32.AND.EX P6, PT, R73, 0x1000000, PT, P6 ;  /* 0x010000004900780c */ /* 0x000fe20003fc6160 */
[----:B------:R-:W-:Y:S01]  /*3f20*/  FADD.FTZ R92, R101, -R92 ;  /* 0x8000005c655c7221 */ /* 0x000fe20000010000 */
[----:B------:R-:W-:Y:S01]  /*3f30*/  FMUL.FTZ R0, R26, UR8 ;  /* 0x000000081a007c20 */ /* 0x000fe20008410000 */
[----:B------:R-:W-:Y:S01]  /*3f40*/  FSEL R89, R27, RZ, P3 ;  /* 0x000000ff1b597208 */ /* 0x000fe20001800000 */
[----:B------:R-:W-:Y:S01]  /*3f50*/  FFMA.FTZ R24, R91, UR11, R24 ;  /* 0x0000000b5b187c23 */ /* 0x000fe20008010018 */
[----:B------:R-:W-:Y:S01]  /*3f60*/  LOP3.LUT P3, RZ, R49, 0xff, RZ, 0xc0, !PT ;  /* 0x000000ff31ff7812 */ /* 0x000fe2000786c0ff */
[----:B------:R-:W-:Y:S01]  /*3f70*/  FFMA.FTZ R37, R92, UR11, R25 ;  /* 0x0000000b5c257c23 */ /* 0x000fe20008010019 */
[----:B------:R-:W-:Y:S01]  /*3f80*/  FSEL R91, R27, RZ, P6 ;  /* 0x000000ff1b5b7208 */ /* 0x000fe20003000000 */
[----:B------:R-:W-:Y:S01]  /*3f90*/  FMUL.FTZ R25, R43, UR8 ;  /* 0x000000082b197c20 */ /* 0x000fe20008410000 */
[----:B------:R-:W-:Y:S01]  /*3fa0*/  LOP3.LUT P6, RZ, R73, 0xff, RZ, 0xc0, !PT ;  /* 0x000000ff49ff7812 */ /* 0x000fe200078cc0ff */
[----:B------:R-:W-:Y:S01]  /*3fb0*/  FFMA.FTZ R95, R95, UR29, R116 ;  /* 0x0000001d5f5f7c23 */ /* 0x000fe20008010074 */
[----:B------:R-:W-:Y:S01]  /*3fc0*/  FSEL R42, R0, RZ, P3 ;  /* 0x000000ff002a7208 */ /* 0x000fe20001800000 */
[----:B------:R-:W-:Y:S01]  /*3fd0*/  FMUL.FTZ R36, R37, UR8 ;  /* 0x0000000825247c20 */ /* 0x000fe20008410000 */
[----:B------:R-:W-:Y:S01]  /*3fe0*/  LOP3.LUT P3, RZ, R49, 0xff00, RZ, 0xc0, !PT ;  /* 0x0000ff0031ff7812 */ /* 0x000fe2000786c0ff */
[----:B------:R-:W-:Y:S01]  /*3ff0*/  FADD.FTZ R95, R100, -R95 ;  /* 0x8000005f645f7221 */ /* 0x000fe20000010000 */
[----:B------:R-:W-:Y:S01]  /*4000*/  FSEL R38, R0, RZ, P6 ;  /* 0x000000ff00267208 */ /* 0x000fe20003000000 */
[----:B------:R-:W-:Y:S01]  /*4010*/  FMUL.FTZ R0, R24, UR8 ;  /* 0x0000000818007c20 */ /* 0x000fe20008410000 */
[----:B------:R-:W-:-:S02]  /*4020*/  LOP3.LUT P6, RZ, R73, 0xff00, RZ, 0xc0, !PT ;  /* 0x0000ff0049ff7812 */ /* 0x000fc400078cc0ff */
[C---:B------:R-:W-:Y:S02]  /*4030*/  FSEL R53, R25.reuse, RZ, P3 ;  /* 0x000000ff19357208 */ /* 0x040fe40001800000 */
[----:B------:R-:W-:Y:S02]  /*4040*/  LOP3.LUT P3, RZ, R48, 0xff0000, RZ, 0xc0, !PT ;  /* 0x00ff000030ff7812 */ /* 0x000fe4000786c0ff */
[----:B------:R-:W-:Y:S01]  /*4050*/  FSEL R55, R25, RZ, P6 ;  /* 0x000000ff19377208 */ /* 0x000fe20003000000 */
[----:B------:R-:W-:Y:S01]  /*4060*/  FMUL.FTZ R25, R39, UR8 ;  /* 0x0000000827197c20 */ /* 0x000fe20008410000 */
[----:B------:R-:W-:Y:S02]  /*4070*/  LOP3.LUT P6, RZ, R72, 0xff0000, RZ, 0xc0, !PT ;  /* 0x00ff000048ff7812 */ /* 0x000fe400078cc0ff */
[----:B------:R-:W-:Y:S02]  /*4080*/  FSEL R41, R0, RZ, P3 ;  /* 0x000000ff00297208 */ /* 0x000fe40001800000 */
[----:B------:R-:W-:-:S02]  /*4090*/  LOP3.LUT P3, RZ, R48, 0xff000000, RZ, 0xc0, !PT ;  /* 0xff00000030ff7812 */ /* 0x000fc4000786c0ff */
[----:B------:R-:W-:Y:S02]  /*40a0*/  FSEL R46, R0, RZ, P6 ;  /* 0x000000ff002e7208 */ /* 0x000fe40003000000 */
[----:B------:R-:W-:Y:S02]  /*40b0*/  SHF.L.U32 R0, R32, 0x10, RZ ;  /* 0x0000001020007819 */ /* 0x000fe400000006ff */
[----:B------:R-:W-:Y:S02]  /*40c0*/  FSEL R50, R25, RZ, P3 ;  /* 0x000000ff19327208 */ /* 0x000fe40001800000 */
[----:B------:R-:W-:Y:S01]  /*40d0*/  LOP3.LUT P3, RZ, R48, 0xff00, RZ, 0xc0, !PT ;  /* 0x0000ff0030ff7812 */ /* 0x000fe2000786c0ff */
[----:B------:R-:W-:Y:S01]  /*40e0*/  FFMA.FTZ R0, R95, UR11, R0 ;  /* 0x0000000b5f007c23 */ /* 0x000fe20008010000 */
[----:B------:R-:W-:Y:S02]  /*40f0*/  LOP3.LUT P6, RZ, R72, 0xff000000, RZ, 0xc0, !PT ;  /* 0xff00000048ff7812 */ /* 0x000fe400078cc0ff */
[----:B------:R-:W-:-:S02]  /*4100*/  F2FP.BF16.F32.PACK_AB R27, R47, R40 ;  /* 0x000000282f1b723e */ /* 0x000fc400000010ff */
[----:B------:R-:W-:Y:S02]  /*4110*/  FSEL R47, R36, RZ, P3 ;  /* 0x000000ff242f7208 */ /* 0x000fe40001800000 */
[----:B------:R-:W-:Y:S02]  /*4120*/  LOP3.LUT P3, RZ, R72, 0xff00, RZ, 0xc0, !PT ;  /* 0x0000ff0048ff7812 */ /* 0x000fe4000786c0ff */
[----:B------:R-:W-:Y:S02]  /*4130*/  FSEL R51, R25, RZ, P6 ;  /* 0x000000ff19337208 */ /* 0x000fe40003000000 */
[----:B------:R-:W-:Y:S02]  /*4140*/  F2FP.BF16.F32.PACK_AB R25, R39, R24 ;  /* 0x000000182719723e */ /* 0x000fe400000010ff */
[----:B------:R-:W-:Y:S01]  /*4150*/  F2FP.BF16.F32.PACK_AB R24, R37, R0 ;  /* 0x000000002518723e */ /* 0x000fe200000010ff */
[----:B------:R-:W-:Y:S01]  /*4160*/  FMUL.FTZ R0, R0, UR8 ;  /* 0x0000000800007c20 */ /* 0x000fe20008410000 */
[----:B------:R-:W-:-:S02]  /*4170*/  FSEL R49, R36, RZ, P3 ;  /* 0x000000ff24317208 */ /* 0x000fc40001800000 */
[----:B------:R-:W-:Y:S02]  /*4180*/  LOP3.LUT P6, RZ, R48, 0xff, RZ, 0xc0, !PT ;  /* 0x000000ff30ff7812 */ /* 0x000fe400078cc0ff */
[----:B------:R-:W-:Y:S02]  /*4190*/  LOP3.LUT P3, RZ, R72, 0xff, RZ, 0xc0, !PT ;  /* 0x000000ff48ff7812 */ /* 0x000fe4000786c0ff */
[C---:B------:R-:W-:Y:S02]  /*41a0*/  FSEL R40, R0.reuse, RZ, P6 ;  /* 0x000000ff00287208 */ /* 0x040fe40003000000 */
[----:B------:R-:W-:Y:S02]  /*41b0*/  FSEL R36, R0, RZ, P3 ;  /* 0x000000ff00247208 */ /* 0x000fe40001800000 */
[----:B------:R-:W-:Y:S02]  /*41c0*/  F2FP.BF16.F32.PACK_AB R26, R43, R26 ;  /* 0x0000001a2b1a723e */ /* 0x000fe400000010ff */
        /* <DEDUP_REMOVED lines=9> */
.L_x_228:
[----:B------:R-:W-:Y:S01]  /*4260*/  FFMA.FTZ R53, R53, UR29, R116 ;  /* 0x0000001d35357c23 */ /* 0x000fe20008010074 */
[C---:B0-----:R-:W-:Y:S01]  /*4270*/  IMAD.U32 R38, R35.reuse, 0x10000, RZ ;  /* 0x0001000023267824 */ /* 0x041fe200078e00ff */
[----:B------:R-:W-:Y:S01]  /*4280*/  PRMT R36, R35, 0x7632, R36 ;  /* 0x0000763223247816 */ /* 0x000fe20000000024 */
[--C-:B------:R-:W-:Y:S01]  /*4290*/  FFMA.FTZ R52, R52, UR29, R116.reuse ;  /* 0x0000001d34347c23 */ /* 0x100fe20008010074 */
[----:B------:R-:W-:Y:S01]  /*42a0*/  FADD.FTZ R53, R94, -R53 ;  /* 0x800000355e357221 */ /* 0x000fe20000010000 */
[----:B------:R-:W-:Y:S01]  /*42b0*/  LOP3.LUT P3, RZ, R49, 0xff0000, RZ, 0xc0, !PT ;  /* 0x00ff000031ff7812 */ /* 0x000fe2000786c0ff */
[----:B------:R-:W-:Y:S01]  /*42c0*/  FFMA.FTZ R55, R55, UR29, R116 ;  /* 0x0000001d37377c23 */ /* 0x000fe20008010074 */
[----:B------:R-:W-:Y:S01]  /*42d0*/  SHF.L.U32 R39, R36, 0x10, RZ ;  /* 0x0000001024277819 */ /* 0x000fe200000006ff */
[----:B------:R-:W-:Y:S01]  /*42e0*/  FFMA.FTZ R38, R53, UR11, R38 ;  /* 0x0000000b35267c23 */ /* 0x000fe20008010026 */
[----:B------:R-:W-:Y:S01]  /*42f0*/  FADD.FTZ R52, R93, -R52 ;  /* 0x800000345d347221 */ /* 0x000fe20000010000 */
[----:B------:R-:W-:Y:S01]  /*4300*/  LOP3.LUT P6, RZ, R73, 0xff0000, RZ, 0xc0, !PT ;  /* 0x00ff000049ff7812 */ /* 0x000fe200078cc0ff */
[----:B------:R-:W-:Y:S01]  /*4310*/  FADD.FTZ R55, R96, -R55 ;  /* 0x8000003760377221 */ /* 0x000fe20000010000 */
[----:B------:R-:W-:Y:S01]  /*4320*/  FMUL.FTZ R38, R38, UR8 ;  /* 0x0000000826267c20 */ /* 0x000fe20008410000 */
[----:B------:R-:W-:Y:S01]  /*4330*/  FFMA.FTZ R52, R52, UR11, R39 ;  /* 0x0000000b34347c23 */ /* 0x000fe20008010027 */
[C---:B------:R-:W-:Y:S01]  /*4340*/  PRMT R0, R34.reuse, 0x7632, R0 ;  /* 0x0000763222007816 */ /* 0x040fe20000000000 */
[----:B------:R-:W-:-:S02]  /*4350*/  IMAD.U32 R36, R34, 0x10000, RZ ;  /* 0x0001000022247824 */ /* 0x000fc400078e00ff */
[--C-:B------:R-:W-:Y:S01]  /*4360*/  FFMA.FTZ R91, R91, UR29, R116.reuse ;  /* 0x0000001d5b5b7c23 */ /* 0x100fe20008010074 */
[----:B------:R-:W-:Y:S01]  /*4370*/  FSEL R43, R38, RZ, P3 ;  /* 0x000000ff262b7208 */ /* 0x000fe20001800000 */
[----:B------:R-:W-:Y:S01]  /*4380*/  FFMA.FTZ R54, R54, UR29, R116 ;  /* 0x0000001d36367c23 */ /* 0x000fe20008010074 */
[----:B------:R-:W-:Y:S01]  /*4390*/  ISETP.GE.U32.AND P3, PT, R48, RZ, PT ;  /* 0x000000ff3000720c */ /* 0x000fe20003f66070 */
[----:B------:R-:W-:Y:S01]  /*43a0*/  FMUL.FTZ R52, R52, UR8 ;  /* 0x0000000834347c20 */ /* 0x000fe20008410000 */
[----:B------:R-:W-:Y:S01]  /*43b0*/  FSEL R39, R38, RZ, P6 ;  /* 0x000000ff26277208 */ /* 0x000fe20003000000 */
[----:B------:R-:W-:Y:S01]  /*43c0*/  FFMA.FTZ R36, R55, UR11, R36 ;  /* 0x0000000b37247c23 */ /* 0x000fe20008010024 */
[----:B------:R-:W-:Y:S01]  /*43d0*/  ISETP.GE.U32.AND P6, PT, R72, RZ, PT ;  /* 0x000000ff4800720c */ /* 0x000fe20003fc6070 */
[----:B------:R-:W-:Y:S01]  /*43e0*/  FADD.FTZ R91, R98, -R91 ;  /* 0x8000005b625b7221 */ /* 0x000fe20000010000 */
[----:B------:R-:W-:Y:S01]  /*43f0*/  SHF.L.U32 R37, R0, 0x10, RZ ;  /* 0x0000001000257819 */ /* 0x000fe200000006ff */
[----:B------:R-:W-:Y:S01]  /*4400*/  FADD.FTZ R54, R97, -R54 ;  /* 0x8000003661367221 */ /* 0x000fe20000010000 */
[----:B------:R-:W-:Y:S01]  /*4410*/  ISETP.GE.U32.AND.EX P3, PT, R49, 0x1000000, PT, P3 ;  /* 0x010000003100780c */ /* 0x000fe20003f66130 */
[----:B------:R-:W-:Y:S01]  /*4420*/  IMAD.U32 R0, R33, 0x10000, RZ ;  /* 0x0001000021007824 */ /* 0x000fe200078e00ff */
[----:B------:R-:W-:Y:S01]  /*4430*/  ISETP.GE.U32.AND.EX P6, PT, R73, 0x1000000, PT, P6 ;  /* 0x010000004900780c */ /* 0x000fe20003fc6160 */
[----:B------:R-:W-:Y:S01]  /*4440*/  FMUL.FTZ R36, R36, UR8 ;  /* 0x0000000824247c20 */ /* 0x000fe20008410000 */
[----:B------:R-:W-:Y:S01]  /*4450*/  FSEL R40, R52, RZ, P3 ;  /* 0x000000ff34287208 */ /* 0x000fe20001800000 */
[----:B------:R-:W-:Y:S01]  /*4460*/  FFMA.FTZ R54, R54, UR11, R37 ;  /* 0x0000000b36367c23 */ /* 0x000fe20008010025 */
[----:B------:R-:W-:Y:S01]  /*4470*/  FFMA.FTZ R91, R91, UR11, R0 ;  /* 0x0000000b5b5b7c23 */ /* 0x000fe20008010000 */
[----:B------:R-:W-:Y:S01]  /*4480*/  LOP3.LUT P3, RZ, R49, 0xff, RZ, 0xc0, !PT ;  /* 0x000000ff31ff7812 */ /* 0x000fe2000786c0ff */
[----:B------:R-:W-:Y:S01]  /*4490*/  FFMA.FTZ R90, R90, UR29, R116 ;  /* 0x0000001d5a5a7c23 */ /* 0x000fe20008010074 */
[----:B------:R-:W-:Y:S01]  /*44a0*/  FSEL R52, R52, RZ, P6 ;  /* 0x000000ff34347208 */ /* 0x000fe20003000000 */
[----:B------:R-:W-:Y:S01]  /*44b0*/  FMUL.FTZ R54, R54, UR8 ;  /* 0x0000000836367c20 */ /* 0x000fe20008410000 */
[----:B------:R-:W-:Y:S01]  /*44c0*/  PRMT R0, R33, 0x7632, R0 ;  /* 0x0000763221007816 */ /* 0x000fe20000000000 */
[----:B------:R-:W-:Y:S01]  /*44d0*/  FADD.FTZ R90, R99, -R90 ;  /* 0x8000005a635a7221 */ /* 0x000fe20000010000 */
[----:B------:R-:W-:Y:S01]  /*44e0*/  LOP3.LUT P6, RZ, R73, 0xff, RZ, 0xc0, !PT ;  /* 0x000000ff49ff7812 */ /* 0x000fe200078cc0ff */
[----:B------:R-:W-:Y:S01]  /*44f0*/  FFMA.FTZ R92, R92, UR29, R116 ;  /* 0x0000001d5c5c7c23 */ /* 0x000fe20008010074 */
[----:B------:R-:W-:Y:S01]  /*4500*/  FSEL R42, R36, RZ, P3 ;  /* 0x000000ff242a7208 */ /* 0x000fe20001800000 */
[----:B------:R-:W-:Y:S01]  /*4510*/  FMUL.FTZ R91, R91, UR8 ;  /* 0x000000085b5b7c20 */ /* 0x000fe20008410000 */
[----:B------:R-:W-:Y:S01]  /*4520*/  SHF.L.U32 R37, R0, 0x10, RZ ;  /* 0x0000001000257819 */ /* 0x000fe200000006ff */
[----:B------:R-:W-:Y:S01]  /*4530*/  FADD.FTZ R92, R101, -R92 ;  /* 0x8000005c655c7221 */ /* 0x000fe20000010000 */
[----:B------:R-:W-:Y:S01]  /*4540*/  LOP3.LUT P3, RZ, R49, 0xff00, RZ, 0xc0, !PT ;  /* 0x0000ff0031ff7812 */ /* 0x000fe2000786c0ff */
[----:B------:R-:W-:Y:S01]  /*4550*/  FFMA.FTZ R95, R95, UR29, R116 ;  /* 0x0000001d5f5f7c23 */ /* 0x000fe20008010074 */
[----:B------:R-:W-:Y:S01]  /*4560*/  FSEL R38, R36, RZ, P6 ;  /* 0x000000ff24267208 */ /* 0x000fe20003000000 */
[----:B------:R-:W-:Y:S01]  /*4570*/  FFMA.FTZ R90, R90, UR11, R37 ;  /* 0x0000000b5a5a7c23 */ /* 0x000fe20008010025 */
[----:B------:R-:W-:Y:S01]  /*4580*/  LOP3.LUT P6, RZ, R73, 0xff00, RZ, 0xc0, !PT ;  /* 0x0000ff0049ff7812 */ /* 0x000fe200078cc0ff */
[----:B------:R-:W-:Y:S01]  /*4590*/  FADD.FTZ R95, R100, -R95 ;  /* 0x8000005f645f7221 */ /* 0x000fe20000010000 */
[----:B------:R-:W-:Y:S01]  /*45a0*/  PRMT R0, R32, 0x7632, R0 ;  /* 0x0000763220007816 */ /* 0x000fe20000000000 */
[----:B------:R-:W-:Y:S01]  /*45b0*/  FMUL.FTZ R90, R90, UR8 ;  /* 0x000000085a5a7c20 */ /* 0x000fe20008410000 */
[----:B------:R-:W-:-:S02]  /*45c0*/  FSEL R51, R54, RZ, P3 ;  /* 0x000000ff36337208 */ /* 0x000fc40001800000 */
[----:B------:R-:W-:Y:S01]  /*45d0*/  LOP3.LUT P3, RZ, R48, 0xff0000, RZ, 0xc0, !PT ;  /* 0x00ff000030ff7812 */ /* 0x000fe2000786c0ff */
[----:B------:R-:W-:Y:S01]  /*45e0*/  IMAD.U32 R37, R0, 0x10000, RZ ;  /* 0x0001000000257824 */ /* 0x000fe200078e00ff */
[----:B------:R-:W-:Y:S02]  /*45f0*/  FSEL R53, R54, RZ, P6 ;  /* 0x000000ff36357208 */ /* 0x000fe40003000000 */
[----:B------:R-:W-:Y:S01]  /*4600*/  LOP3.LUT P6, RZ, R72, 0xff0000, RZ, 0xc0, !PT ;  /* 0x00ff000048ff7812 */ /* 0x000fe200078cc0ff */
[----:B------:R-:W-:Y:S01]  /*4610*/  FFMA.FTZ R37, R92, UR11, R37 ;  /* 0x0000000b5c257c23 */ /* 0x000fe20008010025 */
[----:B------:R-:W-:Y:S02]  /*4620*/  FSEL R41, R91, RZ, P3 ;  /* 0x000000ff5b297208 */ /* 0x000fe40001800000 */
[----:B------:R-:W-:Y:S01]  /*4630*/  LOP3.LUT P3, RZ, R48, 0xff000000, RZ, 0xc0, !PT ;  /* 0xff00000030ff7812 */ /* 0x000fe2000786c0ff */
[----:B------:R-:W-:Y:S01]  /*4640*/  FMUL.FTZ R37, R37, UR8 ;  /* 0x0000000825257c20 */ /* 0x000fe20008410000 */
[----:B------:R-:W-:-:S02]  /*4650*/  FSEL R91, R91, RZ, P6 ;  /* 0x000000ff5b5b7208 */ /* 0x000fc40003000000 */
[----:B------:R-:W-:Y:S02]  /*4660*/  SHF.L.U32 R0, R32, 0x10, RZ ;  /* 0x0000001020007819 */ /* 0x000fe400000006ff */
[----:B------:R-:W-:Y:S02]  /*4670*/  LOP3.LUT P6, RZ, R72, 0xff000000, RZ, 0xc0, !PT ;  /* 0xff00000048ff7812 */ /* 0x000fe400078cc0ff */
[C---:B------:R-:W-:Y:S01]  /*4680*/  FSEL R46, R90.reuse, RZ, P3 ;  /* 0x000000ff5a2e7208 */ /* 0x040fe20001800000 */
[----:B------:R-:W-:Y:S01]  /*4690*/  FFMA.FTZ R0, R95, UR11, R0 ;  /* 0x0000000b5f007c23 */ /* 0x000fe20008010000 */
[----:B------:R-:W-:Y:S02]  /*46a0*/  FSEL R90, R90, RZ, P6 ;  /* 0x000000ff5a5a7208 */ /* 0x000fe40003000000 */
[----:B------:R-:W-:Y:S01]  /*46b0*/  LOP3.LUT P3, RZ, R48, 0xff00, RZ, 0xc0, !PT ;  /* 0x0000ff0030ff7812 */ /* 0x000fe2000786c0ff */
[----:B------:R-:W-:Y:S01]  /*46c0*/  FMUL.FTZ R0, R0, UR8 ;  /* 0x0000000800007c20 */ /* 0x000fe20008410000 */
[----:B------:R-:W-:-:S02]  /*46d0*/  LOP3.LUT P6, RZ, R72, 0xff00, RZ, 0xc0, !PT ;  /* 0x0000ff0048ff7812 */ /* 0x000fc400078cc0ff */
[C---:B------:R-:W-:Y:S02]  /*46e0*/  FSEL R47, R37.reuse, RZ, P3 ;  /* 0x000000ff252f7208 */ /* 0x040fe40001800000 */
[----:B------:R-:W-:Y:S02]  /*46f0*/  FSEL R49, R37, RZ, P6 ;  /* 0x000000ff25317208 */ /* 0x000fe40003000000 */
[----:B------:R-:W-:Y:S02]  /*4700*/  LOP3.LUT P3, RZ, R48, 0xff, RZ, 0xc0, !PT ;  /* 0x000000ff30ff7812 */ /* 0x000fe4000786c0ff */
[----:B------:R-:W-:Y:S02]  /*4710*/  LOP3.LUT P6, RZ, R72, 0xff, RZ, 0xc0, !PT ;  /* 0x000000ff48ff7812 */ /* 0x000fe400078cc0ff */
[----:B------:R-:W-:Y:S02]  /*4720*/  F2FP.BF16.F32.PACK_AB R43, R40, R43 ;  /* 0x0000002b282b723e */ /* 0x000fe400000010ff */
        /* <DEDUP_REMOVED lines=8> */
[----:B------:R-:W-:Y:S01]  /*47b0*/  F2FP.BF16.F32.PACK_AB R40, R47, R40 ;  /* 0x000000282f28723e */ /* 0x000fe200000010ff */
[----:B------:R-:W-:Y:S06]  /*47c0*/  BRA `(.L_x_229) ;  /* 0x00000018005c7947 */ /* 0x000fec0003800000 */
.L_x_227:
[----:B------:R-:W-:Y:S05]  /*47d0*/  @!P2 BRA `(.L_x_230) ;  /* 0x00000004003ca947 */ /* 0x000fea0003800000 */
[--C-:B------:R-:W-:Y:S01]  /*47e0*/  FFMA.FTZ R53, R53, UR29, R116.reuse ;  /* 0x0000001d35357c23 */ /* 0x100fe20008010074 */
[--C-:B------:R-:W-:Y:S01]  /*47f0*/  FFMA.FTZ R52, R52, UR29, R116.reuse ;  /* 0x0000001d34347c23 */ /* 0x100fe20008010074 */
[----:B------:R-:W-:Y:S01]  /*4800*/  LOP3.LUT P3, RZ, R49, 0xff0000, RZ, 0xc0, !PT ;  /* 0x00ff000031ff7812 */ /* 0x000fe2000786c0ff */
[----:B------:R-:W-:Y:S01]  /*4810*/  FFMA.FTZ R55, R55, UR29, R116 ;  /* 0x0000001d37377c23 */ /* 0x000fe20008010074 */
[----:B0-----:R-:W-:Y:S01]  /*4820*/  FADD.FTZ R27, R94, -R53 ;  /* 0x800000355e1b7221 */ /* 0x001fe20000010000 */
[----:B------:R-:W-:Y:S01]  /*4830*/  FADD.FTZ R52, R93, -R52 ;  /* 0x800000345d347221 */ /* 0x000fe20000010000 */
[--C-:B------:R-:W-:Y:S01]  /*4840*/  FFMA.FTZ R26, R54, UR29, R116.reuse ;  /* 0x0000001d361a7c23 */ /* 0x100fe20008010074 */
[----:B------:R-:W-:Y:S01]  /*4850*/  LOP3.LUT P6, RZ, R73, 0xff0000, RZ, 0xc0, !PT ;  /* 0x00ff000049ff7812 */ /* 0x000fe200078cc0ff */
[----:B------:R-:W-:Y:S01]  /*4860*/  FMUL.FTZ R27, R27, UR11 ;  /* 0x0000000b1b1b7c20 */ /* 0x000fe20008410000 */
[----:B------:R-:W-:Y:S01]  /*4870*/  FMUL.FTZ R54, R52, UR11 ;  /* 0x0000000b34367c20 */ /* 0x000fe20008410000 */
[----:B------:R-:W-:Y:S01]  /*4880*/  FADD.FTZ R38, R96, -R55 ;  /* 0x8000003760267221 */ /* 0x000fe20000010000 */
[----:B------:R-:W-:Y:S01]  /*4890*/  FFMA.FTZ R90, R90, UR29, R116 ;  /* 0x0000001d5a5a7c23 */ /* 0x000fe20008010074 */
[----:B------:R-:W-:Y:S01]  /*48a0*/  FMUL.FTZ R0, R27, UR8 ;  /* 0x000000081b007c20 */ /* 0x000fe20008410000 */
[----:B------:R-:W-:Y:S01]  /*48b0*/  FMUL.FTZ R24, R54, UR8 ;  /* 0x0000000836187c20 */ /* 0x000fe20008410000 */
[----:B------:R-:W-:Y:S01]  /*48c0*/  FMUL.FTZ R38, R38, UR11 ;  /* 0x0000000b26267c20 */ /* 0x000fe20008410000 */
[----:B------:R-:W-:Y:S01]  /*48d0*/  FADD.FTZ R26, R97, -R26 ;  /* 0x8000001a611a7221 */ /* 0x000fe20000010000 */
[----:B------:R-:W-:Y:S01]  /*48e0*/  FFMA.FTZ R91, R91, UR29, R116 ;  /* 0x0000001d5b5b7c23 */ /* 0x000fe20008010074 */
[----:B------:R-:W-:Y:S01]  /*48f0*/  FSEL R43, R0, RZ, P3 ;  /* 0x000000ff002b7208 */ /* 0x000fe20001800000 */
[----:B------:R-:W-:Y:S01]  /*4900*/  FADD.FTZ R99, R99, -R90 ;  /* 0x8000005a63637221 */ /* 0x000fe20000010000 */
[----:B------:R-:W-:Y:S01]  /*4910*/  ISETP.GE.U32.AND P3, PT, R48, RZ, PT ;  /* 0x000000ff3000720c */ /* 0x000fe20003f66070 */
[----:B------:R-:W-:Y:S01]  /*4920*/  FMUL.FTZ R39, R26, UR11 ;  /* 0x0000000b1a277c20 */ /* 0x000fe20008410000 */
[----:B------:R-:W-:Y:S01]  /*4930*/  FSEL R52, R0, RZ, P6 ;  /* 0x000000ff00347208 */ /* 0x000fe20003000000 */
[----:B------:R-:W-:Y:S01]  /*4940*/  FMUL.FTZ R0, R38, UR8 ;  /* 0x0000000826007c20 */ /* 0x000fe20008410000 */
[----:B------:R-:W-:Y:S01]  /*4950*/  ISETP.GE.U32.AND P6, PT, R72, RZ, PT ;  /* 0x000000ff4800720c */ /* 0x000fe20003fc6070 */
[----:B------:R-:W-:Y:S01]  /*4960*/  FADD.FTZ R25, R98, -R91 ;  /* 0x8000005b62197221 */ /* 0x000fe20000010000 */
[----:B------:R-:W-:Y:S01]  /*4970*/  ISETP.GE.U32.AND.EX P3, PT, R49, 0x1000000, PT, P3 ;  /* 0x010000003100780c */ /* 0x000fe20003f66130 */
[----:B------:R-:W-:Y:S01]  /*4980*/  FMUL.FTZ R26, R39, UR8 ;  /* 0x00000008271a7c20 */ /* 0x000fe20008410000 */
[----:B------:R-:W-:Y:S01]  /*4990*/  ISETP.GE.U32.AND.EX P6, PT, R73, 0x1000000, PT, P6 ;  /* 0x010000004900780c */ /* 0x000fe20003fc6160 */
[----:B------:R-:W-:Y:S01]  /*49a0*/  FMUL.FTZ R25, R25, UR11 ;  /* 0x0000000b19197c20 */ /* 0x000fe20008410000 */
[----:B------:R-:W-:Y:S01]  /*49b0*/  FSEL R90, R24, RZ, P3 ;  /* 0x000000ff185a7208 */ /* 0x000fe20001800000 */
[--C-:B------:R-:W-:Y:S01]  /*49c0*/  FFMA.FTZ R92, R92, UR29, R116.reuse ;  /* 0x0000001d5c5c7c23 */ /* 0x100fe20008010074 */
[----:B------:R-:W-:Y:S01]  /*49d0*/  LOP3.LUT P3, RZ, R49, 0xff, RZ, 0xc0, !PT ;  /* 0x000000ff31ff7812 */ /* 0x000fe2000786c0ff */
[----:B------:R-:W-:Y:S01]  /*49e0*/  FFMA.FTZ R95, R95, UR29, R116 ;  /* 0x0000001d5f5f7c23 */ /* 0x000fe20008010074 */
[----:B------:R-:W-:Y:S01]  /*49f0*/  FSEL R89, R24, RZ, P6 ;  /* 0x000000ff18597208 */ /* 0x000fe20003000000 */
[----:B------:R-:W-:Y:S01]  /*4a00*/  FMUL.FTZ R24, R99, UR11 ;  /* 0x0000000b63187c20 */ /* 0x000fe20008410000 */
[----:B------:R-:W-:Y:S01]  /*4a10*/  LOP3.LUT P6, RZ, R73, 0xff, RZ, 0xc0, !PT ;  /* 0x000000ff49ff7812 */ /* 0x000fe200078cc0ff */
[----:B------:R-:W-:Y:S01]  /*4a20*/  FADD.FTZ R37, R101, -R92 ;  /* 0x8000005c65257221 */ /* 0x000fe20000010000 */
[----:B------:R-:W-:-:S02]  /*4a30*/  FSEL R42, R0, RZ, P3 ;  /* 0x000000ff002a7208 */ /* 0x000fc40001800000 */
[----:B------:R-:W-:Y:S01]  /*4a40*/  LOP3.LUT P3, RZ, R49, 0xff00, RZ, 0xc0, !PT ;  /* 0x0000ff0031ff7812 */ /* 0x000fe2000786c0ff */
[----:B------:R-:W-:Y:S01]  /*4a50*/  FMUL.FTZ R37, R37, UR11 ;  /* 0x0000000b25257c20 */ /* 0x000fe20008410000 */
[----:B------:R-:W-:Y:S01]  /*4a60*/  FSEL R40, R0, RZ, P6 ;  /* 0x000000ff00287208 */ /* 0x000fe20003000000 */
[----:B------:R-:W-:Y:S01]  /*4a70*/  FMUL.FTZ R0, R25, UR8 ;  /* 0x0000000819007c20 */ /* 0x000fe20008410000 */
[----:B------:R-:W-:Y:S01]  /*4a80*/  LOP3.LUT P6, RZ, R73, 0xff00, RZ, 0xc0, !PT ;  /* 0x0000ff0049ff7812 */ /* 0x000fe200078cc0ff */
[----:B------:R-:W-:Y:S01]  /*4a90*/  FMUL.FTZ R36, R37, UR8 ;  /* 0x0000000825247c20 */ /* 0x000fe20008410000 */
[----:B------:R-:W-:Y:S02]  /*4aa0*/  FSEL R53, R26, RZ, P3 ;  /* 0x000000ff1a357208 */ /* 0x000fe40001800000 */
[----:B------:R-:W-:Y:S02]  /*4ab0*/  LOP3.LUT P3, RZ, R48, 0xff0000, RZ, 0xc0, !PT ;  /* 0x00ff000030ff7812 */ /* 0x000fe4000786c0ff */
[----:B------:R-:W-:Y:S01]  /*4ac0*/  FSEL R55, R26, RZ, P6 ;  /* 0x000000ff1a377208 */ /* 0x000fe20003000000 */
[----:B------:R-:W-:Y:S01]  /*4ad0*/  FMUL.FTZ R26, R24, UR8 ;  /* 0x00000008181a7c20 */ /* 0x000fe20008410000 */
[----:B------:R-:W-:-:S02]  /*4ae0*/  LOP3.LUT P6, RZ, R72, 0xff0000, RZ, 0xc0, !PT ;  /* 0x00ff000048ff7812 */ /* 0x000fc400078cc0ff */
[----:B------:R-:W-:Y:S02]  /*4af0*/  FSEL R41, R0, RZ, P3 ;  /* 0x000000ff00297208 */ /* 0x000fe40001800000 */
[----:B------:R-:W-:Y:S02]  /*4b00*/  LOP3.LUT P3, RZ, R48, 0xff000000, RZ, 0xc0, !PT ;  /* 0xff00000030ff7812 */ /* 0x000fe4000786c0ff */
[----:B------:R-:W-:Y:S01]  /*4b10*/  FSEL R46, R0, RZ, P6 ;  /* 0x000000ff002e7208 */ /* 0x000fe20003000000 */
[----:B------:R-:W-:Y:S01]  /*4b20*/  FADD.FTZ R0, R100, -R95 ;  /* 0x8000005f64007221 */ /* 0x000fe20000010000 */
[----:B------:R-:W-:Y:S02]  /*4b30*/  FSEL R50, R26, RZ, P3 ;  /* 0x000000ff1a327208 */ /* 0x000fe40001800000 */
[----:B------:R-:W-:Y:S01]  /*4b40*/  LOP3.LUT P3, RZ, R48, 0xff00, RZ, 0xc0, !PT ;  /* 0x0000ff0030ff7812 */ /* 0x000fe2000786c0ff */
[----:B------:R-:W-:Y:S01]  /*4b50*/  FMUL.FTZ R0, R0, UR11 ;  /* 0x0000000b00007c20 */ /* 0x000fe20008410000 */
[----:B------:R-:W-:-:S02]  /*4b60*/  LOP3.LUT P6, RZ, R72, 0xff000000, RZ, 0xc0, !PT ;  /* 0xff00000048ff7812 */ /* 0x000fc400078cc0ff */
[----:B------:R-:W-:Y:S02]  /*4b70*/  FSEL R47, R36, RZ, P3 ;  /* 0x000000ff242f7208 */ /* 0x000fe40001800000 */
[----:B------:R-:W-:Y:S02]  /*4b80*/  LOP3.LUT P3, RZ, R72, 0xff00, RZ, 0xc0, !PT ;  /* 0x0000ff0048ff7812 */ /* 0x000fe4000786c0ff */
[----:B------:R-:W-:Y:S02]  /*4b90*/  F2FP.BF16.F32.PACK_AB R25, R24, R25 ;  /* 0x000000191819723e */ /* 0x000fe400000010ff */
[----:B------:R-:W-:Y:S01]  /*4ba0*/  F2FP.BF16.F32.PACK_AB R24, R37, R0 ;  /* 0x000000002518723e */ /* 0x000fe200000010ff */
[----:B------:R-:W-:Y:S01]  /*4bb0*/  FMUL.FTZ R0, R0, UR8 ;  /* 0x0000000800007c20 */ /* 0x000fe20008410000 */
[----:B------:R-:W-:Y:S02]  /*4bc0*/  FSEL R51, R26, RZ, P6 ;  /* 0x000000ff1a337208 */ /* 0x000fe40003000000 */
[----:B------:R-:W-:-:S02]  /*4bd0*/  FSEL R49, R36, RZ, P3 ;  /* 0x000000ff24317208 */ /* 0x000fc40001800000 */
[----:B------:R-:W-:Y:S02]  /*4be0*/  LOP3.LUT P6, RZ, R48, 0xff, RZ, 0xc0, !PT ;  /* 0x000000ff30ff7812 */ /* 0x000fe400078cc0ff */
[----:B------:R-:W-:Y:S02]  /*4bf0*/  LOP3.LUT P3, RZ, R72, 0xff, RZ, 0xc0, !PT ;  /* 0x000000ff48ff7812 */ /* 0x000fe4000786c0ff */
[----:B------:R-:W-:Y:S02]  /*4c00*/  F2FP.BF16.F32.PACK_AB R26, R39, R38 ;  /* 0x00000026271a723e */ /* 0x000fe400000010ff */
        /* <DEDUP_REMOVED lines=12> */
.L_x_230:
[--C-:B------:R-:W-:Y:S01]  /*4cd0*/  FFMA.FTZ R52, R52, UR29, R116.reuse ;  /* 0x0000001d34347c23 */ /* 0x100fe20008010074 */
[--C-:B------:R-:W-:Y:S01]  /*4ce0*/  FFMA.FTZ R53, R53, UR29, R116.reuse ;  /* 0x0000001d35357c23 */ /* 0x100fe20008010074 */
[----:B------:R-:W-:Y:S01]  /*4cf0*/  ISETP.GE.U32.AND P3, PT, R48, RZ, PT ;  /* 0x000000ff3000720c */ /* 0x000fe20003f66070 */
[----:B------:R-:W-:Y:S01]  /*4d00*/  FFMA.FTZ R55, R55, UR29, R116 ;  /* 0x0000001d37377c23 */ /* 0x000fe20008010074 */
[----:B------:R-:W-:Y:S01]  /*4d10*/  FADD.FTZ R52, R93, -R52 ;  /* 0x800000345d347221 */ /* 0x000fe20000010000 */
[----:B------:R-:W-:Y:S01]  /*4d20*/  FADD.FTZ R53, R94, -R53 ;  /* 0x800000355e357221 */ /* 0x000fe20000010000 */
[----:B------:R-:W-:Y:S01]  /*4d30*/  ISETP.GE.U32.AND.EX P3, PT, R49, 0x1000000, PT, P3 ;  /* 0x010000003100780c */ /* 0x000fe20003f66130 */
[----:B------:R-:W-:Y:S01]  /*4d40*/  FADD.FTZ R55, R96, -R55 ;  /* 0x8000003760377221 */ /* 0x000fe20000010000 */
[----:B------:R-:W-:Y:S01]  /*4d50*/  FMUL.FTZ R52, R52, UR11 ;  /* 0x0000000b34347c20 */ /* 0x000fe20008410000 */
[----:B------:R-:W-:Y:S01]  /*4d60*/  FMUL.FTZ R53, R53, UR11 ;  /* 0x0000000b35357c20 */ /* 0x000fe20008410000 */
[----:B------:R-:W-:Y:S01]  /*4d70*/  LOP3.LUT P6, RZ, R49, 0xff0000, RZ, 0xc0, !PT ;  /* 0x00ff000031ff7812 */ /* 0x000fe200078cc0ff */
[----:B------:R-:W-:Y:S01]  /*4d80*/  FFMA.FTZ R54, R54, UR29, R116 ;  /* 0x0000001d36367c23 */ /* 0x000fe20008010074 */
[----:B------:R-:W-:Y:S01]  /*4d90*/  FMUL.FTZ R52, R52, UR8 ;  /* 0x0000000834347c20 */ /* 0x000fe20008410000 */
[----:B------:R-:W-:Y:S01]  /*4da0*/  FMUL.FTZ R53, R53, UR8 ;  /* 0x0000000835357c20 */ /* 0x000fe20008410000 */
[----:B------:R-:W-:Y:S01]  /*4db0*/  FMUL.FTZ R55, R55, UR11 ;  /* 0x0000000b37377c20 */ /* 0x000fe20008410000 */
[----:B------:R-:W-:Y:S01]  /*4dc0*/  FADD.FTZ R54, R97, -R54 ;  /* 0x8000003661367221 */ /* 0x000fe20000010000 */
[--C-:B------:R-:W-:Y:S01]  /*4dd0*/  FFMA.FTZ R91, R91, UR29, R116.reuse ;  /* 0x0000001d5b5b7c23 */ /* 0x100fe20008010074 */
[----:B0-----:R-:W-:Y:S01]  /*4de0*/  FSEL R36, R52, RZ, P3 ;  /* 0x000000ff34247208 */ /* 0x001fe20001800000 */
[----:B------:R-:W-:Y:S01]  /*4df0*/  FMUL.FTZ R55, R55, UR8 ;  /* 0x0000000837377c20 */ /* 0x000fe20008410000 */
[----:B------:R-:W-:Y:S01]  /*4e00*/  ISETP.GE.U32.AND P3, PT, R72, RZ, PT ;  /* 0x000000ff4800720c */ /* 0x000fe20003f66070 */
[----:B------:R-:W-:Y:S01]  /*4e10*/  FMUL.FTZ R54, R54, UR11 ;  /* 0x0000000b36367c20 */ /* 0x000fe20008410000 */
[----:B------:R-:W-:Y:S01]  /*4e20*/  FSEL R43, R53, RZ, P6 ;  /* 0x000000ff352b7208 */ /* 0x000fe20003000000 */
[----:B------:R-:W-:Y:S01]  /*4e30*/  FADD.FTZ R91, R98, -R91 ;  /* 0x8000005b625b7221 */ /* 0x000fe20000010000 */
[C---:B------:R-:W-:Y:S01]  /*4e40*/  LOP3.LUT P6, RZ, R73.reuse, 0xff0000, RZ, 0xc0, !PT ;  /* 0x00ff000049ff7812 */ /* 0x040fe200078cc0ff */
[----:B------:R-:W-:Y:S01]  /*4e50*/  FFMA.FTZ R90, R90, UR29, R116 ;  /* 0x0000001d5a5a7c23 */ /* 0x000fe20008010074 */
[----:B------:R-:W-:Y:S01]  /*4e60*/  ISETP.GE.U32.AND.EX P3, PT, R73, 0x1000000, PT, P3 ;  /* 0x010000004900780c */ /* 0x000fe20003f66130 */
[----:B------:R-:W-:Y:S01]  /*4e70*/  FMUL.FTZ R54, R54, UR8 ;  /* 0x0000000836367c20 */ /* 0x000fe20008410000 */
[----:B------:R-:W-:Y:S01]  /*4e80*/  FSEL R39, R53, RZ, P6 ;  /* 0x000000ff35277208 */ /* 0x000fe20003000000 */
[----:B------:R-:W-:Y:S01]  /*4e90*/  FMUL.FTZ R91, R91, UR11 ;  /* 0x0000000b5b5b7c20 */ /* 0x000fe20008410000 */
[----:B------:R-:W-:Y:S01]  /*4ea0*/  LOP3.LUT P6, RZ, R49, 0xff, RZ, 0xc0, !PT ;  /* 0x000000ff31ff7812 */ /* 0x000fe200078cc0ff */
[----:B------:R-:W-:Y:S01]  /*4eb0*/  FADD.FTZ R90, R99, -R90 ;  /* 0x8000005a635a7221 */ /* 0x000fe20000010000 */
[----:B------:R-:W-:Y:S01]  /*4ec0*/  FSEL R52, R52, RZ, P3 ;  /* 0x000000ff34347208 */ /* 0x000fe20001800000 */
[----:B------:R-:W-:Y:S01]  /*4ed0*/  FFMA.FTZ R92, R92, UR29, R116 ;  /* 0x0000001d5c5c7c23 */ /* 0x000fe20008010074 */
[----:B------:R-:W-:Y:S01]  /*4ee0*/  LOP3.LUT P3, RZ, R73, 0xff, RZ, 0xc0, !PT ;  /* 0x000000ff49ff7812 */ /* 0x000fe2000786c0ff */
        /* <DEDUP_REMOVED lines=14> */
[----:B------:R-:W-:Y:S01]  /*4fd0*/  FMUL.FTZ R92, R92, UR8 ;  /* 0x000000085c5c7c20 */ /* 0x000fe20008410000 */
[----:B------:R-:W-:Y:S01]  /*4fe0*/  LOP3.LUT P3, RZ, R72, 0xff0000, RZ, 0xc0, !PT ;  /* 0x00ff000048ff7812 */ /* 0x000fe2000786c0ff */
[----:B------:R-:W-:Y:S01]  /*4ff0*/  FMUL.FTZ R95, R95, UR11 ;  /* 0x0000000b5f5f7c20 */ /* 0x000fe20008410000 */
[----:B------:R-:W-:-:S02]  /*5000*/  FSEL R41, R91, RZ, P6 ;  /* 0x000000ff5b297208 */ /* 0x000fc40003000000 */
[----:B------:R-:W-:Y:S01]  /*5010*/  LOP3.LUT P6, RZ, R48, 0xff000000, RZ, 0xc0, !PT ;  /* 0xff00000030ff7812 */ /* 0x000fe200078cc0ff */
[----:B------:R-:W-:Y:S01]  /*5020*/  FMUL.FTZ R95, R95, UR8 ;  /* 0x000000085f5f7c20 */ /* 0x000fe20008410000 */
[----:B------:R-:W-:Y:S02]  /*5030*/  FSEL R37, R91, RZ, P3 ;  /* 0x000000ff5b257208 */ /* 0x000fe40001800000 */
[----:B------:R-:W-:Y:S02]  /*5040*/  LOP3.LUT P3, RZ, R72, 0xff000000, RZ, 0xc0, !PT ;  /* 0xff00000048ff7812 */ /* 0x000fe4000786c0ff */
[C---:B------:R-:W-:Y:S02]  /*5050*/  FSEL R0, R90.reuse, RZ, P6 ;  /* 0x000000ff5a007208 */ /* 0x040fe40003000000 */
[----:B------:R-:W-:Y:S02]  /*5060*/  FSEL R90, R90, RZ, P3 ;  /* 0x000000ff5a5a7208 */ /* 0x000fe40001800000 */
[----:B------:R-:W-:-:S02]  /*5070*/  LOP3.LUT P6, RZ, R48, 0xff00, RZ, 0xc0, !PT ;  /* 0x0000ff0030ff7812 */ /* 0x000fc400078cc0ff */
[----:B------:R-:W-:Y:S02]  /*5080*/  LOP3.LUT P3, RZ, R72, 0xff00, RZ, 0xc0, !PT ;  /* 0x0000ff0048ff7812 */ /* 0x000fe4000786c0ff */
[C---:B------:R-:W-:Y:S02]  /*5090*/  FSEL R47, R92.reuse, RZ, P6 ;  /* 0x000000ff5c2f7208 */ /* 0x040fe40003000000 */
[----:B------:R-:W-:Y:S02]  /*50a0*/  FSEL R49, R92, RZ, P3 ;  /* 0x000000ff5c317208 */ /* 0x000fe40001800000 */
[----:B------:R-:W-:Y:S02]  /*50b0*/  LOP3.LUT P6, RZ, R48, 0xff, RZ, 0xc0, !PT ;  /* 0x000000ff30ff7812 */ /* 0x000fe400078cc0ff */
[----:B------:R-:W-:Y:S02]  /*50c0*/  LOP3.LUT P3, RZ, R72, 0xff, RZ, 0xc0, !PT ;  /* 0x000000ff48ff7812 */ /* 0x000fe4000786c0ff */
[----:B------:R-:W-:-:S02]  /*50d0*/  F2FP.BF16.F32.PACK_AB R43, R36, R43 ;  /* 0x0000002b242b723e */ /* 0x000fc400000010ff */
[C---:B------:R-:W-:Y:S02]  /*50e0*/  FSEL R36, R95.reuse, RZ, P3 ;  /* 0x000000ff5f247208 */ /* 0x040fe40001800000 */
        /* <DEDUP_REMOVED lines=9> */
.L_x_226:
[----:B------:R-:W-:-:S04]  /*5180*/  ISETP.NE.U32.AND P1, PT, RZ, UR9, PT ;  /* 0x00000009ff007c0c */ /* 0x000fc8000bf25070 */
[----:B------:R-:W-:-:S13]  /*5190*/  ISETP.NE.AND.EX P1, PT, RZ, UR10, PT, P1 ;  /* 0x0000000aff007c0c */ /* 0x000fda000bf25310 */
[----:B------:R-:W-:Y:S05]  /*51a0*/  @!P1 BRA `(.L_x_231) ;  /* 0x0000000800249947 */ /* 0x000fea0003800000 */
[----:B------:R-:W-:Y:S05]  /*51b0*/  @!P2 BRA `(.L_x_232) ;  /* 0x000000040018a947 */ /* 0x000fea0003800000 */
[----:B------:R-:W-:Y:S01]  /*51c0*/  PRMT R0, R35, 0x7632, R0 ;  /* 0x0000763223007816 */ /* 0x000fe20000000000 */
[----:B------:R-:W-:Y:S01]  /*51d0*/  FFMA.FTZ R52, R52, UR29, R116 ;  /* 0x0000001d34347c23 */ /* 0x000fe20008010074 */
[----:B0-----:R-:W-:Y:S01]  /*51e0*/  PRMT R24, R34, 0x7632, R24 ;  /* 0x0000763222187816 */ /* 0x001fe20000000018 */
[----:B------:R-:W-:Y:S01]  /*51f0*/  FFMA.FTZ R53, R53, UR29, R116 ;  /* 0x0000001d35357c23 */ /* 0x000fe20008010074 */
[----:B------:R-:W-:Y:S01]  /*5200*/  SHF.L.U32 R25, R0, 0x10, RZ ;  /* 0x0000001000197819 */ /* 0x000fe200000006ff */
[----:B------:R-:W-:Y:S01]  /*5210*/  FADD.FTZ R52, R93, -R52 ;  /* 0x800000345d347221 */ /* 0x000fe20000010000 */
[----:B------:R-:W-:Y:S01]  /*5220*/  PRMT R0, R33, 0x7632, R0 ;  /* 0x0000763221007816 */ /* 0x000fe20000000000 */
[--C-:B------:R-:W-:Y:S01]  /*5230*/  FFMA.FTZ R90, R90, UR29, R116.reuse ;  /* 0x0000001d5a5a7c23 */ /* 0x100fe20008010074 */
[--C-:B------:R-:W-:Y:S01]  /*5240*/  FFMA.FTZ R91, R91, UR29, R116.reuse ;  /* 0x0000001d5b5b7c23 */ /* 0x100fe20008010074 */
[--C-:B------:R-:W-:Y:S01]  /*5250*/  FFMA.FTZ R95, R95, UR29, R116.reuse ;  /* 0x0000001d5f5f7c23 */ /* 0x100fe20008010074 */
[----:B------:R-:W-:Y:S01]  /*5260*/  FFMA.FTZ R47, R52, UR11, R25 ;  /* 0x0000000b342f7c23 */ /* 0x000fe20008010019 */
[----:B------:R-:W-:Y:S01]  /*5270*/  FFMA.FTZ R55, R55, UR29, R116 ;  /* 0x0000001d37377c23 */ /* 0x000fe20008010074 */
[----:B------:R-:W-:Y:S01]  /*5280*/  FADD.FTZ R53, R94, -R53 ;  /* 0x800000355e357221 */ /* 0x000fe20000010000 */
[----:B------:R-:W-:Y:S01]  /*5290*/  IMAD.U32 R40, R35, 0x10000, RZ ;  /* 0x0001000023287824 */ /* 0x000fe200078e00ff */
[----:B------:R-:W-:Y:S01]  /*52a0*/  SHF.L.U32 R25, R0, 0x10, RZ ;  /* 0x0000001000197819 */ /* 0x000fe200000006ff */
[----:B------:R-:W-:-:S02]  /*52b0*/  IMAD.U32 R27, R24, 0x10000, RZ ;  /* 0x00010000181b7824 */ /* 0x000fc400078e00ff */
[----:B------:R-:W-:Y:S01]  /*52c0*/  FADD.FTZ R90, R99, -R90 ;  /* 0x8000005a635a7221 */ /* 0x000fe20000010000 */
[----:B------:R-:W-:Y:S01]  /*52d0*/  SHF.L.U32 R24, R33, 0x10, RZ ;  /* 0x0000001021187819 */ /* 0x000fe200000006ff */
[----:B------:R-:W-:Y:S01]  /*52e0*/  FADD.FTZ R91, R98, -R91 ;  /* 0x8000005b625b7221 */ /* 0x000fe20000010000 */
[----:B------:R-:W-:Y:S01]  /*52f0*/  FADD.FTZ R95, R100, -R95 ;  /* 0x8000005f645f7221 */ /* 0x000fe20000010000 */
[----:B------:R-:W-:Y:S01]  /*5300*/  SHF.L.U32 R26, R34, 0x10, RZ ;  /* 0x00000010221a7819 */ /* 0x000fe200000006ff */
[----:B------:R-:W-:Y:S01]  /*5310*/  IMAD.U32 R0, R32, 0x10000, RZ ;  /* 0x0001000020007824 */ /* 0x000fe200078e00ff */
[----:B------:R-:W-:Y:S01]  /*5320*/  ISETP.GE.U32.AND P3, PT, R48, RZ, PT ;  /* 0x000000ff3000720c */ /* 0x000fe20003f66070 */
[----:B------:R-:W-:Y:S01]  /*5330*/  FADD.FTZ R55, R96, -R55 ;  /* 0x8000003760377221 */ /* 0x000fe20000010000 */
[----:B------:R-:W-:Y:S01]  /*5340*/  FFMA.FTZ R40, R53, UR11, R40 ;  /* 0x0000000b35287c23 */ /* 0x000fe20008010028 */
[----:B------:R-:W-:Y:S01]  /*5350*/  FFMA.FTZ R54, R54, UR29, R116 ;  /* 0x0000001d36367c23 */ /* 0x000fe20008010074 */
[----:B------:R-:W-:Y:S01]  /*5360*/  FFMA.FTZ R90, R90, UR11, R25 ;  /* 0x0000000b5a5a7c23 */ /* 0x000fe20008010019 */
[----:B------:R-:W-:Y:S01]  /*5370*/  FFMA.FTZ R91, R91, UR11, R24 ;  /* 0x0000000b5b5b7c23 */ /* 0x000fe20008010018 */
[----:B------:R-:W-:Y:S01]  /*5380*/  FMUL.FTZ R25, R47, UR8 ;  /* 0x000000082f197c20 */ /* 0x000fe20008410000 */
[----:B------:R-:W-:Y:S01]  /*5390*/  ISETP.GE.U32.AND.EX P3, PT, R49, 0x1000000, PT, P3 ;  /* 0x010000003100780c */ /* 0x000fe20003f66130 */
[----:B------:R-:W-:Y:S01]  /*53a0*/  FFMA.FTZ R24, R95, UR11, R0 ;  /* 0x0000000b5f187c23 */ /* 0x000fe20008010000 */
[----:B------:R-:W-:Y:S01]  /*53b0*/  FFMA.FTZ R55, R55, UR11, R26 ;  /* 0x0000000b37377c23 */ /* 0x000fe2000801001a */
[----:B------:R-:W-:Y:S01]  /*53c0*/  FMUL.FTZ R0, R40, UR8 ;  /* 0x0000000828007c20 */ /* 0x000fe20008410000 */
[----:B------:R-:W-:Y:S01]  /*53d0*/  FADD.FTZ R54, R97, -R54 ;  /* 0x8000003661367221 */ /* 0x000fe20000010000 */
[----:B------:R-:W-:Y:S01]  /*53e0*/  LOP3.LUT P6, RZ, R49, 0xff0000, RZ, 0xc0, !PT ;  /* 0x00ff000031ff7812 */ /* 0x000fe200078cc0ff */
[----:B------:R-:W-:Y:S01]  /*53f0*/  FFMA.FTZ R92, R92, UR29, R116 ;  /* 0x0000001d5c5c7c23 */ /* 0x000fe20008010074 */
[----:B------:R-:W-:Y:S01]  /*5400*/  FSEL R50, R25, RZ, P3 ;  /* 0x000000ff19327208 */ /* 0x000fe20001800000 */
[----:B------:R-:W-:Y:S01]  /*5410*/  FMUL.FTZ R25, R55, UR8 ;  /* 0x0000000837197c20 */ /* 0x000fe20008410000 */
[----:B------:R-:W-:Y:S01]  /*5420*/  FFMA.FTZ R54, R54, UR11, R27 ;  /* 0x0000000b36367c23 */ /* 0x000fe2000801001b */
[----:B------:R-:W-:Y:S01]  /*5430*/  LOP3.LUT P3, RZ, R49, 0xff, RZ, 0xc0, !PT ;  /* 0x000000ff31ff7812 */ /* 0x000fe2000786c0ff */
[----:B------:R-:W-:Y:S01]  /*5440*/  FADD.FTZ R92, R101, -R92 ;  /* 0x8000005c655c7221 */ /* 0x000fe20000010000 */
[----:B------:R-:W-:Y:S01]  /*5450*/  FSEL R43, R0, RZ, P6 ;  /* 0x000000ff002b7208 */ /* 0x000fe20003000000 */
[----:B------:R-:W-:Y:S01]  /*5460*/  FMUL.FTZ R27, R54, UR8 ;  /* 0x00000008361b7c20 */ /* 0x000fe20008410000 */
[----:B------:R-:W-:Y:S01]  /*5470*/  PRMT R0, R32, 0x7632, R0 ;  /* 0x0000763220007816 */ /* 0x000fe20000000000 */
[----:B------:R-:W-:Y:S01]  /*5480*/  FMUL.FTZ R26, R90, UR8 ;  /* 0x000000085a1a7c20 */ /* 0x000fe20008410000 */
[----:B------:R-:W-:-:S02]  /*5490*/  FSEL R42, R25, RZ, P3 ;  /* 0x000000ff192a7208 */ /* 0x000fc40001800000 */
[----:B------:R-:W-:Y:S02]  /*54a0*/  LOP3.LUT P6, RZ, R49, 0xff00, RZ, 0xc0, !PT ;  /* 0x0000ff0031ff7812 */ /* 0x000fe400078cc0ff */
[----:B------:R-:W-:Y:S01]  /*54b0*/  SHF.L.U32 R25, R0, 0x10, RZ ;  /* 0x0000001000197819 */ /* 0x000fe200000006ff */
[----:B------:R-:W-:Y:S01]  /*54c0*/  FMUL.FTZ R0, R91, UR8 ;  /* 0x000000085b007c20 */ /* 0x000fe20008410000 */
[----:B------:R-:W-:Y:S02]  /*54d0*/  LOP3.LUT P3, RZ, R48, 0xff0000, RZ, 0xc0, !PT ;  /* 0x00ff000030ff7812 */ /* 0x000fe4000786c0ff */
[----:B------:R-:W-:Y:S01]  /*54e0*/  FSEL R51, R27, RZ, P6 ;  /* 0x000000ff1b337208 */ /* 0x000fe20003000000 */
[----:B------:R-:W-:Y:S01]  /*54f0*/  FFMA.FTZ R41, R92, UR11, R25 ;  /* 0x0000000b5c297c23 */ /* 0x000fe20008010019 */
[----:B------:R-:W-:Y:S02]  /*5500*/  LOP3.LUT P6, RZ, R48, 0xff000000, RZ, 0xc0, !PT ;  /* 0xff00000030ff7812 */ /* 0x000fe400078cc0ff */
[----:B------:R-:W-:Y:S01]  /*5510*/  FSEL R46, R0, RZ, P3 ;  /* 0x000000ff002e7208 */ /* 0x000fe20001800000 */
[----:B------:R-:W-:Y:S01]  /*5520*/  FMUL.FTZ R0, R24, UR8 ;  /* 0x0000000818007c20 */ /* 0x000fe20008410000 */
[----:B------:R-:W-:Y:S01]  /*5530*/  F2FP.BF16.F32.PACK_AB R27, R47, R40 ;  /* 0x000000282f1b723e */ /* 0x000fe200000010ff */
        /* <DEDUP_REMOVED lines=14> */
.L_x_232:
[----:B------:R-:W-:Y:S01]  /*5620*/  PRMT R0, R35, 0x7632, R0 ;  /* 0x0000763223007816 */ /* 0x000fe20000000000 */
[--C-:B------:R-:W-:Y:S01]  /*5630*/  FFMA.FTZ R52, R52, UR29, R116.reuse ;  /* 0x0000001d34347c23 */ /* 0x100fe20008010074 */
[----:B------:R-:W-:Y:S01]  /*5640*/  FFMA.FTZ R53, R53, UR29, R116 ;  /* 0x0000001d35357c23 */ /* 0x000fe20008010074 */
[----:B0-----:R-:W-:Y:S01]  /*5650*/  IMAD.U32 R40, R35, 0x10000, RZ ;  /* 0x0001000023287824 */ /* 0x001fe200078e00ff */
[----:B------:R-:W-:Y:S01]  /*5660*/  SHF.L.U32 R41, R0, 0x10, RZ ;  /* 0x0000001000297819 */ /* 0x000fe200000006ff */
[----:B------:R-:W-:Y:S01]  /*5670*/  FADD.FTZ R52, R93, -R52 ;  /* 0x800000345d347221 */ /* 0x000fe20000010000 */
[----:B------:R-:W-:Y:S01]  /*5680*/  FADD.FTZ R53, R94, -R53 ;  /* 0x800000355e357221 */ /* 0x000fe20000010000 */
[----:B------:R-:W-:Y:S01]  /*5690*/  PRMT R0, R34, 0x7632, R0 ;  /* 0x0000763222007816 */ /* 0x000fe20000000000 */
[--C-:B------:R-:W-:Y:S01]  /*56a0*/  FFMA.FTZ R55, R55, UR29, R116.reuse ;  /* 0x0000001d37377c23 */ /* 0x100fe20008010074 */
[----:B------:R-:W-:Y:S01]  /*56b0*/  FFMA.FTZ R54, R54, UR29, R116 ;  /* 0x0000001d36367c23 */ /* 0x000fe20008010074 */
[----:B------:R-:W-:Y:S01]  /*56c0*/  FFMA.FTZ R52, R52, UR11, R41 ;  /* 0x0000000b34347c23 */ /* 0x000fe20008010029 */
[----:B------:R-:W-:Y:S01]  /*56d0*/  FFMA.FTZ R53, R53, UR11, R40 ;  /* 0x0000000b35357c23 */ /* 0x000fe20008010028 */
[----:B------:R-:W-:Y:S01]  /*56e0*/  SHF.L.U32 R46, R34, 0x10, RZ ;  /* 0x00000010222e7819 */ /* 0x000fe200000006ff */
[----:B------:R-:W-:Y:S01]  /*56f0*/  FADD.FTZ R55, R96, -R55 ;  /* 0x8000003760377221 */ /* 0x000fe20000010000 */
[----:B------:R-:W-:Y:S01]  /*5700*/  SHF.L.U32 R41, R0, 0x10, RZ ;  /* 0x0000001000297819 */ /* 0x000fe200000006ff */
[----:B------:R-:W-:Y:S01]  /*5710*/  FADD.FTZ R54, R97, -R54 ;  /* 0x8000003661367221 */ /* 0x000fe20000010000 */
[----:B------:R-:W-:Y:S01]  /*5720*/  PRMT R40, R33, 0x7632, R40 ;  /* 0x0000763221287816 */ /* 0x000fe20000000028 */
[--C-:B------:R-:W-:Y:S01]  /*5730*/  FFMA.FTZ R91, R91, UR29, R116.reuse ;  /* 0x0000001d5b5b7c23 */ /* 0x100fe20008010074 */
[----:B------:R-:W-:Y:S01]  /*5740*/  ISETP.GE.U32.AND P3, PT, R48, RZ, PT ;  /* 0x000000ff3000720c */ /* 0x000fe20003f66070 */
[----:B------:R-:W-:Y:S01]  /*5750*/  FFMA.FTZ R90, R90, UR29, R116 ;  /* 0x0000001d5a5a7c23 */ /* 0x000fe20008010074 */
[----:B------:R-:W-:Y:S01]  /*5760*/  FMUL.FTZ R52, R52, UR8 ;  /* 0x0000000834347c20 */ /* 0x000fe20008410000 */
[----:B------:R-:W-:Y:S01]  /*5770*/  FMUL.FTZ R53, R53, UR8 ;  /* 0x0000000835357c20 */ /* 0x000fe20008410000 */
[----:B------:R-:W-:Y:S01]  /*5780*/  FFMA.FTZ R46, R55, UR11, R46 ;  /* 0x0000000b372e7c23 */ /* 0x000fe2000801002e */
[----:B------:R-:W-:Y:S01]  /*5790*/  FFMA.FTZ R54, R54, UR11, R41 ;  /* 0x0000000b36367c23 */ /* 0x000fe20008010029 */
[----:B------:R-:W-:Y:S01]  /*57a0*/  SHF.L.U32 R43, R40, 0x10, RZ ;  /* 0x00000010282b7819 */ /* 0x000fe200000006ff */
[----:B------:R-:W-:Y:S01]  /*57b0*/  FADD.FTZ R91, R98, -R91 ;  /* 0x8000005b625b7221 */ /* 0x000fe20000010000 */
[----:B------:R-:W-:Y:S01]  /*57c0*/  ISETP.GE.U32.AND.EX P3, PT, R49, 0x1000000, PT, P3 ;  /* 0x010000003100780c */ /* 0x000fe20003f66130 */
[----:B------:R-:W-:Y:S01]  /*57d0*/  FADD.FTZ R90, R99, -R90 ;  /* 0x8000005a635a7221 */ /* 0x000fe20000010000 */
[----:B------:R-:W-:Y:S01]  /*57e0*/  LOP3.LUT P6, RZ, R49, 0xff0000, RZ, 0xc0, !PT ;  /* 0x00ff000031ff7812 */ /* 0x000fe200078cc0ff */
[----:B------:R-:W-:Y:S01]  /*57f0*/  IMAD.U32 R42, R33, 0x10000, RZ ;  /* 0x00010000212a7824 */ /* 0x000fe200078e00ff */
[----:B------:R-:W-:Y:S01]  /*5800*/  PRMT R0, R32, 0x7632, R0 ;  /* 0x0000763220007816 */ /* 0x000fe20000000000 */
[--C-:B------:R-:W-:Y:S01]  /*5810*/  FFMA.FTZ R92, R92, UR29, R116.reuse ;  /* 0x0000001d5c5c7c23 */ /* 0x100fe20008010074 */
[----:B------:R-:W-:Y:S01]  /*5820*/  FFMA.FTZ R95, R95, UR29, R116 ;  /* 0x0000001d5f5f7c23 */ /* 0x000fe20008010074 */
[----:B------:R-:W-:Y:S01]  /*5830*/  FSEL R52, R52, RZ, P3 ;  /* 0x000000ff34347208 */ /* 0x000fe20001800000 */
[----:B------:R-:W-:Y:S01]  /*5840*/  FMUL.FTZ R46, R46, UR8 ;  /* 0x000000082e2e7c20 */ /* 0x000fe20008410000 */
[----:B------:R-:W-:Y:S01]  /*5850*/  FMUL.FTZ R54, R54, UR8 ;  /* 0x0000000836367c20 */ /* 0x000fe20008410000 */
[----:B------:R-:W-:Y:S01]  /*5860*/  FSEL R53, R53, RZ, P6 ;  /* 0x000000ff35357208 */ /* 0x000fe20003000000 */
[----:B------:R-:W-:Y:S01]  /*5870*/  FFMA.FTZ R42, R91, UR11, R42 ;  /* 0x0000000b5b2a7c23 */ /* 0x000fe2000801002a */
[----:B------:R-:W-:Y:S01]  /*5880*/  SHF.L.U32 R41, R0, 0x10, RZ ;  /* 0x0000001000297819 */ /* 0x000fe200000006ff */
[----:B------:R-:W-:Y:S01]  /*5890*/  FFMA.FTZ R43, R90, UR11, R43 ;  /* 0x0000000b5a2b7c23 */ /* 0x000fe2000801002b */
[----:B------:R-:W-:Y:S01]  /*58a0*/  LOP3.LUT P3, RZ, R49, 0xff, RZ, 0xc0, !PT ;  /* 0x000000ff31ff7812 */ /* 0x000fe2000786c0ff */
[----:B------:R-:W-:Y:S01]  /*58b0*/  FADD.FTZ R92, R101, -R92 ;  /* 0x8000005c655c7221 */ /* 0x000fe20000010000 */
[----:B------:R-:W-:Y:S01]  /*58c0*/  LOP3.LUT P6, RZ, R49, 0xff00, RZ, 0xc0, !PT ;  /* 0x0000ff0031ff7812 */ /* 0x000fe200078cc0ff */
[----:B------:R-:W-:Y:S01]  /*58d0*/  FADD.FTZ R95, R100, -R95 ;  /* 0x8000005f645f7221 */ /* 0x000fe20000010000 */
[----:B------:R-:W-:-:S02]  /*58e0*/  IMAD.U32 R0, R32, 0x10000, RZ ;  /* 0x0001000020007824 */ /* 0x000fc400078e00ff */
[----:B------:R-:W-:Y:S01]  /*58f0*/  FMUL.FTZ R42, R42, UR8 ;  /* 0x000000082a2a7c20 */ /* 0x000fe20008410000 */
[----:B------:R-:W-:Y:S01]  /*5900*/  FSEL R46, R46, RZ, P3 ;  /* 0x000000ff2e2e7208 */ /* 0x000fe20001800000 */
[----:B------:R-:W-:Y:S01]  /*5910*/  FMUL.FTZ R43, R43, UR8 ;  /* 0x000000082b2b7c20 */ /* 0x000fe20008410000 */
[----:B------:R-:W-:Y:S01]  /*5920*/  FSEL R51, R54, RZ, P6 ;  /* 0x000000ff36337208 */ /* 0x000fe20003000000 */
[----:B------:R-:W-:Y:S01]  /*5930*/  FFMA.FTZ R41, R92, UR11, R41 ;  /* 0x0000000b5c297c23 */ /* 0x000fe20008010029 */
[----:B------:R-:W-:Y:S01]  /*5940*/  FFMA.FTZ R0, R95, UR11, R0 ;  /* 0x0000000b5f007c23 */ /* 0x000fe20008010000 */
[C---:B------:R-:W-:Y:S02]  /*5950*/  LOP3.LUT P3, RZ, R48.reuse, 0xff0000, RZ, 0xc0, !PT ;  /* 0x00ff000030ff7812 */ /* 0x040fe4000786c0ff */
        /* <DEDUP_REMOVED lines=14> */
.L_x_231:
[----:B------:R-:W-:Y:S05]  /*5a40*/  @!P2 BRA `(.L_x_233) ;  /* 0x0000000000e8a947 */ /* 0x000fea0003800000 */
[--C-:B------:R-:W-:Y:S01]  /*5a50*/  FFMA.FTZ R52, R52, UR29, R116.reuse ;  /* 0x0000001d34347c23 */ /* 0x100fe20008010074 */
[--C-:B------:R-:W-:Y:S01]  /*5a60*/  FFMA.FTZ R53, R53, UR29, R116.reuse ;  /* 0x0000001d35357c23 */ /* 0x100fe20008010074 */
[--C-:B------:R-:W-:Y:S01]  /*5a70*/  FFMA.FTZ R55, R55, UR29, R116.reuse ;  /* 0x0000001d37377c23 */ /* 0x100fe20008010074 */
[----:B------:R-:W-:Y:S01]  /*5a80*/  FFMA.FTZ R54, R54, UR29, R116 ;  /* 0x0000001d36367c23 */ /* 0x000fe20008010074 */
[----:B------:R-:W-:Y:S01]  /*5a90*/  FADD.FTZ R52, R93, -R52 ;  /* 0x800000345d347221 */ /* 0x000fe20000010000 */
[----:B------:R-:W-:Y:S01]  /*5aa0*/  FADD.FTZ R53, R94, -R53 ;  /* 0x800000355e357221 */ /* 0x000fe20000010000 */
[----:B------:R-:W-:Y:S01]  /*5ab0*/  ISETP.GE.U32.AND P3, PT, R48, RZ, PT ;  /* 0x000000ff3000720c */ /* 0x000fe20003f66070 */
[----:B------:R-:W-:Y:S01]  /*5ac0*/  FADD.FTZ R55, R96, -R55 ;  /* 0x8000003760377221 */ /* 0x000fe20000010000 */
[----:B------:R-:W-:Y:S01]  /*5ad0*/  FMUL.FTZ R52, R52, UR11 ;  /* 0x0000000b34347c20 */ /* 0x000fe20008410000 */
[----:B0-----:R-:W-:Y:S01]  /*5ae0*/  FMUL.FTZ R27, R53, UR11 ;  /* 0x0000000b351b7c20 */ /* 0x001fe20008410000 */
[----:B------:R-:W-:Y:S01]  /*5af0*/  FADD.FTZ R54, R97, -R54 ;  /* 0x8000003661367221 */ /* 0x000fe20000010000 */
[--C-:B------:R-:W-:Y:S01]  /*5b00*/  FFMA.FTZ R91, R91, UR29, R116.reuse ;  /* 0x0000001d5b5b7c23 */ /* 0x100fe20008010074 */
[----:B------:R-:W-:Y:S01]  /*5b10*/  FFMA.FTZ R90, R90, UR29, R116 ;  /* 0x0000001d5a5a7c23 */ /* 0x000fe20008010074 */
[----:B------:R-:W-:Y:S01]  /*5b20*/  FMUL.FTZ R24, R52, UR8 ;  /* 0x0000000834187c20 */ /* 0x000fe20008410000 */
[----:B------:R-:W-:Y:S01]  /*5b30*/  ISETP.GE.U32.AND.EX P3, PT, R49, 0x1000000, PT, P3 ;  /* 0x010000003100780c */ /* 0x000fe20003f66130 */
[----:B------:R-:W-:Y:S01]  /*5b40*/  FMUL.FTZ R0, R27, UR8 ;  /* 0x000000081b007c20 */ /* 0x000fe20008410000 */
[----:B------:R-:W-:Y:S01]  /*5b50*/  LOP3.LUT P6, RZ, R49, 0xff0000, RZ, 0xc0, !PT ;  /* 0x00ff000031ff7812 */ /* 0x000fe200078cc0ff */
[----:B------:R-:W-:Y:S01]  /*5b60*/  FMUL.FTZ R55, R55, UR11 ;  /* 0x0000000b37377c20 */ /* 0x000fe20008410000 */
[----:B------:R-:W-:Y:S01]  /*5b70*/  FMUL.FTZ R54, R54, UR11 ;  /* 0x0000000b36367c20 */ /* 0x000fe20008410000 */
[----:B------:R-:W-:Y:S01]  /*5b80*/  FADD.FTZ R91, R98, -R91 ;  /* 0x8000005b625b7221 */ /* 0x000fe20000010000 */
[----:B------:R-:W-:Y:S01]  /*5b90*/  FADD.FTZ R90, R99, -R90 ;  /* 0x8000005a635a7221 */ /* 0x000fe20000010000 */
[--C-:B------:R-:W-:Y:S01]  /*5ba0*/  FFMA.FTZ R92, R92, UR29, R116.reuse ;  /* 0x0000001d5c5c7c23 */ /* 0x100fe20008010074 */
[----:B------:R-:W-:Y:S01]  /*5bb0*/  FFMA.FTZ R95, R95, UR29, R116 ;  /* 0x0000001d5f5f7c23 */ /* 0x000fe20008010074 */
[----:B------:R-:W-:Y:S01]  /*5bc0*/  FSEL R50, R24, RZ, P3 ;  /* 0x000000ff18327208 */ /* 0x000fe20001800000 */
[----:B------:R-:W-:Y:S01]  /*5bd0*/  FMUL.FTZ R24, R55, UR8 ;  /* 0x0000000837187c20 */ /* 0x000fe20008410000 */
[----:B------:R-:W-:Y:S01]  /*5be0*/  FSEL R43, R0, RZ, P6 ;  /* 0x000000ff002b7208 */ /* 0x000fe20003000000 */
[----:B------:R-:W-:Y:S01]  /*5bf0*/  FMUL.FTZ R26, R54, UR8 ;  /* 0x00000008361a7c20 */ /* 0x000fe20008410000 */
[----:B------:R-:W-:Y:S01]  /*5c00*/  LOP3.LUT P3, RZ, R49, 0xff, RZ, 0xc0, !PT ;  /* 0x000000ff31ff7812 */ /* 0x000fe2000786c0ff */
[----:B------:R-:W-:Y:S01]  /*5c10*/  FMUL.FTZ R25, R91, UR11 ;  /* 0x0000000b5b197c20 */ /* 0x000fe20008410000 */
[----:B------:R-:W-:Y:S01]  /*5c20*/  LOP3.LUT P6, RZ, R49, 0xff00, RZ, 0xc0, !PT ;  /* 0x0000ff0031ff7812 */ /* 0x000fe200078cc0ff */
[----:B------:R-:W-:Y:S01]  /*5c30*/  FMUL.FTZ R90, R90, UR11 ;  /* 0x0000000b5a5a7c20 */ /* 0x000fe20008410000 */
        /* <DEDUP_REMOVED lines=8> */
[----:B------:R-:W-:Y:S01]  /*5cc0*/  FMUL.FTZ R24, R95, UR11 ;  /* 0x0000000b5f187c20 */ /* 0x000fe20008410000 */
        /* <DEDUP_REMOVED lines=18> */
.L_x_233:
        /* <DEDUP_REMOVED lines=10> */
[----:B------:R-:W-:Y:S01]  /*5e90*/  ISETP.GE.U32.AND P3, PT, R48, RZ, PT ;  /* 0x000000ff3000720c */ /* 0x000fe20003f66070 */
[--C-:B------:R-:W-:Y:S01]  /*5ea0*/  FFMA.FTZ R91, R91, UR29, R116.reuse ;  /* 0x0000001d5b5b7c23 */ /* 0x100fe20008010074 */
[----:B------:R-:W-:Y:S01]  /*5eb0*/  FFMA.FTZ R90, R90, UR29, R116 ;  /* 0x0000001d5a5a7c23 */ /* 0x000fe20008010074 */
[----:B------:R-:W-:Y:S01]  /*5ec0*/  FMUL.FTZ R52, R52, UR8 ;  /* 0x0000000834347c20 */ /* 0x000fe20008410000 */
[----:B------:R-:W-:Y:S01]  /*5ed0*/  FMUL.FTZ R53, R53, UR8 ;  /* 0x0000000835357c20 */ /* 0x000fe20008410000 */
[----:B------:R-:W-:Y:S01]  /*5ee0*/  ISETP.GE.U32.AND.EX P3, PT, R49, 0x1000000, PT, P3 ;  /* 0x010000003100780c */ /* 0x000fe20003f66130 */
[----:B------:R-:W-:Y:S01]  /*5ef0*/  FMUL.FTZ R55, R55, UR11 ;  /* 0x0000000b37377c20 */ /* 0x000fe20008410000 */
[----:B------:R-:W-:Y:S01]  /*5f00*/  LOP3.LUT P6, RZ, R49, 0xff0000, RZ, 0xc0, !PT ;  /* 0x00ff000031ff7812 */ /* 0x000fe200078cc0ff */
[----:B------:R-:W-:Y:S01]  /*5f10*/  FMUL.FTZ R54, R54, UR11 ;  /* 0x0000000b36367c20 */ /* 0x000fe20008410000 */
[----:B------:R-:W-:Y:S01]  /*5f20*/  FADD.FTZ R91, R98, -R91 ;  /* 0x8000005b625b7221 */ /* 0x000fe20000010000 */
[----:B------:R-:W-:Y:S01]  /*5f30*/  FADD.FTZ R90, R99, -R90 ;  /* 0x8000005a635a7221 */ /* 0x000fe20000010000 */
[--C-:B------:R-:W-:Y:S01]  /*5f40*/  FFMA.FTZ R92, R92, UR29, R116.reuse ;  /* 0x0000001d5c5c7c23 */ /* 0x100fe20008010074 */
[----:B------:R-:W-:Y:S01]  /*5f50*/  FFMA.FTZ R95, R95, UR29, R116 ;  /* 0x0000001d5f5f7c23 */ /* 0x000fe20008010074 */
[----:B------:R-:W-:Y:S01]  /*5f60*/  FSEL R52, R52, RZ, P3 ;  /* 0x000000ff34347208 */ /* 0x000fe20001800000 */
[----:B------:R-:W-:Y:S01]  /*5f70*/  FMUL.FTZ R55, R55, UR8 ;  /* 0x0000000837377c20 */ /* 0x000fe20008410000 */
[----:B0-----:R-:W-:Y:S01]  /*5f80*/  FSEL R43, R53, RZ, P6 ;  /* 0x000000ff352b7208 */ /* 0x001fe20003000000 */
[----:B------:R-:W-:Y:S01]  /*5f90*/  FMUL.FTZ R54, R54, UR8 ;  /* 0x0000000836367c20 */ /* 0x000fe20008410000 */
[----:B------:R-:W-:Y:S01]  /*5fa0*/  LOP3.LUT P3, RZ, R49, 0xff, RZ, 0xc0, !PT ;  /* 0x000000ff31ff7812 */ /* 0x000fe2000786c0ff */
[----:B------:R-:W-:Y:S01]  /*5fb0*/  FMUL.FTZ R91, R91, UR11 ;  /* 0x0000000b5b5b7c20 */ /* 0x000fe20008410000 */
[----:B------:R-:W-:Y:S01]  /*5fc0*/  LOP3.LUT P6, RZ, R49, 0xff00, RZ, 0xc0, !PT ;  /* 0x0000ff0031ff7812 */ /* 0x000fe200078cc0ff */
[----:B------:R-:W-:Y:S01]  /*5fd0*/  FMUL.FTZ R90, R90, UR11 ;  /* 0x0000000b5a5a7c20 */ /* 0x000fe20008410000 */
[----:B------:R-:W-:Y:S01]  /*5fe0*/  FADD.FTZ R92, R101, -R92 ;  /* 0x8000005c655c7221 */ /* 0x000fe20000010000 */
[----:B------:R-:W-:Y:S01]  /*5ff0*/  FADD.FTZ R95, R100, -R95 ;  /* 0x8000005f645f7221 */ /* 0x000fe20000010000 */
        /* <DEDUP_REMOVED lines=12> */
[----:B------:R-:W-:-:S02]  /*60c0*/  LOP3.LUT P3, RZ, R48, 0xff00, RZ, 0xc0, !PT ;  /* 0x0000ff0030ff7812 */ /* 0x000fc4000786c0ff */
[----:B------:R-:W-:Y:S02]  /*60d0*/  LOP3.LUT P6, RZ, R48, 0xff, RZ, 0xc0, !PT ;  /* 0x000000ff30ff7812 */ /* 0x000fe400078cc0ff */
[----:B------:R-:W-:Y:S02]  /*60e0*/  FSEL R47, R92, RZ, P3 ;  /* 0x000000ff5c2f7208 */ /* 0x000fe40001800000 */
[----:B------:R-:W-:Y:S02]  /*60f0*/  FSEL R40, R95, RZ, P6 ;  /* 0x000000ff5f287208 */ /* 0x000fe40003000000 */
[----:B------:R-:W-:Y:S02]  /*6100*/  F2FP.BF16.F32.PACK_AB R43, R52, R43 ;  /* 0x0000002b342b723e */ /* 0x000fe400000010ff */
[----:B------:R-:W-:Y:S02]  /*6110*/  F2FP.BF16.F32.PACK_AB R42, R49, R42 ;  /* 0x0000002a312a723e */ /* 0x000fe400000010ff */
[----:B------:R-:W-:-:S02]  /*6120*/  F2FP.BF16.F32.PACK_AB R41, R90, R41 ;  /* 0x000000295a29723e */ /* 0x000fc400000010ff */
[----:B------:R-:W-:-:S07]  /*6130*/  F2FP.BF16.F32.PACK_AB R40, R47, R40 ;  /* 0x000000282f28723e */ /* 0x000fce00000010ff */
.L_x_229:
        /* <DEDUP_REMOVED lines=9> */
[----:B------:R-:W-:Y:S05]  /*61d0*/  BRA.U !UP1, `(.L_x_234) ;  /* 0xffffffa109e07547 */ /* 0x000fea000b83ffff */
[----:B------:R-:W-:Y:S01]  /*61e0*/  MOV R34, R4 ;  /* 0x0000000400227202 */ /* 0x000fe20000000f00 */
[----:B------:R-:W-:Y:S01]  /*61f0*/  IMAD.MOV.U32 R35, RZ, RZ, R5 ;  /* 0x000000ffff237224 */ /* 0x000fe200078e0005 */
[----:B0-----:R-:W-:Y:S01]  /*6200*/  MOV R38, R16 ;  /* 0x0000001000267202 */ /* 0x001fe20000000f00 */
        /* <DEDUP_REMOVED lines=28> */
[----:B------:R-:W-:-:S07]  /*63d0*/  MOV R19, R57 ;  /* 0x0000003900137202 */ /* 0x000fce0000000f00 */
.L_x_217:
        /* <DEDUP_REMOVED lines=16> */
.L_x_235:
        /* <DEDUP_REMOVED lines=10> */
.L_x_2767:


//--------------------- .text._ZN10layer_norm31ln_parallel_residual_bwd_kernelINS_13Kernel_traitsI6__halfS2_S2_S2_fjLj2048ELj1ELj1ELj4ELj16ENS_18Kernel_traits_baseILj2048ES2_S2_S2_S2_fjLj128EEEEELb0ELb0ELb0EEEvNS_9BwdParamsE --------------------------
	.section	.text._ZN10layer_norm31ln_parallel_residual_bwd_kernelINS_13Kernel_traitsI6__halfS2_S2_S2_fjLj2048ELj1ELj1ELj4ELj16ENS_18Kernel_traits_baseILj2048ES2_S2_S2_S2_fjLj128EEEEELb0ELb0ELb0EEEvNS_9BwdParamsE,"ax",@progbits
	.align	128
        .global         _ZN10layer_norm31ln_parallel_residual_bwd_kernelINS_13Kernel_traitsI6__halfS2_S2_S2_fjLj2048ELj1ELj1ELj4ELj16ENS_18Kernel_traits_baseILj2048ES2_S2_S2_S2_fjLj128EEEEELb0ELb0ELb0EEEvNS_9BwdParamsE
        .type           _ZN10layer_norm31ln_parallel_residual_bwd_kernelINS_13Kernel_traitsI6__halfS2_S2_S2_fjLj2048ELj1ELj1ELj4ELj16ENS_18Kernel_traits_baseILj2048ES2_S2_S2_S2_fjLj128EEEEELb0ELb0ELb0EEEvNS_9BwdParamsE,@function
        .size           _ZN10layer_norm31ln_parallel_residual_bwd_kernelINS_13Kernel_traitsI6__halfS2_S2_S2_fjLj2048ELj1ELj1ELj4ELj16ENS_18Kernel_traits_baseILj2048ES2_S2_S2_S2_fjLj128EEEEELb0ELb0ELb0EEEvNS_9BwdParamsE,(.L_x_2768 - _ZN10layer_norm31ln_parallel_residual_bwd_kernelINS_13Kernel_traitsI6__halfS2_S2_S2_fjLj2048ELj1ELj1ELj4ELj16ENS_18Kernel_traits_baseILj2048ES2_S2_S2_S2_fjLj128EEEEELb0ELb0ELb0EEEvNS_9BwdParamsE)
        .other          _ZN10layer_norm31ln_parallel_residual_bwd_kernelINS_13Kernel_traitsI6__halfS2_S2_S2_fjLj2048ELj1ELj1ELj4ELj16ENS_18Kernel_traits_baseILj2048ES2_S2_S2_S2_fjLj128EEEEELb0ELb0ELb0EEEvNS_9BwdParamsE,@"STO_CUDA_ENTRY STV_DEFAULT"
_ZN10layer_norm31ln_parallel_residual_bwd_kernelINS_13Kernel_traitsI6__halfS2_S2_S2_fjLj2048ELj1ELj1ELj4ELj16ENS_18Kernel_traits_baseILj2048ES2_S2_S2_S2_fjLj128EEEEELb0ELb0ELb0EEEvNS_9BwdParamsE:
.text._ZN10layer_norm31ln_parallel_residual_bwd_kernelINS_13Kernel_traitsI6__halfS2_S2_S2_fjLj2048ELj1ELj1ELj4ELj16ENS_18Kernel_traits_baseILj2048ES2_S2_S2_S2_fjLj128EEEEELb0ELb0ELb0EEEvNS_9BwdParamsE:
        /* <DEDUP_REMOVED lines=102> */
.L_x_263:
[----:B------:R-:W4:Y:S08]  /*0660*/  LDC.64 R4, c[0x0][0x3c0] ;  /* 0x0000f000ff047b82 */ /* 0x000f300000000a00 */
[----:B0--3--:R-:W0:Y:S01]  /*0670*/  LDC.64 R112, c[0x0][0x3c8] ;  /* 0x0000f200ff707b82 */ /* 0x009e220000000a00 */
[----:B----4-:R-:W-:-:S07]  /*0680*/  IMAD.WIDE R114, R0, 0x4, R4 ;  /* 0x0000000400727825 */ /* 0x010fce00078e0204 */
[----:B------:R-:W4:Y:S01]  /*0690*/  LDC R5, c[0x0][0x388] ;  /* 0x0000e200ff057b82 */ /* 0x000f220000000800 */
[----:B------:R-:W2:Y:S01]  /*06a0*/  LDG.E R114, desc[UR12][R114.64] ;  /* 0x0000000c72727981 */ /* 0x000ea2000c1e1900 */
[----:B0-----:R-:W-:-:S05]  /*06b0*/  IMAD.WIDE R112, R0, 0x4, R112 ;  /* 0x0000000400707825 */ /* 0x001fca00078e0270 */
[----:B-----5:R0:W5:Y:S01]  /*06c0*/  LDG.E R6, desc[UR12][R112.64] ;  /* 0x0000000c70067981 */ /* 0x020162000c1e1900 */
[----:B------:R-:W-:Y:S01]  /*06d0*/  BSSY.RECONVERGENT B0, `(.L_x_237) ;  /* 0x0000092000007945 */ /* 0x000fe20003800200 */
[----:B------:R-:W-:Y:S01]  /*06e0*/  HFMA2 R135, -RZ, RZ, 0, 0 ;  /* 0x00000000ff877431 */ /* 0x000fe200000001ff */
[----:B------:R-:W-:Y:S01]  /*06f0*/  ISETP.GE.U32.AND P4, PT, R2, 0x100, PT ;  /* 0x000001000200780c */ /* 0x000fe20003f86070 */
[----:B----4-:R-:W-:-:S05]  /*0700*/  IMAD R4, R0, R5, RZ ;  /* 0x0000000500047224 */ /* 0x010fca00078e02ff */
[----:B------:R-:W-:-:S04]  /*0710*/  SHF.R.S32.HI R117, RZ, 0x1f, R4 ;  /* 0x0000001fff757819 */ /* 0x000fc80000011404 */
[----:B------:R-:W-:-:S04]  /*0720*/  LEA.HI R117, R117, R4, RZ, 0x3 ;  /* 0x0000000475757211 */ /* 0x000fc800078f18ff */
[----:B------:R-:W-:Y:S02]  /*0730*/  LEA.HI.SX32 R4, R117, R144, 0x1d ;  /* 0x0000009075047211 */ /* 0x000fe400078feaff */
[----:B------:R-:W-:Y:S02]  /*0740*/  MOV R144, RZ ;  /* 0x000000ff00907202 */ /* 0x000fe40000000f00 */
[----:B------:R-:W-:Y:S02]  /*0750*/  MOV R145, R4 ;  /* 0x0000000400917202 */ /* 0x000fe40000000f00 */
[----:B--2---:R-:W-:Y:S01]  /*0760*/  FSEL R134, R114, RZ, !P3 ;  /* 0x000000ff72867208 */ /* 0x004fe20005800000 */
[----:B0-----:R-:W-:Y:S06]  /*0770*/  @!P5 BRA `(.L_x_238) ;  /* 0x00000008001cd947 */ /* 0x001fec0003800000 */
        /* <DEDUP_REMOVED lines=12> */
[----:B------:R-:W-:Y:S02]  /*0840*/  HADD2.F32 R14, -RZ, R93.H0_H0 ;  /* 0x2000005dff0e7230 */ /* 0x000fe40000004100 */
[----:B------:R-:W-:Y:S02]  /*0850*/  HADD2.F32 R150, -RZ, R94.H0_H0 ;  /* 0x2000005eff967230 */ /* 0x000fe40000004100 */
[----:B------:R-:W-:Y:S02]  /*0860*/  HADD2.F32 R7, -RZ, R96.H1_H1 ;  /* 0x30000060ff077230 */ /* 0x000fe40000004100 */
[----:B------:R-:W-:Y:S02]  /*0870*/  HADD2.F32 R142, -RZ, R98.H0_H0 ;  /* 0x20000062ff8e7230 */ /* 0x000fe40000004100 */
[----:B0-----:R-:W-:-:S05]  /*0880*/  @P0 IMAD.WIDE.U32 R12, R4, 0x10, R12 ;  /* 0x00000010040c0825 */ /* 0x001fca00078e000c */
[----:B------:R0:W5:Y:S01]  /*0890*/  @P0 LDG.E.128 R16, desc[UR12][R12.64] ;  /* 0x0000000c0c100981 */ /* 0x000162000c1e1d00 */
[----:B------:R-:W-:Y:S02]  /*08a0*/  HADD2.F32 R153, -RZ, R95.H1_H1 ;  /* 0x3000005fff997230 */ /* 0x000fe40000004100 */
[----:B------:R-:W-:Y:S02]  /*08b0*/  HADD2.F32 R151, -RZ, R99.H1_H1 ;  /* 0x30000063ff977230 */ /* 0x000fe40000004100 */
[----:B0-----:R-:W-:Y:S02]  /*08c0*/  HADD2.F32 R13, -RZ, R93.H1_H1 ;  /* 0x3000005dff0d7230 */ /* 0x001fe40000004100 */
[----:B------:R-:W-:Y:S02]  /*08d0*/  HADD2.F32 R12, -RZ, R97.H0_H0 ;  /* 0x20000061ff0c7230 */ /* 0x000fe40000004100 */
[--C-:B---3--:R-:W-:Y:S02]  /*08e0*/  HADD2.F32 R125, -RZ, R10.reuse.H0_H0 ;  /* 0x2000000aff7d7230 */ /* 0x108fe40000004100 */
[----:B------:R-:W-:-:S02]  /*08f0*/  HADD2.F32 R128, -RZ, R10.H1_H1 ;  /* 0x3000000aff807230 */ /* 0x000fc40000004100 */
[----:B------:R-:W-:Y:S02]  /*0900*/  HADD2.F32 R10, -RZ, R92.H0_H0 ;  /* 0x2000005cff0a7230 */ /* 0x000fe40000004100 */
[----:B------:R-:W-:Y:S01]  /*0910*/  FADD.FTZ R60, R60, R125 ;  /* 0x0000007d3c3c7221 */ /* 0x000fe20000010000 */
[----:B------:R-:W-:Y:S02]  /*0920*/  HADD2.F32 R149, -RZ, R8.H0_H0 ;  /* 0x20000008ff957230 */ /* 0x000fe40000004100 */
[----:B------:R-:W-:Y:S01]  /*0930*/  FADD.FTZ R61, R61, R128 ;  /* 0x000000803d3d7221 */ /* 0x000fe20000010000 */
[----:B--2---:R-:W-:Y:S02]  /*0940*/  HADD2.F32 R143, -RZ, R116.H0_H0 ;  /* 0x20000074ff8f7230 */ /* 0x004fe40000004100 */
[----:B------:R-:W-:Y:S02]  /*0950*/  HADD2.F32 R140, -RZ, R8.H1_H1 ;  /* 0x30000008ff8c7230 */ /* 0x000fe40000004100 */
[----:B------:R-:W-:Y:S01]  /*0960*/  FADD.FTZ R64, R64, R149 ;  /* 0x0000009540407221 */ /* 0x000fe20000010000 */
[----:B------:R-:W-:-:S02]  /*0970*/  HADD2.F32 R8, -RZ, R96.H0_H0 ;  /* 0x20000060ff087230 */ /* 0x000fc40000004100 */
[----:B------:R-:W-:Y:S01]  /*0980*/  FMUL.FTZ R3, R10, R143 ;  /* 0x0000008f0a037220 */ /* 0x000fe20000410000 */
[----:B------:R-:W-:Y:S02]  /*0990*/  HADD2.F32 R148, -RZ, R116.H1_H1 ;  /* 0x30000074ff947230 */ /* 0x000fe40000004100 */
[----:B------:R-:W-:Y:S01]  /*09a0*/  FADD.FTZ R32, R32, R143 ;  /* 0x0000008f20207221 */ /* 0x000fe20000010000 */
[--C-:B------:R-:W-:Y:S02]  /*09b0*/  HADD2.F32 R147, -RZ, R117.reuse.H0_H0 ;  /* 0x20000075ff937230 */ /* 0x100fe40000004100 */
[----:B------:R-:W-:Y:S01]  /*09c0*/  FFMA.FTZ R8, R8, R149, R3 ;  /* 0x0000009508087223 */ /* 0x000fe20000010003 */
[----:B------:R-:W-:Y:S02]  /*09d0*/  HADD2.F32 R3, -RZ, R92.H1_H1 ;  /* 0x3000005cff037230 */ /* 0x000fe40000004100 */
[----:B------:R-:W-:Y:S01]  /*09e0*/  FADD.FTZ R65, R65, R140 ;  /* 0x0000008c41417221 */ /* 0x000fe20000010000 */
[----:B------:R-:W-:-:S02]  /*09f0*/  HADD2.F32 R146, -RZ, R117.H1_H1 ;  /* 0x30000075ff927230 */ /* 0x000fc40000004100 */
[----:B------:R-:W-:Y:S01]  /*0a00*/  FADD.FTZ R33, R33, R148 ;  /* 0x0000009421217221 */ /* 0x000fe20000010000 */
[----:B------:R-:W-:Y:S02]  /*0a10*/  HADD2.F32 R145, -RZ, R118.H0_H0 ;  /* 0x20000076ff917230 */ /* 0x000fe40000004100 */
[----:B------:R-:W-:Y:S01]  /*0a20*/  FMUL.FTZ R10, R3, R148 ;  /* 0x00000094030a7220 */ /* 0x000fe20000410000 */
[--C-:B------:R-:W-:Y:S02]  /*0a30*/  HADD2.F32 R141, -RZ, R9.reuse.H0_H0 ;  /* 0x20000009ff8d7230 */ /* 0x100fe40000004100 */
[----:B------:R-:W-:Y:S01]  /*0a40*/  FADD.FTZ R34, R34, R147 ;  /* 0x0000009322227221 */ /* 0x000fe20000010000 */
[----:B------:R-:W-:Y:S02]  /*0a50*/  HADD2.F32 R126, -RZ, R9.H1_H1 ;  /* 0x30000009ff7e7230 */ /* 0x000fe40000004100 */
[----:B------:R-:W-:Y:S01]  /*0a60*/  FMUL.FTZ R9, R14, R147 ;  /* 0x000000930e097220 */ /* 0x000fe20000410000 */
[----:B------:R-:W-:-:S02]  /*0a70*/  HADD2.F32 R135, -RZ, R11.H0_H0 ;  /* 0x2000000bff877230 */ /* 0x000fc40000004100 */
[----:B------:R-:W-:Y:S01]  /*0a80*/  FMUL.FTZ R14, R13, R146 ;  /* 0x000000920d0e7220 */ /* 0x000fe20000410000 */
[----:B------:R-:W-:Y:S02]  /*0a90*/  HADD2.F32 R144, -RZ, R11.H1_H1 ;  /* 0x3000000bff907230 */ /* 0x000fe40000004100 */
[----:B------:R-:W-:Y:S01]  /*0aa0*/  FMUL.FTZ R3, R150, R145 ;  /* 0x0000009196037220 */ /* 0x000fe20000410000 */
[----:B------:R-:W-:Y:S02]  /*0ab0*/  HADD2.F32 R11, -RZ, R97.H1_H1 ;  /* 0x30000061ff0b7230 */ /* 0x000fe40000004100 */
[----:B------:R-:W-:Y:S01]  /*0ac0*/  FFMA.FTZ R7, R7, R140, R10 ;  /* 0x0000008c07077223 */ /* 0x000fe2000001000a */
[--C-:B------:R-:W-:Y:S02]  /*0ad0*/  HADD2.F32 R117, -RZ, R119.reuse.H0_H0 ;  /* 0x20000077ff757230 */ /* 0x100fe40000004100 */
[----:B------:R-:W-:Y:S01]  /*0ae0*/  FFMA.FTZ R9, R12, R141, R9 ;  /* 0x0000008d0c097223 */ /* 0x000fe20000010009 */
[----:B------:R-:W-:-:S02]  /*0af0*/  HADD2.F32 R116, -RZ, R119.H1_H1 ;  /* 0x30000077ff747230 */ /* 0x000fc40000004100 */
[----:B------:R-:W-:Y:S01]  /*0b00*/  FFMA.FTZ R10, R11, R126, R14 ;  /* 0x0000007e0b0a7223 */ /* 0x000fe2000001000e */
[----:B------:R-:W-:Y:S01]  /*0b10*/  FFMA.FTZ R11, R142, R125, R3 ;  /* 0x0000007d8e0b7223 */ /* 0x000fe20000010003 */
[----:B----4-:R-:W-:Y:S02]  /*0b20*/  HADD2.F32 R3, -RZ, R112.H0_H0 ;  /* 0x20000070ff037230 */ /* 0x010fe40000004100 */
[----:B------:R-:W-:Y:S01]  /*0b30*/  FADD.FTZ R66, R66, R141 ;  /* 0x0000008d42427221 */ /* 0x000fe20000010000 */
[----:B------:R-:W-:Y:S02]  /*0b40*/  HADD2.F32 R118, -RZ, R118.H1_H1 ;  /* 0x30000076ff767230 */ /* 0x000fe40000004100 */
[----:B------:R-:W-:Y:S01]  /*0b50*/  FADD.FTZ R62, R62, R135 ;  /* 0x000000873e3e7221 */ /* 0x000fe20000010000 */
[----:B------:R-:W-:Y:S02]  /*0b60*/  HADD2.F32 R119, -RZ, R94.H1_H1 ;  /* 0x3000005eff777230 */ /* 0x000fe40000004100 */
[----:B------:R-:W-:Y:S01]  /*0b70*/  FADD.FTZ R3, -R134, R3 ;  /* 0x0000000386037221 */ /* 0x000fe20000010100 */
[----:B------:R-:W-:-:S02]  /*0b80*/  HADD2.F32 R142, -RZ, R95.H0_H0 ;  /* 0x2000005fff8e7230 */ /* 0x000fc40000004100 */
[----:B------:R-:W-:Y:S01]  /*0b90*/  FADD.FTZ R67, R67, R126 ;  /* 0x0000007e43437221 */ /* 0x000fe20000010000 */
[----:B------:R-:W-:Y:S02]  /*0ba0*/  HADD2.F32 R13, -RZ, R98.H1_H1 ;  /* 0x30000062ff0d7230 */ /* 0x000fe40000004100 */
[----:B-----5:R-:W-:Y:S01]  /*0bb0*/  FMUL.FTZ R3, R6, R3 ;  /* 0x0000000306037220 */ /* 0x020fe20000410000 */
[----:B------:R-:W-:Y:S02]  /*0bc0*/  HADD2.F32 R14, -RZ, R99.H0_H0 ;  /* 0x20000063ff0e7230 */ /* 0x000fe40000004100 */
[----:B------:R-:W-:Y:S01]  /*0bd0*/  FMUL.FTZ R12, R119, R118 ;  /* 0x00000076770c7220 */ /* 0x000fe20000410000 */
[----:B------:R-:W-:Y:S01]  /*0be0*/  FMUL.FTZ R119, R142, R117 ;  /* 0x000000758e777220 */ /* 0x000fe20000410000 */
[----:B------:R-:W-:Y:S01]  /*0bf0*/  FFMA.FTZ R80, R3, R149, R80 ;  /* 0x0000009503507223 */ /* 0x000fe20000010050 */
[----:B------:R-:W-:Y:S02]  /*0c00*/  HADD2.F32 R149, -RZ, R113.H0_H0 ;  /* 0x20000071ff957230 */ /* 0x000fe40000004100 */
[----:B------:R-:W-:Y:S01]  /*0c10*/  FFMA.FTZ R12, R13, R128, R12 ;  /* 0x000000800d0c7223 */ /* 0x000fe2000001000c */
[----:B------:R-:W-:Y:S01]  /*0c20*/  FFMA.FTZ R13, R14, R135, R119 ;  /* 0x000000870e0d7223 */ /* 0x000fe20000010077 */
[----:B------:R-:W-:-:S02]  /*0c30*/  HADD2.F32 R119, -RZ, R112.H1_H1 ;  /* 0x30000070ff777230 */ /* 0x000fc40000004100 */
[----:B------:R-:W-:Y:S01]  /*0c40*/  FMUL.FTZ R142, R153, R116 ;  /* 0x00000074998e7220 */ /* 0x000fe20000410000 */
[----:B------:R-:W-:Y:S01]  /*0c50*/  FFMA.FTZ R48, R3, R143, R48 ;  /* 0x0000008f03307223 */ /* 0x000fe20000010030 */
[C---:B------:R-:W-:Y:S01]  /*0c60*/  FADD.FTZ R143, -R134.reuse, R149 ;  /* 0x00000095868f7221 */ /* 0x040fe20000010100 */
[----:B------:R-:W-:Y:S02]  /*0c70*/  HADD2.F32 R113, -RZ, R113.H1_H1 ;  /* 0x30000071ff717230 */ /* 0x000fe40000004100 */
[----:B------:R-:W-:Y:S01]  /*0c80*/  FADD.FTZ R119, -R134, R119 ;  /* 0x0000007786777221 */ /* 0x000fe20000010100 */
[----:B------:R-:W-:Y:S01]  /*0c90*/  FFMA.FTZ R14, R151, R144, R142 ;  /* 0x00000090970e7223 */ /* 0x000fe2000001008e */
[----:B------:R-:W-:Y:S02]  /*0ca0*/  HADD2.F32 R151, -RZ, R114.H0_H0 ;  /* 0x20000072ff977230 */ /* 0x000fe40000004100 */
[C---:B------:R-:W-:Y:S01]  /*0cb0*/  FMUL.FTZ R143, R6.reuse, R143 ;  /* 0x0000008f068f7220 */ /* 0x040fe20000410000 */
[----:B------:R-:W-:Y:S01]  /*0cc0*/  FMUL.FTZ R142, R6, R119 ;  /* 0x00000077068e7220 */ /* 0x000fe20000410000 */
[C---:B------:R-:W-:Y:S01]  /*0cd0*/  FADD.FTZ R113, -R134.reuse, R113 ;  /* 0x0000007186717221 */ /* 0x040fe20000010100 */
[----:B------:R-:W-:Y:S01]  /*0ce0*/  FADD.FTZ R112, RZ, R8 ;  /* 0x00000008ff707221 */ /* 0x000fe20000010000 */
[----:B------:R-:W-:Y:S01]  /*0cf0*/  FFMA.FTZ R82, R143, R141, R82 ;  /* 0x0000008d8f527223 */ /* 0x000fe20000010052 */
[----:B------:R-:W-:Y:S01]  /*0d00*/  FADD.FTZ R141, -R134, R151 ;  /* 0x00000097868d7221 */ /* 0x000fe20000010100 */
[----:B------:R-:W-:Y:S01]  /*0d10*/  FFMA.FTZ R81, R142, R140, R81 ;  /* 0x0000008c8e517223 */ /* 0x000fe20000010051 */
[----:B------:R-:W-:Y:S01]  /*0d20*/  FMUL.FTZ R140, R6, R113 ;  /* 0x00000071068c7220 */ /* 0x000fe20000410000 */
[----:B------:R-:W-:Y:S01]  /*0d30*/  FFMA.FTZ R113, R3, R8, RZ ;  /* 0x0000000803717223 */ /* 0x000fe200000100ff */
[----:B------:R-:W-:-:S02]  /*0d40*/  HADD2.F32 R155, -RZ, R115.H0_H0 ;  /* 0x20000073ff9b7230 */ /* 0x000fc40000004100 */
[----:B------:R-:W-:Y:S01]  /*0d50*/  FMUL.FTZ R141, R6, R141 ;  /* 0x0000008d068d7220 */ /* 0x000fe20000410000 */
[----:B------:R-:W-:Y:S02]  /*0d60*/  HADD2.F32 R153, -RZ, R114.H1_H1 ;  /* 0x30000072ff997230 */ /* 0x000fe40000004100 */
[----:B------:R-:W-:Y:S01]  /*0d70*/  FADD.FTZ R112, R112, R7 ;  /* 0x0000000770707221 */ /* 0x000fe20000010000 */
[----:B------:R-:W-:Y:S01]  /*0d80*/  FFMA.FTZ R114, R142, R7, R113 ;  /* 0x000000078e727223 */ /* 0x000fe20000010071 */
[----:B------:R-:W-:Y:S01]  /*0d90*/  FFMA.FTZ R76, R141, R125, R76 ;  /* 0x0000007d8d4c7223 */ /* 0x000fe2000001004c */
[----:B------:R-:W-:Y:S01]  /*0da0*/  FADD.FTZ R125, -R134, R155 ;  /* 0x0000009b867d7221 */ /* 0x000fe20000010100 */
[----:B------:R-:W-:Y:S01]  /*0db0*/  FADD.FTZ R113, R112, R9 ;  /* 0x0000000970717221 */ /* 0x000fe20000010000 */
[----:B------:R-:W-:Y:S01]  /*0dc0*/  FFMA.FTZ R119, R143, R9, R114 ;  /* 0x000000098f777223 */ /* 0x000fe20000010072 */
[----:B------:R-:W-:Y:S02]  /*0dd0*/  HADD2.F32 R115, -RZ, R115.H1_H1 ;  /* 0x30000073ff737230 */ /* 0x000fe40000004100 */
[----:B------:R-:W-:Y:S01]  /*0de0*/  FMUL.FTZ R125, R6, R125 ;  /* 0x0000007d067d7220 */ /* 0x000fe20000410000 */
[----:B------:R-:W-:Y:S01]  /*0df0*/  FADD.FTZ R153, -R134, R153 ;  /* 0x0000009986997221 */ /* 0x000fe20000010100 */
[----:B------:R-:W-:Y:S01]  /*0e00*/  FADD.FTZ R112, R113, R10 ;  /* 0x0000000a71707221 */ /* 0x000fe20000010000 */
[C---:B------:R-:W-:Y:S01]  /*0e10*/  FFMA.FTZ R114, R140.reuse, R10, R119 ;  /* 0x0000000a8c727223 */ /* 0x040fe20000010077 */
[----:B------:R-:W-:Y:S01]  /*0e20*/  FFMA.FTZ R78, R125, R135, R78 ;  /* 0x000000877d4e7223 */ /* 0x000fe2000001004e */
[----:B------:R-:W-:Y:S01]  /*0e30*/  FFMA.FTZ R83, R140, R126, R83 ;  /* 0x0000007e8c537223 */ /* 0x000fe20000010053 */
[----:B------:R-:W-:Y:S01]  /*0e40*/  FADD.FTZ R135, -R134, R115 ;  /* 0x0000007386877221 */ /* 0x000fe20000010100 */
[----:B------:R-:W-:Y:S01]  /*0e50*/  FMUL.FTZ R126, R6, R153 ;  /* 0x00000099067e7220 */ /* 0x000fe20000410000 */
[----:B------:R-:W-:Y:S01]  /*0e60*/  FADD.FTZ R113, R112, R11 ;  /* 0x0000000b70717221 */ /* 0x000fe20000010000 */
[----:B------:R-:W-:Y:S01]  /*0e70*/  FFMA.FTZ R115, R141, R11, R114 ;  /* 0x0000000b8d737223 */ /* 0x000fe20000010072 */
[----:B------:R-:W-:Y:S01]  /*0e80*/  FADD.FTZ R28, R28, R145 ;  /* 0x000000911c1c7221 */ /* 0x000fe20000010000 */
[C---:B------:R-:W-:Y:S01]  /*0e90*/  FFMA.FTZ R77, R126.reuse, R128, R77 ;  /* 0x000000807e4d7223 */ /* 0x040fe2000001004d */
[----:B------:R-:W-:Y:S01]  /*0ea0*/  FADD.FTZ R112, R113, R12 ;  /* 0x0000000c71707221 */ /* 0x000fe20000010000 */
[----:B------:R-:W-:Y:S01]  /*0eb0*/  FFMA.FTZ R114, R126, R12, R115 ;  /* 0x0000000c7e727223 */ /* 0x000fe20000010073 */
[----:B------:R-:W-:Y:S01]  /*0ec0*/  FMUL.FTZ R128, R6, R135 ;  /* 0x0000008706807220 */ /* 0x000fe20000410000 */
[----:B------:R-:W-:Y:S01]  /*0ed0*/  FFMA.FTZ R44, R141, R145, R44 ;  /* 0x000000918d2c7223 */ /* 0x000fe2000001002c */
[----:B------:R-:W-:Y:S01]  /*0ee0*/  FADD.FTZ R135, R112, R13 ;  /* 0x0000000d70877221 */ /* 0x000fe20000010000 */
[----:B------:R-:W-:Y:S01]  /*0ef0*/  FFMA.FTZ R113, R125, R13, R114 ;  /* 0x0000000d7d717223 */ /* 0x000fe20000010072 */
[----:B------:R-:W-:Y:S01]  /*0f00*/  FADD.FTZ R63, R63, R144 ;  /* 0x000000903f3f7221 */ /* 0x000fe20000010000 */
[----:B------:R-:W-:Y:S01]  /*0f10*/  FFMA.FTZ R79, R128, R144, R79 ;  /* 0x00000090804f7223 */ /* 0x000fe2000001004f */
[----:B------:R-:W-:Y:S01]  /*0f20*/  FFMA.FTZ R49, R142, R148, R49 ;  /* 0x000000948e317223 */ /* 0x000fe20000010031 */
        /* <DEDUP_REMOVED lines=12> */
.L_x_238:
[----:B-1-3--:R-:W-:Y:S05]  /*0ff0*/  BSYNC.RECONVERGENT B0 ;  /* 0x0000000000007941 */ /* 0x00afea0003800200 */
.L_x_237:
        /* <DEDUP_REMOVED lines=14> */
[--C-:B------:R-:W-:Y:S02]  /*10e0*/  HADD2.F32 R136, -RZ, R84.reuse.H0_H0 ;  /* 0x20000054ff887230 */ /* 0x100fe40000004100 */
[----:B------:R-:W-:Y:S02]  /*10f0*/  HADD2.F32 R129, -RZ, R84.H1_H1 ;  /* 0x30000054ff817230 */ /* 0x000fe40000004100 */
[--C-:B------:R-:W-:Y:S02]  /*1100*/  HADD2.F32 R124, -RZ, R88.reuse.H0_H0 ;  /* 0x20000058ff7c7230 */ /* 0x100fe40000004100 */
[----:B------:R-:W-:Y:S02]  /*1110*/  HADD2.F32 R127, -RZ, R88.H1_H1 ;  /* 0x30000058ff7f7230 */ /* 0x000fe40000004100 */
[----:B------:R-:W-:Y:S02]  /*1120*/  HADD2.F32 R138, -RZ, R85.H0_H0 ;  /* 0x20000055ff8a7230 */ /* 0x000fe40000004100 */
[----:B------:R-:W-:-:S02]  /*1130*/  HADD2.F32 R148, -RZ, R86.H0_H0 ;  /* 0x20000056ff947230 */ /* 0x000fc40000004100 */
[----:B------:R-:W-:Y:S02]  /*1140*/  HADD2.F32 R149, -RZ, R86.H1_H1 ;  /* 0x30000056ff957230 */ /* 0x000fe40000004100 */
[----:B0-----:R-:W-:-:S05]  /*1150*/  @P0 IMAD.WIDE.U32 R130, R145, 0x10, R130 ;  /* 0x0000001091820825 */ /* 0x001fca00078e0082 */
[----:B------:R0:W5:Y:S01]  /*1160*/  @P0 LDG.E.128 R100, desc[UR12][R130.64] ;  /* 0x0000000c82640981 */ /* 0x000162000c1e1d00 */
[--C-:B------:R-:W-:Y:S02]  /*1170*/  HADD2.F32 R147, -RZ, R90.reuse.H1_H1 ;  /* 0x3000005aff937230 */ /* 0x100fe40000004100 */
[----:B0-----:R-:W-:Y:S02]  /*1180*/  HADD2.F32 R130, -RZ, R89.H0_H0 ;  /* 0x20000059ff827230 */ /* 0x001fe40000004100 */
[----:B------:R-:W-:Y:S02]  /*1190*/  HADD2.F32 R146, -RZ, R90.H0_H0 ;  /* 0x2000005aff927230 */ /* 0x000fe40000004100 */
[--C-:B---3--:R-:W-:Y:S02]  /*11a0*/  HADD2.F32 R133, -RZ, R112.reuse.H0_H0 ;  /* 0x20000070ff857230 */ /* 0x108fe40000004100 */
[----:B------:R-:W-:-:S03]  /*11b0*/  HADD2.F32 R112, -RZ, R112.H1_H1 ;  /* 0x30000070ff707230 */ /* 0x000fc60000004100 */
[----:B------:R-:W-:Y:S01]  /*11c0*/  FMUL.FTZ R15, R136, R133 ;  /* 0x00000085880f7220 */ /* 0x000fe20000410000 */
[--C-:B----4-:R-:W-:Y:S02]  /*11d0*/  HADD2.F32 R145, -RZ, R116.reuse.H0_H0 ;  /* 0x20000074ff917230 */ /* 0x110fe40000004100 */
[----:B------:R-:W-:Y:S02]  /*11e0*/  HADD2.F32 R132, -RZ, R116.H1_H1 ;  /* 0x30000074ff847230 */ /* 0x000fe40000004100 */
[----:B------:R-:W-:Y:S01]  /*11f0*/  FMUL.FTZ R116, R129, R112 ;  /* 0x0000007081747220 */ /* 0x000fe20000410000 */
[--C-:B------:R-:W-:Y:S02]  /*1200*/  HADD2.F32 R137, -RZ, R117.reuse.H0_H0 ;  /* 0x20000075ff897230 */ /* 0x100fe40000004100 */
[----:B------:R-:W-:Y:S01]  /*1210*/  FFMA.FTZ R124, R124, R145, R15 ;  /* 0x000000917c7c7223 */ /* 0x000fe2000001000f */
[----:B------:R-:W-:Y:S02]  /*1220*/  HADD2.F32 R136, -RZ, R117.H1_H1 ;  /* 0x30000075ff887230 */ /* 0x000fe40000004100 */
[----:B------:R-:W-:Y:S01]  /*1230*/  FFMA.FTZ R15, R127, R132, R116 ;  /* 0x000000847f0f7223 */ /* 0x000fe20000010074 */
[----:B------:R-:W-:-:S02]  /*1240*/  HADD2.F32 R117, -RZ, R113.H0_H0 ;  /* 0x20000071ff757230 */ /* 0x000fc40000004100 */
[----:B------:R-:W-:Y:S02]  /*1250*/  HADD2.F32 R129, -RZ, R85.H1_H1 ;  /* 0x30000055ff817230 */ /* 0x000fe40000004100 */
[----:B------:R-:W-:Y:S02]  /*1260*/  HADD2.F32 R116, -RZ, R113.H1_H1 ;  /* 0x30000071ff747230 */ /* 0x000fe40000004100 */
[--C-:B------:R-:W-:Y:S02]  /*1270*/  HADD2.F32 R113, -RZ, R114.reuse.H0_H0 ;  /* 0x20000072ff717230 */ /* 0x100fe40000004100 */
[----:B------:R-:W-:Y:S02]  /*1280*/  HADD2.F32 R114, -RZ, R114.H1_H1 ;  /* 0x30000072ff727230 */ /* 0x000fe40000004100 */
[----:B------:R-:W-:Y:S01]  /*1290*/  FMUL.FTZ R131, R138, R117 ;  /* 0x000000758a837220 */ /* 0x000fe20000410000 */
[----:B------:R-:W-:Y:S02]  /*12a0*/  HADD2.F32 R127, -RZ, R89.H1_H1 ;  /* 0x30000059ff7f7230 */ /* 0x000fe40000004100 */
[----:B------:R-:W-:Y:S01]  /*12b0*/  FMUL.FTZ R138, R129, R116 ;  /* 0x00000074818a7220 */ /* 0x000fe20000410000 */
[----:B------:R-:W-:-:S02]  /*12c0*/  HADD2.F32 R139, -RZ, R118.H0_H0 ;  /* 0x20000076ff8b7230 */ /* 0x000fc40000004100 */
[----:B------:R-:W-:Y:S01]  /*12d0*/  FMUL.FTZ R129, R148, R113 ;  /* 0x0000007194817220 */ /* 0x000fe20000410000 */
[----:B------:R-:W-:Y:S02]  /*12e0*/  HADD2.F32 R118, -RZ, R118.H1_H1 ;  /* 0x30000076ff767230 */ /* 0x000fe40000004100 */
[----:B------:R-:W-:Y:S01]  /*12f0*/  FMUL.FTZ R148, R149, R114 ;  /* 0x0000007295947220 */ /* 0x000fe20000410000 */
[----:B------:R-:W-:Y:S01]  /*1300*/  FFMA.FTZ R131, R130, R137, R131 ;  /* 0x0000008982837223 */ /* 0x000fe20000010083 */
[----:B------:R-:W-:Y:S02]  /*1310*/  FFMA.FTZ R130, R127, R136, R138 ;  /* 0x000000887f827223 */ /* 0x000fe4000001008a */
[----:B------:R-:W-:Y:S01]  /*1320*/  FFMA.FTZ R127, R147, R118, R148 ;  /* 0x00000076937f7223 */ /* 0x000fe20000010094 */
[----:B--2---:R-:W-:Y:S02]  /*1330*/  HADD2.F32 R147, -RZ, R120.H0_H0 ;  /* 0x20000078ff937230 */ /* 0x004fe40000004100 */
[----:B------:R-:W-:-:S02]  /*1340*/  HADD2.F32 R153, -RZ, R121.H0_H0 ;  /* 0x20000079ff997230 */ /* 0x000fc40000004100 */
[----:B------:R-:W-:Y:S02]  /*1350*/  HADD2.F32 R155, -RZ, R121.H1_H1 ;  /* 0x30000079ff9b7230 */ /* 0x000fe40000004100 */
[----:B------:R-:W-:Y:S01]  /*1360*/  FADD.FTZ R121, -R134, R147 ;  /* 0x0000009386797221 */ /* 0x000fe20000010100 */
[----:B------:R-:W-:-:S03]  /*1370*/  HADD2.F32 R149, -RZ, R120.H1_H1 ;  /* 0x30000078ff957230 */ /* 0x000fc60000004100 */
[----:B-----5:R-:W-:Y:S01]  /*1380*/  FMUL.FTZ R121, R6, R121 ;  /* 0x0000007906797220 */ /* 0x020fe20000410000 */
[----:B------:R-:W-:Y:S02]  /*1390*/  HADD2.F32 R151, -RZ, R123.H0_H0 ;  /* 0x2000007bff977230 */ /* 0x000fe40000004100 */
[----:B------:R-:W-:Y:S01]  /*13a0*/  FADD.FTZ R56, R56, R145 ;  /* 0x0000009138387221 */ /* 0x000fe20000010000 */
[--C-:B------:R-:W-:Y:S02]  /*13b0*/  HADD2.F32 R157, -RZ, R122.reuse.H0_H0 ;  /* 0x2000007aff9d7230 */ /* 0x100fe40000004100 */
[----:B------:R-:W-:Y:S01]  /*13c0*/  FFMA.FTZ R72, R121, R145, R72 ;  /* 0x0000009179487223 */ /* 0x000fe20000010048 */
[----:B------:R-:W-:Y:S02]  /*13d0*/  HADD2.F32 R159, -RZ, R122.H1_H1 ;  /* 0x3000007aff9f7230 */ /* 0x000fe40000004100 */
[----:B------:R-:W-:Y:S02]  /*13e0*/  HADD2.F32 R122, -RZ, R87.H0_H0 ;  /* 0x20000057ff7a7230 */ /* 0x000fe40000004100 */
[----:B------:R-:W-:-:S02]  /*13f0*/  HADD2.F32 R145, -RZ, R115.H0_H0 ;  /* 0x20000073ff917230 */ /* 0x000fc40000004100 */
[----:B------:R-:W-:Y:S02]  /*1400*/  HADD2.F32 R161, -RZ, R123.H1_H1 ;  /* 0x3000007bffa17230 */ /* 0x000fe40000004100 */
[C---:B------:R-:W-:Y:S01]  /*1410*/  FADD.FTZ R123, -R134.reuse, R149 ;  /* 0x00000095867b7221 */ /* 0x040fe20000010100 */
[----:B------:R-:W-:Y:S01]  /*1420*/  FADD.FTZ R149, -R134, R151 ;  /* 0x0000009786957221 */ /* 0x000fe20000010100 */
[----:B------:R-:W-:Y:S01]  /*1430*/  FADD.FTZ R24, R24, R133 ;  /* 0x0000008518187221 */ /* 0x000fe20000010000 */
[----:B------:R-:W-:Y:S01]  /*1440*/  FFMA.FTZ R40, R121, R133, R40 ;  /* 0x0000008579287223 */ /* 0x000fe20000010028 */
[----:B------:R-:W-:Y:S02]  /*1450*/  HADD2.F32 R120, -RZ, R91.H0_H0 ;  /* 0x2000005bff787230 */ /* 0x000fe40000004100 */
[----:B------:R-:W-:Y:S01]  /*1460*/  FMUL.FTZ R133, R122, R145 ;  /* 0x000000917a857220 */ /* 0x000fe20000410000 */
[----:B------:R-:W-:Y:S02]  /*1470*/  HADD2.F32 R151, -RZ, R119.H0_H0 ;  /* 0x20000077ff977230 */ /* 0x000fe40000004100 */
[C---:B------:R-:W-:Y:S01]  /*1480*/  FADD.FTZ R153, -R134.reuse, R153 ;  /* 0x0000009986997221 */ /* 0x040fe20000010100 */
[----:B------:R-:W-:-:S02]  /*1490*/  FADD.FTZ R157, -R134, R157 ;  /* 0x0000009d869d7221 */ /* 0x000fc40000010100 */
[----:B------:R-:W-:Y:S01]  /*14a0*/  FFMA.FTZ R120, R120, R151, R133 ;  /* 0x0000009778787223 */ /* 0x000fe20000010085 */
[C---:B------:R-:W-:Y:S01]  /*14b0*/  FMUL.FTZ R133, R6.reuse, R153 ;  /* 0x0000009906857220 */ /* 0x040fe20000410000 */
[----:B------:R-:W-:Y:S01]  /*14c0*/  FMUL.FTZ R122, R6, R123 ;  /* 0x0000007b067a7220 */ /* 0x000fe20000410000 */
[----:B------:R-:W-:Y:S01]  /*14d0*/  FADD.FTZ R58, R58, R137 ;  /* 0x000000893a3a7221 */ /* 0x000fe20000010000 */
[----:B------:R-:W-:Y:S01]  /*14e0*/  FADD.FTZ R155, -R134, R155 ;  /* 0x0000009b869b7221 */ /* 0x000fe20000010100 */
[----:B------:R-:W-:Y:S01]  /*14f0*/  FFMA.FTZ R74, R133, R137, R74 ;  /* 0x00000089854a7223 */ /* 0x000fe2000001004a */
[----:B------:R-:W-:Y:S01]  /*1500*/  FMUL.FTZ R137, R6, R157 ;  /* 0x0000009d06897220 */ /* 0x000fe20000410000 */
[C---:B------:R-:W-:Y:S01]  /*1510*/  FADD.FTZ R159, -R134.reuse, R159 ;  /* 0x0000009f869f7221 */ /* 0x040fe20000010100 */
[----:B------:R-:W-:Y:S01]  /*1520*/  FADD.FTZ R147, -R134, R161 ;  /* 0x000000a186937221 */ /* 0x000fe20000010100 */
[----:B------:R-:W-:Y:S02]  /*1530*/  HADD2.F32 R134, -RZ, R115.H1_H1 ;  /* 0x30000073ff867230 */ /* 0x000fe40000004100 */
[----:B------:R-:W-:Y:S01]  /*1540*/  FADD.FTZ R57, R57, R132 ;  /* 0x0000008439397221 */ /* 0x000fe20000010000 */
[----:B------:R-:W-:-:S02]  /*1550*/  HADD2.F32 R161, -RZ, R87.H1_H1 ;  /* 0x30000057ffa17230 */ /* 0x000fc40000004100 */
        /* <DEDUP_REMOVED lines=8> */
[----:B------:R-:W-:Y:S01]  /*15e0*/  FFMA.FTZ R129, R146, R139, R129 ;  /* 0x0000008b92817223 */ /* 0x000fe20000010081 */
[----:B------:R-:W-:Y:S02]  /*15f0*/  HADD2.F32 R146, -RZ, R119.H1_H1 ;  /* 0x30000077ff927230 */ /* 0x000fe40000004100 */
[----:B------:R-:W-:Y:S01]  /*1600*/  FMUL.FTZ R138, R161, R134 ;  /* 0x00000086a18a7220 */ /* 0x000fe20000410000 */
[----:B------:R-:W-:-:S02]  /*1610*/  HADD2.F32 R115, -RZ, R91.H1_H1 ;  /* 0x3000005bff737230 */ /* 0x000fc40000004100 */
[----:B------:R-:W-:Y:S01]  /*1620*/  FADD.FTZ R27, R27, R116 ;  /* 0x000000741b1b7221 */ /* 0x000fe20000010000 */
[----:B------:R-:W-:Y:S01]  /*1630*/  FFMA.FTZ R43, R132, R116, R43 ;  /* 0x00000074842b7223 */ /* 0x000fe2000001002b */
[----:B------:R-:W-:Y:S01]  /*1640*/  FADD.FTZ R112, R112, R15 ;  /* 0x0000000f70707221 */ /* 0x000fe20000010000 */
[----:B------:R-:W-:Y:S01]  /*1650*/  FFMA.FTZ R116, R122, R15, R113 ;  /* 0x0000000f7a747223 */ /* 0x000fe20000010071 */
        /* <DEDUP_REMOVED lines=9> */
[----:B------:R-:W-:-:S03]  /*16f0*/  FFMA.FTZ R114, R132, R130, R115 ;  /* 0x0000008284727223 */ /* 0x000fc60000010073 */
[----:B------:R-:W-:Y:S01]  /*1700*/  FADD.FTZ R112, R112, R129 ;  /* 0x0000008170707221 */ /* 0x000fe20000010000 */
[C---:B------:R-:W-:Y:S01]  /*1710*/  FFMA.FTZ R113, R137.reuse, R129, R114 ;  /* 0x0000008189717223 */ /* 0x040fe20000010072 */
[----:B------:R-:W-:Y:S01]  /*1720*/  FADD.FTZ R52, R52, R139 ;  /* 0x0000008b34347221 */ /* 0x000fe20000010000 */
[----:B------:R-:W-:Y:S01]  /*1730*/  FFMA.FTZ R68, R137, R139, R68 ;  /* 0x0000008b89447223 */ /* 0x000fe20000010044 */
[----:B------:R-:W-:Y:S01]  /*1740*/  FADD.FTZ R115, R112, R127 ;  /* 0x0000007f70737221 */ /* 0x000fe20000010000 */
[----:B------:R-:W-:Y:S01]  /*1750*/  FMUL.FTZ R139, R6, R149 ;  /* 0x00000095068b7220 */ /* 0x000fe20000410000 */
[----:B------:R-:W-:Y:S01]  /*1760*/  FFMA.FTZ R112, R136, R127, R113 ;  /* 0x0000007f88707223 */ /* 0x000fe20000010071 */
[----:B------:R-:W-:Y:S01]  /*1770*/  FMUL.FTZ R138, R6, R147 ;  /* 0x00000093068a7220 */ /* 0x000fe20000410000 */
[----:B------:R-:W-:Y:S02]  /*1780*/  FADD.FTZ R114, R115, R120 ;  /* 0x0000007873727221 */ /* 0x000fe40000010000 */
        /* <DEDUP_REMOVED lines=15> */
.L_x_240:
[----:B------:R-:W-:Y:S05]  /*1880*/  BSYNC.RECONVERGENT B0 ;  /* 0x0000000000007941 */ /* 0x000fea0003800200 */
.L_x_239:
[----:B------:R-:W0:Y:S01]  /*1890*/  SHFL.DOWN PT, R112, R135, 0x10, 0x1f ;  /* 0x0a001f0087707f89 */ /* 0x000e2200000e0000 */
[----:B------:R-:W-:Y:S03]  /*18a0*/  BSSY.RECONVERGENT B0, `(.L_x_241) ;  /* 0x000001f000007945 */ /* 0x000fe60003800200 */
[----:B------:R-:W1:Y:S01]  /*18b0*/  SHFL.DOWN PT, R113, R144, 0x10, 0x1f ;  /* 0x0a001f0090717f89 */ /* 0x000e6200000e0000 */
[----:B0-----:R-:W-:Y:S01]  /*18c0*/  FADD.FTZ R112, R112, R135 ;  /* 0x0000008770707221 */ /* 0x001fe20000010000 */
[----:B-1----:R-:W-:-:S04]  /*18d0*/  FADD.FTZ R113, R113, R144 ;  /* 0x0000009071717221 */ /* 0x002fc80000010000 */
[----:B------:R-:W0:Y:S04]  /*18e0*/  SHFL.DOWN PT, R115, R112, 0x8, 0x1f ;  /* 0x09001f0070737f89 */ /* 0x000e2800000e0000 */
        /* <DEDUP_REMOVED lines=26> */
.L_x_242:
[----:B------:R-:W-:Y:S05]  /*1a90*/  BSYNC.RECONVERGENT B0 ;  /* 0x0000000000007941 */ /* 0x000fea0003800200 */
.L_x_241:
        /* <DEDUP_REMOVED lines=64> */
[----:B------:R-:W-:-:S02]  /*1ea0*/  F2FP.F16.F32.PACK_AB R112, R115, R112 ;  /* 0x000000707370723e */ /* 0x000fc400000000ff */
[----:B------:R-:W-:Y:S02]  /*1eb0*/  F2FP.F16.F32.PACK_AB R113, R114, R113 ;  /* 0x000000717271723e */ /* 0x000fe400000000ff */
[----:B------:R-:W-:Y:S02]  /*1ec0*/  F2FP.F16.F32.PACK_AB R114, R116, R135 ;  /* 0x000000877472723e */ /* 0x000fe400000000ff */
[----:B------:R-:W-:Y:S01]  /*1ed0*/  F2FP.F16.F32.PACK_AB R115, R118, R149 ;  /* 0x000000957673723e */ /* 0x000fe200000000ff */
[----:B------:R-:W-:Y:S06]  /*1ee0*/  BRA `(.L_x_248) ;  /* 0x0000001000607947 */ /* 0x000fec0003800000 */
.L_x_247:
        /* <DEDUP_REMOVED lines=24> */
[----:B------:R-:W-:Y:S02]  /*2070*/  F2FP.F16.F32.PACK_AB R115, R106, R135 ;  /* 0x000000876a73723e */ /* 0x000fe400000000ff */
[----:B------:R-:W-:Y:S02]  /*2080*/  F2FP.F16.F32.PACK_AB R114, R119, R114 ;  /* 0x000000727772723e */ /* 0x000fe400000000ff */
[----:B------:R-:W-:Y:S02]  /*2090*/  F2FP.F16.F32.PACK_AB R113, R104, R113 ;  /* 0x000000716871723e */ /* 0x000fe400000000ff */
[----:B------:R-:W-:Y:S02]  /*20a0*/  F2FP.F16.F32.PACK_AB R112, R112, R105 ;  /* 0x000000697070723e */ /* 0x000fe400000000ff */
[----:B------:R-:W-:Y:S02]  /*20b0*/  MOV R107, R115 ;  /* 0x00000073006b7202 */ /* 0x000fe40000000f00 */
[----:B------:R-:W-:-:S02]  /*20c0*/  MOV R106, R114 ;  /* 0x00000072006a7202 */ /* 0x000fc40000000f00 */
[----:B------:R-:W-:Y:S02]  /*20d0*/  MOV R105, R113 ;  /* 0x0000007100697202 */ /* 0x000fe40000000f00 */
[----:B------:R-:W-:Y:S01]  /*20e0*/  MOV R104, R112 ;  /* 0x0000007000687202 */ /* 0x000fe20000000f00 */
[----:B------:R-:W-:Y:S06]  /*20f0*/  BRA `(.L_x_248) ;  /* 0x0000000c00dc7947 */ /* 0x000fec0003800000 */
.L_x_246:
        /* <DEDUP_REMOVED lines=36> */
.L_x_249:
        /* <DEDUP_REMOVED lines=27> */
[----:B------:R-:W-:Y:S02]  /*24f0*/  F2FP.F16.F32.PACK_AB R112, R112, R105 ;  /* 0x000000697070723e */ /* 0x000fe400000000ff */
        /* <DEDUP_REMOVED lines=9> */
.L_x_245:
        /* <DEDUP_REMOVED lines=11> */
[--C-:B------:R-:W-:Y:S02]  /*2640*/  HADD2.F32 R117, -RZ, R19.reuse.H0_H0 ;  /* 0x20000013ff757230 */ /* 0x100fe40000004100 */
[----:B------:R-:W-:Y:S01]  /*2650*/  FADD.FTZ R114, R13, -R114 ;  /* 0x800000720d727221 */ /* 0x000fe20000010000 */
[--C-:B------:R-:W-:Y:S02]  /*2660*/  HADD2.F32 R113, -RZ, R18.reuse.H0_H0 ;  /* 0x20000012ff717230 */ /* 0x100fe40000004100 */
[----:B------:R-:W-:Y:S01]  /*2670*/  FFMA.FTZ R147, R128, R145, R146 ;  /* 0x0000009180937223 */ /* 0x000fe20000010092 */
[----:B------:R-:W-:Y:S02]  /*2680*/  HADD2.F32 R115, -RZ, R18.H1_H1 ;  /* 0x30000012ff737230 */ /* 0x000fe40000004100 */
[----:B------:R-:W-:Y:S01]  /*2690*/  FADD.FTZ R112, R11, -R112 ;  /* 0x800000700b707221 */ /* 0x000fe20000010000 */
[----:B------:R-:W-:Y:S01]  /*26a0*/  FADD.FTZ R116, R12, -R135 ;  /* 0x800000870c747221 */ /* 0x000fe20000010000 */
[----:B------:R-:W-:-:S02]  /*26b0*/  HADD2.F32 R119, -RZ, R19.H1_H1 ;  /* 0x30000013ff777230 */ /* 0x000fc40000004100 */
[----:B-----5:R-:W-:Y:S01]  /*26c0*/  FFMA.FTZ R118, R6, R114, R117 ;  /* 0x0000007206767223 */ /* 0x020fe20000010075 */
[----:B------:R-:W-:Y:S01]  /*26d0*/  FADD.FTZ R134, R14, -R147 ;  /* 0x800000930e867221 */ /* 0x000fe20000010000 */
[C---:B------:R-:W-:Y:S01]  /*26e0*/  FFMA.FTZ R114, R6.reuse, R112, R113 ;  /* 0x0000007006727223 */ /* 0x040fe20000010071 */
[----:B------:R-:W-:Y:S01]  /*26f0*/  FFMA.FTZ R135, R6, R116, R115 ;  /* 0x0000007406877223 */ /* 0x000fe20000010073 */
[-CC-:B------:R-:W-:Y:S01]  /*2700*/  FFMA.FTZ R112, R143, R145.reuse, R146.reuse ;  /* 0x000000918f707223 */ /* 0x180fe20000010092 */
[-CC-:B------:R-:W-:Y:S01]  /*2710*/  FFMA.FTZ R151, R140, R145.reuse, R146.reuse ;  /* 0x000000918c977223 */ /* 0x180fe20000010092 */
[-CC-:B------:R-:W-:Y:S01]  /*2720*/  FFMA.FTZ R149, R3, R145.reuse, R146.reuse ;  /* 0x0000009103957223 */ /* 0x180fe20000010092 */
[----:B------:R-:W-:Y:S01]  /*2730*/  FFMA.FTZ R116, R142, R145, R146 ;  /* 0x000000918e747223 */ /* 0x000fe20000010092 */
[----:B------:R-:W-:Y:S01]  /*2740*/  FFMA.FTZ R147, R6, R134, R119 ;  /* 0x0000008606937223 */ /* 0x000fe20000010077 */
[--C-:B------:R-:W-:Y:S02]  /*2750*/  HADD2.F32 R117, -RZ, R17.reuse.H0_H0 ;  /* 0x20000011ff757230 */ /* 0x100fe40000004100 */
[----:B------:R-:W-:Y:S01]  /*2760*/  FADD.FTZ R148, R9, -R112 ;  /* 0x8000007009947221 */ /* 0x000fe20000010000 */
[----:B------:R-:W-:-:S02]  /*2770*/  HADD2.F32 R119, -RZ, R17.H1_H1 ;  /* 0x30000011ff777230 */ /* 0x000fc40000004100 */
[----:B------:R-:W-:Y:S01]  /*2780*/  FADD.FTZ R150, R10, -R151 ;  /* 0x800000970a967221 */ /* 0x000fe20000010000 */
[--C-:B------:R-:W-:Y:S02]  /*2790*/  HADD2.F32 R113, -RZ, R16.reuse.H0_H0 ;  /* 0x20000010ff717230 */ /* 0x100fe40000004100 */
[----:B------:R-:W-:Y:S01]  /*27a0*/  FADD.FTZ R112, R8, -R149 ;  /* 0x8000009508707221 */ /* 0x000fe20000010000 */
[----:B------:R-:W-:Y:S02]  /*27b0*/  HADD2.F32 R115, -RZ, R16.H1_H1 ;  /* 0x30000010ff737230 */ /* 0x000fe40000004100 */
[----:B------:R-:W-:Y:S01]  /*27c0*/  FADD.FTZ R134, R7, -R116 ;  /* 0x8000007407867221 */ /* 0x000fe20000010000 */
[C---:B------:R-:W-:Y:S01]  /*27d0*/  FFMA.FTZ R116, R6.reuse, R148, R117 ;  /* 0x0000009406747223 */ /* 0x040fe20000010075 */
[C---:B------:R-:W-:Y:S01]  /*27e0*/  FFMA.FTZ R119, R6.reuse, R150, R119 ;  /* 0x0000009606777223 */ /* 0x040fe20000010077 */
[C---:B------:R-:W-:Y:S01]  /*27f0*/  FFMA.FTZ R112, R6.reuse, R112, R113 ;  /* 0x0000007006707223 */ /* 0x040fe20000010071 */
[----:B------:R-:W-:Y:S01]  /*2800*/  FFMA.FTZ R117, R6, R134, R115 ;  /* 0x0000008606757223 */ /* 0x000fe20000010073 */
[----:B------:R-:W-:-:S02]  /*2810*/  F2FP.F16.F32.PACK_AB R115, R147, R118 ;  /* 0x000000769373723e */ /* 0x000fc400000000ff */
[----:B------:R-:W-:Y:S02]  /*2820*/  F2FP.F16.F32.PACK_AB R114, R135, R114 ;  /* 0x000000728772723e */ /* 0x000fe400000000ff */
[----:B------:R-:W-:Y:S02]  /*2830*/  F2FP.F16.F32.PACK_AB R113, R119, R116 ;  /* 0x000000747771723e */ /* 0x000fe400000000ff */
[----:B------:R-:W-:Y:S01]  /*2840*/  F2FP.F16.F32.PACK_AB R112, R117, R112 ;  /* 0x000000707570723e */ /* 0x000fe200000000ff */
[----:B------:R-:W-:Y:S06]  /*2850*/  BRA `(.L_x_248) ;  /* 0x0000000800047947 */ /* 0x000fec0003800000 */
.L_x_251:
[-CC-:B------:R-:W-:Y:S01]  /*2860*/  FFMA.FTZ R116, R125, R145.reuse, R146.reuse ;  /* 0x000000917d747223 */ /* 0x180fe20000010092 */
[-CC-:B------:R-:W-:Y:S01]  /*2870*/  FFMA.FTZ R112, R141, R145.reuse, R146.reuse ;  /* 0x000000918d707223 */ /* 0x180fe20000010092 */
[-C--:B------:R-:W-:Y:S01]  /*2880*/  FFMA.FTZ R105, R3, R145.reuse, R146 ;  /* 0x0000009103697223 */ /* 0x080fe20000010092 */
[----:B------:R-:W-:Y:S02]  /*2890*/  HADD2.F32 R118, -RZ, R19.H0_H0 ;  /* 0x20000013ff767230 */ /* 0x000fe40000004100 */
[----:B------:R-:W-:Y:S01]  /*28a0*/  FADD.FTZ R117, R13, -R116 ;  /* 0x800000740d757221 */ /* 0x000fe20000010000 */
[----:B------:R-:W-:Y:S02]  /*28b0*/  HADD2.F32 R114, -RZ, R18.H0_H0 ;  /* 0x20000012ff727230 */ /* 0x000fe40000004100 */
[----:B------:R-:W-:Y:S01]  /*28c0*/  FADD.FTZ R115, R11, -R112 ;  /* 0x800000700b737221 */ /* 0x000fe20000010000 */
[----:B------:R-:W-:Y:S02]  /*28d0*/  HADD2.F32 R107, -RZ, R16.H0_H0 ;  /* 0x20000010ff6b7230 */ /* 0x000fe40000004100 */
[----:B------:R-:W-:Y:S01]  /*28e0*/  FFMA.FTZ R104, R143, R145, R146 ;  /* 0x000000918f687223 */ /* 0x000fe20000010092 */
[----:B------:R-:W-:Y:S01]  /*28f0*/  FADD.FTZ R105, R8, -R105 ;  /* 0x8000006908697221 */ /* 0x000fe20000010000 */
[----:B-----5:R-:W-:Y:S01]  /*2900*/  FFMA.FTZ R118, R6, R117, R118 ;  /* 0x0000007506767223 */ /* 0x020fe20000010076 */
[----:B------:R-:W-:-:S02]  /*2910*/  HADD2.F32 R106, -RZ, R17.H0_H0 ;  /* 0x20000011ff6a7230 */ /* 0x000fc40000004100 */
[----:B------:R-:W-:Y:S01]  /*2920*/  FFMA.FTZ R114, R6, R115, R114 ;  /* 0x0000007306727223 */ /* 0x000fe20000010072 */
[----:B------:R-:W-:Y:S01]  /*2930*/  FFMA.FTZ R117, R128, R145, R146 ;  /* 0x0000009180757223 */ /* 0x000fe20000010092 */
[----:B------:R-:W-:Y:S01]  /*2940*/  FADD.FTZ R113, R9, -R104 ;  /* 0x8000006809717221 */ /* 0x000fe20000010000 */
[----:B------:R-:W-:Y:S01]  /*2950*/  FFMA.FTZ R105, R6, R105, R107 ;  /* 0x0000006906697223 */ /* 0x000fe2000001006b */
[-CC-:B------:R-:W-:Y:S01]  /*2960*/  FFMA.FTZ R115, R126, R145.reuse, R146.reuse ;  /* 0x000000917e737223 */ /* 0x180fe20000010092 */
[-CC-:B------:R-:W-:Y:S01]  /*2970*/  FFMA.FTZ R107, R140, R145.reuse, R146.reuse ;  /* 0x000000918c6b7223 */ /* 0x180fe20000010092 */
[----:B------:R-:W-:Y:S01]  /*2980*/  FFMA.FTZ R104, R142, R145, R146 ;  /* 0x000000918e687223 */ /* 0x000fe20000010092 */
[----:B------:R-:W-:Y:S01]  /*2990*/  FADD.FTZ R119, R14, -R117 ;  /* 0x800000750e777221 */ /* 0x000fe20000010000 */
[----:B------:R-:W-:Y:S01]  /*29a0*/  FFMA.FTZ R113, R6, R113, R106 ;  /* 0x0000007106717223 */ /* 0x000fe2000001006a */
[----:B------:R-:W-:Y:S02]  /*29b0*/  HADD2.F32 R112, -RZ, R17.H1_H1 ;  /* 0x30000011ff707230 */ /* 0x000fe40000004100 */
[----:B------:R-:W-:Y:S01]  /*29c0*/  FADD.FTZ R117, R12, -R115 ;  /* 0x800000730c757221 */ /* 0x000fe20000010000 */
[----:B------:R-:W-:-:S02]  /*29d0*/  HADD2.F32 R106, -RZ, R16.H1_H1 ;  /* 0x30000010ff6a7230 */ /* 0x000fc40000004100 */
[----:B------:R-:W-:Y:S01]  /*29e0*/  FADD.FTZ R115, R10, -R107 ;  /* 0x8000006b0a737221 */ /* 0x000fe20000010000 */
[----:B------:R-:W-:Y:S02]  /*29f0*/  HADD2.F32 R116, -RZ, R18.H1_H1 ;  /* 0x30000012ff747230 */ /* 0x000fe40000004100 */
[----:B------:R-:W-:Y:S01]  /*2a00*/  FADD.FTZ R107, R7, -R104 ;  /* 0x80000068076b7221 */ /* 0x000fe20000010000 */
[----:B------:R-:W-:Y:S02]  /*2a10*/  HADD2.F32 R135, -RZ, R19.H1_H1 ;  /* 0x30000013ff877230 */ /* 0x000fe40000004100 */
[C---:B------:R-:W-:Y:S01]  /*2a20*/  FFMA.FTZ R112, R6.reuse, R115, R112 ;  /* 0x0000007306707223 */ /* 0x040fe20000010070 */
[C---:B------:R-:W-:Y:S01]  /*2a30*/  FFMA.FTZ R117, R6.reuse, R117, R116 ;  /* 0x0000007506757223 */ /* 0x040fe20000010074 */
[C---:B------:R-:W-:Y:S01]  /*2a40*/  FFMA.FTZ R106, R6.reuse, R107, R106 ;  /* 0x0000006b066a7223 */ /* 0x040fe2000001006a */
[----:B------:R-:W-:Y:S02]  /*2a50*/  FFMA.FTZ R119, R6, R119, R135 ;  /* 0x0000007706777223 */ /* 0x000fe40000010087 */
[----:B------:R-:W-:-:S02]  /*2a60*/  F2FP.F16.F32.PACK_AB R113, R112, R113 ;  /* 0x000000717071723e */ /* 0x000fc400000000ff */
[----:B------:R-:W-:Y:S02]  /*2a70*/  F2FP.F16.F32.PACK_AB R114, R117, R114 ;  /* 0x000000727572723e */ /* 0x000fe400000000ff */
[----:B------:R-:W-:Y:S02]  /*2a80*/  F2FP.F16.F32.PACK_AB R115, R119, R118 ;  /* 0x000000767773723e */ /* 0x000fe400000000ff */
[----:B------:R-:W-:Y:S02]  /*2a90*/  F2FP.F16.F32.PACK_AB R112, R106, R105 ;  /* 0x000000696a70723e */ /* 0x000fe400000000ff */
[----:B------:R-:W-:Y:S02]  /*2aa0*/  MOV R107, R115 ;  /* 0x00000073006b7202 */ /* 0x000fe40000000f00 */
[----:B------:R-:W-:Y:S02]  /*2ab0*/  MOV R106, R114 ;  /* 0x00000072006a7202 */ /* 0x000fe40000000f00 */
[----:B------:R-:W-:-:S02]  /*2ac0*/  MOV R105, R113 ;  /* 0x0000007100697202 */ /* 0x000fc40000000f00 */
[----:B------:R-:W-:Y:S01]  /*2ad0*/  MOV R104, R112 ;  /* 0x0000007000687202 */ /* 0x000fe20000000f00 */
[----:B------:R-:W-:Y:S06]  /*2ae0*/  BRA `(.L_x_248) ;  /* 0x0000000400607947 */ /* 0x000fec0003800000 */
.L_x_250:
[----:B------:R-:W-:-:S04]  /*2af0*/  UISETP.NE.U32.AND UP0, UPT, UR6, URZ, UPT ;  /* 0x000000ff0600728c */ /* 0x000fc8000bf05070 */
[----:B------:R-:W-:-:S09]  /*2b00*/  UISETP.NE.AND.EX UP0, UPT, UR7, URZ, UPT, UP0 ;  /* 0x000000ff0700728c */ /* 0x000fd2000bf05300 */
[----:B------:R-:W-:Y:S05]  /*2b10*/  BRA.U UP0, `(.L_x_252) ;  /* 0x0000000100a47547 */ /* 0x000fea000b800000 */
        /* <DEDUP_REMOVED lines=41> */
.L_x_252:
        /* <DEDUP_REMOVED lines=19> */
[----:B------:R-:W-:Y:S02]  /*2ee0*/  HADD2.F32 R117, -RZ, R19.H1_H1 ;  /* 0x30000013ff757230 */ /* 0x000fe40000004100 */
[----:B------:R-:W-:Y:S01]  /*2ef0*/  FADD.FTZ R115, R14, -R113 ;  /* 0x800000710e737221 */ /* 0x000fe20000010000 */
[----:B------:R-:W-:Y:S01]  /*2f00*/  FFMA.FTZ R109, R6, R109, R106 ;  /* 0x0000006d066d7223 */ /* 0x000fe2000001006a */
[----:B------:R-:W-:-:S02]  /*2f10*/  HADD2.F32 R112, -RZ, R18.H1_H1 ;  /* 0x30000012ff707230 */ /* 0x000fc40000004100 */
[----:B------:R-:W-:Y:S01]  /*2f20*/  FADD.FTZ R113, R12, -R111 ;  /* 0x8000006f0c717221 */ /* 0x000fe20000010000 */
[----:B------:R-:W-:Y:S02]  /*2f30*/  HADD2.F32 R106, -RZ, R16.H1_H1 ;  /* 0x30000010ff6a7230 */ /* 0x000fe40000004100 */
[----:B------:R-:W-:Y:S01]  /*2f40*/  FADD.FTZ R111, R10, -R107 ;  /* 0x8000006b0a6f7221 */ /* 0x000fe20000010000 */
[----:B------:R-:W-:Y:S02]  /*2f50*/  HADD2.F32 R108, -RZ, R17.H1_H1 ;  /* 0x30000011ff6c7230 */ /* 0x000fe40000004100 */
[----:B------:R-:W-:Y:S01]  /*2f60*/  FADD.FTZ R107, R7, -R104 ;  /* 0x80000068076b7221 */ /* 0x000fe20000010000 */
[C---:B------:R-:W-:Y:S01]  /*2f70*/  FFMA.FTZ R115, R6.reuse, R115, R117 ;  /* 0x0000007306737223 */ /* 0x040fe20000010075 */
[C---:B------:R-:W-:Y:S01]  /*2f80*/  FFMA.FTZ R113, R6.reuse, R113, R112 ;  /* 0x0000007106717223 */ /* 0x040fe20000010070 */
[C---:B------:R-:W-:Y:S01]  /*2f90*/  FFMA.FTZ R108, R6.reuse, R111, R108 ;  /* 0x0000006f066c7223 */ /* 0x040fe2000001006c */
[----:B------:R-:W-:-:S02]  /*2fa0*/  FFMA.FTZ R106, R6, R107, R106 ;  /* 0x0000006b066a7223 */ /* 0x000fc4000001006a */
[----:B------:R-:W-:Y:S02]  /*2fb0*/  F2FP.F16.F32.PACK_AB R115, R115, R114 ;  /* 0x000000727373723e */ /* 0x000fe400000000ff */
[----:B------:R-:W-:Y:S02]  /*2fc0*/  F2FP.F16.F32.PACK_AB R114, R113, R110 ;  /* 0x0000006e7172723e */ /* 0x000fe400000000ff */
[----:B------:R-:W-:Y:S02]  /*2fd0*/  F2FP.F16.F32.PACK_AB R113, R108, R109 ;  /* 0x0000006d6c71723e */ /* 0x000fe400000000ff */
[----:B------:R-:W-:Y:S02]  /*2fe0*/  F2FP.F16.F32.PACK_AB R112, R106, R105 ;  /* 0x000000696a70723e */ /* 0x000fe400000000ff */
        /* <DEDUP_REMOVED lines=8> */
.L_x_248:
        /* <DEDUP_REMOVED lines=14> */
.L_x_244:
[----:B------:R-:W-:Y:S05]  /*3150*/  BSYNC.RECONVERGENT B0 ;  /* 0x0000000000007941 */ /* 0x000fea0003800200 */
.L_x_243:
        /* <DEDUP_REMOVED lines=15> */
[-CC-:B------:R-:W-:Y:S01]  /*3250*/  FFMA.FTZ R105, R121, R145.reuse, R146.reuse ;  /* 0x0000009179697223 */ /* 0x180fe20000010092 */
[----:B------:R-:W-:Y:S02]  /*3260*/  HADD2.F32 R112, -RZ, R102.H0_H0 ;  /* 0x20000066ff707230 */ /* 0x000fe40000004100 */
[-C--:B------:R-:W-:Y:S01]  /*3270*/  FFMA.FTZ R116, R138, R145.reuse, R146 ;  /* 0x000000918a747223 */ /* 0x080fe20000010092 */
[----:B------:R-:W-:Y:S02]  /*3280*/  HADD2.F32 R108, -RZ, R101.H0_H0 ;  /* 0x20000065ff6c7230 */ /* 0x000fe40000004100 */
[----:B------:R-:W-:Y:S01]  /*3290*/  FADD.FTZ R113, R129, -R110 ;  /* 0x8000006e81717221 */ /* 0x000fe20000010000 */
[-CC-:B------:R-:W-:Y:S01]  /*32a0*/  FFMA.FTZ R104, R122, R145.reuse, R146.reuse ;  /* 0x000000917a687223 */ /* 0x180fe20000010092 */
[-CC-:B------:R-:W-:Y:S01]  /*32b0*/  FFMA.FTZ R111, R132, R145.reuse, R146.reuse ;  /* 0x00000091846f7223 */ /* 0x180fe20000010092 */
[----:B------:R-:W-:Y:S01]  /*32c0*/  FFMA.FTZ R114, R136, R145, R146 ;  /* 0x0000009188727223 */ /* 0x000fe20000010092 */
[----:B------:R-:W-:-:S02]  /*32d0*/  HADD2.F32 R107, -RZ, R100.H0_H0 ;  /* 0x20000064ff6b7230 */ /* 0x000fc40000004100 */
[----:B------:R-:W-:Y:S01]  /*32e0*/  FADD.FTZ R109, R131, -R106 ;  /* 0x8000006a836d7221 */ /* 0x000fe20000010000 */
[----:B------:R-:W-:Y:S01]  /*32f0*/  FFMA.FTZ R145, R139, R145, R146 ;  /* 0x000000918b917223 */ /* 0x000fe20000010092 */
[----:B------:R-:W-:Y:S01]  /*3300*/  FADD.FTZ R105, R124, -R105 ;  /* 0x800000697c697221 */ /* 0x000fe20000010000 */
[----:B------:R-:W-:Y:S01]  /*3310*/  FADD.FTZ R115, R123, -R116 ;  /* 0x800000747b737221 */ /* 0x000fe20000010000 */
[C---:B-----5:R-:W-:Y:S01]  /*3320*/  FFMA.FTZ R112, R6.reuse, R113, R112 ;  /* 0x0000007106707223 */ /* 0x060fe20000010070 */
[--C-:B------:R-:W-:Y:S02]  /*3330*/  HADD2.F32 R118, -RZ, R103.reuse.H1_H1 ;  /* 0x30000067ff767230 */ /* 0x100fe40000004100 */
[C---:B------:R-:W-:Y:S01]  /*3340*/  FFMA.FTZ R108, R6.reuse, R109, R108 ;  /* 0x0000006d066c7223 */ /* 0x040fe2000001006c */
[----:B------:R-:W-:Y:S02]  /*3350*/  HADD2.F32 R116, -RZ, R102.H1_H1 ;  /* 0x30000066ff747230 */ /* 0x000fe40000004100 */
[----:B------:R-:W-:Y:S01]  /*3360*/  FFMA.FTZ R105, R6, R105, R107 ;  /* 0x0000006906697223 */ /* 0x000fe2000001006b */
[----:B------:R-:W-:-:S02]  /*3370*/  HADD2.F32 R113, -RZ, R103.H0_H0 ;  /* 0x20000067ff717230 */ /* 0x000fc40000004100 */
[----:B------:R-:W-:Y:S01]  /*3380*/  FADD.FTZ R145, R120, -R145 ;  /* 0x8000009178917221 */ /* 0x000fe20000010000 */
[----:B------:R-:W-:Y:S02]  /*3390*/  HADD2.F32 R106, -RZ, R100.H1_H1 ;  /* 0x30000064ff6a7230 */ /* 0x000fe40000004100 */
[----:B------:R-:W-:Y:S01]  /*33a0*/  FADD.FTZ R109, R127, -R114 ;  /* 0x800000727f6d7221 */ /* 0x000fe20000010000 */
[----:B------:R-:W-:Y:S02]  /*33b0*/  HADD2.F32 R110, -RZ, R101.H1_H1 ;  /* 0x30000065ff6e7230 */ /* 0x000fe40000004100 */
[----:B------:R-:W-:Y:S01]  /*33c0*/  FADD.FTZ R111, R130, -R111 ;  /* 0x8000006f826f7221 */ /* 0x000fe20000010000 */
[----:B------:R-:W-:Y:S01]  /*33d0*/  FADD.FTZ R107, R15, -R104 ;  /* 0x800000680f6b7221 */ /* 0x000fe20000010000 */
[C---:B------:R-:W-:Y:S01]  /*33e0*/  FFMA.FTZ R118, R6.reuse, R115, R118 ;  /* 0x0000007306767223 */ /* 0x040fe20000010076 */
        /* <DEDUP_REMOVED lines=17> */
.L_x_257:
[-CC-:B0-----:R-:W-:Y:S01]  /*3500*/  FFMA.FTZ R110, R133, R145.reuse, R146.reuse ;  /* 0x00000091856e7223 */ /* 0x181fe20000010092 */
[-CC-:B------:R-:W-:Y:S01]  /*3510*/  FFMA.FTZ R114, R137, R145.reuse, R146.reuse ;  /* 0x0000009189727223 */ /* 0x180fe20000010092 */
[-CC-:B------:R-:W-:Y:S01]  /*3520*/  FFMA.FTZ R134, R138, R145.reuse, R146.reuse ;  /* 0x000000918a867223 */ /* 0x180fe20000010092 */
[-CC-:B------:R-:W-:Y:S01]  /*3530*/  FFMA.FTZ R109, R121, R145.reuse, R146.reuse ;  /* 0x00000091796d7223 */ /* 0x180fe20000010092 */
[-CC-:B------:R-:W-:Y:S01]  /*3540*/  FFMA.FTZ R108, R122, R145.reuse, R146.reuse ;  /* 0x000000917a6c7223 */ /* 0x180fe20000010092 */
[-CC-:B------:R-:W-:Y:S01]  /*3550*/  FFMA.FTZ R115, R132, R145.reuse, R146.reuse ;  /* 0x0000009184737223 */ /* 0x180fe20000010092 */
[-CC-:B------:R-:W-:Y:S01]  /*3560*/  FFMA.FTZ R118, R136, R145.reuse, R146.reuse ;  /* 0x0000009188767223 */ /* 0x180fe20000010092 */
[----:B------:R-:W-:Y:S01]  /*3570*/  FFMA.FTZ R145, R139, R145, R146 ;  /* 0x000000918b917223 */ /* 0x000fe20000010092 */
[----:B------:R-:W-:Y:S02]  /*3580*/  HADD2.F32 R112, -RZ, R101.H0_H0 ;  /* 0x20000065ff707230 */ /* 0x000fe40000004100 */
[----:B------:R-:W-:Y:S01]  /*3590*/  FADD.FTZ R113, R131, -R110 ;  /* 0x8000006e83717221 */ /* 0x000fe20000010000 */
[----:B------:R-:W-:-:S02]  /*35a0*/  HADD2.F32 R116, -RZ, R102.H0_H0 ;  /* 0x20000066ff747230 */ /* 0x000fc40000004100 */
[----:B------:R-:W-:Y:S01]  /*35b0*/  FADD.FTZ R117, R129, -R114 ;  /* 0x8000007281757221 */ /* 0x000fe20000010000 */
[----:B------:R-:W-:Y:S02]  /*35c0*/  HADD2.F32 R146, -RZ, R103.H1_H1 ;  /* 0x30000067ff927230 */ /* 0x000fe40000004100 */
[----:B------:R-:W-:Y:S01]  /*35d0*/  FADD.FTZ R119, R123, -R134 ;  /* 0x800000867b777221 */ /* 0x000fe20000010000 */
[----:B------:R-:W-:Y:S02]  /*35e0*/  HADD2.F32 R111, -RZ, R100.H0_H0 ;  /* 0x20000064ff6f7230 */ /* 0x000fe40000004100 */
[----:B------:R-:W-:Y:S01]  /*35f0*/  FADD.FTZ R109, R124, -R109 ;  /* 0x8000006d7c6d7221 */ /* 0x000fe20000010000 */
[C---:B-----5:R-:W-:Y:S01]  /*3600*/  FFMA.FTZ R113, R6.reuse, R113, R112 ;  /* 0x0000007106717223 */ /* 0x060fe20000010070 */
[C---:B------:R-:W-:Y:S01]  /*3610*/  FFMA.FTZ R114, R6.reuse, R117, R116 ;  /* 0x0000007506727223 */ /* 0x040fe20000010074 */
[----:B------:R-:W-:Y:S01]  /*3620*/  FFMA.FTZ R146, R6, R119, R146 ;  /* 0x0000007706927223 */ /* 0x000fe20000010092 */
[----:B------:R-:W-:-:S02]  /*3630*/  HADD2.F32 R112, -RZ, R101.H1_H1 ;  /* 0x30000065ff707230 */ /* 0x000fc40000004100 */
[----:B------:R-:W-:Y:S01]  /*3640*/  FFMA.FTZ R109, R6, R109, R111 ;  /* 0x0000006d066d7223 */ /* 0x000fe2000001006f */
[----:B------:R-:W-:Y:S02]  /*3650*/  HADD2.F32 R110, -RZ, R100.H1_H1 ;  /* 0x30000064ff6e7230 */ /* 0x000fe40000004100 */
[----:B------:R-:W-:Y:S01]  /*3660*/  FADD.FTZ R115, R130, -R115 ;  /* 0x8000007382737221 */ /* 0x000fe20000010000 */
[----:B------:R-:W-:Y:S02]  /*3670*/  HADD2.F32 R116, -RZ, R102.H1_H1 ;  /* 0x30000066ff747230 */ /* 0x000fe40000004100 */
[----:B------:R-:W-:Y:S01]  /*3680*/  FADD.FTZ R145, R120, -R145 ;  /* 0x8000009178917221 */ /* 0x000fe20000010000 */
[----:B------:R-:W-:Y:S02]  /*3690*/  HADD2.F32 R119, -RZ, R103.H0_H0 ;  /* 0x20000067ff777230 */ /* 0x000fe40000004100 */
[----:B------:R-:W-:Y:S01]  /*36a0*/  FADD.FTZ R117, R127, -R118 ;  /* 0x800000767f757221 */ /* 0x000fe20000010000 */
        /* <DEDUP_REMOVED lines=14> */
.L_x_256:
[----:B0-----:R-:W0:Y:S02]  /*3790*/  LDC.64 R112, c[0x0][0x470] ;  /* 0x00011c00ff707b82 */ /* 0x001e240000000a00 */
        /* <DEDUP_REMOVED lines=44> */
.L_x_259:
        /* <DEDUP_REMOVED lines=8> */
[--C-:B------:R-:W-:Y:S02]  /*3ae0*/  HADD2.F32 R147, -RZ, R103.reuse.H1_H1 ;  /* 0x30000067ff937230 */ /* 0x100fe40000004100 */
[----:B------:R-:W-:Y:S01]  /*3af0*/  FADD.FTZ R145, R123, -R150 ;  /* 0x800000967b917221 */ /* 0x000fe20000010000 */
[----:B------:R-:W-:-:S02]  /*3b00*/  HADD2.F32 R134, -RZ, R103.H0_H0 ;  /* 0x20000067ff867230 */ /* 0x000fc40000004100 */
[----:B------:R-:W-:Y:S01]  /*3b10*/  FADD.FTZ R135, R120, -R117 ;  /* 0x8000007578877221 */ /* 0x000fe20000010000 */
[--C-:B------:R-:W-:Y:S02]  /*3b20*/  HADD2.F32 R148, -RZ, R102.reuse.H1_H1 ;  /* 0x30000066ff947230 */ /* 0x100fe40000004100 */
[----:B------:R-:W-:Y:S01]  /*3b30*/  FADD.FTZ R119, R127, -R118 ;  /* 0x800000767f777221 */ /* 0x000fe20000010000 */
[----:B------:R-:W-:Y:S02]  /*3b40*/  HADD2.F32 R114, -RZ, R102.H0_H0 ;  /* 0x20000066ff727230 */ /* 0x000fe40000004100 */
[----:B------:R-:W-:Y:S01]  /*3b50*/  FADD.FTZ R117, R129, -R112 ;  /* 0x8000007081757221 */ /* 0x000fe20000010000 */
[C---:B-----5:R-:W-:Y:S01]  /*3b60*/  FFMA.FTZ R150, R6.reuse, R145, R147 ;  /* 0x0000009106967223 */ /* 0x060fe20000010093 */
[C---:B------:R-:W-:Y:S01]  /*3b70*/  FFMA.FTZ R147, R6.reuse, R135, R134 ;  /* 0x0000008706937223 */ /* 0x040fe20000010086 */
[C---:B------:R-:W-:Y:S01]  /*3b80*/  FFMA.FTZ R145, R6.reuse, R119, R148 ;  /* 0x0000007706917223 */ /* 0x040fe20000010094 */
[----:B------:R-:W-:Y:S01]  /*3b90*/  FFMA.FTZ R134, R6, R117, R114 ;  /* 0x0000007506867223 */ /* 0x000fe20000010072 */
[----:B------:R-:W-:-:S02]  /*3ba0*/  HADD2.F32 R119, -RZ, R101.H0_H0 ;  /* 0x20000065ff777230 */ /* 0x000fc40000004100 */
[----:B------:R-:W-:Y:S01]  /*3bb0*/  FADD.FTZ R117, R131, -R116 ;  /* 0x8000007483757221 */ /* 0x000fe20000010000 */
[----:B------:R-:W-:Y:S02]  /*3bc0*/  HADD2.F32 R118, -RZ, R101.H1_H1 ;  /* 0x30000065ff767230 */ /* 0x000fe40000004100 */
        /* <DEDUP_REMOVED lines=14> */
.L_x_255:
        /* <DEDUP_REMOVED lines=45> */
.L_x_261:
        /* <DEDUP_REMOVED lines=33> */
.L_x_260:
        /* <DEDUP_REMOVED lines=37> */
.L_x_262:
        /* <DEDUP_REMOVED lines=27> */
[----:B------:R-:W-:-:S07]  /*4590*/  F2FP.F16.F32.PACK_AB R115, R118, R147 ;  /* 0x000000937673723e */ /* 0x000fce00000000ff */
.L_x_258:
        /* <DEDUP_REMOVED lines=9> */
.L_x_254:
[----:B------:R-:W-:Y:S05]  /*4630*/  BSYNC.RECONVERGENT B0 ;  /* 0x0000000000007941 */ /* 0x000fea0003800200 */
.L_x_253:
[----:B------:R-:W-:Y:S01]  /*4640*/  UPLOP3.LUT UP1, UPT, UPT, UPT, UP1, 0x40, 0x4 ;  /* 0x000000000004789c */ /* 0x000fe20003f2e810 */
[----:B------:R-:W-:Y:S10]  /*4650*/  @!P2 BRA `(.L_x_263) ;  /* 0xffffffc00000a947 */ /* 0x000ff4000383ffff */
.L_x_236:
[----:B------:R-:W1:Y:S01]  /*4660*/  S2UR UR4, SR_CTAID.X ;  /* 0x00000000000479c3 */ /* 0x000e620000002500 */
[----:B------:R-:W-:Y:S01]  /*4670*/  BSSY.RECONVERGENT B0, `(.L_x_264) ;  /* 0x0000015000007945 */ /* 0x000fe20003800200 */
[----:B-1----:R-:W-:-:S05]  /*4680*/  IMAD R5, R5, UR4, RZ ;  /* 0x0000000405057c24 */ /* 0x002fca000f8e02ff */
[----:B------:R-:W-:Y:S01]  /*4690*/  LEA.HI R11, R5, R144, RZ, 0x1d ;  /* 0x00000090050b7211 */ /* 0x000fe200078fe8ff */
[----:B------:R-:W-:Y:S06]  /*46a0*/  @!P5 BRA `(.L_x_265) ;  /* 0x000000000044d947 */ /* 0x000fec0003800000 */
[----:B------:R-:W1:Y:S08]  /*46b0*/  LDC.64 R2, c[0x0][0x440] ;  /* 0x00011000ff027b82 */ /* 0x000e700000000a00 */
[----:B------:R-:W2:Y:S08]  /*46c0*/  LDC.64 R4, c[0x0][0x448] ;  /* 0x00011200ff047b82 */ /* 0x000eb00000000a00 */
[----:B-----5:R-:W4:Y:S08]  /*46d0*/  LDC.64 R6, c[0x0][0x450] ;  /* 0x00011400ff067b82 */ /* 0x020f300000000a00 */
        /* <DEDUP_REMOVED lines=14> */
.L_x_265:
[----:B------:R-:W-:Y:S05]  /*47c0*/  BSYNC.RECONVERGENT B0 ;  /* 0x0000000000007941 */ /* 0x000fea0003800200 */
.L_x_264:
[----:B------:R-:W-:Y:S05]  /*47d0*/  @!P4 EXIT ;  /* 0x000000000000c94d */ /* 0x000fea0003800000 */
[----:B-1----:R-:W1:Y:S08]  /*47e0*/  LDC.64 R2, c[0x0][0x440] ;  /* 0x00011000ff027b82 */ /* 0x002e700000000a00 */
[----:B------:R-:W2:Y:S08]  /*47f0*/  LDC.64 R4, c[0x0][0x448] ;  /* 0x00011200ff047b82 */ /* 0x000eb00000000a00 */
[----:B-----5:R-:W4:Y:S08]  /*4800*/  LDC.64 R6, c[0x0][0x450] ;  /* 0x00011400ff067b82 */ /* 0x020f300000000a00 */
        /* <DEDUP_REMOVED lines=14> */
.L_x_266:
        /* <DEDUP_REMOVED lines=9> */
.L_x_2768:


//--------------------- .text._ZN10layer_norm31ln_parallel_residual_bwd_kernelINS_13Kernel_traitsI6__halfS2_S2_S2_fjLj2048ELj1ELj1ELj4ELj16ENS_18Kernel_traits_baseILj2048ES2_S2_S2_S2_fjLj128EEEEELb0ELb0ELb1EEEvNS_9BwdParamsE --------------------------
	.section	.text._ZN10layer_norm31ln_parallel_residual_bwd_kernelINS_13Kernel_traitsI6__halfS2_S2_S2_fjLj2048ELj1ELj1ELj4ELj16ENS_18Kernel_traits_baseILj2048ES2_S2_S2_S2_fjLj128EEEEELb0ELb0ELb1EEEvNS_9BwdParamsE,"ax",@progbits
	.align	128
        .global         _ZN10layer_norm31ln_parallel_residual_bwd_kernelINS_13Kernel_traitsI6__halfS2_S2_S2_fjLj2048ELj1ELj1ELj4ELj16ENS_18Kernel_traits_baseILj2048ES2_S2_S2_S2_fjLj128EEEEELb0ELb0ELb1EEEvNS_9BwdParamsE
        .type           _ZN10layer_norm31ln_parallel_residual_bwd_kernelINS_13Kernel_traitsI6__halfS2_S2_S2_fjLj2048ELj1ELj1ELj4ELj16ENS_18Kernel_traits_baseILj2048ES2_S2_S2_S2_fjLj128EEEEELb0ELb0ELb1EEEvNS_9BwdParamsE,@function
        .size           _ZN10layer_norm31ln_parallel_residual_bwd_kernelINS_13Kernel_traitsI6__halfS2_S2_S2_fjLj2048ELj1ELj1ELj4ELj16ENS_18Kernel_traits_baseILj2048ES2_S2_S2_S2_fjLj128EEEEELb0ELb0ELb1EEEvNS_9BwdParamsE,(.L_x_2769 - _ZN10layer_norm31ln_parallel_residual_bwd_kernelINS_13Kernel_traitsI6__halfS2_S2_S2_fjLj2048ELj1ELj1ELj4ELj16ENS_18Kernel_traits_baseILj2048ES2_S2_S2_S2_fjLj128EEEEELb0ELb0ELb1EEEvNS_9BwdParamsE)
        .other          _ZN10layer_norm31ln_parallel_residual_bwd_kernelINS_13Kernel_traitsI6__halfS2_S2_S2_fjLj2048ELj1ELj1ELj4ELj16ENS_18Kernel_traits_baseILj2048ES2_S2_S2_S2_fjLj128EEEEELb0ELb0ELb1EEEvNS_9BwdParamsE,@"STO_CUDA_ENTRY STV_DEFAULT"
_ZN10layer_norm31ln_parallel_residual_bwd_kernelINS_13Kernel_traitsI6__halfS2_S2_S2_fjLj2048ELj1ELj1ELj4ELj16ENS_18Kernel_traits_baseILj2048ES2_S2_S2_S2_fjLj128EEEEELb0ELb0ELb1EEEvNS_9BwdParamsE:
.text._ZN10layer_norm31ln_parallel_residual_bwd_kernelINS_13Kernel_traitsI6__halfS2_S2_S2_fjLj2048ELj1ELj1ELj4ELj16ENS_18Kernel_traits_baseILj2048ES2_S2_S2_S2_fjLj128EEEEELb0ELb0ELb1EEEvNS_9BwdParamsE:
        /* <DEDUP_REMOVED lines=66> */
[----:B------:R-:W-:Y:S01]  /*0420*/  CS2R R80, SRZ ;  /* 0x0000000000507805 */ /* 0x000fe2000001ff00 */
[----:B------:R-:W-:Y:S02]  /*0430*/  UPLOP3.LUT UP1, UPT, UPT, UPT, UPT, 0x40, 0x4 ;  /* 0x000000000004789c */ /* 0x000fe40003f2e870 */
[----:B------:R-:W4:Y:S01]  /*0440*/  LDG.E.128 R16, desc[UR14][R4.64] ;  /* 0x0000000e04107981 */ /* 0x000f22000c1e1d00 */
[----:B------:R-:W1:Y:S03]  /*0450*/  LDCU UR21, c[0x0][0x388] ;  /* 0x00007100ff1577ac */ /* 0x000e660008000800 */
[----:B------:R5:W2:Y:S01]  /*0460*/  LDG.E.128 R8, desc[UR14][R4.64+0x800] ;  /* 0x0008000e04087981 */ /* 0x000aa2000c1e1d00 */
[----:B------:R-:W-:-:S02]  /*0470*/  MOV R107, RZ ;  /* 0x000000ff006b7202 */ /* 0x000fc40000000f00 */
[----:B0-----:R-:W-:Y:S01]  /*0480*/  CS2R R2, SRZ ;  /* 0x0000000000027805 */ /* 0x001fe2000001ff00 */
[----:B------:R-:W0:Y:S01]  /*0490*/  LDCU.U8 UR20, c[0x0][0x410] ;  /* 0x00008200ff1477ac */ /* 0x000e220008000000 */
[----:B------:R-:W0:Y:S01]  /*04a0*/  LDCU UR26, c[0x0][0x400] ;  /* 0x00008000ff1a77ac */ /* 0x000e220008000800 */
[----:B-----5:R-:W-:Y:S01]  /*04b0*/  CS2R R4, SRZ ;  /* 0x0000000000047805 */ /* 0x020fe2000001ff00 */
[----:B------:R-:W0:Y:S01]  /*04c0*/  LDCU.64 UR12, c[0x0][0x470] ;  /* 0x00008e00ff0c77ac */ /* 0x000e220008000a00 */
[----:B------:R-:W0:Y:S01]  /*04d0*/  LDCU.64 UR10, c[0x0][0x478] ;  /* 0x00008f00ff0a77ac */ /* 0x000e220008000a00 */
[----:B------:R-:W0:Y:S01]  /*04e0*/  LDCU.128 UR16, c[0x0][0x3c0] ;  /* 0x00007800ff1077ac */ /* 0x000e220008000c00 */
[----:B------:R-:W0:Y:S01]  /*04f0*/  LDCU.64 UR22, c[0x0][0x438] ;  /* 0x00008700ff1677ac */ /* 0x000e220008000a00 */
[----:B------:R-:W0:Y:S01]  /*0500*/  LDCU.64 UR24, c[0x0][0x380] ;  /* 0x00007000ff1877ac */ /* 0x000e220008000a00 */
[--C-:B---3--:R-:W-:Y:S02]  /*0510*/  HADD2.F32 R139, -RZ, R20.reuse.H0_H0 ;  /* 0x20000014ff8b7230 */ /* 0x108fe40000004100 */
[----:B------:R-:W-:-:S02]  /*0520*/  HADD2.F32 R138, -RZ, R20.H1_H1 ;  /* 0x30000014ff8a7230 */ /* 0x000fc40000004100 */
[--C-:B------:R-:W-:Y:S02]  /*0530*/  HADD2.F32 R137, -RZ, R21.reuse.H0_H0 ;  /* 0x20000015ff897230 */ /* 0x100fe40000004100 */
[----:B------:R-:W-:Y:S01]  /*0540*/  HADD2.F32 R136, -RZ, R21.H1_H1 ;  /* 0x30000015ff887230 */ /* 0x000fe20000004100 */
[----:B------:R-:W-:Y:S01]  /*0550*/  CS2R R20, SRZ ;  /* 0x0000000000147805 */ /* 0x000fe2000001ff00 */
[--C-:B------:R-:W-:Y:S02]  /*0560*/  HADD2.F32 R135, -RZ, R22.reuse.H0_H0 ;  /* 0x20000016ff877230 */ /* 0x100fe40000004100 */
[----:B------:R-:W-:Y:S02]  /*0570*/  HADD2.F32 R134, -RZ, R22.H1_H1 ;  /* 0x30000016ff867230 */ /* 0x000fe40000004100 */
[--C-:B------:R-:W-:Y:S02]  /*0580*/  HADD2.F32 R133, -RZ, R23.reuse.H0_H0 ;  /* 0x20000017ff857230 */ /* 0x100fe40000004100 */
[----:B------:R-:W-:Y:S01]  /*0590*/  HADD2.F32 R132, -RZ, R23.H1_H1 ;  /* 0x30000017ff847230 */ /* 0x000fe20000004100 */
[----:B------:R-:W-:Y:S01]  /*05a0*/  CS2R R22, SRZ ;  /* 0x0000000000167805 */ /* 0x000fe2000001ff00 */
[----:B----4-:R-:W-:-:S02]  /*05b0*/  HADD2.F32 R131, -RZ, R16.H0_H0 ;  /* 0x20000010ff837230 */ /* 0x010fc40000004100 */
[----:B------:R-:W-:Y:S02]  /*05c0*/  HADD2.F32 R130, -RZ, R16.H1_H1 ;  /* 0x30000010ff827230 */ /* 0x000fe40000004100 */
[--C-:B------:R-:W-:Y:S02]  /*05d0*/  HADD2.F32 R129, -RZ, R17.reuse.H0_H0 ;  /* 0x20000011ff817230 */ /* 0x100fe40000004100 */
[----:B------:R-:W-:Y:S01]  /*05e0*/  HADD2.F32 R128, -RZ, R17.H1_H1 ;  /* 0x30000011ff807230 */ /* 0x000fe20000004100 */
[----:B------:R-:W-:Y:S01]  /*05f0*/  CS2R R16, SRZ ;  /* 0x0000000000107805 */ /* 0x000fe2000001ff00 */
[--C-:B------:R-:W-:Y:S02]  /*0600*/  HADD2.F32 R127, -RZ, R18.reuse.H0_H0 ;  /* 0x20000012ff7f7230 */ /* 0x100fe40000004100 */
[----:B------:R-:W-:Y:S02]  /*0610*/  HADD2.F32 R126, -RZ, R18.H1_H1 ;  /* 0x30000012ff7e7230 */ /* 0x000fe40000004100 */
[----:B------:R-:W-:-:S02]  /*0620*/  HADD2.F32 R125, -RZ, R19.H0_H0 ;  /* 0x20000013ff7d7230 */ /* 0x000fc40000004100 */
[----:B------:R-:W-:Y:S01]  /*0630*/  HADD2.F32 R124, -RZ, R19.H1_H1 ;  /* 0x30000013ff7c7230 */ /* 0x000fe20000004100 */
[----:B------:R-:W-:Y:S01]  /*0640*/  CS2R R18, SRZ ;  /* 0x0000000000127805 */ /* 0x000fe2000001ff00 */
[--C-:B--2---:R-:W-:Y:S02]  /*0650*/  HADD2.F32 R123, -RZ, R12.reuse.H0_H0 ;  /* 0x2000000cff7b7230 */ /* 0x104fe40000004100 */
[----:B------:R-:W-:Y:S02]  /*0660*/  HADD2.F32 R122, -RZ, R12.H1_H1 ;  /* 0x3000000cff7a7230 */ /* 0x000fe40000004100 */
[--C-:B------:R-:W-:Y:S02]  /*0670*/  HADD2.F32 R121, -RZ, R13.reuse.H0_H0 ;  /* 0x2000000dff797230 */ /* 0x100fe40000004100 */
[----:B------:R-:W-:Y:S01]  /*0680*/  HADD2.F32 R120, -RZ, R13.H1_H1 ;  /* 0x3000000dff787230 */ /* 0x000fe20000004100 */
[----:B------:R-:W-:Y:S01]  /*0690*/  CS2R R12, SRZ ;  /* 0x00000000000c7805 */ /* 0x000fe2000001ff00 */
[----:B------:R-:W-:-:S02]  /*06a0*/  HADD2.F32 R119, -RZ, R14.H0_H0 ;  /* 0x2000000eff777230 */ /* 0x000fc40000004100 */
        /* <DEDUP_REMOVED lines=9> */
[--C-:B------:R-:W-:Y:S02]  /*0740*/  HADD2.F32 R111, -RZ, R10.reuse.H0_H0 ;  /* 0x2000000aff6f7230 */ /* 0x100fe40000004100 */
[----:B------:R-:W-:Y:S02]  /*0750*/  HADD2.F32 R110, -RZ, R10.H1_H1 ;  /* 0x3000000aff6e7230 */ /* 0x000fe40000004100 */
[--C-:B------:R-:W-:Y:S02]  /*0760*/  HADD2.F32 R109, -RZ, R11.reuse.H0_H0 ;  /* 0x2000000bff6d7230 */ /* 0x100fe40000004100 */
[----:B------:R-:W-:Y:S01]  /*0770*/  HADD2.F32 R108, -RZ, R11.H1_H1 ;  /* 0x3000000bff6c7230 */ /* 0x000fe20000004100 */
[----:B01----:R-:W-:-:S07]  /*0780*/  CS2R R10, SRZ ;  /* 0x00000000000a7805 */ /* 0x003fce000001ff00 */
.L_x_286:
        /* <DEDUP_REMOVED lines=24> */
[C---:B------:R-:W-:Y:S02]  /*0910*/  IMAD.WIDE.U32 R64, R106.reuse, 0x10, R64 ;  /* 0x000000106a407825 */ /* 0x040fe400078e0040 */
[----:B------:R-:W2:Y:S02]  /*0920*/  LDG.E.128 R60, desc[UR14][R60.64] ;  /* 0x0000000e3c3c7981 */ /* 0x000ea4000c1e1d00 */
[----:B---3--:R-:W-:Y:S02]  /*0930*/  IMAD.WIDE.U32 R68, R106, 0x10, R66 ;  /* 0x000000106a447825 */ /* 0x008fe400078e0042 */
[----:B------:R-:W3:Y:S04]  /*0940*/  LDG.E.128 R64, desc[UR14][R64.64] ;  /* 0x0000000e40407981 */ /* 0x000ee8000c1e1d00 */
[----:B------:R-:W3:Y:S01]  /*0950*/  LDG.E.128 R68, desc[UR14][R68.64] ;  /* 0x0000000e44447981 */ /* 0x000ee2000c1e1d00 */
[----:B------:R-:W-:-:S02]  /*0960*/  ISETP.NE.AND P0, PT, RZ, UR20, PT ;  /* 0x00000014ff007c0c */ /* 0x000fc4000bf05270 */
[----:B------:R-:W-:-:S04]  /*0970*/  ISETP.NE.U32.AND P1, PT, RZ, UR22, PT ;  /* 0x00000016ff007c0c */ /* 0x000fc8000bf25070 */
[----:B------:R-:W-:Y:S02]  /*0980*/  ISETP.NE.AND.EX P1, PT, RZ, UR23, PT, P1 ;  /* 0x00000017ff007c0c */ /* 0x000fe4000bf25310 */
[----:B----4-:R-:W-:Y:S02]  /*0990*/  R2UR UR9, R0 ;  /* 0x00000000000972ca */ /* 0x010fe400000e0000 */
[----:B------:R-:W-:Y:S01]  /*09a0*/  FSEL R156, R156, RZ, !P0 ;  /* 0x000000ff9c9c7208 */ /* 0x000fe20004000000 */
[--C-:B------:R-:W-:Y:S02]  /*09b0*/  HADD2.F32 R143, -RZ, R48.reuse.H0_H0 ;  /* 0x20000030ff8f7230 */ /* 0x100fe40000004100 */
[----:B------:R-:W-:Y:S02]  /*09c0*/  HADD2.F32 R147, -RZ, R48.H1_H1 ;  /* 0x30000030ff937230 */ /* 0x000fe40000004100 */
[--C-:B------:R-:W-:Y:S02]  /*09d0*/  HADD2.F32 R48, -RZ, R52.reuse.H0_H0 ;  /* 0x20000034ff307230 */ /* 0x100fe40000004100 */
[----:B------:R-:W-:Y:S01]  /*09e0*/  FADD.FTZ R0, -R156, R143 ;  /* 0x0000008f9c007221 */ /* 0x000fe20000010100 */
[----:B------:R-:W-:-:S02]  /*09f0*/  HADD2.F32 R52, -RZ, R52.H1_H1 ;  /* 0x30000034ff347230 */ /* 0x000fc40000004100 */
[----:B------:R-:W-:Y:S01]  /*0a00*/  FADD.FTZ R143, -R156, R147 ;  /* 0x000000939c8f7221 */ /* 0x000fe20000010100 */
[----:B------:R-:W-:Y:S01]  /*0a10*/  FMUL.FTZ R0, R0, UR9 ;  /* 0x0000000900007c20 */ /* 0x000fe20008410000 */
[--C-:B--2---:R-:W-:Y:S02]  /*0a20*/  HADD2.F32 R145, -RZ, R56.reuse.H0_H0 ;  /* 0x20000038ff917230 */ /* 0x104fe40000004100 */
[----:B------:R-:W-:Y:S02]  /*0a30*/  HADD2.F32 R82, -RZ, R56.H1_H1 ;  /* 0x30000038ff527230 */ /* 0x000fe40000004100 */
[----:B------:R-:W-:Y:S01]  /*0a40*/  FMUL.FTZ R56, R131, R48 ;  /* 0x0000003083387220 */ /* 0x000fe20000410000 */
[----:B------:R-:W-:Y:S01]  /*0a50*/  FMUL.FTZ R143, R143, UR9 ;  /* 0x000000098f8f7c20 */ /* 0x000fe20008410000 */
[----:B------:R-:W-:Y:S01]  /*0a60*/  FMUL.FTZ R147, R130, R52 ;  /* 0x0000003482937220 */ /* 0x000fe20000410000 */
[--C-:B------:R-:W-:Y:S02]  /*0a70*/  HADD2.F32 R149, -RZ, R49.reuse.H0_H0 ;  /* 0x20000031ff957230 */ /* 0x100fe40000004100 */
[----:B------:R-:W-:Y:S01]  /*0a80*/  FADD.FTZ R104, R145, R104 ;  /* 0x0000006891687221 */ /* 0x000fe20000010000 */
[----:B------:R-:W-:-:S02]  /*0a90*/  HADD2.F32 R49, -RZ, R49.H1_H1 ;  /* 0x30000031ff317230 */ /* 0x000fc40000004100 */
[-C--:B------:R-:W-:Y:S01]  /*0aa0*/  FFMA.FTZ R107, R0, R145.reuse, R107 ;  /* 0x00000091006b7223 */ /* 0x080fe2000001006b */
[----:B------:R-:W-:Y:S01]  /*0ab0*/  FFMA.FTZ R145, R139, R145, R56 ;  /* 0x000000918b917223 */ /* 0x000fe20000010038 */
[----:B------:R-:W-:Y:S01]  /*0ac0*/  FADD.FTZ R101, R82, R101 ;  /* 0x0000006552657221 */ /* 0x000fe20000010000 */
[-C--:B------:R-:W-:Y:S01]  /*0ad0*/  FFMA.FTZ R102, R143, R82.reuse, R102 ;  /* 0x000000528f667223 */ /* 0x080fe20000010066 */
[----:B------:R-:W-:Y:S01]  /*0ae0*/  FFMA.FTZ R56, R138, R82, R147 ;  /* 0x000000528a387223 */ /* 0x000fe20000010093 */
[--C-:B------:R-:W-:Y:S02]  /*0af0*/  HADD2.F32 R82, -RZ, R53.reuse.H0_H0 ;  /* 0x20000035ff527230 */ /* 0x100fe40000004100 */
[----:B------:R-:W-:Y:S01]  /*0b00*/  FADD.FTZ R49, -R156, R49 ;  /* 0x000000319c317221 */ /* 0x000fe20000010100 */
[----:B------:R-:W-:Y:S02]  /*0b10*/  HADD2.F32 R53, -RZ, R53.H1_H1 ;  /* 0x30000035ff357230 */ /* 0x000fe40000004100 */
[----:B------:R-:W-:-:S02]  /*0b20*/  HADD2.F32 R140, -RZ, R57.H0_H0 ;  /* 0x20000039ff8c7230 */ /* 0x000fc40000004100 */
[----:B------:R-:W-:Y:S01]  /*0b30*/  FMUL.FTZ R147, R49, UR9 ;  /* 0x0000000931937c20 */ /* 0x000fe20008410000 */
[----:B------:R-:W-:Y:S02]  /*0b40*/  HADD2.F32 R57, -RZ, R57.H1_H1 ;  /* 0x30000039ff397230 */ /* 0x000fe40000004100 */
[----:B------:R-:W-:Y:S01]  /*0b50*/  FMUL.FTZ R49, R128, R53 ;  /* 0x0000003580317220 */ /* 0x000fe20000410000 */
[----:B------:R-:W-:Y:S02]  /*0b60*/  FADD.FTZ R149, -R156, R149 ;  /* 0x000000959c957221 */ /* 0x000fe40000010100 */
[----:B------:R-:W-:Y:S01]  /*0b70*/  FADD.FTZ R93, R57, R93 ;  /* 0x0000005d395d7221 */ /* 0x000fe20000010000 */
[-C--:B------:R-:W-:Y:S01]  /*0b80*/  FFMA.FTZ R94, R147, R57.reuse, R94 ;  /* 0x00000039935e7223 */ /* 0x080fe2000001005e */
[----:B------:R-:W-:Y:S01]  /*0b90*/  FFMA.FTZ R57, R136, R57, R49 ;  /* 0x0000003988397223 */ /* 0x000fe20000010031 */
[--C-:B------:R-:W-:Y:S02]  /*0ba0*/  HADD2.F32 R49, -RZ, R50.reuse.H0_H0 ;  /* 0x20000032ff317230 */ /* 0x100fe40000004100 */
[----:B------:R-:W-:Y:S01]  /*0bb0*/  FMUL.FTZ R149, R149, UR9 ;  /* 0x0000000995957c20 */ /* 0x000fe20008410000 */
[----:B------:R-:W-:-:S02]  /*0bc0*/  HADD2.F32 R151, -RZ, R50.H1_H1 ;  /* 0x30000032ff977230 */ /* 0x000fc40000004100 */
[----:B------:R-:W-:Y:S01]  /*0bd0*/  FMUL.FTZ R142, R129, R82 ;  /* 0x00000052818e7220 */ /* 0x000fe20000410000 */
[----:B------:R-:W-:Y:S02]  /*0be0*/  HADD2.F32 R144, -RZ, R54.H1_H1 ;  /* 0x30000036ff907230 */ /* 0x000fe40000004100 */
[----:B------:R-:W-:Y:S01]  /*0bf0*/  FADD.FTZ R49, -R156, R49 ;  /* 0x000000319c317221 */ /* 0x000fe20000010100 */
[----:B------:R-:W-:Y:S01]  /*0c00*/  FADD.FTZ R97, R140, R97 ;  /* 0x000000618c617221 */ /* 0x000fe20000010000 */
[-C--:B------:R-:W-:Y:S01]  /*0c10*/  FFMA.FTZ R98, R149, R140.reuse, R98 ;  /* 0x0000008c95627223 */ /* 0x080fe20000010062 */
[----:B------:R-:W-:Y:S01]  /*0c20*/  FADD.FTZ R151, -R156, R151 ;  /* 0x000000979c977221 */ /* 0x000fe20000010100 */
[----:B------:R-:W-:Y:S01]  /*0c30*/  FFMA.FTZ R140, R137, R140, R142 ;  /* 0x0000008c898c7223 */ /* 0x000fe2000001008e */
[--C-:B------:R-:W-:Y:S02]  /*0c40*/  HADD2.F32 R142, -RZ, R58.reuse.H0_H0 ;  /* 0x2000003aff8e7230 */ /* 0x100fe40000004100 */
[----:B------:R-:W-:Y:S01]  /*0c50*/  FMUL.FTZ R153, R49, UR9 ;  /* 0x0000000931997c20 */ /* 0x000fe20008410000 */
[----:B------:R-:W-:-:S02]  /*0c60*/  HADD2.F32 R58, -RZ, R58.H1_H1 ;  /* 0x3000003aff3a7230 */ /* 0x000fc40000004100 */
[----:B------:R-:W-:Y:S01]  /*0c70*/  FMUL.FTZ R151, R151, UR9 ;  /* 0x0000000997977c20 */ /* 0x000fe20008410000 */
[----:B------:R-:W-:Y:S01]  /*0c80*/  FMUL.FTZ R49, R126, R144 ;  /* 0x000000907e317220 */ /* 0x000fe20000410000 */
[----:B------:R-:W-:Y:S01]  /*0c90*/  FADD.FTZ R103, R48, R103 ;  /* 0x0000006730677221 */ /* 0x000fe20000010000 */
[----:B------:R-:W-:Y:S01]  /*0ca0*/  FFMA.FTZ R105, R0, R48, R105 ;  /* 0x0000003000697223 */ /* 0x000fe20000010069 */
[----:B------:R-:W-:Y:S01]  /*0cb0*/  FADD.FTZ R85, R58, R85 ;  /* 0x000000553a557221 */ /* 0x000fe20000010000 */
[-C--:B------:R-:W-:Y:S01]  /*0cc0*/  FFMA.FTZ R86, R151, R58.reuse, R86 ;  /* 0x0000003a97567223 */ /* 0x080fe20000010056 */
[----:B------:R-:W-:Y:S01]  /*0cd0*/  FFMA.FTZ R58, R134, R58, R49 ;  /* 0x0000003a863a7223 */ /* 0x000fe20000010031 */
[--C-:B------:R-:W-:Y:S01]  /*0ce0*/  HADD2.F32 R155, -RZ, R51.reuse.H0_H0 ;  /* 0x20000033ff9b7230 */ /* 0x100fe20000004100 */
[----:B------:R-:W0:Y:S01]  /*0cf0*/  @P1 LDC.64 R48, c[0x0][0x438] ;  /* 0x00010e00ff301b82 */ /* 0x000e220000000a00 */
[----:B------:R-:W-:Y:S02]  /*0d00*/  HADD2.F32 R50, -RZ, R54.H0_H0 ;  /* 0x20000036ff327230 */ /* 0x000fe40000004100 */
[----:B------:R-:W-:-:S02]  /*0d10*/  HADD2.F32 R51, -RZ, R51.H1_H1 ;  /* 0x30000033ff337230 */ /* 0x000fc40000004100 */
[----:B------:R-:W-:Y:S01]  /*0d20*/  FADD.FTZ R83, R144, R83 ;  /* 0x0000005390537221 */ /* 0x000fe20000010000 */
[----:B------:R-:W-:Y:S01]  /*0d30*/  FFMA.FTZ R84, R151, R144, R84 ;  /* 0x0000009097547223 */ /* 0x000fe20000010054 */
[-C--:B------:R-:W-:Y:S01]  /*0d40*/  FMUL.FTZ R54, R127, R50.reuse ;  /* 0x000000327f367220 */ /* 0x080fe20000410000 */
[----:B------:R-:W-:Y:S01]  /*0d50*/  FADD.FTZ R87, R50, R87 ;  /* 0x0000005732577221 */ /* 0x000fe20000010000 */
[----:B------:R-:W-:Y:S01]  /*0d60*/  FFMA.FTZ R88, R153, R50, R88 ;  /* 0x0000003299587223 */ /* 0x000fe20000010058 */
[----:B------:R-:W-:Y:S02]  /*0d70*/  FADD.FTZ R144, -R156, R51 ;  /* 0x000000339c907221 */ /* 0x000fe40000010100 */
[----:B------:R-:W1:Y:S01]  /*0d80*/  @P1 LDC.64 R50, c[0x0][0x438] ;  /* 0x00010e00ff321b82 */ /* 0x000e620000000a00 */
[----:B------:R-:W-:Y:S01]  /*0d90*/  FADD.FTZ R99, R52, R99 ;  /* 0x0000006334637221 */ /* 0x000fe20000010000 */
[----:B------:R-:W-:Y:S01]  /*0da0*/  FFMA.FTZ R100, R143, R52, R100 ;  /* 0x000000348f647223 */ /* 0x000fe20000010064 */
[----:B------:R-:W-:-:S02]  /*0db0*/  HADD2.F32 R52, -RZ, R55.H0_H0 ;  /* 0x20000037ff347230 */ /* 0x000fc40000004100 */
[----:B------:R-:W-:Y:S02]  /*0dc0*/  HADD2.F32 R55, -RZ, R55.H1_H1 ;  /* 0x30000037ff377230 */ /* 0x000fe40000004100 */
[----:B------:R-:W-:Y:S02]  /*0dd0*/  HADD2.F32 R146, -RZ, R59.H0_H0 ;  /* 0x2000003bff927230 */ /* 0x000fe40000004100 */
[----:B0-----:R-:W-:-:S04]  /*0de0*/  @P1 IMAD.WIDE.U32 R48, R141, 0x10, R48 ;  /* 0x000000108d301825 */ /* 0x001fc800078e0030 */
[----:B------:R-:W-:Y:S01]  /*0df0*/  FADD.FTZ R91, R53, R91 ;  /* 0x0000005b355b7221 */ /* 0x000fe20000010000 */
[----:B------:R-:W-:Y:S01]  /*0e00*/  FFMA.FTZ R92, R147, R53, R92 ;  /* 0x00000035935c7223 */ /* 0x000fe2000001005c */
[----:B------:R-:W-:Y:S01]  /*0e10*/  FMUL.FTZ R144, R144, UR9 ;  /* 0x0000000990907c20 */ /* 0x000fe20008410000 */
[----:B------:R-:W-:Y:S01]  /*0e20*/  HADD2.F32 R59, -RZ, R59.H1_H1 ;  /* 0x3000003bff3b7230 */ /* 0x000fe20000004100 */
[----:B-----5:R0:W5:Y:S01]  /*0e30*/  @P1 LDG.E.128 R32, desc[UR14][R48.64] ;  /* 0x0000000e30201981 */ /* 0x020162000c1e1d00 */
[----:B------:R-:W-:Y:S01]  /*0e40*/  FADD.FTZ R148, -R156, R155 ;  /* 0x0000009b9c947221 */ /* 0x000fe20000010100 */
[----:B------:R-:W-:Y:S01]  /*0e50*/  FMUL.FTZ R53, R124, R55 ;  /* 0x000000377c357220 */ /* 0x000fe20000410000 */
[----:B------:R-:W-:Y:S01]  /*0e60*/  FADD.FTZ R89, R142, R89 ;  /* 0x000000598e597221 */ /* 0x000fe20000010000 */
[----:B-1----:R-:W-:-:S04]  /*0e70*/  @P1 IMAD.WIDE.U32 R50, R106, 0x10, R50 ;  /* 0x000000106a321825 */ /* 0x002fc800078e0032 */
[----:B0-----:R-:W-:Y:S01]  /*0e80*/  FADD.FTZ R49, RZ, R145 ;  /* 0x00000091ff317221 */ /* 0x001fe20000010000 */
[-C--:B------:R-:W-:Y:S01]  /*0e90*/  FFMA.FTZ R90, R153, R142.reuse, R90 ;  /* 0x0000008e995a7223 */ /* 0x080fe2000001005a */
[----:B------:R-:W-:Y:S01]  /*0ea0*/  FADD.FTZ R76, R59, R76 ;  /* 0x0000004c3b4c7221 */ /* 0x000fe20000010000 */
[-C--:B------:R-:W-:Y:S01]  /*0eb0*/  FFMA.FTZ R77, R144, R59.reuse, R77 ;  /* 0x0000003b904d7223 */ /* 0x080fe2000001004d */
[----:B------:R-:W-:Y:S01]  /*0ec0*/  FADD.FTZ R49, R56, R49 ;  /* 0x0000003138317221 */ /* 0x000fe20000010000 */
[----:B------:R-:W-:Y:S01]  /*0ed0*/  FFMA.FTZ R142, R135, R142, R54 ;  /* 0x0000008e878e7223 */ /* 0x000fe20000010036 */
[----:B------:R-:W-:Y:S01]  /*0ee0*/  FMUL.FTZ R148, R148, UR9 ;  /* 0x0000000994947c20 */ /* 0x000fe20008410000 */
[----:B------:R-:W-:Y:S01]  /*0ef0*/  FFMA.FTZ R59, R132, R59, R53 ;  /* 0x0000003b843b7223 */ /* 0x000fe20000010035 */
[----:B------:R-:W-:Y:S01]  /*0f00*/  FMUL.FTZ R54, R125, R52 ;  /* 0x000000347d367220 */ /* 0x000fe20000410000 */
[----:B------:R-:W-:Y:S01]  /*0f10*/  FADD.FTZ R74, R55, R74 ;  /* 0x0000004a374a7221 */ /* 0x000fe20000010000 */
[----:B------:R-:W-:Y:S01]  /*0f20*/  FFMA.FTZ R75, R144, R55, R75 ;  /* 0x00000037904b7223 */ /* 0x000fe2000001004b */
[----:B------:R-:W-:Y:S01]  /*0f30*/  HADD2.F32 R53, -RZ, R60.H0_H0 ;  /* 0x2000003cff357230 */ /* 0x000fe20000004100 */
[----:B------:R0:W5:Y:S01]  /*0f40*/  @P1 LDG.E.128 R36, desc[UR14][R50.64] ;  /* 0x0000000e32241981 */ /* 0x000162000c1e1d00 */
[----:B------:R-:W-:-:S02]  /*0f50*/  HADD2.F32 R155, -RZ, R61.H0_H0 ;  /* 0x2000003dff9b7230 */ /* 0x000fc40000004100 */
[----:B------:R-:W-:Y:S02]  /*0f60*/  HADD2.F32 R157, -RZ, R62.H0_H0 ;  /* 0x2000003eff9d7230 */ /* 0x000fe40000004100 */
[----:B------:R-:W-:Y:S02]  /*0f70*/  HADD2.F32 R55, -RZ, R60.H1_H1 ;  /* 0x3000003cff377230 */ /* 0x000fe40000004100 */
[----:B------:R-:W-:Y:S02]  /*0f80*/  HADD2.F32 R61, -RZ, R61.H1_H1 ;  /* 0x3000003dff3d7230 */ /* 0x000fe40000004100 */
[----:B------:R-:W-:Y:S02]  /*0f90*/  HADD2.F32 R159, -RZ, R62.H1_H1 ;  /* 0x3000003eff9f7230 */ /* 0x000fe40000004100 */
[----:B0-----:R-:W-:Y:S01]  /*0fa0*/  FADD.FTZ R50, R140, R49 ;  /* 0x000000318c327221 */ /* 0x001fe20000010000 */
[--C-:B------:R-:W-:Y:S02]  /*0fb0*/  HADD2.F32 R161, -RZ, R63.reuse.H0_H0 ;  /* 0x2000003fffa17230 */ /* 0x100fe40000004100 */
[----:B------:R-:W-:Y:S01]  /*0fc0*/  FADD.FTZ R80, R146, R80 ;  /* 0x0000005092507221 */ /* 0x000fe20000010000 */
[----:B------:R-:W-:-:S02]  /*0fd0*/  HADD2.F32 R63, -RZ, R63.H1_H1 ;  /* 0x3000003fff3f7230 */ /* 0x000fc40000004100 */
[-C--:B------:R-:W-:Y:S01]  /*0fe0*/  FFMA.FTZ R81, R148, R146.reuse, R81 ;  /* 0x0000009294517223 */ /* 0x080fe20000010051 */
[----:B------:R-:W-:Y:S01]  /*0ff0*/  FFMA.FTZ R146, R133, R146, R54 ;  /* 0x0000009285927223 */ /* 0x000fe20000010036 */
[----:B------:R-:W-:Y:S01]  /*1000*/  FADD.FTZ R78, R52, R78 ;  /* 0x0000004e344e7221 */ /* 0x000fe20000010000 */
[----:B------:R-:W-:Y:S01]  /*1010*/  FFMA.FTZ R79, R148, R52, R79 ;  /* 0x00000034944f7223 */ /* 0x000fe2000001004f */
[C---:B------:R-:W-:Y:S01]  /*1020*/  FADD.FTZ R54, -R156.reuse, R53 ;  /* 0x000000359c367221 */ /* 0x040fe20000010100 */
[C---:B------:R-:W-:Y:S01]  /*1030*/  FADD.FTZ R48, -R156.reuse, R157 ;  /* 0x0000009d9c307221 */ /* 0x040fe20000010100 */
[----:B---3--:R-:W-:Y:S02]  /*1040*/  HADD2.F32 R52, -RZ, R64.H0_H0 ;  /* 0x20000040ff347230 */ /* 0x008fe40000004100 */
[----:B------:R-:W-:Y:S01]  /*1050*/  FADD.FTZ R49, R57, R50 ;  /* 0x0000003239317221 */ /* 0x000fe20000010000 */
[C---:B------:R-:W-:Y:S01]  /*1060*/  FADD.FTZ R55, -R156.reuse, R55 ;  /* 0x000000379c377221 */ /* 0x040fe20000010100 */
[C---:B------:R-:W-:Y:S01]  /*1070*/  FADD.FTZ R62, -R156.reuse, R155 ;  /* 0x0000009b9c3e7221 */ /* 0x040fe20000010100 */
[C---:B------:R-:W-:Y:S01]  /*1080*/  FADD.FTZ R150, -R156.reuse, R61 ;  /* 0x0000003d9c967221 */ /* 0x040fe20000010100 */
[C---:B------:R-:W-:Y:S01]  /*1090*/  FADD.FTZ R154, -R156.reuse, R159 ;  /* 0x0000009f9c9a7221 */ /* 0x040fe20000010100 */
[C---:B------:R-:W-:Y:S01]  /*10a0*/  FADD.FTZ R157, -R156.reuse, R161 ;  /* 0x000000a19c9d7221 */ /* 0x040fe20000010100 */
[----:B------:R-:W-:Y:S01]  /*10b0*/  FADD.FTZ R156, -R156, R63 ;  /* 0x0000003f9c9c7221 */ /* 0x000fe20000010100 */
[----:B------:R-:W-:-:S02]  /*10c0*/  HADD2.F32 R63, -RZ, R68.H0_H0 ;  /* 0x20000044ff3f7230 */ /* 0x000fc40000004100 */
[----:B------:R-:W-:Y:S01]  /*10d0*/  FADD.FTZ R49, R142, R49 ;  /* 0x000000318e317221 */ /* 0x000fe20000010000 */
[----:B------:R-:W-:Y:S02]  /*10e0*/  HADD2.F32 R61, -RZ, R68.H1_H1 ;  /* 0x30000044ff3d7230 */ /* 0x000fe40000004100 */
[----:B------:R-:W-:Y:S01]  /*10f0*/  FMUL.FTZ R68, R54, UR9 ;  /* 0x0000000936447c20 */ /* 0x000fe20008410000 */
[----:B------:R-:W-:Y:S02]  /*1100*/  HADD2.F32 R53, -RZ, R64.H1_H1 ;  /* 0x30000040ff357230 */ /* 0x000fe40000004100 */
[----:B------:R-:W-:Y:S01]  /*1110*/  FMUL.FTZ R54, R115, R52 ;  /* 0x0000003473367220 */ /* 0x000fe20000410000 */
[----:B------:R-:W-:Y:S02]  /*1120*/  HADD2.F32 R152, -RZ, R65.H0_H0 ;  /* 0x20000041ff987230 */ /* 0x000fe40000004100 */
[----:B------:R-:W-:Y:S01]  /*1130*/  FADD.FTZ R72, R63, R72 ;  /* 0x000000483f487221 */ /* 0x000fe20000010000 */
[----:B------:R-:W-:Y:S01]  /*1140*/  FMUL.FTZ R64, R55, UR9 ;  /* 0x0000000937407c20 */ /* 0x000fe20008410000 */
[----:B------:R-:W-:Y:S01]  /*1150*/  FFMA.FTZ R73, R68, R63, R73 ;  /* 0x0000003f44497223 */ /* 0x000fe20000010049 */
[----:B------:R-:W-:-:S02]  /*1160*/  HADD2.F32 R60, -RZ, R69.H0_H0 ;  /* 0x20000045ff3c7230 */ /* 0x000fc40000004100 */
[----:B------:R-:W-:Y:S01]  /*1170*/  FADD.FTZ R49, R58, R49 ;  /* 0x000000313a317221 */ /* 0x000fe20000010000 */
[----:B------:R-:W-:Y:S01]  /*1180*/  FFMA.FTZ R63, R123, R63, R54 ;  /* 0x0000003f7b3f7223 */ /* 0x000fe20000010036 */
[----:B------:R-:W-:Y:S01]  /*1190*/  FMUL.FTZ R51, R114, R53 ;  /* 0x0000003572337220 */ /* 0x000fe20000410000 */
[----:B------:R-:W-:Y:S01]  /*11a0*/  FMUL.FTZ R62, R62, UR9 ;  /* 0x000000093e3e7c20 */ /* 0x000fe20008410000 */
[----:B------:R-:W-:Y:S02]  /*11b0*/  HADD2.F32 R155, -RZ, R65.H1_H1 ;  /* 0x30000041ff9b7230 */ /* 0x000fe40000004100 */
[----:B------:R-:W-:Y:S01]  /*11c0*/  FMUL.FTZ R54, R113, R152 ;  /* 0x0000009871367220 */ /* 0x000fe20000410000 */
[----:B------:R-:W-:Y:S01]  /*11d0*/  FADD.FTZ R28, R61, R28 ;  /* 0x0000001c3d1c7221 */ /* 0x000fe20000010000 */
[-C--:B------:R-:W-:Y:S01]  /*11e0*/  FFMA.FTZ R29, R64, R61.reuse, R29 ;  /* 0x0000003d401d7223 */ /* 0x080fe2000001001d */
[----:B------:R-:W-:Y:S02]  /*11f0*/  HADD2.F32 R65, -RZ, R69.H1_H1 ;  /* 0x30000045ff417230 */ /* 0x000fe40000004100 */
[----:B------:R-:W-:Y:S01]  /*1200*/  FADD.FTZ R50, R146, R49 ;  /* 0x0000003192327221 */ /* 0x000fe20000010000 */
[----:B------:R-:W-:Y:S01]  /*1210*/  FFMA.FTZ R61, R122, R61, R51 ;  /* 0x0000003d7a3d7223 */ /* 0x000fe20000010033 */
[----:B------:R-:W-:Y:S01]  /*1220*/  FADD.FTZ R24, R60, R24 ;  /* 0x000000183c187221 */ /* 0x000fe20000010000 */
[-C--:B------:R-:W-:Y:S01]  /*1230*/  FFMA.FTZ R25, R62, R60.reuse, R25 ;  /* 0x0000003c3e197223 */ /* 0x080fe20000010019 */
[----:B------:R-:W-:Y:S01]  /*1240*/  FMUL.FTZ R150, R150, UR9 ;  /* 0x0000000996967c20 */ /* 0x000fe20008410000 */
[----:B------:R-:W-:Y:S01]  /*1250*/  FFMA.FTZ R60, R121, R60, R54 ;  /* 0x0000003c793c7223 */ /* 0x000fe20000010036 */
[----:B------:R-:W-:Y:S01]  /*1260*/  FMUL.FTZ R51, R112, R155 ;  /* 0x0000009b70337220 */ /* 0x000fe20000410000 */
[----:B------:R-:W-:Y:S01]  /*1270*/  FFMA.FTZ R54, R0, R145, RZ ;  /* 0x0000009100367223 */ /* 0x000fe200000100ff */
[----:B------:R-:W-:Y:S01]  /*1280*/  FADD.FTZ R50, R59, R50 ;  /* 0x000000323b327221 */ /* 0x000fe20000010000 */
[----:B------:R-:W-:Y:S01]  /*1290*/  FADD.FTZ R20, R65, R20 ;  /* 0x0000001441147221 */ /* 0x000fe20000010000 */
[-C--:B------:R-:W-:Y:S01]  /*12a0*/  FFMA.FTZ R21, R150, R65.reuse, R21 ;  /* 0x0000004196157223 */ /* 0x080fe20000010015 */
[----:B------:R-:W-:Y:S01]  /*12b0*/  FFMA.FTZ R65, R120, R65, R51 ;  /* 0x0000004178417223 */ /* 0x000fe20000010033 */
[----:B------:R-:W-:Y:S01]  /*12c0*/  FFMA.FTZ R54, R143, R56, R54 ;  /* 0x000000388f367223 */ /* 0x000fe20000010036 */
[----:B------:R-:W-:-:S02]  /*12d0*/  HADD2.F32 R51, -RZ, R70.H0_H0 ;  /* 0x20000046ff337230 */ /* 0x000fc40000004100 */
[----:B------:R-:W-:Y:S02]  /*12e0*/  HADD2.F32 R49, -RZ, R70.H1_H1 ;  /* 0x30000046ff317230 */ /* 0x000fe40000004100 */
[----:B------:R-:W-:Y:S01]  /*12f0*/  FADD.FTZ R70, R63, R50 ;  /* 0x000000323f467221 */ /* 0x000fe20000010000 */
[----:B------:R-:W-:Y:S01]  /*1300*/  FADD.FTZ R95, R82, R95 ;  /* 0x0000005f525f7221 */ /* 0x000fe20000010000 */
[C---:B------:R-:W-:Y:S01]  /*1310*/  FFMA.FTZ R96, R149.reuse, R82, R96 ;  /* 0x0000005295607223 */ /* 0x040fe20000010060 */
[----:B------:R-:W-:Y:S01]  /*1320*/  FFMA.FTZ R82, R149, R140, R54 ;  /* 0x0000008c95527223 */ /* 0x000fe20000010036 */
[----:B------:R-:W-:Y:S01]  /*1330*/  FADD.FTZ R55, R70, R61 ;  /* 0x0000003d46377221 */ /* 0x000fe20000010000 */
[----:B------:R-:W-:Y:S02]  /*1340*/  HADD2.F32 R158, -RZ, R66.H0_H0 ;  /* 0x20000042ff9e7230 */ /* 0x000fe40000004100 */
[----:B------:R-:W-:Y:S01]  /*1350*/  FFMA.FTZ R82, R147, R57, R82 ;  /* 0x0000003993527223 */ /* 0x000fe20000010052 */
[----:B------:R-:W-:Y:S01]  /*1360*/  FADD.FTZ R70, R55, R60 ;  /* 0x0000003c37467221 */ /* 0x000fe20000010000 */
[----:B------:R-:W-:-:S02]  /*1370*/  HADD2.F32 R160, -RZ, R67.H0_H0 ;  /* 0x20000043ffa07230 */ /* 0x000fc40000004100 */
[----:B------:R-:W-:Y:S02]  /*1380*/  HADD2.F32 R159, -RZ, R66.H1_H1 ;  /* 0x30000042ff9f7230 */ /* 0x000fe40000004100 */
[----:B------:R-:W-:Y:S01]  /*1390*/  FMUL.FTZ R66, R111, R158 ;  /* 0x0000009e6f427220 */ /* 0x000fe20000410000 */
[--C-:B------:R-:W-:Y:S02]  /*13a0*/  HADD2.F32 R50, -RZ, R71.reuse.H0_H0 ;  /* 0x20000047ff327230 */ /* 0x100fe40000004100 */
[----:B------:R-:W-:Y:S01]  /*13b0*/  FFMA.FTZ R82, R153, R142, R82 ;  /* 0x0000008e99527223 */ /* 0x000fe20000010052 */
[----:B------:R-:W-:Y:S02]  /*13c0*/  HADD2.F32 R54, -RZ, R71.H1_H1 ;  /* 0x30000047ff367230 */ /* 0x000fe40000004100 */
[----:B------:R-:W-:Y:S01]  /*13d0*/  FADD.FTZ R71, R70, R65 ;  /* 0x0000004146477221 */ /* 0x000fe20000010000 */
[----:B------:R-:W-:Y:S02]  /*13e0*/  HADD2.F32 R161, -RZ, R67.H1_H1 ;  /* 0x30000043ffa17230 */ /* 0x000fe40000004100 */
[----:B------:R-:W-:Y:S01]  /*13f0*/  FMUL.FTZ R70, R109, R160 ;  /* 0x000000a06d467220 */ /* 0x000fe20000410000 */
[----:B------:R-:W-:Y:S01]  /*1400*/  FFMA.FTZ R66, R119, R51, R66 ;  /* 0x0000003377427223 */ /* 0x000fe20000010042 */
[----:B------:R-:W-:Y:S01]  /*1410*/  FMUL.FTZ R67, R110, R159 ;  /* 0x0000009f6e437220 */ /* 0x000fe20000410000 */
[----:B------:R-:W-:Y:S01]  /*1420*/  FFMA.FTZ R55, R151, R58, R82 ;  /* 0x0000003a97377223 */ /* 0x000fe20000010052 */
[----:B------:R-:W-:Y:S01]  /*1430*/  FFMA.FTZ R69, R117, R50, R70 ;  /* 0x0000003275457223 */ /* 0x000fe20000010046 */
[----:B------:R-:W-:Y:S01]  /*1440*/  FADD.FTZ R70, R71, R66 ;  /* 0x0000004247467221 */ /* 0x000fe20000010000 */
[----:B------:R-:W-:Y:S01]  /*1450*/  FFMA.FTZ R67, R118, R49, R67 ;  /* 0x0000003176437223 */ /* 0x000fe20000010043 */
[----:B------:R-:W-:Y:S01]  /*1460*/  FFMA.FTZ R55, R148, R146, R55 ;  /* 0x0000009294377223 */ /* 0x000fe20000010037 */
[----:B------:R-:W-:-:S02]  /*1470*/  FMUL.FTZ R71, R108, R161 ;  /* 0x000000a16c477220 */ /* 0x000fc40000410000 */
[----:B------:R-:W-:Y:S01]  /*1480*/  FADD.FTZ R82, R70, R67 ;  /* 0x0000004346527221 */ /* 0x000fe20000010000 */
[----:B------:R-:W-:Y:S01]  /*1490*/  FFMA.FTZ R55, R144, R59, R55 ;  /* 0x0000003b90377223 */ /* 0x000fe20000010037 */
[----:B------:R-:W-:Y:S02]  /*14a0*/  FFMA.FTZ R70, R116, R54, R71 ;  /* 0x0000003674467223 */ /* 0x000fe40000010047 */
[----:B------:R-:W-:Y:S01]  /*14b0*/  FADD.FTZ R163, R82, R69 ;  /* 0x0000004552a37221 */ /* 0x000fe20000010000 */
[----:B------:R-:W-:Y:S01]  /*14c0*/  FFMA.FTZ R55, R68, R63, R55 ;  /* 0x0000003f44377223 */ /* 0x000fe20000010037 */
[----:B------:R-:W-:Y:S02]  /*14d0*/  FMUL.FTZ R71, R48, UR9 ;  /* 0x0000000930477c20 */ /* 0x000fe40008410000 */
[----:B------:R-:W-:Y:S01]  /*14e0*/  FADD.FTZ R48, R163, R70 ;  /* 0x00000046a3307221 */ /* 0x000fe20000010000 */
[----:B------:R-:W-:Y:S01]  /*14f0*/  FFMA.FTZ R55, R64, R61, R55 ;  /* 0x0000003d40377223 */ /* 0x000fe20000010037 */
[----:B------:R-:W-:Y:S01]  /*1500*/  FADD.FTZ R6, R51, R6 ;  /* 0x0000000633067221 */ /* 0x000fe20000010000 */
[----:B------:R-:W-:-:S02]  /*1510*/  FFMA.FTZ R2, R71, R51, R2 ;  /* 0x0000003347027223 */ /* 0x000fc40000010002 */
[----:B------:R-:W-:Y:S01]  /*1520*/  FFMA.FTZ R55, R62, R60, R55 ;  /* 0x0000003c3e377223 */ /* 0x000fe20000010037 */
[----:B------:R-:W0:Y:S03]  /*1530*/  SHFL.DOWN PT, R51, R48, 0x10, 0x1f ;  /* 0x0a001f0030337f89 */ /* 0x000e2600000e0000 */
        /* <DEDUP_REMOVED lines=19> */
[----:B------:R-:W-:Y:S01]  /*1670*/  FADD.FTZ R7, R49, R7 ;  /* 0x0000000731077221 */ /* 0x000fe20000010000 */
[----:B------:R-:W-:Y:S01]  /*1680*/  FFMA.FTZ R3, R154, R49, R3 ;  /* 0x000000319a037223 */ /* 0x000fe20000010003 */
[----:B------:R-:W2:Y:S01]  /*1690*/  S2R R82, SR_TID.X ;  /* 0x0000000000527919 */ /* 0x000ea20000002100 */
[----:B0-----:R-:W-:Y:S01]  /*16a0*/  FADD.FTZ R162, R163, R162 ;  /* 0x000000a2a3a27221 */ /* 0x001fe20000010000 */
[----:B-1----:R-:W-:-:S04]  /*16b0*/  FADD.FTZ R164, R165, R164 ;  /* 0x000000a4a5a47221 */ /* 0x002fc80000010000 */
[----:B------:R-:W0:Y:S04]  /*16c0*/  SHFL.DOWN PT, R55, R162, 0x2, 0x1f ;  /* 0x08401f00a2377f89 */ /* 0x000e2800000e0000 */
[----:B------:R-:W1:Y:S01]  /*16d0*/  SHFL.DOWN PT, R49, R164, 0x1, 0x1f ;  /* 0x08201f00a4317f89 */ /* 0x000e6200000e0000 */
[----:B0-----:R-:W-:Y:S01]  /*16e0*/  FADD.FTZ R55, R162, R55 ;  /* 0x00000037a2377221 */ /* 0x001fe20000010000 */
[----:B-1----:R-:W-:-:S04]  /*16f0*/  FADD.FTZ R48, R164, R49 ;  /* 0x00000031a4307221 */ /* 0x002fc80000010000 */
[----:B------:R-:W0:Y:S01]  /*1700*/  SHFL.DOWN PT, R49, R55, 0x1, 0x1f ;  /* 0x08201f0037317f89 */ /* 0x000e2200000e0000 */
[----:B--2---:R-:W-:Y:S01]  /*1710*/  LOP3.LUT P2, RZ, R82, 0x1f, RZ, 0xc0, !PT ;  /* 0x0000001f52ff7812 */ /* 0x004fe2000784c0ff */
[----:B------:R-:W-:Y:S01]  /*1720*/  BSSY.RECONVERGENT B0, `(.L_x_268) ;  /* 0x000000b000007945 */ /* 0x000fe20003800200 */
[----:B0-----:R-:W-:-:S11]  /*1730*/  FADD.FTZ R49, R55, R49 ;  /* 0x0000003137317221 */ /* 0x001fd60000010000 */
        /* <DEDUP_REMOVED lines=9> */
.L_x_269:
[----:B------:R-:W-:Y:S05]  /*17d0*/  BSYNC.RECONVERGENT B0 ;  /* 0x0000000000007941 */ /* 0x000fea0003800200 */
.L_x_268:
        /* <DEDUP_REMOVED lines=81> */
[----:B------:R-:W-:-:S02]  /*1cf0*/  F2FP.F16.F32.PACK_AB R49, R48, R49 ;  /* 0x000000313031723e */ /* 0x000fc400000000ff */
[----:B------:R-:W-:Y:S02]  /*1d00*/  F2FP.F16.F32.PACK_AB R51, R144, R51 ;  /* 0x000000339033723e */ /* 0x000fe400000000ff */
[----:B------:R-:W-:Y:S02]  /*1d10*/  F2FP.F16.F32.PACK_AB R50, R151, R50 ;  /* 0x000000329732723e */ /* 0x000fe400000000ff */
[----:B------:R-:W-:Y:S01]  /*1d20*/  F2FP.F16.F32.PACK_AB R48, R143, R0 ;  /* 0x000000008f30723e */ /* 0x000fe200000000ff */
[----:B------:R-:W-:Y:S06]  /*1d30*/  BRA `(.L_x_273) ;  /* 0x0000001000787947 */ /* 0x000fec0003800000 */
.L_x_272:
        /* <DEDUP_REMOVED lines=33> */
.L_x_271:
        /* <DEDUP_REMOVED lines=38> */
.L_x_274:
        /* <DEDUP_REMOVED lines=37> */
.L_x_270:
        /* <DEDUP_REMOVED lines=15> */
[----:B------:R-:W-:Y:S01]  /*24f0*/  FFMA.FTZ R0, R147, UR27, R155 ;  /* 0x0000001b93007c23 */ /* 0x000fe2000801009b */
[----:B------:R-:W-:Y:S01]  /*2500*/  FADD.FTZ R51, R146, -R49 ;  /* 0x8000003192337221 */ /* 0x000fe20000010000 */
[--C-:B-----5:R-:W-:Y:S02]  /*2510*/  HADD2.F32 R48, -RZ, R35.reuse.H0_H0 ;  /* 0x20000023ff307230 */ /* 0x120fe40000004100 */
[----:B------:R-:W-:Y:S01]  /*2520*/  FADD.FTZ R144, R59, -R144 ;  /* 0x800000903b907221 */ /* 0x000fe20000010000 */
[----:B------:R-:W-:Y:S01]  /*2530*/  FADD.FTZ R55, R57, -R0 ;  /* 0x8000000039377221 */ /* 0x000fe20000010000 */
[----:B------:R-:W-:-:S02]  /*2540*/  HADD2.F32 R49, -RZ, R35.H1_H1 ;  /* 0x30000023ff317230 */ /* 0x000fc40000004100 */
[----:B------:R-:W-:Y:S01]  /*2550*/  FADD.FTZ R153, R142, -R153 ;  /* 0x800000998e997221 */ /* 0x000fe20000010000 */
[----:B------:R-:W-:Y:S02]  /*2560*/  HADD2.F32 R0, -RZ, R34.H0_H0 ;  /* 0x20000022ff007230 */ /* 0x000fe40000004100 */
[--C-:B------:R-:W-:Y:S01]  /*2570*/  FFMA.FTZ R149, R149, UR27, R155.reuse ;  /* 0x0000001b95957c23 */ /* 0x100fe2000801009b */
[--C-:B------:R-:W-:Y:S01]  /*2580*/  FFMA.FTZ R143, R143, UR27, R155.reuse ;  /* 0x0000001b8f8f7c23 */ /* 0x100fe2000801009b */
[----:B------:R-:W-:Y:S01]  /*2590*/  FFMA.FTZ R151, R151, UR27, R155 ;  /* 0x0000001b97977c23 */ /* 0x000fe2000801009b */
[----:B------:R-:W-:Y:S01]  /*25a0*/  FFMA.FTZ R54, R51, UR9, R48 ;  /* 0x0000000933367c23 */ /* 0x000fe20008010030 */
[----:B------:R-:W-:Y:S01]  /*25b0*/  FFMA.FTZ R59, R144, UR9, R49 ;  /* 0x00000009903b7c23 */ /* 0x000fe20008010031 */
[----:B------:R-:W-:Y:S01]  /*25c0*/  FFMA.FTZ R52, R153, UR9, R0 ;  /* 0x0000000999347c23 */ /* 0x000fe20008010000 */
[--C-:B------:R-:W-:Y:S02]  /*25d0*/  HADD2.F32 R48, -RZ, R33.reuse.H0_H0 ;  /* 0x20000021ff307230 */ /* 0x100fe40000004100 */
[----:B------:R-:W-:Y:S01]  /*25e0*/  FADD.FTZ R149, R140, -R149 ;  /* 0x800000958c957221 */ /* 0x000fe20000010000 */
[----:B------:R-:W-:-:S02]  /*25f0*/  HADD2.F32 R50, -RZ, R33.H1_H1 ;  /* 0x30000021ff327230 */ /* 0x000fc40000004100 */
[----:B------:R-:W-:Y:S01]  /*2600*/  FADD.FTZ R56, R56, -R143 ;  /* 0x8000008f38387221 */ /* 0x000fe20000010000 */
[----:B------:R-:W-:Y:S02]  /*2610*/  HADD2.F32 R51, -RZ, R34.H1_H1 ;  /* 0x30000022ff337230 */ /* 0x000fe40000004100 */
[----:B------:R-:W-:Y:S01]  /*2620*/  FADD.FTZ R58, R58, -R151 ;  /* 0x800000973a3a7221 */ /* 0x000fe20000010000 */
[--C-:B------:R-:W-:Y:S02]  /*2630*/  HADD2.F32 R0, -RZ, R32.reuse.H0_H0 ;  /* 0x20000020ff007230 */ /* 0x100fe40000004100 */
[----:B------:R-:W-:Y:S01]  /*2640*/  FFMA.FTZ R48, R149, UR9, R48 ;  /* 0x0000000995307c23 */ /* 0x000fe20008010030 */
[----:B------:R-:W-:Y:S02]  /*2650*/  HADD2.F32 R49, -RZ, R32.H1_H1 ;  /* 0x30000020ff317230 */ /* 0x000fe40000004100 */
[----:B------:R-:W-:Y:S01]  /*2660*/  FFMA.FTZ R55, R55, UR9, R50 ;  /* 0x0000000937377c23 */ /* 0x000fe20008010032 */
[----:B------:R-:W-:Y:S01]  /*2670*/  FFMA.FTZ R57, R58, UR9, R51 ;  /* 0x000000093a397c23 */ /* 0x000fe20008010033 */
[----:B------:R-:W-:Y:S01]  /*2680*/  FFMA.FTZ R0, R145, UR9, R0 ;  /* 0x0000000991007c23 */ /* 0x000fe20008010000 */
[----:B------:R-:W-:Y:S01]  /*2690*/  F2FP.F16.F32.PACK_AB R51, R59, R54 ;  /* 0x000000363b33723e */ /* 0x000fe200000000ff */
[----:B------:R-:W-:Y:S01]  /*26a0*/  FFMA.FTZ R53, R56, UR9, R49 ;  /* 0x0000000938357c23 */ /* 0x000fe20008010031 */
[----:B------:R-:W-:-:S02]  /*26b0*/  F2FP.F16.F32.PACK_AB R49, R55, R48 ;  /* 0x000000303731723e */ /* 0x000fc400000000ff */
[----:B------:R-:W-:Y:S02]  /*26c0*/  F2FP.F16.F32.PACK_AB R50, R57, R52 ;  /* 0x000000343932723e */ /* 0x000fe400000000ff */
[----:B------:R-:W-:Y:S01]  /*26d0*/  F2FP.F16.F32.PACK_AB R48, R53, R0 ;  /* 0x000000003530723e */ /* 0x000fe200000000ff */
[----:B------:R-:W-:Y:S06]  /*26e0*/  BRA `(.L_x_273) ;  /* 0x00000008000c7947 */ /* 0x000fec0003800000 */
.L_x_276:
[--C-:B------:R-:W-:Y:S01]  /*26f0*/  FFMA.FTZ R0, R0, UR27, R155.reuse ;  /* 0x0000001b00007c23 */ /* 0x100fe2000801009b */
[--C-:B------:R-:W-:Y:S01]  /*2700*/  FFMA.FTZ R153, R153, UR27, R155.reuse ;  /* 0x0000001b99997c23 */ /* 0x100fe2000801009b */
[----:B-----5:R-:W-:Y:S02]  /*2710*/  HADD2.F32 R41, -RZ, R32.H0_H0 ;  /* 0x20000020ff297230 */ /* 0x020fe40000004100 */
[----:B------:R-:W-:Y:S01]  /*2720*/  FFMA.FTZ R40, R147, UR27, R155 ;  /* 0x0000001b93287c23 */ /* 0x000fe2000801009b */
[----:B------:R-:W-:Y:S02]  /*2730*/  HADD2.F32 R42, -RZ, R34.H0_H0 ;  /* 0x20000022ff2a7230 */ /* 0x000fe40000004100 */
[----:B------:R-:W-:Y:S01]  /*2740*/  FADD.FTZ R0, R145, -R0 ;  /* 0x8000000091007221 */ /* 0x000fe20000010000 */
[----:B------:R-:W-:Y:S01]  /*2750*/  FADD.FTZ R153, R142, -R153 ;  /* 0x800000998e997221 */ /* 0x000fe20000010000 */
[--C-:B------:R-:W-:Y:S01]  /*2760*/  FFMA.FTZ R144, R144, UR27, R155.reuse ;  /* 0x0000001b90907c23 */ /* 0x100fe2000801009b */
[--C-:B------:R-:W-:Y:S01]  /*2770*/  FFMA.FTZ R143, R143, UR27, R155.reuse ;  /* 0x0000001b8f8f7c23 */ /* 0x100fe2000801009b */
[--C-:B------:R-:W-:Y:S01]  /*2780*/  FFMA.FTZ R149, R149, UR27, R155.reuse ;  /* 0x0000001b95957c23 */ /* 0x100fe2000801009b */
[--C-:B------:R-:W-:Y:S01]  /*2790*/  FFMA.FTZ R151, R151, UR27, R155.reuse ;  /* 0x0000001b97977c23 */ /* 0x100fe2000801009b */
[----:B------:R-:W-:Y:S01]  /*27a0*/  FFMA.FTZ R43, R148, UR27, R155 ;  /* 0x0000001b942b7c23 */ /* 0x000fe2000801009b */
[----:B------:R-:W-:Y:S01]  /*27b0*/  FADD.FTZ R57, R57, -R40 ;  /* 0x8000002839397221 */ /* 0x000fe20000010000 */
[----:B------:R-:W-:Y:S01]  /*27c0*/  FFMA.FTZ R0, R0, UR9, R41 ;  /* 0x0000000900007c23 */ /* 0x000fe20008010029 */
[----:B------:R-:W-:Y:S01]  /*27d0*/  FFMA.FTZ R50, R153, UR9, R42 ;  /* 0x0000000999327c23 */ /* 0x000fe2000801002a */
[----:B------:R-:W-:-:S02]  /*27e0*/  HADD2.F32 R49, -RZ, R35.H1_H1 ;  /* 0x30000023ff317230 */ /* 0x000fc40000004100 */
[----:B------:R-:W-:Y:S01]  /*27f0*/  FADD.FTZ R144, R59, -R144 ;  /* 0x800000903b907221 */ /* 0x000fe20000010000 */
[----:B------:R-:W-:Y:S02]  /*2800*/  HADD2.F32 R40, -RZ, R33.H0_H0 ;  /* 0x20000021ff287230 */ /* 0x000fe40000004100 */
[----:B------:R-:W-:Y:S01]  /*2810*/  FADD.FTZ R56, R56, -R143 ;  /* 0x8000008f38387221 */ /* 0x000fe20000010000 */
[----:B------:R-:W-:Y:S02]  /*2820*/  HADD2.F32 R52, -RZ, R35.H0_H0 ;  /* 0x20000023ff347230 */ /* 0x000fe40000004100 */
[----:B------:R-:W-:Y:S01]  /*2830*/  FADD.FTZ R149, R140, -R149 ;  /* 0x800000958c957221 */ /* 0x000fe20000010000 */
[----:B------:R-:W-:Y:S02]  /*2840*/  HADD2.F32 R48, -RZ, R34.H1_H1 ;  /* 0x30000022ff307230 */ /* 0x000fe40000004100 */
[----:B------:R-:W-:Y:S01]  /*2850*/  FADD.FTZ R151, R58, -R151 ;  /* 0x800000973a977221 */ /* 0x000fe20000010000 */
[----:B------:R-:W-:-:S02]  /*2860*/  HADD2.F32 R42, -RZ, R33.H1_H1 ;  /* 0x30000021ff2a7230 */ /* 0x000fc40000004100 */
[----:B------:R-:W-:Y:S01]  /*2870*/  FADD.FTZ R43, R146, -R43 ;  /* 0x8000002b922b7221 */ /* 0x000fe20000010000 */
[----:B------:R-:W-:Y:S02]  /*2880*/  HADD2.F32 R41, -RZ, R32.H1_H1 ;  /* 0x30000020ff297230 */ /* 0x000fe40000004100 */
[----:B------:R-:W-:Y:S01]  /*2890*/  FFMA.FTZ R144, R144, UR9, R49 ;  /* 0x0000000990907c23 */ /* 0x000fe20008010031 */
[----:B------:R-:W-:Y:S01]  /*28a0*/  FFMA.FTZ R40, R149, UR9, R40 ;  /* 0x0000000995287c23 */ /* 0x000fe20008010028 */
[----:B------:R-:W-:Y:S01]  /*28b0*/  FFMA.FTZ R43, R43, UR9, R52 ;  /* 0x000000092b2b7c23 */ /* 0x000fe20008010034 */
[----:B------:R-:W-:Y:S01]  /*28c0*/  FFMA.FTZ R151, R151, UR9, R48 ;  /* 0x0000000997977c23 */ /* 0x000fe20008010030 */
[----:B------:R-:W-:Y:S01]  /*28d0*/  FFMA.FTZ R49, R57, UR9, R42 ;  /* 0x0000000939317c23 */ /* 0x000fe2000801002a */
[----:B------:R-:W-:Y:S02]  /*28e0*/  FFMA.FTZ R41, R56, UR9, R41 ;  /* 0x0000000938297c23 */ /* 0x000fe40008010029 */
        /* <DEDUP_REMOVED lines=9> */
.L_x_275:
[----:B------:R-:W-:Y:S01]  /*2980*/  UMOV UR7, UR12 ;  /* 0x0000000c00077c82 */ /* 0x000fe20008000000 */
[----:B------:R-:W-:Y:S01]  /*2990*/  UMOV UR8, UR13 ;  /* 0x0000000d00087c82 */ /* 0x000fe20008000000 */
[----:B------:R-:W-:-:S04]  /*29a0*/  UISETP.NE.U32.AND UP0, UPT, UR7, URZ, UPT ;  /* 0x000000ff0700728c */ /* 0x000fc8000bf05070 */
[----:B------:R-:W-:-:S09]  /*29b0*/  UISETP.NE.AND.EX UP0, UPT, UR8, URZ, UPT, UP0 ;  /* 0x000000ff0800728c */ /* 0x000fd2000bf05300 */
[----:B------:R-:W-:Y:S05]  /*29c0*/  BRA.U UP0, `(.L_x_277) ;  /* 0x0000000100a47547 */ /* 0x000fea000b800000 */
        /* <DEDUP_REMOVED lines=41> */
.L_x_277:
[--C-:B------:R-:W-:Y:S01]  /*2c60*/  FFMA.FTZ R40, R147, UR27, R155.reuse ;  /* 0x0000001b93287c23 */ /* 0x100fe2000801009b */
[--C-:B------:R-:W-:Y:S01]  /*2c70*/  FFMA.FTZ R0, R0, UR27, R155.reuse ;  /* 0x0000001b00007c23 */ /* 0x100fe2000801009b */
[--C-:B------:R-:W-:Y:S01]  /*2c80*/  FFMA.FTZ R149, R149, UR27, R155.reuse ;  /* 0x0000001b95957c23 */ /* 0x100fe2000801009b */
[----:B------:R-:W-:Y:S01]  /*2c90*/  FFMA.FTZ R153, R153, UR27, R155 ;  /* 0x0000001b99997c23 */ /* 0x000fe2000801009b */
[----:B------:R-:W-:Y:S01]  /*2ca0*/  FADD.FTZ R57, R57, -R40 ;  /* 0x8000002839397221 */ /* 0x000fe20000010000 */
[----:B-----5:R-:W-:Y:S02]  /*2cb0*/  HADD2.F32 R41, -RZ, R32.H0_H0 ;  /* 0x20000020ff297230 */ /* 0x020fe40000004100 */
[----:B------:R-:W-:Y:S01]  /*2cc0*/  FADD.FTZ R0, R145, -R0 ;  /* 0x8000000091007221 */ /* 0x000fe20000010000 */
[----:B------:R-:W-:Y:S02]  /*2cd0*/  HADD2.F32 R40, -RZ, R33.H0_H0 ;  /* 0x20000021ff287230 */ /* 0x000fe40000004100 */
[----:B------:R-:W-:Y:S01]  /*2ce0*/  FADD.FTZ R149, R140, -R149 ;  /* 0x800000958c957221 */ /* 0x000fe20000010000 */
[----:B------:R-:W-:-:S02]  /*2cf0*/  HADD2.F32 R42, -RZ, R34.H0_H0 ;  /* 0x20000022ff2a7230 */ /* 0x000fc40000004100 */
[----:B------:R-:W-:Y:S01]  /*2d00*/  FADD.FTZ R153, R142, -R153 ;  /* 0x800000998e997221 */ /* 0x000fe20000010000 */
[--C-:B------:R-:W-:Y:S01]  /*2d10*/  FFMA.FTZ R143, R143, UR27, R155.reuse ;  /* 0x0000001b8f8f7c23 */ /* 0x100fe2000801009b */
        /* <DEDUP_REMOVED lines=12> */
[----:B------:R-:W-:Y:S02]  /*2de0*/  HADD2.F32 R42, -RZ, R33.H1_H1 ;  /* 0x30000021ff2a7230 */ /* 0x000fe40000004100 */
[----:B------:R-:W-:Y:S01]  /*2df0*/  FADD.FTZ R144, R59, -R144 ;  /* 0x800000903b907221 */ /* 0x000fe20000010000 */
[----:B------:R-:W-:Y:S02]  /*2e00*/  HADD2.F32 R40, -RZ, R32.H1_H1 ;  /* 0x30000020ff287230 */ /* 0x000fe40000004100 */
[----:B------:R-:W-:Y:S01]  /*2e10*/  FFMA.FTZ R43, R43, UR9, R46 ;  /* 0x000000092b2b7c23 */ /* 0x000fe2000801002e */
[----:B------:R-:W-:Y:S01]  /*2e20*/  FFMA.FTZ R151, R151, UR9, R44 ;  /* 0x0000000997977c23 */ /* 0x000fe2000801002c */
[----:B------:R-:W-:Y:S01]  /*2e30*/  FFMA.FTZ R144, R144, UR9, R41 ;  /* 0x0000000990907c23 */ /* 0x000fe20008010029 */
[----:B------:R-:W-:Y:S01]  /*2e40*/  FFMA.FTZ R42, R57, UR9, R42 ;  /* 0x00000009392a7c23 */ /* 0x000fe2000801002a */
[----:B------:R-:W-:-:S02]  /*2e50*/  FFMA.FTZ R143, R143, UR9, R40 ;  /* 0x000000098f8f7c23 */ /* 0x000fc40008010028 */
        /* <DEDUP_REMOVED lines=12> */
.L_x_273:
        /* <DEDUP_REMOVED lines=17> */
[----:B-----5:R-:W-:Y:S02]  /*3030*/  HADD2.F32 R43, -RZ, R37.H0_H0 ;  /* 0x20000025ff2b7230 */ /* 0x020fe40000004100 */
[--C-:B------:R-:W-:Y:S01]  /*3040*/  FFMA.FTZ R68, R68, UR27, R155.reuse ;  /* 0x0000001b44447c23 */ /* 0x100fe2000801009b */
[----:B------:R-:W-:Y:S01]  /*3050*/  FFMA.FTZ R64, R64, UR27, R155 ;  /* 0x0000001b40407c23 */ /* 0x000fe2000801009b */
[----:B------:R-:W-:Y:S01]  /*3060*/  FADD.FTZ R60, R60, -R41 ;  /* 0x800000293c3c7221 */ /* 0x000fe20000010000 */
[--C-:B------:R-:W-:Y:S01]  /*3070*/  FFMA.FTZ R150, R150, UR27, R155.reuse ;  /* 0x0000001b96967c23 */ /* 0x100fe2000801009b */
[--C-:B------:R-:W-:Y:S01]  /*3080*/  FFMA.FTZ R71, R71, UR27, R155.reuse ;  /* 0x0000001b47477c23 */ /* 0x100fe2000801009b */
[--C-:B------:R-:W-:Y:S01]  /*3090*/  FFMA.FTZ R154, R154, UR27, R155.reuse ;  /* 0x0000001b9a9a7c23 */ /* 0x100fe2000801009b */
[--C-:B------:R-:W-:Y:S01]  /*30a0*/  FFMA.FTZ R40, R157, UR27, R155.reuse ;  /* 0x0000001b9d287c23 */ /* 0x100fe2000801009b */
[----:B------:R-:W-:Y:S01]  /*30b0*/  FFMA.FTZ R155, R156, UR27, R155 ;  /* 0x0000001b9c9b7c23 */ /* 0x000fe2000801009b */
[----:B------:R-:W-:Y:S01]  /*30c0*/  FFMA.FTZ R49, R60, UR9, R43 ;  /* 0x000000093c317c23 */ /* 0x000fe2000801002b */
[----:B------:R-:W-:-:S02]  /*30d0*/  HADD2.F32 R41, -RZ, R36.H0_H0 ;  /* 0x20000024ff297230 */ /* 0x000fc40000004100 */
[----:B------:R-:W-:Y:S01]  /*30e0*/  FADD.FTZ R68, R63, -R68 ;  /* 0x800000443f447221 */ /* 0x000fe20000010000 */
[--C-:B------:R-:W-:Y:S02]  /*30f0*/  HADD2.F32 R0, -RZ, R38.reuse.H0_H0 ;  /* 0x20000026ff007230 */ /* 0x100fe40000004100 */
[----:B------:R-:W-:Y:S01]  /*3100*/  FADD.FTZ R64, R61, -R64 ;  /* 0x800000403d407221 */ /* 0x000fe20000010000 */
[--C-:B------:R-:W-:Y:S02]  /*3110*/  HADD2.F32 R51, -RZ, R39.reuse.H0_H0 ;  /* 0x20000027ff337230 */ /* 0x100fe40000004100 */
[----:B------:R-:W-:Y:S01]  /*3120*/  FADD.FTZ R150, R65, -R150 ;  /* 0x8000009641967221 */ /* 0x000fe20000010000 */
[----:B------:R-:W-:Y:S02]  /*3130*/  HADD2.F32 R42, -RZ, R39.H1_H1 ;  /* 0x30000027ff2a7230 */ /* 0x000fe40000004100 */
[----:B------:R-:W-:Y:S01]  /*3140*/  FADD.FTZ R71, R66, -R71 ;  /* 0x8000004742477221 */ /* 0x000fe20000010000 */
[----:B------:R-:W-:-:S02]  /*3150*/  HADD2.F32 R47, -RZ, R38.H1_H1 ;  /* 0x30000026ff2f7230 */ /* 0x000fc40000004100 */
[----:B------:R-:W-:Y:S01]  /*3160*/  FADD.FTZ R154, R67, -R154 ;  /* 0x8000009a439a7221 */ /* 0x000fe20000010000 */
[----:B------:R-:W-:Y:S02]  /*3170*/  HADD2.F32 R45, -RZ, R37.H1_H1 ;  /* 0x30000025ff2d7230 */ /* 0x000fe40000004100 */
[----:B------:R-:W-:Y:S01]  /*3180*/  FADD.FTZ R40, R69, -R40 ;  /* 0x8000002845287221 */ /* 0x000fe20000010000 */
[----:B------:R-:W-:Y:S02]  /*3190*/  HADD2.F32 R43, -RZ, R36.H1_H1 ;  /* 0x30000024ff2b7230 */ /* 0x000fe40000004100 */
[----:B------:R-:W-:Y:S01]  /*31a0*/  FADD.FTZ R155, R70, -R155 ;  /* 0x8000009b469b7221 */ /* 0x000fe20000010000 */
[----:B------:R-:W-:Y:S01]  /*31b0*/  FFMA.FTZ R41, R68, UR9, R41 ;  /* 0x0000000944297c23 */ /* 0x000fe20008010029 */
[----:B------:R-:W-:Y:S01]  /*31c0*/  FFMA.FTZ R0, R71, UR9, R0 ;  /* 0x0000000947007c23 */ /* 0x000fe20008010000 */
        /* <DEDUP_REMOVED lines=18> */
.L_x_280:
        /* <DEDUP_REMOVED lines=41> */
.L_x_279:
        /* <DEDUP_REMOVED lines=42> */
.L_x_282:
[--C-:B------:R-:W-:Y:S01]  /*3820*/  FFMA.FTZ R68, R68, UR27, R155.reuse ;  /* 0x0000001b44447c23 */ /* 0x100fe2000801009b */
[--C-:B------:R-:W-:Y:S01]  /*3830*/  FFMA.FTZ R64, R64, UR27, R155.reuse ;  /* 0x0000001b40407c23 */ /* 0x100fe2000801009b */
[--C-:B0-----:R-:W-:Y:S01]  /*3840*/  FFMA.FTZ R49, R62, UR27, R155.reuse ;  /* 0x0000001b3e317c23 */ /* 0x101fe2000801009b */
[--C-:B------:R-:W-:Y:S01]  /*3850*/  FFMA.FTZ R150, R150, UR27, R155.reuse ;  /* 0x0000001b96967c23 */ /* 0x100fe2000801009b */
[--C-:B------:R-:W-:Y:S01]  /*3860*/  FFMA.FTZ R71, R71, UR27, R155.reuse ;  /* 0x0000001b47477c23 */ /* 0x100fe2000801009b */
[--C-:B------:R-:W-:Y:S01]  /*3870*/  FFMA.FTZ R154, R154, UR27, R155.reuse ;  /* 0x0000001b9a9a7c23 */ /* 0x100fe2000801009b */
[--C-:B------:R-:W-:Y:S01]  /*3880*/  FFMA.FTZ R0, R157, UR27, R155.reuse ;  /* 0x0000001b9d007c23 */ /* 0x100fe2000801009b */
[----:B------:R-:W-:Y:S01]  /*3890*/  FFMA.FTZ R155, R156, UR27, R155 ;  /* 0x0000001b9c9b7c23 */ /* 0x000fe2000801009b */
[----:B------:R-:W-:Y:S01]  /*38a0*/  FADD.FTZ R60, R60, -R49 ;  /* 0x800000313c3c7221 */ /* 0x000fe20000010000 */
[--C-:B-----5:R-:W-:Y:S02]  /*38b0*/  HADD2.F32 R48, -RZ, R39.reuse.H0_H0 ;  /* 0x20000027ff307230 */ /* 0x120fe40000004100 */
[----:B------:R-:W-:Y:S01]  /*38c0*/  FADD.FTZ R69, R69, -R0 ;  /* 0x8000000045457221 */ /* 0x000fe20000010000 */
[----:B------:R-:W-:-:S02]  /*38d0*/  HADD2.F32 R50, -RZ, R39.H1_H1 ;  /* 0x30000027ff327230 */ /* 0x000fc40000004100 */
        /* <DEDUP_REMOVED lines=9> */
[--C-:B------:R-:W-:Y:S02]  /*3970*/  HADD2.F32 R49, -RZ, R36.reuse.H0_H0 ;  /* 0x20000024ff317230 */ /* 0x100fe40000004100 */
[----:B------:R-:W-:Y:S01]  /*3980*/  FADD.FTZ R154, R67, -R154 ;  /* 0x8000009a439a7221 */ /* 0x000fe20000010000 */
[----:B------:R-:W-:Y:S02]  /*3990*/  HADD2.F32 R51, -RZ, R36.H1_H1 ;  /* 0x30000024ff337230 */ /* 0x000fe40000004100 */
[----:B------:R-:W-:Y:S01]  /*39a0*/  FFMA.FTZ R69, R69, UR9, R48 ;  /* 0x0000000945457c23 */ /* 0x000fe20008010030 */
[----:B------:R-:W-:Y:S01]  /*39b0*/  FFMA.FTZ R50, R155, UR9, R50 ;  /* 0x000000099b327c23 */ /* 0x000fe20008010032 */
[----:B------:R-:W-:Y:S01]  /*39c0*/  FFMA.FTZ R60, R60, UR9, R55 ;  /* 0x000000093c3c7c23 */ /* 0x000fe20008010037 */
[----:B------:R-:W-:Y:S01]  /*39d0*/  FFMA.FTZ R0, R71, UR9, R0 ;  /* 0x0000000947007c23 */ /* 0x000fe20008010000 */
[----:B------:R-:W-:Y:S01]  /*39e0*/  FFMA.FTZ R59, R154, UR9, R59 ;  /* 0x000000099a3b7c23 */ /* 0x000fe2000801003b */
[----:B------:R-:W-:Y:S01]  /*39f0*/  FFMA.FTZ R57, R150, UR9, R57 ;  /* 0x0000000996397c23 */ /* 0x000fe20008010039 */
[----:B------:R-:W-:Y:S01]  /*3a00*/  FFMA.FTZ R48, R68, UR9, R49 ;  /* 0x0000000944307c23 */ /* 0x000fe20008010031 */
[----:B------:R-:W-:Y:S01]  /*3a10*/  FFMA.FTZ R55, R64, UR9, R51 ;  /* 0x0000000940377c23 */ /* 0x000fe20008010033 */
[----:B------:R-:W-:-:S02]  /*3a20*/  F2FP.F16.F32.PACK_AB R51, R50, R69 ;  /* 0x000000453233723e */ /* 0x000fc400000000ff */
[----:B------:R-:W-:Y:S02]  /*3a30*/  F2FP.F16.F32.PACK_AB R50, R59, R0 ;  /* 0x000000003b32723e */ /* 0x000fe400000000ff */
[----:B------:R-:W-:Y:S02]  /*3a40*/  F2FP.F16.F32.PACK_AB R49, R57, R60 ;  /* 0x0000003c3931723e */ /* 0x000fe400000000ff */
[----:B------:R-:W-:Y:S01]  /*3a50*/  F2FP.F16.F32.PACK_AB R48, R55, R48 ;  /* 0x000000303730723e */ /* 0x000fe200000000ff */
[----:B------:R-:W-:Y:S06]  /*3a60*/  BRA `(.L_x_281) ;  /* 0x0000000800187947 */ /* 0x000fec0003800000 */
.L_x_278:
[----:B------:R-:W-:Y:S05]  /*3a70*/  @!P0 BRA `(.L_x_283) ;  /* 0x00000004001c8947 */ /* 0x000fea0003800000 */
[----:B------:R-:W-:Y:S05]  /*3a80*/  @!P2 BRA `(.L_x_284) ;  /* 0x000000000094a947 */ /* 0x000fea0003800000 */
        /* <DEDUP_REMOVED lines=37> */
.L_x_284:
        /* <DEDUP_REMOVED lines=33> */
.L_x_283:
        /* <DEDUP_REMOVED lines=34> */
.L_x_285:
        /* <DEDUP_REMOVED lines=27> */
[----:B------:R-:W-:-:S07]  /*42c0*/  F2FP.F16.F32.PACK_AB R48, R55, R48 ;  /* 0x000000303730723e */ /* 0x000fce00000000ff */
.L_x_281:
        /* <DEDUP_REMOVED lines=73> */
.L_x_267:
        /* <DEDUP_REMOVED lines=29> */
.L_x_287:
        /* <DEDUP_REMOVED lines=13> */
.L_x_2769:


//--------------------- .text._ZN10layer_norm31ln_parallel_residual_bwd_kernelINS_13Kernel_traitsI6__halfS2_S2_S2_fjLj2048ELj1ELj1ELj4ELj16ENS_18Kernel_traits_baseILj2048ES2_S2_S2_S2_fjLj128EEEEELb0ELb1ELb0EEEvNS_9BwdParamsE --------------------------
	.section	.text._ZN10layer_norm31ln_parallel_residual_bwd_kernelINS_13Kernel_traitsI6__halfS2_S2_S2_fjLj2048ELj1ELj1ELj4ELj16ENS_18Kernel_traits_baseILj2048ES2_S2_S2_S2_fjLj128EEEEELb0ELb1ELb0EEEvNS_9BwdParamsE,"ax",@progbits
	.align	128
        .global         _ZN10layer_norm31ln_parallel_residual_bwd_kernelINS_13Kernel_traitsI6__halfS2_S2_S2_fjLj2048ELj1ELj1ELj4ELj16ENS_18Kernel_traits_baseILj2048ES2_S2_S2_S2_fjLj128EEEEELb0ELb1ELb0EEEvNS_9BwdParamsE
        .type           _ZN10layer_norm31ln_parallel_residual_bwd_kernelINS_13Kernel_traitsI6__halfS2_S2_S2_fjLj2048ELj1ELj1ELj4ELj16ENS_18Kernel_traits_baseILj2048ES2_S2_S2_S2_fjLj128EEEEELb0ELb1ELb0EEEvNS_9BwdParamsE,@function
        .size           _ZN10layer_norm31ln_parallel_residual_bwd_kernelINS_13Kernel_traitsI6__halfS2_S2_S2_fjLj2048ELj1ELj1ELj4ELj16ENS_18Kernel_traits_baseILj2048ES2_S2_S2_S2_fjLj128EEEEELb0ELb1ELb0EEEvNS_9BwdParamsE,(.L_x_2770 - _ZN10layer_norm31ln_parallel_residual_bwd_kernelINS_13Kernel_traitsI6__halfS2_S2_S2_fjLj2048ELj1ELj1ELj4ELj16ENS_18Kernel_traits_baseILj2048ES2_S2_S2_S2_fjLj128EEEEELb0ELb1ELb0EEEvNS_9BwdParamsE)
        .other          _ZN10layer_norm31ln_parallel_residual_bwd_kernelINS_13Kernel_traitsI6__halfS2_S2_S2_fjLj2048ELj1ELj1ELj4ELj16ENS_18Kernel_traits_baseILj2048ES2_S2_S2_S2_fjLj128EEEEELb0ELb1ELb0EEEvNS_9BwdParamsE,@"STO_CUDA_ENTRY STV_DEFAULT"
_ZN10layer_norm31ln_parallel_residual_bwd_kernelINS_13Kernel_traitsI6__halfS2_S2_S2_fjLj2048ELj1ELj1ELj4ELj16ENS_18Kernel_traits_baseILj2048ES2_S2_S2_S2_fjLj128EEEEELb0ELb1ELb0EEEvNS_9BwdParamsE:
.text._ZN10layer_norm31ln_parallel_residual_bwd_kernelINS_13Kernel_traitsI6__halfS2_S2_S2_fjLj2048ELj1ELj1ELj4ELj16ENS_18Kernel_traits_baseILj2048ES2_S2_S2_S2_fjLj128EEEEELb0ELb1ELb0EEEvNS_9BwdParamsE:
[----:B------:R-:W-:Y:S01]  /*0000*/  LDC R1, c[0x0][0x37c] ;  /* 0x0000df00ff017b82 */ /* 0x000fe20000000800 */
[----:B------:R-:W0:Y:S01]  /*0010*/  S2R R0, SR_TID.X ;  /* 0x0000000000007919 */ /* 0x000e220000002100 */
[----:B------:R-:W1:Y:S01]  /*0020*/  LDCU UR4, c[0x0][0x388] ;  /* 0x00007100ff0477ac */ /* 0x000e620008000800 */
[----:B------:R-:W2:Y:S01]  /*0030*/  LDCU.64 UR8, c[0x0][0x358] ;  /* 0x00006b00ff0877ac */ /* 0x000ea20008000a00 */
[----:B-1----:R-:W-:-:S04]  /*0040*/  MOV R2, UR4 ;  /* 0x0000000400027c02 */ /* 0x002fc80008000f00 */
[----:B------:R-:W1:Y:S01]  /*0050*/  S2UR UR10, SR_CTAID.X ;  /* 0x00000000000a79c3 */ /* 0x000e620000002500 */
[----:B------:R-:W1:Y:S01]  /*0060*/  LDCU UR4, c[0x0][0x384] ;  /* 0x00007080ff0477ac */ /* 0x000e620008000800 */
[----:B------:R-:W-:-:S04]  /*0070*/  SHF.R.S32.HI R3, RZ, 0x1f, R2 ;  /* 0x0000001fff037819 */ /* 0x000fc80000011402 */
[----:B------:R-:W-:Y:S02]  /*0080*/  LEA.HI R3, R3, R2, RZ, 0x3 ;  /* 0x0000000203037211 */ /* 0x000fe400078f18ff */
[----:B0-----:R-:W-:Y:S02]  /*0090*/  LOP3.LUT R4, R0, 0x7f, RZ, 0x3c, !PT ;  /* 0x0000007f00047812 */ /* 0x001fe400078e3cff */
[----:B------:R-:W-:Y:S02]  /*00a0*/  MOV R9, R0 ;  /* 0x0000000000097202 */ /* 0x000fe40000000f00 */
[----:B------:R-:W-:-:S04]  /*00b0*/  LEA.HI.SX32 R3, R3, R4, 0x1d ;  /* 0x0000000403037211 */ /* 0x000fc800078feaff */
[C---:B------:R-:W-:Y:S02]  /*00c0*/  ISETP.GE.U32.AND P2, PT, R3.reuse, 0x100, PT ;  /* 0x000001000300780c */ /* 0x040fe40003f46070 */
[----:B------:R-:W-:-:S11]  /*00d0*/  ISETP.GE.U32.AND P6, PT, R3, 0x80, PT ;  /* 0x000000800300780c */ /* 0x000fd60003fc6070 */
[----:B------:R-:W0:Y:S02]  /*00e0*/  @P2 LDC.64 R6, c[0x0][0x3d0] ;  /* 0x0000f400ff062b82 */ /* 0x000e240000000a00 */
[----:B------:R-:W-:-:S06]  /*00f0*/  @P6 LOP3.LUT R9, R0, 0x80, RZ, 0xfc, !PT ;  /* 0x0000008000096812 */ /* 0x000fcc00078efcff */
[----:B------:R-:W3:Y:S01]  /*0100*/  @P6 LDC.64 R4, c[0x0][0x3d0] ;  /* 0x0000f400ff046b82 */ /* 0x000ee20000000a00 */
[----:B0-----:R-:W-:-:S05]  /*0110*/  @P2 IMAD.WIDE.U32 R6, R9, 0x10, R6 ;  /* 0x0000001009062825 */ /* 0x001fca00078e0006 */
[----:B--2---:R0:W5:Y:S01]  /*0120*/  @P2 LDG.E.128 R16, desc[UR8][R6.64] ;  /* 0x0000000806102981 */ /* 0x004162000c1e1d00 */
[----:B---3--:R-:W-:-:S05]  /*0130*/  @P6 IMAD.WIDE.U32 R4, R0, 0x10, R4 ;  /* 0x0000001000046825 */ /* 0x008fca00078e0004 */
[----:B------:R0:W5:Y:S01]  /*0140*/  @P6 LDG.E.128 R20, desc[UR8][R4.64] ;  /* 0x0000000804146981 */ /* 0x000162000c1e1d00 */
[----:B-1----:R-:W-:Y:S01]  /*0150*/  UISETP.GE.AND UP0, UPT, UR10, UR4, UPT ;  /* 0x000000040a00728c */ /* 0x002fe2000bf06270 */
        /* <DEDUP_REMOVED lines=16> */
[----:B0-----:R-:W-:Y:S06]  /*0260*/  BRA.U UP0, `(.L_x_288) ;  /* 0x0000003900e47547 */ /* 0x001fec000b800000 */
[----:B------:R-:W0:Y:S01]  /*0270*/  LDCU.U8 UR11, c[0x0][0x410] ;  /* 0x00008200ff0b77ac */ /* 0x000e220008000000 */
[----:B------:R-:W-:Y:S02]  /*0280*/  PLOP3.LUT P3, PT, PT, PT, PT, 0x8, 0x80 ;  /* 0x000000000080781c */ /* 0x000fe40003f6e170 */
[----:B------:R-:W-:Y:S02]  /*0290*/  CS2R R24, SRZ ;  /* 0x0000000000187805 */ /* 0x000fe4000001ff00 */
[----:B------:R-:W-:Y:S02]  /*02a0*/  SHF.R.U32.HI R4, RZ, 0x5, R0 ;  /* 0x00000005ff047819 */ /* 0x000fe40000011600 */
[----:B------:R-:W-:Y:S02]  /*02b0*/  CS2R R26, SRZ ;  /* 0x00000000001a7805 */ /* 0x000fe4000001ff00 */
[----:B------:R-:W-:Y:S02]  /*02c0*/  MOV R5, UR10 ;  /* 0x0000000a00057c02 */ /* 0x000fe40008000f00 */
        /* <DEDUP_REMOVED lines=14> */
[----:B------:R-:W-:Y:S01]  /*03b0*/  CS2R R54, SRZ ;  /* 0x0000000000367805 */ /* 0x000fe2000001ff00 */
[----:B------:R-:W0:Y:S02]  /*03c0*/  LDCU UR14, c[0x0][0x400] ;  /* 0x00008000ff0e77ac */ /* 0x000e240008000800 */
[----:B------:R-:W-:Y:S01]  /*03d0*/  PLOP3.LUT P5, PT, PT, PT, UP0, 0x80, 0x8 ;  /* 0x000000000008781c */ /* 0x000fe20003faf008 */
[----:B------:R-:W1:Y:S01]  /*03e0*/  LDCU.64 UR6, c[0x0][0x470] ;  /* 0x00008e00ff0677ac */ /* 0x000e620008000a00 */
[----:B------:R-:W2:Y:S01]  /*03f0*/  LDCU.64 UR12, c[0x0][0x438] ;  /* 0x00008700ff0c77ac */ /* 0x000ea20008000a00 */
[----:B------:R-:W3:Y:S10]  /*0400*/  LDCU.64 UR4, c[0x0][0x478] ;  /* 0x00008f00ff0477ac */ /* 0x000ef40008000a00 */
.L_x_313:
        /* <DEDUP_REMOVED lines=19> */
[----:B------:R-:W2:Y:S01]  /*0540*/  LDC.64 R12, c[0x0][0x428] ;  /* 0x00010a00ff0c7b82 */ /* 0x000ea20000000a00 */
[----:B0-----:R-:W-:-:S06]  /*0550*/  IMAD.WIDE.U32 R8, R6, 0x10, R8 ;  /* 0x0000001006087825 */ /* 0x001fcc00078e0008 */
        /* <DEDUP_REMOVED lines=8> */
[----:B0-----:R-:W-:-:S05]  /*05e0*/  @P0 IMAD.WIDE.U32 R74, R6, 0x10, R74 ;  /* 0x00000010064a0825 */ /* 0x001fca00078e004a */
[----:B------:R0:W5:Y:S01]  /*05f0*/  @P0 LDG.E.128 R56, desc[UR8][R74.64] ;  /* 0x000000084a380981 */ /* 0x000162000c1e1d00 */
[----:B------:R-:W-:Y:S02]  /*0600*/  HADD2.F32 R80, -RZ, R23.H0_H0 ;  /* 0x20000017ff507230 */ /* 0x000fe40000004100 */
[--C-:B----4-:R-:W-:Y:S02]  /*0610*/  HADD2.F32 R7, -RZ, R8.reuse.H0_H0 ;  /* 0x20000008ff077230 */ /* 0x110fe40000004100 */
[----:B------:R-:W-:Y:S02]  /*0620*/  HADD2.F32 R79, -RZ, R8.H1_H1 ;  /* 0x30000008ff4f7230 */ /* 0x000fe40000004100 */
[--C-:B------:R-:W-:Y:S02]  /*0630*/  HADD2.F32 R81, -RZ, R9.reuse.H0_H0 ;  /* 0x20000009ff517230 */ /* 0x100fe40000004100 */
[----:B------:R-:W-:Y:S01]  /*0640*/  FADD.FTZ R8, -R94, R7 ;  /* 0x000000075e087221 */ /* 0x000fe20000010100 */
[----:B------:R-:W-:-:S02]  /*0650*/  HADD2.F32 R95, -RZ, R9.H1_H1 ;  /* 0x30000009ff5f7230 */ /* 0x000fc40000004100 */
[C---:B------:R-:W-:Y:S01]  /*0660*/  FADD.FTZ R106, -R94.reuse, R79 ;  /* 0x0000004f5e6a7221 */ /* 0x040fe20000010100 */
[--C-:B--2---:R-:W-:Y:S02]  /*0670*/  HADD2.F32 R9, -RZ, R12.reuse.H0_H0 ;  /* 0x2000000cff097230 */ /* 0x104fe40000004100 */
[C---:B-----5:R-:W-:Y:S01]  /*0680*/  FMUL.FTZ R107, R83.reuse, R8 ;  /* 0x00000008536b7220 */ /* 0x060fe20000410000 */
[----:B------:R-:W-:Y:S02]  /*0690*/  HADD2.F32 R12, -RZ, R12.H1_H1 ;  /* 0x3000000cff0c7230 */ /* 0x000fe40000004100 */
[----:B------:R-:W-:Y:S01]  /*06a0*/  FMUL.FTZ R106, R83, R106 ;  /* 0x0000006a536a7220 */ /* 0x000fe20000410000 */
[----:B------:R-:W-:Y:S01]  /*06b0*/  FADD.FTZ R8, -R94, R81 ;  /* 0x000000515e087221 */ /* 0x000fe20000010100 */
[--C-:B------:R-:W-:Y:S02]  /*06c0*/  HADD2.F32 R101, -RZ, R10.reuse.H0_H0 ;  /* 0x2000000aff657230 */ /* 0x100fe40000004100 */
[----:B------:R-:W-:Y:S01]  /*06d0*/  FMUL.FTZ R105, R105, R9 ;  /* 0x0000000969697220 */ /* 0x000fe20000410000 */
[----:B------:R-:W-:-:S02]  /*06e0*/  HADD2.F32 R109, -RZ, R10.H1_H1 ;  /* 0x3000000aff6d7230 */ /* 0x000fc40000004100 */
[----:B------:R-:W-:Y:S01]  /*06f0*/  FADD.FTZ R40, R40, R9 ;  /* 0x0000000928287221 */ /* 0x000fe20000010000 */
[----:B------:R-:W-:Y:S01]  /*0700*/  FFMA.FTZ R24, R107, R9, R24 ;  /* 0x000000096b187223 */ /* 0x000fe20000010018 */
[----:B------:R-:W-:Y:S02]  /*0710*/  HADD2.F32 R10, -RZ, R13.H0_H0 ;  /* 0x2000000dff0a7230 */ /* 0x000fe40000004100 */
[-C--:B------:R-:W-:Y:S01]  /*0720*/  FMUL.FTZ R103, R103, R12.reuse ;  /* 0x0000000c67677220 */ /* 0x080fe20000410000 */
[----:B------:R-:W-:Y:S02]  /*0730*/  HADD2.F32 R9, -RZ, R21.H0_H0 ;  /* 0x20000015ff097230 */ /* 0x000fe40000004100 */
[----:B------:R-:W-:Y:S01]  /*0740*/  FADD.FTZ R41, R41, R12 ;  /* 0x0000000c29297221 */ /* 0x000fe20000010000 */
[----:B------:R-:W-:Y:S01]  /*0750*/  FFMA.FTZ R25, R106, R12, R25 ;  /* 0x0000000c6a197223 */ /* 0x000fe20000010019 */
[----:B------:R-:W-:Y:S01]  /*0760*/  FMUL.FTZ R7, R83, R8 ;  /* 0x0000000853077220 */ /* 0x000fe20000410000 */
[----:B------:R-:W-:Y:S01]  /*0770*/  FADD.FTZ R12, -R94, R95 ;  /* 0x0000005f5e0c7221 */ /* 0x000fe20000010100 */
[----:B------:R-:W-:-:S02]  /*0780*/  HADD2.F32 R77, -RZ, R11.H0_H0 ;  /* 0x2000000bff4d7230 */ /* 0x000fc40000004100 */
[-C--:B------:R-:W-:Y:S01]  /*0790*/  FMUL.FTZ R8, R9, R10.reuse ;  /* 0x0000000a09087220 */ /* 0x080fe20000410000 */
[----:B------:R-:W-:Y:S02]  /*07a0*/  HADD2.F32 R73, -RZ, R11.H1_H1 ;  /* 0x3000000bff497230 */ /* 0x000fe40000004100 */
[----:B------:R-:W-:Y:S01]  /*07b0*/  FADD.FTZ R42, R42, R10 ;  /* 0x0000000a2a2a7221 */ /* 0x000fe20000010000 */
[----:B0-----:R-:W-:Y:S02]  /*07c0*/  HADD2.F32 R74, -RZ, R13.H1_H1 ;  /* 0x3000000dff4a7230 */ /* 0x001fe40000004100 */
[----:B------:R-:W-:Y:S01]  /*07d0*/  FFMA.FTZ R26, R7, R10, R26 ;  /* 0x0000000a071a7223 */ /* 0x000fe2000001001a */
[----:B------:R-:W-:Y:S02]  /*07e0*/  HADD2.F32 R11, -RZ, R21.H1_H1 ;  /* 0x30000015ff0b7230 */ /* 0x000fe40000004100 */
[----:B------:R-:W-:Y:S01]  /*07f0*/  FMUL.FTZ R10, R83, R12 ;  /* 0x0000000c530a7220 */ /* 0x000fe20000410000 */
[----:B------:R-:W-:-:S02]  /*0800*/  HADD2.F32 R76, -RZ, R14.H0_H0 ;  /* 0x2000000eff4c7230 */ /* 0x000fc40000004100 */
[----:B------:R-:W-:Y:S01]  /*0810*/  FADD.FTZ R12, -R94, R101 ;  /* 0x000000655e0c7221 */ /* 0x000fe20000010100 */
[--C-:B------:R-:W-:Y:S02]  /*0820*/  HADD2.F32 R75, -RZ, R15.reuse.H0_H0 ;  /* 0x2000000fff4b7230 */ /* 0x100fe40000004100 */
[----:B------:R-:W-:Y:S01]  /*0830*/  FMUL.FTZ R9, R11, R74 ;  /* 0x0000004a0b097220 */ /* 0x000fe20000410000 */
[----:B------:R-:W-:Y:S02]  /*0840*/  HADD2.F32 R72, -RZ, R15.H1_H1 ;  /* 0x3000000fff487230 */ /* 0x000fe40000004100 */
[----:B------:R-:W-:Y:S01]  /*0850*/  FMUL.FTZ R11, R83, R12 ;  /* 0x0000000c530b7220 */ /* 0x000fe20000410000 */
[----:B------:R-:W-:Y:S02]  /*0860*/  HADD2.F32 R13, -RZ, R22.H0_H0 ;  /* 0x20000016ff0d7230 */ /* 0x000fe40000004100 */
[----:B------:R-:W-:Y:S01]  /*0870*/  FADD.FTZ R43, R43, R74 ;  /* 0x0000004a2b2b7221 */ /* 0x000fe20000010000 */
[----:B------:R-:W-:-:S02]  /*0880*/  HADD2.F32 R78, -RZ, R14.H1_H1 ;  /* 0x3000000eff4e7230 */ /* 0x000fc40000004100 */
[----:B------:R-:W-:Y:S01]  /*0890*/  FFMA.FTZ R27, R10, R74, R27 ;  /* 0x0000004a0a1b7223 */ /* 0x000fe2000001001b */
[----:B------:R-:W-:Y:S02]  /*08a0*/  HADD2.F32 R15, -RZ, R22.H1_H1 ;  /* 0x30000016ff0f7230 */ /* 0x000fe40000004100 */
[----:B------:R-:W-:Y:S01]  /*08b0*/  FADD.FTZ R14, -R94, R109 ;  /* 0x0000006d5e0e7221 */ /* 0x000fe20000010100 */
[----:B------:R-:W-:Y:S01]  /*08c0*/  FMUL.FTZ R12, R13, R76 ;  /* 0x0000004c0d0c7220 */ /* 0x000fe20000410000 */
[----:B------:R-:W-:Y:S01]  /*08d0*/  FADD.FTZ R74, RZ, R105 ;  /* 0x00000069ff4a7221 */ /* 0x000fe20000010000 */
[----:B------:R-:W-:Y:S01]  /*08e0*/  FADD.FTZ R45, R45, R78 ;  /* 0x0000004e2d2d7221 */ /* 0x000fe20000010000 */
[----:B------:R-:W-:Y:S01]  /*08f0*/  FMUL.FTZ R13, R15, R78 ;  /* 0x0000004e0f0d7220 */ /* 0x000fe20000410000 */
[----:B------:R-:W-:Y:S01]  /*0900*/  FFMA.FTZ R15, R107, R105, RZ ;  /* 0x000000696b0f7223 */ /* 0x000fe200000100ff */
[----:B------:R-:W-:Y:S01]  /*0910*/  FMUL.FTZ R14, R83, R14 ;  /* 0x0000000e530e7220 */ /* 0x000fe20000410000 */
[----:B------:R-:W-:Y:S01]  /*0920*/  FADD.FTZ R79, R74, R103 ;  /* 0x000000674a4f7221 */ /* 0x000fe20000010000 */
[----:B------:R-:W-:Y:S01]  /*0930*/  FADD.FTZ R44, R44, R76 ;  /* 0x0000004c2c2c7221 */ /* 0x000fe20000010000 */
[----:B------:R-:W-:Y:S01]  /*0940*/  FFMA.FTZ R74, R106, R103, R15 ;  /* 0x000000676a4a7223 */ /* 0x000fe2000001000f */
[----:B------:R-:W-:Y:S01]  /*0950*/  FFMA.FTZ R29, R14, R78, R29 ;  /* 0x0000004e0e1d7223 */ /* 0x000fe2000001001d */
[----:B------:R-:W-:Y:S01]  /*0960*/  FFMA.FTZ R28, R11, R76, R28 ;  /* 0x0000004c0b1c7223 */ /* 0x000fe2000001001c */
[----:B------:R-:W-:Y:S01]  /*0970*/  FADD.FTZ R78, -R94, R77 ;  /* 0x0000004d5e4e7221 */ /* 0x000fe20000010100 */
[----:B------:R-:W-:Y:S01]  /*0980*/  FADD.FTZ R76, R79, R8 ;  /* 0x000000084f4c7221 */ /* 0x000fe20000010000 */
[----:B------:R-:W-:Y:S01]  /*0990*/  FFMA.FTZ R77, R7, R8, R74 ;  /* 0x00000008074d7223 */ /* 0x000fe2000001004a */
[----:B------:R-:W-:Y:S01]  /*09a0*/  FMUL.FTZ R15, R80, R75 ;  /* 0x0000004b500f7220 */ /* 0x000fe20000410000 */
[----:B------:R-:W-:Y:S01]  /*09b0*/  FMUL.FTZ R81, R83, R78 ;  /* 0x0000004e53517220 */ /* 0x000fe20000410000 */
[----:B------:R-:W-:Y:S01]  /*09c0*/  FADD.FTZ R79, R76, R9 ;  /* 0x000000094c4f7221 */ /* 0x000fe20000010000 */
[----:B------:R-:W-:Y:S01]  /*09d0*/  FFMA.FTZ R74, R10, R9, R77 ;  /* 0x000000090a4a7223 */ /* 0x000fe2000001004d */
[----:B------:R-:W-:Y:S01]  /*09e0*/  FADD.FTZ R46, R46, R75 ;  /* 0x0000004b2e2e7221 */ /* 0x000fe20000010000 */
[----:B------:R-:W-:Y:S01]  /*09f0*/  FFMA.FTZ R30, R81, R75, R30 ;  /* 0x0000004b511e7223 */ /* 0x000fe2000001001e */
[----:B------:R-:W-:Y:S01]  /*0a00*/  FADD.FTZ R76, R79, R12 ;  /* 0x0000000c4f4c7221 */ /* 0x000fe20000010000 */
[----:B------:R-:W-:Y:S01]  /*0a10*/  FFMA.FTZ R75, R11, R12, R74 ;  /* 0x0000000c0b4b7223 */ /* 0x000fe2000001004a */
[----:B------:R-:W-:-:S02]  /*0a20*/  HADD2.F32 R95, -RZ, R23.H1_H1 ;  /* 0x30000017ff5f7230 */ /* 0x000fc40000004100 */
[----:B------:R-:W-:Y:S01]  /*0a30*/  FADD.FTZ R82, -R94, R73 ;  /* 0x000000495e527221 */ /* 0x000fe20000010100 */
[----:B------:R-:W-:Y:S01]  /*0a40*/  FADD.FTZ R76, R76, R13 ;  /* 0x0000000d4c4c7221 */ /* 0x000fe20000010000 */
[----:B------:R-:W-:Y:S01]  /*0a50*/  FFMA.FTZ R74, R14, R13, R75 ;  /* 0x0000000d0e4a7223 */ /* 0x000fe2000001004b */
[----:B------:R-:W-:Y:S01]  /*0a60*/  FADD.FTZ R47, R47, R72 ;  /* 0x000000482f2f7221 */ /* 0x000fe20000010000 */
[----:B------:R-:W-:Y:S01]  /*0a70*/  FMUL.FTZ R80, R95, R72 ;  /* 0x000000485f507220 */ /* 0x000fe20000410000 */
[----:B------:R-:W-:Y:S01]  /*0a80*/  FMUL.FTZ R82, R83, R82 ;  /* 0x0000005253527220 */ /* 0x000fe20000410000 */
[----:B------:R-:W-:Y:S01]  /*0a90*/  FADD.FTZ R95, R76, R15 ;  /* 0x0000000f4c5f7221 */ /* 0x000fe20000010000 */
[----:B------:R-:W-:Y:S01]  /*0aa0*/  FFMA.FTZ R73, R81, R15, R74 ;  /* 0x0000000f51497223 */ /* 0x000fe2000001004a */
[----:B------:R-:W-:Y:S01]  /*0ab0*/  IADD3 R101, PT, PT, R6, 0x80, RZ ;  /* 0x0000008006657810 */ /* 0x000fe20007ffe0ff */
[C---:B------:R-:W-:Y:S01]  /*0ac0*/  FFMA.FTZ R31, R82.reuse, R72, R31 ;  /* 0x00000048521f7223 */ /* 0x040fe2000001001f */
[----:B------:R-:W-:Y:S01]  /*0ad0*/  FADD.FTZ R95, R95, R80 ;  /* 0x000000505f5f7221 */ /* 0x000fe20000010000 */
[----:B------:R-:W-:-:S07]  /*0ae0*/  FFMA.FTZ R100, R82, R80, R73 ;  /* 0x0000005052647223 */ /* 0x000fce0000010049 */
.L_x_290:
[----:B-1-3--:R-:W-:Y:S05]  /*0af0*/  BSYNC.RECONVERGENT B0 ;  /* 0x0000000000007941 */ /* 0x00afea0003800200 */
.L_x_289:
        /* <DEDUP_REMOVED lines=10> */
[----:B------:R-:W0:Y:S02]  /*0ba0*/  @P0 LDC.64 R84, c[0x0][0x438] ;  /* 0x00010e00ff540b82 */ /* 0x000e240000000a00 */
[----:B0-----:R-:W-:-:S05]  /*0bb0*/  @P0 IMAD.WIDE.U32 R84, R101, 0x10, R84 ;  /* 0x0000001065540825 */ /* 0x001fca00078e0054 */
[----:B------:R0:W5:Y:S02]  /*0bc0*/  @P0 LDG.E.128 R60, desc[UR8][R84.64] ;  /* 0x00000008543c0981 */ /* 0x000164000c1e1d00 */
[----:B0-----:R-:W-:Y:S02]  /*0bd0*/  HADD2.F32 R84, -RZ, R16.H0_H0 ;  /* 0x20000010ff547230 */ /* 0x001fe40000004100 */
[--C-:B--2---:R-:W-:Y:S02]  /*0be0*/  HADD2.F32 R87, -RZ, R72.reuse.H0_H0 ;  /* 0x20000048ff577230 */ /* 0x104fe40000004100 */
[--C-:B------:R-:W-:Y:S02]  /*0bf0*/  HADD2.F32 R99, -RZ, R75.reuse.H0_H0 ;  /* 0x2000004bff637230 */ /* 0x100fe40000004100 */
[----:B------:R-:W-:Y:S02]  /*0c00*/  HADD2.F32 R75, -RZ, R75.H1_H1 ;  /* 0x3000004bff4b7230 */ /* 0x000fe40000004100 */
[----:B------:R-:W-:Y:S01]  /*0c10*/  FADD.FTZ R86, -R94, R87 ;  /* 0x000000575e567221 */ /* 0x000fe20000010100 */
[----:B------:R-:W-:-:S02]  /*0c20*/  HADD2.F32 R89, -RZ, R72.H1_H1 ;  /* 0x30000048ff597230 */ /* 0x000fc40000004100 */
[C---:B------:R-:W-:Y:S01]  /*0c30*/  FADD.FTZ R72, -R94.reuse, R99 ;  /* 0x000000635e487221 */ /* 0x040fe20000010100 */
[--C-:B------:R-:W-:Y:S02]  /*0c40*/  HADD2.F32 R91, -RZ, R73.reuse.H0_H0 ;  /* 0x20000049ff5b7230 */ /* 0x100fe40000004100 */
[C---:B------:R-:W-:Y:S01]  /*0c50*/  FADD.FTZ R104, -R94.reuse, R75 ;  /* 0x0000004b5e687221 */ /* 0x040fe20000010100 */
[----:B------:R-:W-:Y:S02]  /*0c60*/  HADD2.F32 R73, -RZ, R73.H1_H1 ;  /* 0x30000049ff497230 */ /* 0x000fe40000004100 */
[----:B------:R-:W-:Y:S01]  /*0c70*/  FADD.FTZ R88, -R94, R89 ;  /* 0x000000595e587221 */ /* 0x000fe20000010100 */
[--C-:B------:R-:W-:Y:S02]  /*0c80*/  HADD2.F32 R93, -RZ, R74.reuse.H0_H0 ;  /* 0x2000004aff5d7230 */ /* 0x100fe40000004100 */
[----:B-----5:R-:W-:Y:S01]  /*0c90*/  FMUL.FTZ R85, R83, R86 ;  /* 0x0000005653557220 */ /* 0x020fe20000410000 */
[----:B------:R-:W-:-:S02]  /*0ca0*/  HADD2.F32 R97, -RZ, R74.H1_H1 ;  /* 0x3000004aff617230 */ /* 0x000fc40000004100 */
[C---:B------:R-:W-:Y:S01]  /*0cb0*/  FADD.FTZ R90, -R94.reuse, R91 ;  /* 0x0000005b5e5a7221 */ /* 0x040fe20000010100 */
[--C-:B---3--:R-:W-:Y:S02]  /*0cc0*/  HADD2.F32 R75, -RZ, R76.reuse.H0_H0 ;  /* 0x2000004cff4b7230 */ /* 0x108fe40000004100 */
[C---:B------:R-:W-:Y:S01]  /*0cd0*/  FADD.FTZ R92, -R94.reuse, R73 ;  /* 0x000000495e5c7221 */ /* 0x040fe20000010100 */
[----:B------:R-:W-:Y:S01]  /*0ce0*/  FMUL.FTZ R86, R83, R88 ;  /* 0x0000005853567220 */ /* 0x000fe20000410000 */
[C---:B------:R-:W-:Y:S01]  /*0cf0*/  FADD.FTZ R96, -R94.reuse, R93 ;  /* 0x0000005d5e607221 */ /* 0x040fe20000010100 */
[----:B------:R-:W-:Y:S01]  /*0d00*/  FADD.FTZ R98, -R94, R97 ;  /* 0x000000615e627221 */ /* 0x000fe20000010100 */
[----:B------:R-:W-:Y:S02]  /*0d10*/  HADD2.F32 R76, -RZ, R76.H1_H1 ;  /* 0x3000004cff4c7230 */ /* 0x000fe40000004100 */
[----:B------:R-:W-:Y:S01]  /*0d20*/  FMUL.FTZ R84, R84, R75 ;  /* 0x0000004b54547220 */ /* 0x000fe20000410000 */
[----:B------:R-:W-:-:S02]  /*0d30*/  HADD2.F32 R91, -RZ, R77.H0_H0 ;  /* 0x2000004dff5b7230 */ /* 0x000fc40000004100 */
[----:B------:R-:W-:Y:S01]  /*0d40*/  FADD.FTZ R48, R48, R75 ;  /* 0x0000004b30307221 */ /* 0x000fe20000010000 */
[----:B------:R-:W-:Y:S02]  /*0d50*/  HADD2.F32 R87, -RZ, R16.H1_H1 ;  /* 0x30000010ff577230 */ /* 0x000fe40000004100 */
[----:B------:R-:W-:Y:S01]  /*0d60*/  FFMA.FTZ R32, R85, R75, R32 ;  /* 0x0000004b55207223 */ /* 0x000fe20000010020 */
[----:B------:R-:W-:Y:S02]  /*0d70*/  HADD2.F32 R88, -RZ, R17.H0_H0 ;  /* 0x20000011ff587230 */ /* 0x000fe40000004100 */
[C---:B------:R-:W-:Y:S01]  /*0d80*/  FMUL.FTZ R89, R83.reuse, R90 ;  /* 0x0000005a53597220 */ /* 0x040fe20000410000 */
[----:B------:R-:W-:Y:S02]  /*0d90*/  HADD2.F32 R94, -RZ, R77.H1_H1 ;  /* 0x3000004dff5e7230 */ /* 0x000fe40000004100 */
[----:B------:R-:W-:Y:S01]  /*0da0*/  FMUL.FTZ R90, R83, R92 ;  /* 0x0000005c535a7220 */ /* 0x000fe20000410000 */
[----:B------:R-:W-:-:S02]  /*0db0*/  HADD2.F32 R75, -RZ, R17.H1_H1 ;  /* 0x30000011ff4b7230 */ /* 0x000fc40000004100 */
[-C--:B------:R-:W-:Y:S01]  /*0dc0*/  FMUL.FTZ R87, R87, R76.reuse ;  /* 0x0000004c57577220 */ /* 0x080fe20000410000 */
[----:B------:R-:W-:Y:S02]  /*0dd0*/  HADD2.F32 R77, -RZ, R78.H0_H0 ;  /* 0x2000004eff4d7230 */ /* 0x000fe40000004100 */
[----:B------:R-:W-:Y:S01]  /*0de0*/  FADD.FTZ R49, R49, R76 ;  /* 0x0000004c31317221 */ /* 0x000fe20000010000 */
[----:B------:R-:W-:Y:S02]  /*0df0*/  HADD2.F32 R92, -RZ, R18.H0_H0 ;  /* 0x20000012ff5c7230 */ /* 0x000fe40000004100 */
[----:B------:R-:W-:Y:S01]  /*0e00*/  FFMA.FTZ R33, R86, R76, R33 ;  /* 0x0000004c56217223 */ /* 0x000fe20000010021 */
[-C--:B------:R-:W-:Y:S01]  /*0e10*/  FMUL.FTZ R88, R88, R91.reuse ;  /* 0x0000005b58587220 */ /* 0x080fe20000410000 */
[----:B------:R-:W-:Y:S01]  /*0e20*/  FADD.FTZ R50, R50, R91 ;  /* 0x0000005b32327221 */ /* 0x000fe20000010000 */
[----:B------:R-:W-:Y:S01]  /*0e30*/  FFMA.FTZ R34, R89, R91, R34 ;  /* 0x0000005b59227223 */ /* 0x000fe20000010022 */
[----:B------:R-:W-:Y:S01]  /*0e40*/  FMUL.FTZ R93, R83, R96 ;  /* 0x00000060535d7220 */ /* 0x000fe20000410000 */
[----:B------:R-:W-:Y:S01]  /*0e50*/  FMUL.FTZ R91, R75, R94 ;  /* 0x0000005e4b5b7220 */ /* 0x000fe20000410000 */
[----:B------:R-:W-:Y:S01]  /*0e60*/  FADD.FTZ R76, R95, R84 ;  /* 0x000000545f4c7221 */ /* 0x000fe20000010000 */
[----:B------:R-:W-:Y:S01]  /*0e70*/  FFMA.FTZ R75, R85, R84, R100 ;  /* 0x00000054554b7223 */ /* 0x000fe20000010064 */
[-C--:B------:R-:W-:Y:S01]  /*0e80*/  FMUL.FTZ R92, R92, R77.reuse ;  /* 0x0000004d5c5c7220 */ /* 0x080fe20000410000 */
[----:B------:R-:W-:Y:S01]  /*0e90*/  FADD.FTZ R52, R52, R77 ;  /* 0x0000004d34347221 */ /* 0x000fe20000010000 */
[----:B------:R-:W-:Y:S01]  /*0ea0*/  FFMA.FTZ R36, R93, R77, R36 ;  /* 0x0000004d5d247223 */ /* 0x000fe20000010024 */
[----:B------:R-:W-:Y:S01]  /*0eb0*/  FADD.FTZ R77, R76, R87 ;  /* 0x000000574c4d7221 */ /* 0x000fe20000010000 */
[----:B------:R-:W-:Y:S01]  /*0ec0*/  FFMA.FTZ R76, R86, R87, R75 ;  /* 0x00000057564c7223 */ /* 0x000fe2000001004b */
[----:B------:R-:W-:-:S02]  /*0ed0*/  HADD2.F32 R97, -RZ, R78.H1_H1 ;  /* 0x3000004eff617230 */ /* 0x000fc40000004100 */
[----:B------:R-:W-:Y:S01]  /*0ee0*/  FADD.FTZ R51, R51, R94 ;  /* 0x0000005e33337221 */ /* 0x000fe20000010000 */
[----:B------:R-:W-:Y:S01]  /*0ef0*/  FADD.FTZ R78, R77, R88 ;  /* 0x000000584d4e7221 */ /* 0x000fe20000010000 */
[----:B------:R-:W-:Y:S01]  /*0f00*/  FFMA.FTZ R75, R89, R88, R76 ;  /* 0x00000058594b7223 */ /* 0x000fe2000001004c */
[----:B------:R-:W-:Y:S02]  /*0f10*/  HADD2.F32 R96, -RZ, R18.H1_H1 ;  /* 0x30000012ff607230 */ /* 0x000fe40000004100 */
[----:B------:R-:W-:Y:S01]  /*0f20*/  FFMA.FTZ R35, R90, R94, R35 ;  /* 0x0000005e5a237223 */ /* 0x000fe20000010023 */
[----:B------:R-:W-:Y:S01]  /*0f30*/  FADD.FTZ R77, R78, R91 ;  /* 0x0000005b4e4d7221 */ /* 0x000fe20000010000 */
[----:B------:R-:W-:Y:S01]  /*0f40*/  FFMA.FTZ R76, R90, R91, R75 ;  /* 0x0000005b5a4c7223 */ /* 0x000fe2000001004b */
[----:B------:R-:W-:Y:S02]  /*0f50*/  HADD2.F32 R73, -RZ, R79.H0_H0 ;  /* 0x2000004fff497230 */ /* 0x000fe40000004100 */
[----:B------:R-:W-:Y:S01]  /*0f60*/  FMUL.FTZ R98, R83, R98 ;  /* 0x0000006253627220 */ /* 0x000fe20000410000 */
[----:B------:R-:W-:-:S02]  /*0f70*/  HADD2.F32 R94, -RZ, R19.H0_H0 ;  /* 0x20000013ff5e7230 */ /* 0x000fc40000004100 */
[-C--:B------:R-:W-:Y:S01]  /*0f80*/  FMUL.FTZ R96, R96, R97.reuse ;  /* 0x0000006160607220 */ /* 0x080fe20000410000 */
[----:B------:R-:W-:Y:S01]  /*0f90*/  FADD.FTZ R77, R77, R92 ;  /* 0x0000005c4d4d7221 */ /* 0x000fe20000010000 */
[----:B------:R-:W-:Y:S01]  /*0fa0*/  FFMA.FTZ R75, R93, R92, R76 ;  /* 0x0000005c5d4b7223 */ /* 0x000fe2000001004c */
[----:B------:R-:W-:Y:S02]  /*0fb0*/  HADD2.F32 R74, -RZ, R79.H1_H1 ;  /* 0x3000004fff4a7230 */ /* 0x000fe40000004100 */
[----:B------:R-:W-:Y:S01]  /*0fc0*/  FADD.FTZ R53, R53, R97 ;  /* 0x0000006135357221 */ /* 0x000fe20000010000 */
[----:B------:R-:W-:Y:S01]  /*0fd0*/  FFMA.FTZ R37, R98, R97, R37 ;  /* 0x0000006162257223 */ /* 0x000fe20000010025 */
[----:B------:R-:W-:Y:S02]  /*0fe0*/  HADD2.F32 R79, -RZ, R19.H1_H1 ;  /* 0x30000013ff4f7230 */ /* 0x000fe40000004100 */
[----:B------:R-:W-:Y:S01]  /*0ff0*/  FMUL.FTZ R99, R83, R72 ;  /* 0x0000004853637220 */ /* 0x000fe20000410000 */
[-C--:B------:R-:W-:Y:S01]  /*1000*/  FMUL.FTZ R97, R94, R73.reuse ;  /* 0x000000495e617220 */ /* 0x080fe20000410000 */
[----:B------:R-:W-:Y:S01]  /*1010*/  FADD.FTZ R72, R77, R96 ;  /* 0x000000604d487221 */ /* 0x000fe20000010000 */
[----:B------:R-:W-:Y:S01]  /*1020*/  FFMA.FTZ R76, R98, R96, R75 ;  /* 0x00000060624c7223 */ /* 0x000fe2000001004b */
[----:B------:R-:W-:Y:S01]  /*1030*/  FADD.FTZ R54, R54, R73 ;  /* 0x0000004936367221 */ /* 0x000fe20000010000 */
[----:B------:R-:W-:Y:S01]  /*1040*/  FFMA.FTZ R38, R99, R73, R38 ;  /* 0x0000004963267223 */ /* 0x000fe20000010026 */
[----:B------:R-:W-:Y:S01]  /*1050*/  FMUL.FTZ R102, R79, R74 ;  /* 0x0000004a4f667220 */ /* 0x000fe20000410000 */
[----:B------:R-:W-:Y:S01]  /*1060*/  FMUL.FTZ R104, R83, R104 ;  /* 0x0000006853687220 */ /* 0x000fe20000410000 */
[----:B------:R-:W-:Y:S01]  /*1070*/  FADD.FTZ R95, R72, R97 ;  /* 0x00000061485f7221 */ /* 0x000fe20000010000 */
[----:B------:R-:W-:Y:S01]  /*1080*/  FFMA.FTZ R73, R99, R97, R76 ;  /* 0x0000006163497223 */ /* 0x000fe2000001004c */
[----:B------:R-:W-:Y:S01]  /*1090*/  FADD.FTZ R55, R55, R74 ;  /* 0x0000004a37377221 */ /* 0x000fe20000010000 */
[C---:B------:R-:W-:Y:S01]  /*10a0*/  FFMA.FTZ R39, R104.reuse, R74, R39 ;  /* 0x0000004a68277223 */ /* 0x040fe20000010027 */
[----:B------:R-:W-:Y:S01]  /*10b0*/  FADD.FTZ R95, R95, R102 ;  /* 0x000000665f5f7221 */ /* 0x000fe20000010000 */
[----:B------:R-:W-:-:S07]  /*10c0*/  FFMA.FTZ R100, R104, R102, R73 ;  /* 0x0000006668647223 */ /* 0x000fce0000010049 */
.L_x_292:
[----:B------:R-:W-:Y:S05]  /*10d0*/  BSYNC.RECONVERGENT B0 ;  /* 0x0000000000007941 */ /* 0x000fea0003800200 */
.L_x_291:
[----:B------:R-:W0:Y:S01]  /*10e0*/  SHFL.DOWN PT, R72, R95, 0x10, 0x1f ;  /* 0x0a001f005f487f89 */ /* 0x000e2200000e0000 */
[----:B------:R-:W-:Y:S01]  /*10f0*/  LOP3.LUT P1, RZ, R0, 0x1f, RZ, 0xc0, !PT ;  /* 0x0000001f00ff7812 */ /* 0x000fe2000782c0ff */
[----:B------:R-:W-:Y:S01]  /*1100*/  BSSY.RECONVERGENT B0, `(.L_x_293) ;  /* 0x000017f000007945 */ /* 0x000fe20003800200 */
[----:B------:R-:W-:Y:S01]  /*1110*/  PLOP3.LUT P0, PT, PT, PT, PT, 0x80, 0x8 ;  /* 0x000000000008781c */ /* 0x000fe20003f0f070 */
[----:B------:R-:W1:Y:S01]  /*1120*/  SHFL.DOWN PT, R73, R100, 0x10, 0x1f ;  /* 0x0a001f0064497f89 */ /* 0x000e6200000e0000 */
[----:B------:R-:W-:Y:S02]  /*1130*/  ISETP.GE.U32.AND P6, PT, R3, 0x80, PT ;  /* 0x000000800300780c */ /* 0x000fe40003fc6070 */
[----:B------:R-:W-:-:S07]  /*1140*/  ISETP.NE.AND P5, PT, RZ, UR11, PT ;  /* 0x0000000bff007c0c */ /* 0x000fce000bfa5270 */
[----:B------:R-:W-:Y:S01]  /*1150*/  @!P1 PLOP3.LUT P0, PT, P3, PT, PT, 0x80, 0x8 ;  /* 0x000000000008981c */ /* 0x000fe20001f0f070 */
[----:B0-----:R-:W-:Y:S02]  /*1160*/  FADD.FTZ R72, R72, R95 ;  /* 0x0000005f48487221 */ /* 0x001fe40000010000 */
[----:B------:R-:W0:Y:S01]  /*1170*/  S2R R95, SR_CgaCtaId ;  /* 0x00000000005f7919 */ /* 0x000e220000008800 */
[----:B-1----:R-:W-:Y:S02]  /*1180*/  FADD.FTZ R73, R73, R100 ;  /* 0x0000006449497221 */ /* 0x002fe40000010000 */
[----:B------:R-:W1:Y:S04]  /*1190*/  SHFL.DOWN PT, R75, R72, 0x8, 0x1f ;  /* 0x09001f00484b7f89 */ /* 0x000e6800000e0000 */
[----:B------:R-:W2:Y:S01]  /*11a0*/  SHFL.DOWN PT, R74, R73, 0x8, 0x1f ;  /* 0x09001f00494a7f89 */ /* 0x000ea200000e0000 */
[----:B-1----:R-:W-:Y:S01]  /*11b0*/  FADD.FTZ R75, R72, R75 ;  /* 0x0000004b484b7221 */ /* 0x002fe20000010000 */
[----:B------:R-:W-:Y:S01]  /*11c0*/  MOV R72, 0x400 ;  /* 0x0000040000487802 */ /* 0x000fe20000000f00 */
[----:B--2---:R-:W-:-:S03]  /*11d0*/  FADD.FTZ R74, R73, R74 ;  /* 0x0000004a494a7221 */ /* 0x004fc60000010000 */
[----:B------:R-:W1:Y:S01]  /*11e0*/  SHFL.DOWN PT, R76, R75, 0x4, 0x1f ;  /* 0x08801f004b4c7f89 */ /* 0x000e6200000e0000 */
[----:B0-----:R-:W-:-:S03]  /*11f0*/  LEA R94, R95, R72, 0x18 ;  /* 0x000000485f5e7211 */ /* 0x001fc600078ec0ff */
[----:B------:R-:W0:Y:S01]  /*1200*/  SHFL.DOWN PT, R77, R74, 0x4, 0x1f ;  /* 0x08801f004a4d7f89 */ /* 0x000e2200000e0000 */
[----:B------:R-:W-:-:S04]  /*1210*/  IADD3 R73, PT, PT, R94, 0x2020, RZ ;  /* 0x000020205e497810 */ /* 0x000fc80007ffe0ff */
[----:B------:R-:W-:Y:S02]  /*1220*/  @!P1 MOV R72, R73 ;  /* 0x0000004900489202 */ /* 0x000fe40000000f00 */
[C---:B------:R-:W-:Y:S02]  /*1230*/  @!P0 IADD3 R72, PT, PT, R94.reuse, 0x2000, RZ ;  /* 0x000020005e488810 */ /* 0x040fe40007ffe0ff */
[----:B------:R-:W-:Y:S02]  /*1240*/  @!P3 IADD3 R73, PT, PT, R94, 0x2000, RZ ;  /* 0x000020005e49b810 */ /* 0x000fe40007ffe0ff */
[----:B------:R-:W-:Y:S01]  /*1250*/  @!P1 LEA R108, R4, R72, 0x3 ;  /* 0x00000048046c9211 */ /* 0x000fe200078e18ff */
[----:B-1----:R-:W-:Y:S01]  /*1260*/  FADD.FTZ R76, R75, R76 ;  /* 0x0000004c4b4c7221 */ /* 0x002fe20000010000 */
[----:B0-----:R-:W-:-:S04]  /*1270*/  FADD.FTZ R77, R74, R77 ;  /* 0x0000004d4a4d7221 */ /* 0x001fc80000010000 */
[----:B------:R-:W0:Y:S04]  /*1280*/  SHFL.DOWN PT, R79, R76, 0x2, 0x1f ;  /* 0x08401f004c4f7f89 */ /* 0x000e2800000e0000 */
[----:B------:R-:W1:Y:S01]  /*1290*/  SHFL.DOWN PT, R78, R77, 0x2, 0x1f ;  /* 0x08401f004d4e7f89 */ /* 0x000e6200000e0000 */
[----:B0-----:R-:W-:Y:S01]  /*12a0*/  FADD.FTZ R79, R76, R79 ;  /* 0x0000004f4c4f7221 */ /* 0x001fe20000010000 */
[C---:B------:R-:W-:Y:S02]  /*12b0*/  IADD3 R76, PT, PT, R94.reuse, 0x2030, RZ ;  /* 0x000020305e4c7810 */ /* 0x040fe40007ffe0ff */
[----:B------:R-:W-:Y:S01]  /*12c0*/  @!P3 IADD3 R76, PT, PT, R94, 0x2010, RZ ;  /* 0x000020105e4cb810 */ /* 0x000fe20007ffe0ff */
[----:B-1----:R-:W-:Y:S01]  /*12d0*/  FADD.FTZ R78, R77, R78 ;  /* 0x0000004e4d4e7221 */ /* 0x002fe20000010000 */
[----:B------:R-:W0:Y:S01]  /*12e0*/  SHFL.DOWN PT, R100, R79, 0x1, 0x1f ;  /* 0x08201f004f647f89 */ /* 0x000e2200000e0000 */
[----:B------:R-:W1:Y:S03]  /*12f0*/  LDC.64 R94, c[0x0][0x380] ;  /* 0x0000e000ff5e7b82 */ /* 0x000e660000000a00 */
[----:B------:R-:W2:Y:S01]  /*1300*/  SHFL.DOWN PT, R101, R78, 0x1, 0x1f ;  /* 0x08201f004e657f89 */ /* 0x000ea200000e0000 */
[----:B0-----:R-:W-:Y:S01]  /*1310*/  FADD.FTZ R100, R79, R100 ;  /* 0x000000644f647221 */ /* 0x001fe20000010000 */
[----:B-1----:R-:W-:Y:S01]  /*1320*/  IADD3 R5, PT, PT, R5, R94, RZ ;  /* 0x0000005e05057210 */ /* 0x002fe20007ffe0ff */
[----:B--2---:R-:W-:-:S03]  /*1330*/  FADD.FTZ R101, R78, R101 ;  /* 0x000000654e657221 */ /* 0x004fc60000010000 */
[----:B------:R-:W-:Y:S02]  /*1340*/  ISETP.GE.AND P4, PT, R5, R95, PT ;  /* 0x0000005f0500720c */ /* 0x000fe40003f86270 */
[----:B------:R-:W-:Y:S01]  /*1350*/  @!P1 STS.64 [R108], R100 ;  /* 0x000000646c009388 */ /* 0x000fe20000000a00 */
[----:B------:R-:W-:Y:S06]  /*1360*/  BAR.SYNC.DEFER_BLOCKING 0x0 ;  /* 0x0000000000007b1d */ /* 0x000fec0000010000 */
[----:B------:R-:W0:Y:S04]  /*1370*/  LDS.128 R72, [R73] ;  /* 0x0000000049487984 */ /* 0x000e280000000c00 */
[----:B------:R-:W1:Y:S01]  /*1380*/  LDS.128 R76, [R76] ;  /* 0x000000004c4c7984 */ /* 0x000e620000000c00 */
        /* <DEDUP_REMOVED lines=50> */
.L_x_297:
        /* <DEDUP_REMOVED lines=33> */
.L_x_296:
        /* <DEDUP_REMOVED lines=36> */
.L_x_299:
        /* <DEDUP_REMOVED lines=37> */
.L_x_295:
        /* <DEDUP_REMOVED lines=9> */
[--C-:B------:R-:W-:Y:S02]  /*1de0*/  HADD2.F32 R78, -RZ, R59.reuse.H1_H1 ;  /* 0x3000003bff4e7230 */ /* 0x100fe40000004100 */
[----:B------:R-:W-:Y:S01]  /*1df0*/  FFMA.FTZ R94, R14, R100, R101 ;  /* 0x000000640e5e7223 */ /* 0x000fe20000010065 */
[----:B------:R-:W-:Y:S02]  /*1e00*/  HADD2.F32 R72, -RZ, R58.H0_H0 ;  /* 0x2000003aff487230 */ /* 0x000fe40000004100 */
[----:B------:R-:W-:Y:S01]  /*1e10*/  FADD.FTZ R79, R80, -R77 ;  /* 0x8000004d504f7221 */ /* 0x000fe20000010000 */
[----:B------:R-:W-:Y:S01]  /*1e20*/  FADD.FTZ R73, R12, -R73 ;  /* 0x800000490c497221 */ /* 0x000fe20000010000 */
[----:B------:R-:W-:-:S02]  /*1e30*/  HADD2.F32 R76, -RZ, R59.H0_H0 ;  /* 0x2000003bff4c7230 */ /* 0x000fc40000004100 */
[----:B------:R-:W-:Y:S01]  /*1e40*/  FADD.FTZ R75, R15, -R108 ;  /* 0x8000006c0f4b7221 */ /* 0x000fe20000010000 */
[----:B------:R-:W-:Y:S02]  /*1e50*/  HADD2.F32 R74, -RZ, R58.H1_H1 ;  /* 0x3000003aff4a7230 */ /* 0x000fe40000004100 */
[----:B------:R-:W-:Y:S01]  /*1e60*/  FADD.FTZ R77, R13, -R94 ;  /* 0x8000005e0d4d7221 */ /* 0x000fe20000010000 */
[C---:B-----5:R-:W-:Y:S01]  /*1e70*/  FFMA.FTZ R108, R83.reuse, R79, R78 ;  /* 0x0000004f536c7223 */ /* 0x060fe2000001004e */
[----:B------:R-:W-:Y:S01]  /*1e80*/  FFMA.FTZ R79, R83, R73, R72 ;  /* 0x00000049534f7223 */ /* 0x000fe20000010048 */
[-CC-:B------:R-:W-:Y:S01]  /*1e90*/  FFMA.FTZ R110, R107, R100.reuse, R101.reuse ;  /* 0x000000646b6e7223 */ /* 0x180fe20000010065 */
[-CC-:B------:R-:W-:Y:S01]  /*1ea0*/  FFMA.FTZ R73, R7, R100.reuse, R101.reuse ;  /* 0x0000006407497223 */ /* 0x180fe20000010065 */
[-CC-:B------:R-:W-:Y:S01]  /*1eb0*/  FFMA.FTZ R114, R10, R100.reuse, R101.reuse ;  /* 0x000000640a727223 */ /* 0x180fe20000010065 */
[----:B------:R-:W-:Y:S01]  /*1ec0*/  FFMA.FTZ R112, R106, R100, R101 ;  /* 0x000000646a707223 */ /* 0x000fe20000010065 */
[C---:B------:R-:W-:Y:S01]  /*1ed0*/  FFMA.FTZ R75, R83.reuse, R75, R76 ;  /* 0x0000004b534b7223 */ /* 0x040fe2000001004c */
[----:B------:R-:W-:Y:S01]  /*1ee0*/  FFMA.FTZ R94, R83, R77, R74 ;  /* 0x0000004d535e7223 */ /* 0x000fe2000001004a */
[----:B------:R-:W-:-:S02]  /*1ef0*/  HADD2.F32 R72, -RZ, R56.H0_H0 ;  /* 0x20000038ff487230 */ /* 0x000fc40000004100 */
[----:B------:R-:W-:Y:S01]  /*1f00*/  FADD.FTZ R77, R105, -R110 ;  /* 0x8000006e694d7221 */ /* 0x000fe20000010000 */
[--C-:B------:R-:W-:Y:S02]  /*1f10*/  HADD2.F32 R76, -RZ, R57.reuse.H0_H0 ;  /* 0x20000039ff4c7230 */ /* 0x100fe40000004100 */
        /* <DEDUP_REMOVED lines=14> */
.L_x_301:
[-CC-:B------:R-:W-:Y:S01]  /*2000*/  FFMA.FTZ R69, R7, R100.reuse, R101.reuse ;  /* 0x0000006407457223 */ /* 0x180fe20000010065 */
[-CC-:B------:R-:W-:Y:S01]  /*2010*/  FFMA.FTZ R68, R107, R100.reuse, R101.reuse ;  /* 0x000000646b447223 */ /* 0x180fe20000010065 */
[-CC-:B------:R-:W-:Y:S01]  /*2020*/  FFMA.FTZ R76, R81, R100.reuse, R101.reuse ;  /* 0x00000064514c7223 */ /* 0x180fe20000010065 */
[----:B------:R-:W-:Y:S02]  /*2030*/  HADD2.F32 R71, -RZ, R57.H0_H0 ;  /* 0x20000039ff477230 */ /* 0x000fe40000004100 */
[----:B------:R-:W-:Y:S01]  /*2040*/  FFMA.FTZ R73, R11, R100, R101 ;  /* 0x000000640b497223 */ /* 0x000fe20000010065 */
[----:B------:R-:W-:Y:S02]  /*2050*/  HADD2.F32 R70, -RZ, R56.H0_H0 ;  /* 0x20000038ff467230 */ /* 0x000fe40000004100 */
[----:B------:R-:W-:Y:S01]  /*2060*/  FADD.FTZ R72, R8, -R69 ;  /* 0x8000004508487221 */ /* 0x000fe20000010000 */
[----:B------:R-:W-:Y:S02]  /*2070*/  HADD2.F32 R77, -RZ, R59.H0_H0 ;  /* 0x2000003bff4d7230 */ /* 0x000fe40000004100 */
[----:B------:R-:W-:Y:S01]  /*2080*/  FADD.FTZ R68, R105, -R68 ;  /* 0x8000004469447221 */ /* 0x000fe20000010000 */
[----:B------:R-:W-:Y:S01]  /*2090*/  FADD.FTZ R76, R15, -R76 ;  /* 0x8000004c0f4c7221 */ /* 0x000fe20000010000 */
[----:B------:R-:W-:-:S02]  /*20a0*/  HADD2.F32 R75, -RZ, R58.H0_H0 ;  /* 0x2000003aff4b7230 */ /* 0x000fc40000004100 */
[----:B------:R-:W-:Y:S01]  /*20b0*/  FADD.FTZ R74, R12, -R73 ;  /* 0x800000490c4a7221 */ /* 0x000fe20000010000 */
[C---:B-----5:R-:W-:Y:S01]  /*20c0*/  FFMA.FTZ R71, R83.reuse, R72, R71 ;  /* 0x0000004853477223 */ /* 0x060fe20000010047 */
[C---:B------:R-:W-:Y:S01]  /*20d0*/  FFMA.FTZ R68, R83.reuse, R68, R70 ;  /* 0x0000004453447223 */ /* 0x040fe20000010046 */
[C---:B------:R-:W-:Y:S01]  /*20e0*/  FFMA.FTZ R78, R83.reuse, R76, R77 ;  /* 0x0000004c534e7223 */ /* 0x040fe2000001004d */
[-CC-:B------:R-:W-:Y:S01]  /*20f0*/  FFMA.FTZ R72, R10, R100.reuse, R101.reuse ;  /* 0x000000640a487223 */ /* 0x180fe20000010065 */
[-CC-:B------:R-:W-:Y:S01]  /*2100*/  FFMA.FTZ R70, R106, R100.reuse, R101.reuse ;  /* 0x000000646a467223 */ /* 0x180fe20000010065 */
[-CC-:B------:R-:W-:Y:S01]  /*2110*/  FFMA.FTZ R77, R82, R100.reuse, R101.reuse ;  /* 0x00000064524d7223 */ /* 0x180fe20000010065 */
[----:B------:R-:W-:Y:S01]  /*2120*/  FFMA.FTZ R76, R14, R100, R101 ;  /* 0x000000640e4c7223 */ /* 0x000fe20000010065 */
        /* <DEDUP_REMOVED lines=22> */
.L_x_300:
[----:B------:R-:W-:-:S04]  /*2290*/  UISETP.NE.U32.AND UP0, UPT, UR6, URZ, UPT ;  /* 0x000000ff0600728c */ /* 0x000fc8000bf05070 */
[----:B------:R-:W-:-:S09]  /*22a0*/  UISETP.NE.AND.EX UP0, UPT, UR7, URZ, UPT, UP0 ;  /* 0x000000ff0700728c */ /* 0x000fd2000bf05300 */
[----:B------:R-:W-:Y:S05]  /*22b0*/  BRA.U UP0, `(.L_x_302) ;  /* 0x0000000100a47547 */ /* 0x000fea000b800000 */
        /* <DEDUP_REMOVED lines=41> */
.L_x_302:
        /* <DEDUP_REMOVED lines=44> */
.L_x_298:
        /* <DEDUP_REMOVED lines=14> */
.L_x_294:
[----:B------:R-:W-:Y:S05]  /*28f0*/  BSYNC.RECONVERGENT B0 ;  /* 0x0000000000007941 */ /* 0x000fea0003800200 */
.L_x_293:
        /* <DEDUP_REMOVED lines=15> */
[--C-:B------:R-:W-:Y:S02]  /*29f0*/  HADD2.F32 R69, -RZ, R61.reuse.H0_H0 ;  /* 0x2000003dff457230 */ /* 0x100fe40000004100 */
[-C--:B------:R-:W-:Y:S01]  /*2a00*/  FFMA.FTZ R71, R93, R100.reuse, R101 ;  /* 0x000000645d477223 */ /* 0x080fe20000010065 */
[----:B------:R-:W-:Y:S02]  /*2a10*/  HADD2.F32 R66, -RZ, R60.H0_H0 ;  /* 0x2000003cff427230 */ /* 0x000fe40000004100 */
[----:B------:R-:W-:Y:S01]  /*2a20*/  FADD.FTZ R70, R88, -R67 ;  /* 0x8000004358467221 */ /* 0x000fe20000010000 */
[-CC-:B------:R-:W-:Y:S01]  /*2a30*/  FFMA.FTZ R68, R86, R100.reuse, R101.reuse ;  /* 0x0000006456447223 */ /* 0x180fe20000010065 */
[-CC-:B------:R-:W-:Y:S01]  /*2a40*/  FFMA.FTZ R72, R90, R100.reuse, R101.reuse ;  /* 0x000000645a487223 */ /* 0x180fe20000010065 */
[-CC-:B------:R-:W-:Y:S01]  /*2a50*/  FFMA.FTZ R75, R98, R100.reuse, R101.reuse ;  /* 0x00000064624b7223 */ /* 0x180fe20000010065 */
[-C--:B------:R-:W-:Y:S01]  /*2a60*/  FFMA.FTZ R77, R104, R100.reuse, R101 ;  /* 0x00000064684d7223 */ /* 0x080fe20000010065 */
[----:B------:R-:W-:Y:S01]  /*2a70*/  FADD.FTZ R64, R84, -R65 ;  /* 0x8000004154407221 */ /* 0x000fe20000010000 */
[----:B------:R-:W-:Y:S01]  /*2a80*/  FFMA.FTZ R100, R99, R100, R101 ;  /* 0x0000006463647223 */ /* 0x000fe20000010065 */
[----:B------:R-:W-:Y:S01]  /*2a90*/  FADD.FTZ R74, R92, -R71 ;  /* 0x800000475c4a7221 */ /* 0x000fe20000010000 */
[----:B-----5:R-:W-:Y:S01]  /*2aa0*/  FFMA.FTZ R69, R83, R70, R69 ;  /* 0x0000004653457223 */ /* 0x020fe20000010045 */
[----:B------:R-:W-:-:S02]  /*2ab0*/  HADD2.F32 R67, -RZ, R61.H1_H1 ;  /* 0x3000003dff437230 */ /* 0x000fc40000004100 */
[----:B------:R-:W-:Y:S01]  /*2ac0*/  FFMA.FTZ R64, R83, R64, R66 ;  /* 0x0000004053407223 */ /* 0x000fe20000010042 */
[----:B------:R-:W-:Y:S02]  /*2ad0*/  HADD2.F32 R73, -RZ, R62.H0_H0 ;  /* 0x2000003eff497230 */ /* 0x000fe40000004100 */
[----:B------:R-:W-:Y:S01]  /*2ae0*/  FADD.FTZ R72, R91, -R72 ;  /* 0x800000485b487221 */ /* 0x000fe20000010000 */
[----:B------:R-:W-:Y:S02]  /*2af0*/  HADD2.F32 R79, -RZ, R63.H1_H1 ;  /* 0x3000003fff4f7230 */ /* 0x000fe40000004100 */
[----:B------:R-:W-:Y:S01]  /*2b00*/  FADD.FTZ R76, R102, -R77 ;  /* 0x8000004d664c7221 */ /* 0x000fe20000010000 */
[----:B------:R-:W-:Y:S02]  /*2b10*/  HADD2.F32 R65, -RZ, R60.H1_H1 ;  /* 0x3000003cff417230 */ /* 0x000fe40000004100 */
[----:B------:R-:W-:Y:S01]  /*2b20*/  FADD.FTZ R100, R97, -R100 ;  /* 0x8000006461647221 */ /* 0x000fe20000010000 */
[----:B------:R-:W-:-:S02]  /*2b30*/  HADD2.F32 R71, -RZ, R62.H1_H1 ;  /* 0x3000003eff477230 */ /* 0x000fc40000004100 */
[----:B------:R-:W-:Y:S01]  /*2b40*/  FADD.FTZ R66, R96, -R75 ;  /* 0x8000004b60427221 */ /* 0x000fe20000010000 */
[----:B------:R-:W-:Y:S02]  /*2b50*/  HADD2.F32 R70, -RZ, R63.H0_H0 ;  /* 0x2000003fff467230 */ /* 0x000fe40000004100 */
[----:B------:R-:W-:Y:S01]  /*2b60*/  FADD.FTZ R68, R87, -R68 ;  /* 0x8000004457447221 */ /* 0x000fe20000010000 */
[C---:B------:R-:W-:Y:S01]  /*2b70*/  FFMA.FTZ R72, R83.reuse, R72, R67 ;  /* 0x0000004853487223 */ /* 0x040fe20000010043 */
[C---:B------:R-:W-:Y:S01]  /*2b80*/  FFMA.FTZ R74, R83.reuse, R74, R73 ;  /* 0x0000004a534a7223 */ /* 0x040fe20000010049 */
[C---:B------:R-:W-:Y:S01]  /*2b90*/  FFMA.FTZ R79, R83.reuse, R76, R79 ;  /* 0x0000004c534f7223 */ /* 0x040fe2000001004f */
[C---:B------:R-:W-:Y:S01]  /*2ba0*/  FFMA.FTZ R70, R83.reuse, R100, R70 ;  /* 0x0000006453467223 */ /* 0x040fe20000010046 */
[C---:B------:R-:W-:Y:S01]  /*2bb0*/  FFMA.FTZ R71, R83.reuse, R66, R71 ;  /* 0x0000004253477223 */ /* 0x040fe20000010047 */
[----:B------:R-:W-:Y:S01]  /*2bc0*/  FFMA.FTZ R65, R83, R68, R65 ;  /* 0x0000004453417223 */ /* 0x000fe20000010041 */
        /* <DEDUP_REMOVED lines=13> */
.L_x_307:
[-CC-:B0-----:R-:W-:Y:S01]  /*2ca0*/  FFMA.FTZ R67, R89, R100.reuse, R101.reuse ;  /* 0x0000006459437223 */ /* 0x181fe20000010065 */
[-CC-:B------:R-:W-:Y:S01]  /*2cb0*/  FFMA.FTZ R75, R93, R100.reuse, R101.reuse ;  /* 0x000000645d4b7223 */ /* 0x180fe20000010065 */
[-C--:B------:R-:W-:Y:S01]  /*2cc0*/  FFMA.FTZ R65, R85, R100.reuse, R101 ;  /* 0x0000006455417223 */ /* 0x080fe20000010065 */
[----:B------:R-:W-:Y:S02]  /*2cd0*/  HADD2.F32 R73, -RZ, R61.H0_H0 ;  /* 0x2000003dff497230 */ /* 0x000fe40000004100 */
[----:B------:R-:W-:Y:S01]  /*2ce0*/  FADD.FTZ R74, R88, -R67 ;  /* 0x80000043584a7221 */ /* 0x000fe20000010000 */
[----:B------:R-:W-:Y:S02]  /*2cf0*/  HADD2.F32 R77, -RZ, R62.H0_H0 ;  /* 0x2000003eff4d7230 */ /* 0x000fe40000004100 */
[----:B------:R-:W-:Y:S01]  /*2d00*/  FADD.FTZ R78, R92, -R75 ;  /* 0x8000004b5c4e7221 */ /* 0x000fe20000010000 */
[----:B------:R-:W-:Y:S02]  /*2d10*/  HADD2.F32 R66, -RZ, R60.H0_H0 ;  /* 0x2000003cff427230 */ /* 0x000fe40000004100 */
[-CC-:B------:R-:W-:Y:S01]  /*2d20*/  FFMA.FTZ R72, R86, R100.reuse, R101.reuse ;  /* 0x0000006456487223 */ /* 0x180fe20000010065 */
[-CC-:B------:R-:W-:Y:S01]  /*2d30*/  FFMA.FTZ R76, R90, R100.reuse, R101.reuse ;  /* 0x000000645a4c7223 */ /* 0x180fe20000010065 */
[-CC-:B------:R-:W-:Y:S01]  /*2d40*/  FFMA.FTZ R79, R98, R100.reuse, R101.reuse ;  /* 0x00000064624f7223 */ /* 0x180fe20000010065 */
[-C--:B------:R-:W-:Y:S01]  /*2d50*/  FFMA.FTZ R95, R104, R100.reuse, R101 ;  /* 0x00000064685f7223 */ /* 0x080fe20000010065 */
[----:B------:R-:W-:Y:S01]  /*2d60*/  FADD.FTZ R64, R84, -R65 ;  /* 0x8000004154407221 */ /* 0x000fe20000010000 */
[----:B------:R-:W-:Y:S01]  /*2d70*/  FFMA.FTZ R100, R99, R100, R101 ;  /* 0x0000006463647223 */ /* 0x000fe20000010065 */
[C---:B-----5:R-:W-:Y:S01]  /*2d80*/  FFMA.FTZ R73, R83.reuse, R74, R73 ;  /* 0x0000004a53497223 */ /* 0x060fe20000010049 */
[----:B------:R-:W-:Y:S01]  /*2d90*/  FFMA.FTZ R74, R83, R78, R77 ;  /* 0x0000004e534a7223 */ /* 0x000fe2000001004d */
[----:B------:R-:W-:-:S02]  /*2da0*/  HADD2.F32 R101, -RZ, R63.H1_H1 ;  /* 0x3000003fff657230 */ /* 0x000fc40000004100 */
[----:B------:R-:W-:Y:S01]  /*2db0*/  FFMA.FTZ R64, R83, R64, R66 ;  /* 0x0000004053407223 */ /* 0x000fe20000010042 */
[----:B------:R-:W-:Y:S02]  /*2dc0*/  HADD2.F32 R65, -RZ, R60.H1_H1 ;  /* 0x3000003cff417230 */ /* 0x000fe40000004100 */
[----:B------:R-:W-:Y:S01]  /*2dd0*/  FADD.FTZ R94, R102, -R95 ;  /* 0x8000005f665e7221 */ /* 0x000fe20000010000 */
[----:B------:R-:W-:Y:S02]  /*2de0*/  HADD2.F32 R67, -RZ, R61.H1_H1 ;  /* 0x3000003dff437230 */ /* 0x000fe40000004100 */
[----:B------:R-:W-:Y:S01]  /*2df0*/  FADD.FTZ R100, R97, -R100 ;  /* 0x8000006461647221 */ /* 0x000fe20000010000 */
[----:B------:R-:W-:Y:S02]  /*2e00*/  HADD2.F32 R75, -RZ, R62.H1_H1 ;  /* 0x3000003eff4b7230 */ /* 0x000fe40000004100 */
[----:B------:R-:W-:Y:S01]  /*2e10*/  FADD.FTZ R66, R96, -R79 ;  /* 0x8000004f60427221 */ /* 0x000fe20000010000 */
[----:B------:R-:W-:-:S02]  /*2e20*/  HADD2.F32 R78, -RZ, R63.H0_H0 ;  /* 0x2000003fff4e7230 */ /* 0x000fc40000004100 */
[----:B------:R-:W-:Y:S01]  /*2e30*/  FADD.FTZ R76, R91, -R76 ;  /* 0x8000004c5b4c7221 */ /* 0x000fe20000010000 */
[----:B------:R-:W-:Y:S01]  /*2e40*/  FADD.FTZ R72, R87, -R72 ;  /* 0x8000004857487221 */ /* 0x000fe20000010000 */
[C---:B------:R-:W-:Y:S01]  /*2e50*/  FFMA.FTZ R101, R83.reuse, R94, R101 ;  /* 0x0000005e53657223 */ /* 0x040fe20000010065 */
[C---:B------:R-:W-:Y:S01]  /*2e60*/  FFMA.FTZ R77, R83.reuse, R66, R75 ;  /* 0x00000042534d7223 */ /* 0x040fe2000001004b */
[C---:B------:R-:W-:Y:S01]  /*2e70*/  FFMA.FTZ R78, R83.reuse, R100, R78 ;  /* 0x00000064534e7223 */ /* 0x040fe2000001004e */
[C---:B------:R-:W-:Y:S01]  /*2e80*/  FFMA.FTZ R76, R83.reuse, R76, R67 ;  /* 0x0000004c534c7223 */ /* 0x040fe20000010043 */
[----:B------:R-:W-:Y:S02]  /*2e90*/  FFMA.FTZ R65, R83, R72, R65 ;  /* 0x0000004853417223 */ /* 0x000fe40000010041 */
[----:B------:R-:W-:Y:S02]  /*2ea0*/  F2FP.F16.F32.PACK_AB R74, R77, R74 ;  /* 0x0000004a4d4a723e */ /* 0x000fe400000000ff */
[----:B------:R-:W-:-:S02]  /*2eb0*/  F2FP.F16.F32.PACK_AB R75, R101, R78 ;  /* 0x0000004e654b723e */ /* 0x000fc400000000ff */
[----:B------:R-:W-:Y:S02]  /*2ec0*/  F2FP.F16.F32.PACK_AB R73, R76, R73 ;  /* 0x000000494c49723e */ /* 0x000fe400000000ff */
[----:B------:R-:W-:Y:S02]  /*2ed0*/  F2FP.F16.F32.PACK_AB R72, R65, R64 ;  /* 0x000000404148723e */ /* 0x000fe400000000ff */
[----:B------:R-:W-:Y:S02]  /*2ee0*/  MOV R67, R75 ;  /* 0x0000004b00437202 */ /* 0x000fe40000000f00 */
[----:B------:R-:W-:Y:S02]  /*2ef0*/  MOV R66, R74 ;  /* 0x0000004a00427202 */ /* 0x000fe40000000f00 */
[----:B------:R-:W-:Y:S02]  /*2f00*/  MOV R65, R73 ;  /* 0x0000004900417202 */ /* 0x000fe40000000f00 */
[----:B------:R-:W-:Y:S01]  /*2f10*/  MOV R64, R72 ;  /* 0x0000004800407202 */ /* 0x000fe20000000f00 */
[----:B------:R-:W-:Y:S06]  /*2f20*/  BRA `(.L_x_308) ;  /* 0x0000000c00847947 */ /* 0x000fec0003800000 */
.L_x_306:
[----:B0-----:R-:W0:Y:S02]  /*2f30*/  LDC.64 R72, c[0x0][0x470] ;  /* 0x00011c00ff487b82 */ /* 0x001e240000000a00 */
[----:B0-----:R-:W-:-:S04]  /*2f40*/  ISETP.NE.U32.AND P1, PT, R72, RZ, PT ;  /* 0x000000ff4800720c */ /* 0x001fc80003f25070 */
[----:B------:R-:W-:-:S13]  /*2f50*/  ISETP.NE.AND.EX P1, PT, R73, RZ, PT, P1 ;  /* 0x000000ff4900720c */ /* 0x000fda0003f25310 */
[----:B------:R-:W-:Y:S05]  /*2f60*/  @!P1 BRA `(.L_x_309) ;  /* 0x0000000000a49947 */ /* 0x000fea0003800000 */
        /* <DEDUP_REMOVED lines=41> */
.L_x_309:
        /* <DEDUP_REMOVED lines=12> */
[--C-:B------:R-:W-:Y:S02]  /*32c0*/  HADD2.F32 R77, -RZ, R62.reuse.H0_H0 ;  /* 0x2000003eff4d7230 */ /* 0x100fe40000004100 */
[----:B------:R-:W-:Y:S01]  /*32d0*/  FADD.FTZ R74, R92, -R75 ;  /* 0x8000004b5c4a7221 */ /* 0x000fe20000010000 */
[----:B------:R-:W-:Y:S02]  /*32e0*/  HADD2.F32 R101, -RZ, R62.H1_H1 ;  /* 0x3000003eff657230 */ /* 0x000fe40000004100 */
        /* <DEDUP_REMOVED lines=22> */
.L_x_305:
        /* <DEDUP_REMOVED lines=45> */
.L_x_311:
        /* <DEDUP_REMOVED lines=33> */
.L_x_310:
        /* <DEDUP_REMOVED lines=37> */
.L_x_312:
        /* <DEDUP_REMOVED lines=28> */
.L_x_308:
        /* <DEDUP_REMOVED lines=9> */
.L_x_304:
[----:B------:R-:W-:Y:S05]  /*3dd0*/  BSYNC.RECONVERGENT B0 ;  /* 0x0000000000007941 */ /* 0x000fea0003800200 */
.L_x_303:
[----:B------:R-:W-:Y:S01]  /*3de0*/  PLOP3.LUT P3, PT, P3, PT, PT, 0x8, 0x80 ;  /* 0x000000000080781c */ /* 0x000fe20001f6e170 */
[----:B------:R-:W-:-:S12]  /*3df0*/  @!P4 BRA `(.L_x_313) ;  /* 0xffffffc40084c947 */ /* 0x000fd8000383ffff */
.L_x_288:
[----:B------:R-:W1:Y:S01]  /*3e00*/  LDC.64 R4, c[0x0][0x440] ;  /* 0x00011000ff047b82 */ /* 0x000e620000000a00 */
[----:B------:R-:W-:-:S05]  /*3e10*/  IMAD R3, R2, UR10, RZ ;  /* 0x0000000a02037c24 */ /* 0x000fca000f8e02ff */
[----:B------:R-:W-:Y:S02]  /*3e20*/  LEA.HI R9, R3, R0, RZ, 0x1d ;  /* 0x0000000003097211 */ /* 0x000fe400078fe8ff */
[----:B------:R-:W2:Y:S03]  /*3e30*/  LDC.64 R6, c[0x0][0x448] ;  /* 0x00011200ff067b82 */ /* 0x000ea60000000a00 */
        /* <DEDUP_REMOVED lines=17> */
.L_x_314:
        /* <DEDUP_REMOVED lines=11> */
.L_x_2770:


//--------------------- .text._ZN10layer_norm31ln_parallel_residual_bwd_kernelINS_13Kernel_traitsI6__halfS2_S2_S2_fjLj2048ELj1ELj1ELj4ELj16ENS_18Kernel_traits_baseILj2048ES2_S2_S2_S2_fjLj128EEEEELb0ELb1ELb1EEEvNS_9BwdParamsE --------------------------
	.section	.text._ZN10layer_norm31ln_parallel_residual_bwd_kernelINS_13Kernel_traitsI6__halfS2_S2_S2_fjLj2048ELj1ELj1ELj4ELj16ENS_18Kernel_traits_baseILj2048ES2_S2_S2_S2_fjLj128EEEEELb0ELb1ELb1EEEvNS_9BwdParamsE,"ax",@progbits
	.align	128
        .global         _ZN10layer_norm31ln_parallel_residual_bwd_kernelINS_13Kernel_traitsI6__halfS2_S2_S2_fjLj2048ELj1ELj1ELj4ELj16ENS_18Kernel_traits_baseILj2048ES2_S2_S2_S2_fjLj128EEEEELb0ELb1ELb1EEEvNS_9BwdParamsE
        .type           _ZN10layer_norm31ln_parallel_residual_bwd_kernelINS_13Kernel_traitsI6__halfS2_S2_S2_fjLj2048ELj1ELj1ELj4ELj16ENS_18Kernel_traits_baseILj2048ES2_S2_S2_S2_fjLj128EEEEELb0ELb1ELb1EEEvNS_9BwdParamsE,@function
        .size           _ZN10layer_norm31ln_parallel_residual_bwd_kernelINS_13Kernel_traitsI6__halfS2_S2_S2_fjLj2048ELj1ELj1ELj4ELj16ENS_18Kernel_traits_baseILj2048ES2_S2_S2_S2_fjLj128EEEEELb0ELb1ELb1EEEvNS_9BwdParamsE,(.L_x_2771 - _ZN10layer_norm31ln_parallel_residual_bwd_kernelINS_13Kernel_traitsI6__halfS2_S2_S2_fjLj2048ELj1ELj1ELj4ELj16ENS_18Kernel_traits_baseILj2048ES2_S2_S2_S2_fjLj128EEEEELb0ELb1ELb1EEEvNS_9BwdParamsE)
        .other          _ZN10layer_norm31ln_parallel_residual_bwd_kernelINS_13Kernel_traitsI6__halfS2_S2_S2_fjLj2048ELj1ELj1ELj4ELj16ENS_18Kernel_traits_baseILj2048ES2_S2_S2_S2_fjLj128EEEEELb0ELb1ELb1EEEvNS_9BwdParamsE,@"STO_CUDA_ENTRY STV_DEFAULT"
_ZN10layer_norm31ln_parallel_residual_bwd_kernelINS_13Kernel_traitsI6__halfS2_S2_S2_fjLj2048ELj1ELj1ELj4ELj16ENS_18Kernel_traits_baseILj2048ES2_S2_S2_S2_fjLj128EEEEELb0ELb1ELb1EEEvNS_9BwdParamsE:
.text._ZN10layer_norm31ln_parallel_residual_bwd_kernelINS_13Kernel_traitsI6__halfS2_S2_S2_fjLj2048ELj1ELj1ELj4ELj16ENS_18Kernel_traits_baseILj2048ES2_S2_S2_S2_fjLj128EEEEELb0ELb1ELb1EEEvNS_9BwdParamsE:
        /* <DEDUP_REMOVED lines=53> */
[----:B------:R-:W-:Y:S01]  /*0350*/  PLOP3.LUT P1, PT, PT, PT, UP0, 0x80, 0x8 ;  /* 0x000000000008781c */ /* 0x000fe20003f2f008 */
        /* <DEDUP_REMOVED lines=10> */
[--C-:B----4-:R-:W-:Y:S02]  /*0400*/  HADD2.F32 R77, -RZ, R4.reuse.H0_H0 ;  /* 0x20000004ff4d7230 */ /* 0x110fe40000004100 */
        /* <DEDUP_REMOVED lines=9> */
.L_x_332:
        /* <DEDUP_REMOVED lines=10> */
[----:B------:R-:W3:Y:S01]  /*0540*/  LDG.E.128 R48, desc[UR8][R48.64] ;  /* 0x0000000830307981 */ /* 0x000ee2000c1e1d00 */
[----:B-1----:R-:W-:-:S06]  /*0550*/  IMAD.WIDE.U32 R44, R87, 0x10, R42 ;  /* 0x00000010572c7825 */ /* 0x002fcc00078e002a */
[----:B------:R-:W4:Y:S01]  /*0560*/  LDG.E.128 R44, desc[UR8][R44.64] ;  /* 0x000000082c2c7981 */ /* 0x000f22000c1e1d00 */
[----:B--2---:R-:W-:-:S04]  /*0570*/  IMAD.WIDE R90, R67, 0x4, R52 ;  /* 0x00000004435a7825 */ /* 0x004fc800078e0234 */
[C---:B------:R-:W-:Y:S02]  /*0580*/  IMAD.WIDE.U32 R52, R66.reuse, 0x10, R42 ;  /* 0x0000001042347825 */ /* 0x040fe400078e002a */
[----:B------:R1:W2:Y:S04]  /*0590*/  LDG.E R90, desc[UR8][R90.64] ;  /* 0x000000085a5a7981 */ /* 0x0002a8000c1e1900 */
[----:B------:R-:W2:Y:S01]  /*05a0*/  LDG.E.128 R52, desc[UR8][R52.64] ;  /* 0x0000000834347981 */ /* 0x000ea2000c1e1d00 */
[----:B------:R-:W-:-:S04]  /*05b0*/  IMAD.WIDE.U32 R40, R66, 0x10, R40 ;  /* 0x0000001042287825 */ /* 0x000fc800078e0028 */
[----:B0-----:R-:W-:Y:S02]  /*05c0*/  IMAD.WIDE R88, R67, 0x4, R88 ;  /* 0x0000000443587825 */ /* 0x001fe400078e0258 */
[----:B------:R-:W2:Y:S04]  /*05d0*/  LDG.E.128 R40, desc[UR8][R40.64] ;  /* 0x0000000828287981 */ /* 0x000ea8000c1e1d00 */
[----:B------:R2:W2:Y:S01]  /*05e0*/  LDG.E R86, desc[UR8][R88.64] ;  /* 0x0000000858567981 */ /* 0x0004a2000c1e1900 */
[----:B------:R-:W-:Y:S02]  /*05f0*/  LOP3.LUT P2, RZ, R58, 0x1f, RZ, 0xc0, !PT ;  /* 0x0000001f3aff7812 */ /* 0x000fe4000784c0ff */
[----:B------:R-:W-:-:S11]  /*0600*/  PLOP3.LUT P0, PT, PT, PT, PT, 0x80, 0x8 ;  /* 0x000000000008781c */ /* 0x000fd60003f0f070 */
[----:B------:R-:W-:Y:S01]  /*0610*/  @!P2 PLOP3.LUT P0, PT, P3, PT, PT, 0x80, 0x8 ;  /* 0x000000000008a81c */ /* 0x000fe20001f0f070 */
[----:B---3--:R-:W-:-:S05]  /*0620*/  HADD2.F32 R122, -RZ, R48.H0_H0 ;  /* 0x20000030ff7a7230 */ /* 0x008fca0000004100 */
[----:B-1----:R-:W-:Y:S01]  /*0630*/  FMUL.FTZ R91, R85, R122 ;  /* 0x0000007a555b7220 */ /* 0x002fe20000410000 */
[--C-:B----4-:R-:W-:Y:S02]  /*0640*/  HADD2.F32 R117, -RZ, R47.reuse.H0_H0 ;  /* 0x2000002fff757230 */ /* 0x110fe40000004100 */
[----:B------:R-:W-:Y:S02]  /*0650*/  HADD2.F32 R93, -RZ, R47.H1_H1 ;  /* 0x3000002fff5d7230 */ /* 0x000fe40000004100 */
[----:B------:R-:W-:Y:S02]  /*0660*/  HADD2.F32 R47, -RZ, R48.H1_H1 ;  /* 0x30000030ff2f7230 */ /* 0x000fe40000004100 */
[--C-:B------:R-:W-:Y:S02]  /*0670*/  HADD2.F32 R0, -RZ, R44.reuse.H0_H0 ;  /* 0x2000002cff007230 */ /* 0x100fe40000004100 */
[----:B------:R-:W-:Y:S01]  /*0680*/  HADD2.F32 R111, -RZ, R44.H1_H1 ;  /* 0x3000002cff6f7230 */ /* 0x000fe20000004100 */
[----:B--2---:R-:W-:Y:S01]  /*0690*/  FSEL R88, R90, RZ, !P4 ;  /* 0x000000ff5a587208 */ /* 0x004fe20006000000 */
[----:B------:R-:W-:-:S02]  /*06a0*/  HADD2.F32 R119, -RZ, R46.H0_H0 ;  /* 0x2000002eff777230 */ /* 0x000fc40000004100 */
[----:B------:R-:W-:Y:S02]  /*06b0*/  HADD2.F32 R118, -RZ, R46.H1_H1 ;  /* 0x3000002eff767230 */ /* 0x000fe40000004100 */
[--C-:B------:R-:W-:Y:S02]  /*06c0*/  HADD2.F32 R44, -RZ, R49.reuse.H0_H0 ;  /* 0x20000031ff2c7230 */ /* 0x100fe40000004100 */
[----:B------:R-:W-:Y:S02]  /*06d0*/  HADD2.F32 R46, -RZ, R49.H1_H1 ;  /* 0x30000031ff2e7230 */ /* 0x000fe40000004100 */
[----:B------:R-:W-:Y:S01]  /*06e0*/  FMUL.FTZ R90, R84, R47 ;  /* 0x0000002f545a7220 */ /* 0x000fe20000410000 */
[--C-:B------:R-:W-:Y:S02]  /*06f0*/  HADD2.F32 R49, -RZ, R51.reuse.H0_H0 ;  /* 0x20000033ff317230 */ /* 0x100fe40000004100 */
[----:B------:R-:W-:Y:S02]  /*0700*/  HADD2.F32 R48, -RZ, R51.H1_H1 ;  /* 0x30000033ff307230 */ /* 0x000fe40000004100 */
[----:B------:R-:W-:Y:S01]  /*0710*/  FADD.FTZ R51, RZ, R91 ;  /* 0x0000005bff337221 */ /* 0x000fe20000010000 */
[----:B------:R-:W-:-:S02]  /*0720*/  HADD2.F32 R113, -RZ, R45.H0_H0 ;  /* 0x2000002dff717230 */ /* 0x000fc40000004100 */
[----:B------:R-:W-:Y:S02]  /*0730*/  HADD2.F32 R115, -RZ, R45.H1_H1 ;  /* 0x3000002dff737230 */ /* 0x000fe40000004100 */
[--C-:B------:R-:W-:Y:S02]  /*0740*/  HADD2.F32 R95, -RZ, R52.reuse.H0_H0 ;  /* 0x20000034ff5f7230 */ /* 0x100fe40000004100 */
[----:B------:R-:W-:Y:S02]  /*0750*/  HADD2.F32 R97, -RZ, R52.H1_H1 ;  /* 0x30000034ff617230 */ /* 0x000fe40000004100 */
[--C-:B------:R-:W-:Y:S02]  /*0760*/  HADD2.F32 R99, -RZ, R53.reuse.H0_H0 ;  /* 0x20000035ff637230 */ /* 0x100fe40000004100 */
[----:B------:R-:W-:Y:S02]  /*0770*/  HADD2.F32 R98, -RZ, R53.H1_H1 ;  /* 0x30000035ff627230 */ /* 0x000fe40000004100 */
[----:B------:R-:W-:Y:S01]  /*0780*/  FADD.FTZ R53, -R88, R0 ;  /* 0x0000000058357221 */ /* 0x000fe20000010100 */
[----:B------:R-:W-:-:S02]  /*0790*/  HADD2.F32 R101, -RZ, R54.H0_H0 ;  /* 0x20000036ff657230 */ /* 0x000fc40000004100 */
[----:B------:R-:W-:Y:S02]  /*07a0*/  HADD2.F32 R125, -RZ, R54.H1_H1 ;  /* 0x30000036ff7d7230 */ /* 0x000fe40000004100 */
[--C-:B------:R-:W-:Y:S02]  /*07b0*/  HADD2.F32 R103, -RZ, R55.reuse.H0_H0 ;  /* 0x20000037ff677230 */ /* 0x100fe40000004100 */
[----:B------:R-:W-:Y:S02]  /*07c0*/  HADD2.F32 R123, -RZ, R55.H1_H1 ;  /* 0x30000037ff7b7230 */ /* 0x000fe40000004100 */
[----:B------:R-:W-:Y:S01]  /*07d0*/  FMUL.FTZ R89, R83, R44 ;  /* 0x0000002c53597220 */ /* 0x000fe20000410000 */
[----:B------:R-:W-:Y:S01]  /*07e0*/  FADD.FTZ R0, R51, R90 ;  /* 0x0000005a33007221 */ /* 0x000fe20000010000 */
[--C-:B------:R-:W-:Y:S02]  /*07f0*/  HADD2.F32 R45, -RZ, R50.reuse.H0_H0 ;  /* 0x20000032ff2d7230 */ /* 0x100fe40000004100 */
        /* <DEDUP_REMOVED lines=15> */
[----:B------:R-:W-:Y:S01]  /*08f0*/  FMUL.FTZ R88, R82, R46 ;  /* 0x0000002e52587220 */ /* 0x000fe20000410000 */
[----:B------:R-:W-:Y:S01]  /*0900*/  FADD.FTZ R55, R0, R89 ;  /* 0x0000005900377221 */ /* 0x000fe20000010000 */
[----:B------:R-:W-:-:S02]  /*0910*/  HADD2.F32 R50, -RZ, R50.H1_H1 ;  /* 0x30000032ff327230 */ /* 0x000fc40000004100 */
[----:B------:R-:W-:Y:S01]  /*0920*/  FMUL.FTZ R104, R81, R45 ;  /* 0x0000002d51687220 */ /* 0x000fe20000410000 */
[----:B------:R-:W-:Y:S02]  /*0930*/  FADD.FTZ R55, R55, R88 ;  /* 0x0000005837377221 */ /* 0x000fe40000010000 */
[----:B------:R-:W-:Y:S02]  /*0940*/  FMUL.FTZ R106, R80, R50 ;  /* 0x00000032506a7220 */ /* 0x000fe40000410000 */
[----:B------:R-:W-:Y:S01]  /*0950*/  FADD.FTZ R55, R55, R104 ;  /* 0x0000006837377221 */ /* 0x000fe20000010000 */
[--C-:B------:R-:W-:Y:S02]  /*0960*/  HADD2.F32 R108, -RZ, R42.reuse.H0_H0 ;  /* 0x2000002aff6c7230 */ /* 0x100fe40000004100 */
[----:B------:R-:W-:Y:S01]  /*0970*/  FMUL.FTZ R0, R86, R53 ;  /* 0x0000003556007220 */ /* 0x000fe20000410000 */
[----:B------:R-:W-:Y:S02]  /*0980*/  HADD2.F32 R112, -RZ, R42.H1_H1 ;  /* 0x3000002aff707230 */ /* 0x000fe40000004100 */
[----:B------:R-:W-:Y:S01]  /*0990*/  FMUL.FTZ R109, R79, R49 ;  /* 0x000000314f6d7220 */ /* 0x000fe20000410000 */
[----:B------:R-:W-:Y:S01]  /*09a0*/  FADD.FTZ R42, R55, R106 ;  /* 0x0000006a372a7221 */ /* 0x000fe20000010000 */
[----:B------:R-:W-:-:S02]  /*09b0*/  HADD2.F32 R51, -RZ, R40.H0_H0 ;  /* 0x20000028ff337230 */ /* 0x000fc40000004100 */
[----:B------:R-:W-:Y:S01]  /*09c0*/  FMUL.FTZ R111, R86, R111 ;  /* 0x0000006f566f7220 */ /* 0x000fe20000410000 */
[----:B------:R-:W-:Y:S02]  /*09d0*/  HADD2.F32 R121, -RZ, R40.H1_H1 ;  /* 0x30000028ff797230 */ /* 0x000fe40000004100 */
[----:B------:R-:W-:Y:S01]  /*09e0*/  FFMA.FTZ R40, R0, R91, RZ ;  /* 0x0000005b00287223 */ /* 0x000fe200000100ff */
[--C-:B------:R-:W-:Y:S02]  /*09f0*/  HADD2.F32 R105, -RZ, R41.reuse.H0_H0 ;  /* 0x20000029ff697230 */ /* 0x100fe40000004100 */
[----:B------:R-:W-:Y:S01]  /*0a00*/  FMUL.FTZ R110, R78, R48 ;  /* 0x000000304e6e7220 */ /* 0x000fe20000410000 */
[----:B------:R-:W-:Y:S02]  /*0a10*/  HADD2.F32 R107, -RZ, R41.H1_H1 ;  /* 0x30000029ff6b7230 */ /* 0x000fe40000004100 */
[----:B------:R-:W-:Y:S01]  /*0a20*/  FADD.FTZ R41, R42, R109 ;  /* 0x0000006d2a297221 */ /* 0x000fe20000010000 */
[C---:B------:R-:W-:Y:S01]  /*0a30*/  FMUL.FTZ R113, R86.reuse, R113 ;  /* 0x0000007156717220 */ /* 0x040fe20000410000 */
[----:B------:R-:W-:Y:S01]  /*0a40*/  FFMA.FTZ R40, R111, R90, R40 ;  /* 0x0000005a6f287223 */ /* 0x000fe20000010028 */
[----:B------:R-:W-:Y:S01]  /*0a50*/  FMUL.FTZ R53, R77, R51 ;  /* 0x000000334d357220 */ /* 0x000fe20000410000 */
[----:B------:R-:W-:Y:S01]  /*0a60*/  FADD.FTZ R42, R41, R110 ;  /* 0x0000006e292a7221 */ /* 0x000fe20000010000 */
[----:B------:R-:W-:Y:S01]  /*0a70*/  FMUL.FTZ R115, R86, R115 ;  /* 0x0000007356737220 */ /* 0x000fe20000410000 */
[----:B------:R-:W-:Y:S01]  /*0a80*/  FFMA.FTZ R40, R113, R89, R40 ;  /* 0x0000005971287223 */ /* 0x000fe20000010028 */
[----:B------:R-:W-:Y:S01]  /*0a90*/  FMUL.FTZ R52, R76, R121 ;  /* 0x000000794c347220 */ /* 0x000fe20000410000 */
[----:B------:R-:W-:Y:S01]  /*0aa0*/  FADD.FTZ R41, R42, R53 ;  /* 0x000000352a297221 */ /* 0x000fe20000010000 */
[----:B------:R-:W-:Y:S01]  /*0ab0*/  FMUL.FTZ R119, R86, R119 ;  /* 0x0000007756777220 */ /* 0x000fe20000410000 */
[----:B------:R-:W-:Y:S01]  /*0ac0*/  FFMA.FTZ R40, R115, R88, R40 ;  /* 0x0000005873287223 */ /* 0x000fe20000010028 */
[----:B------:R-:W-:Y:S01]  /*0ad0*/  FMUL.FTZ R55, R75, R105 ;  /* 0x000000694b377220 */ /* 0x000fe20000410000 */
[----:B------:R-:W-:Y:S01]  /*0ae0*/  FADD.FTZ R42, R41, R52 ;  /* 0x00000034292a7221 */ /* 0x000fe20000010000 */
[----:B------:R-:W-:-:S02]  /*0af0*/  HADD2.F32 R114, -RZ, R43.H0_H0 ;  /* 0x2000002bff727230 */ /* 0x000fc40000004100 */
[----:B------:R-:W-:Y:S01]  /*0b00*/  FMUL.FTZ R118, R86, R118 ;  /* 0x0000007656767220 */ /* 0x000fe20000410000 */
[----:B------:R-:W-:Y:S02]  /*0b10*/  HADD2.F32 R120, -RZ, R43.H1_H1 ;  /* 0x3000002bff787230 */ /* 0x000fe40000004100 */
[----:B------:R-:W-:Y:S01]  /*0b20*/  FFMA.FTZ R41, R119, R104, R40 ;  /* 0x0000006877297223 */ /* 0x000fe20000010028 */
[----:B------:R-:W-:Y:S01]  /*0b30*/  FADD.FTZ R43, R42, R55 ;  /* 0x000000372a2b7221 */ /* 0x000fe20000010000 */
[----:B------:R-:W-:Y:S01]  /*0b40*/  FMUL.FTZ R54, R74, R107 ;  /* 0x0000006b4a367220 */ /* 0x000fe20000410000 */
        /* <DEDUP_REMOVED lines=9> */
[----:B------:R-:W-:Y:S01]  /*0be0*/  FMUL.FTZ R95, R86, R95 ;  /* 0x0000005f565f7220 */ /* 0x000fe20000410000 */
[----:B------:R-:W-:Y:S01]  /*0bf0*/  FFMA.FTZ R42, R116, R110, R41 ;  /* 0x0000006e742a7223 */ /* 0x000fe20000010029 */
[----:B------:R-:W-:Y:S01]  /*0c00*/  FADD.FTZ R43, R40, R93 ;  /* 0x0000005d282b7221 */ /* 0x000fe20000010000 */
[----:B------:R-:W-:Y:S01]  /*0c10*/  FMUL.FTZ R96, R86, R97 ;  /* 0x0000006156607220 */ /* 0x000fe20000410000 */
[----:B------:R-:W-:Y:S01]  /*0c20*/  FMUL.FTZ R97, R70, R120 ;  /* 0x0000007846617220 */ /* 0x000fe20000410000 */
[----:B------:R-:W-:Y:S01]  /*0c30*/  FFMA.FTZ R41, R95, R53, R42 ;  /* 0x000000355f297223 */ /* 0x000fe2000001002a */
[----:B------:R-:W-:Y:S01]  /*0c40*/  FADD.FTZ R40, R43, R94 ;  /* 0x0000005e2b287221 */ /* 0x000fe20000010000 */
[----:B------:R-:W-:-:S02]  /*0c50*/  FMUL.FTZ R99, R86, R99 ;  /* 0x0000006356637220 */ /* 0x000fc40000410000 */
[----:B------:R-:W-:Y:S01]  /*0c60*/  FFMA.FTZ R42, R96, R52, R41 ;  /* 0x00000034602a7223 */ /* 0x000fe20000010029 */
[----:B------:R-:W-:Y:S01]  /*0c70*/  FADD.FTZ R40, R40, R97 ;  /* 0x0000006128287221 */ /* 0x000fe20000010000 */
[C---:B------:R-:W-:Y:S02]  /*0c80*/  FMUL.FTZ R98, R86.reuse, R98 ;  /* 0x0000006256627220 */ /* 0x040fe40000410000 */
[----:B------:R-:W-:Y:S02]  /*0c90*/  FFMA.FTZ R43, R99, R55, R42 ;  /* 0x00000037632b7223 */ /* 0x000fe4000001002a */
[----:B------:R-:W0:Y:S01]  /*0ca0*/  SHFL.DOWN PT, R41, R40, 0x10, 0x1f ;  /* 0x0a001f0028297f89 */ /* 0x000e2200000e0000 */
[----:B------:R-:W-:Y:S01]  /*0cb0*/  FMUL.FTZ R101, R86, R101 ;  /* 0x0000006556657220 */ /* 0x000fe20000410000 */
[----:B------:R-:W-:Y:S01]  /*0cc0*/  FFMA.FTZ R42, R98, R54, R43 ;  /* 0x00000036622a7223 */ /* 0x000fe2000001002b */
[----:B------:R-:W-:-:S03]  /*0cd0*/  FMUL.FTZ R100, R86, R125 ;  /* 0x0000007d56647220 */ /* 0x000fc60000410000 */
[----:B------:R-:W-:Y:S01]  /*0ce0*/  FFMA.FTZ R43, R101, R92, R42 ;  /* 0x0000005c652b7223 */ /* 0x000fe2000001002a */
[----:B------:R-:W-:-:S03]  /*0cf0*/  FMUL.FTZ R103, R86, R103 ;  /* 0x0000006756677220 */ /* 0x000fc60000410000 */
[----:B------:R-:W-:Y:S01]  /*0d00*/  FFMA.FTZ R42, R100, R93, R43 ;  /* 0x0000005d642a7223 */ /* 0x000fe2000001002b */
[----:B------:R-:W-:-:S03]  /*0d10*/  FMUL.FTZ R102, R86, R123 ;  /* 0x0000007b56667220 */ /* 0x000fc60000410000 */
        /* <DEDUP_REMOVED lines=12> */
[----:B------:R-:W-:Y:S01]  /*0de0*/  FADD.FTZ R65, R122, R65 ;  /* 0x000000417a417221 */ /* 0x000fe20000010000 */
[----:B------:R-:W-:-:S03]  /*0df0*/  FFMA.FTZ R69, R0, R122, R69 ;  /* 0x0000007a00457223 */ /* 0x000fc60000010045 */
        /* <DEDUP_REMOVED lines=8> */
[----:B------:R-:W-:Y:S01]  /*0e80*/  FADD.FTZ R63, R47, R63 ;  /* 0x0000003f2f3f7221 */ /* 0x000fe20000010000 */
[----:B------:R-:W-:Y:S01]  /*0e90*/  FFMA.FTZ R64, R111, R47, R64 ;  /* 0x0000002f6f407223 */ /* 0x000fe20000010040 */
[----:B------:R-:W-:Y:S01]  /*0ea0*/  MOV R47, 0x400 ;  /* 0x00000400002f7802 */ /* 0x000fe20000000f00 */
[----:B-1----:R-:W-:-:S03]  /*0eb0*/  FADD.FTZ R40, R122, R41 ;  /* 0x000000297a287221 */ /* 0x002fc60000010000 */
[----:B0-----:R-:W-:Y:S01]  /*0ec0*/  LEA R47, R124, R47, 0x18 ;  /* 0x0000002f7c2f7211 */ /* 0x001fe200078ec0ff */
[----:B--2---:R-:W-:-:S03]  /*0ed0*/  FADD.FTZ R41, R43, R42 ;  /* 0x0000002a2b297221 */ /* 0x004fc60000010000 */
[----:B------:R-:W-:-:S04]  /*0ee0*/  IADD3 R122, PT, PT, R47, 0x2020, RZ ;  /* 0x000020202f7a7810 */ /* 0x000fc80007ffe0ff */
[----:B------:R-:W-:Y:S02]  /*0ef0*/  @!P2 MOV R42, R122 ;  /* 0x0000007a002aa202 */ /* 0x000fe40000000f00 */
[----:B------:R-:W-:-:S04]  /*0f00*/  @!P0 IADD3 R42, PT, PT, R47, 0x2000, RZ ;  /* 0x000020002f2a8810 */ /* 0x000fc80007ffe0ff */
[----:B------:R-:W-:Y:S02]  /*0f10*/  @!P2 LEA R123, R68, R42, 0x3 ;  /* 0x0000002a447ba211 */ /* 0x000fe400078e18ff */
[----:B------:R-:W0:Y:S02]  /*0f20*/  @P1 LDC.64 R42, c[0x0][0x438] ;  /* 0x00010e00ff2a1b82 */ /* 0x000e240000000a00 */
[----:B0-----:R-:W-:-:S06]  /*0f30*/  @P1 IMAD.WIDE.U32 R124, R87, 0x10, R42 ;  /* 0x00000010577c1825 */ /* 0x001fcc00078e002a */
[----:B------:R-:W0:Y:S01]  /*0f40*/  @P1 LDC.64 R42, c[0x0][0x438] ;  /* 0x00010e00ff2a1b82 */ /* 0x000e220000000a00 */
[----:B------:R-:W-:Y:S04]  /*0f50*/  @!P2 STS.64 [R123], R40 ;  /* 0x000000287b00a388 */ /* 0x000fe80000000a00 */
[----:B-----5:R1:W5:Y:S01]  /*0f60*/  @P1 LDG.E.128 R32, desc[UR8][R124.64] ;  /* 0x000000087c201981 */ /* 0x020362000c1e1d00 */
[----:B0-----:R-:W-:-:S05]  /*0f70*/  @P1 IMAD.WIDE.U32 R42, R66, 0x10, R42 ;  /* 0x00000010422a1825 */ /* 0x001fca00078e002a */
[----:B------:R0:W5:Y:S01]  /*0f80*/  @P1 LDG.E.128 R36, desc[UR8][R42.64] ;  /* 0x000000082a241981 */ /* 0x000162000c1e1d00 */
[C---:B------:R-:W-:Y:S01]  /*0f90*/  @!P3 IADD3 R122, PT, PT, R47.reuse, 0x2000, RZ ;  /* 0x000020002f7ab810 */ /* 0x040fe20007ffe0ff */
[----:B------:R-:W-:Y:S01]  /*0fa0*/  BAR.SYNC.DEFER_BLOCKING 0x0 ;  /* 0x0000000000007b1d */ /* 0x000fe20000010000 */
[C---:B-1----:R-:W-:Y:S02]  /*0fb0*/  IADD3 R124, PT, PT, R47.reuse, 0x2030, RZ ;  /* 0x000020302f7c7810 */ /* 0x042fe40007ffe0ff */
[----:B------:R-:W-:Y:S01]  /*0fc0*/  @!P3 IADD3 R124, PT, PT, R47, 0x2010, RZ ;  /* 0x000020102f7cb810 */ /* 0x000fe20007ffe0ff */
[----:B------:R-:W-:Y:S01]  /*0fd0*/  FADD.FTZ R61, R44, R61 ;  /* 0x0000003d2c3d7221 */ /* 0x000fe20000010000 */
[----:B------:R-:W-:Y:S01]  /*0fe0*/  FFMA.FTZ R62, R113, R44, R62 ;  /* 0x0000002c713e7223 */ /* 0x000fe2000001003e */
[----:B------:R-:W-:Y:S01]  /*0ff0*/  FADD.FTZ R59, R46, R59 ;  /* 0x0000003b2e3b7221 */ /* 0x000fe20000010000 */
[----:B------:R-:W-:Y:S01]  /*1000*/  FFMA.FTZ R60, R115, R46, R60 ;  /* 0x0000002e733c7223 */ /* 0x000fe2000001003c */
[----:B------:R-:W-:Y:S01]  /*1010*/  FADD.FTZ R14, R45, R14 ;  /* 0x0000000e2d0e7221 */ /* 0x000fe20000010000 */
[----:B------:R-:W-:Y:S01]  /*1020*/  FFMA.FTZ R2, R119, R45, R2 ;  /* 0x0000002d77027223 */ /* 0x000fe20000010002 */
[----:B0-----:R-:W0:Y:S04]  /*1030*/  LDS.128 R40, [R122] ;  /* 0x000000007a287984 */ /* 0x001e280000000c00 */
[----:B------:R-:W1:Y:S01]  /*1040*/  LDS.128 R44, [R124] ;  /* 0x000000007c2c7984 */ /* 0x000e620000000c00 */
[----:B------:R-:W-:Y:S01]  /*1050*/  FADD.FTZ R16, R49, R16 ;  /* 0x0000001031107221 */ /* 0x000fe20000010000 */
[----:B------:R-:W-:Y:S01]  /*1060*/  FFMA.FTZ R4, R117, R49, R4 ;  /* 0x0000003175047223 */ /* 0x000fe20000010004 */
[----:B------:R-:W-:Y:S01]  /*1070*/  FADD.FTZ R17, R48, R17 ;  /* 0x0000001130117221 */ /* 0x000fe20000010000 */
        /* <DEDUP_REMOVED lines=71> */
[----:B------:R-:W-:Y:S01]  /*14f0*/  F2FP.F16.F32.PACK_AB R40, R111, R40 ;  /* 0x000000286f28723e */ /* 0x000fe200000000ff */
[----:B------:R-:W-:Y:S06]  /*1500*/  BRA `(.L_x_319) ;  /* 0x0000001000587947 */ /* 0x000fec0003800000 */
.L_x_318:
        /* <DEDUP_REMOVED lines=33> */
.L_x_317:
        /* <DEDUP_REMOVED lines=36> */
.L_x_320:
        /* <DEDUP_REMOVED lines=37> */
.L_x_316:
        /* <DEDUP_REMOVED lines=11> */
[----:B------:R-:W-:Y:S01]  /*1c60*/  FFMA.FTZ R0, R117, R108, R105 ;  /* 0x0000006c75007223 */ /* 0x000fe20000010069 */
[--C-:B-----5:R-:W-:Y:S02]  /*1c70*/  HADD2.F32 R47, -RZ, R35.reuse.H1_H1 ;  /* 0x30000023ff2f7230 */ /* 0x120fe40000004100 */
[----:B------:R-:W-:Y:S01]  /*1c80*/  FADD.FTZ R110, R110, -R43 ;  /* 0x8000002b6e6e7221 */ /* 0x000fe20000010000 */
[----:B------:R-:W-:Y:S02]  /*1c90*/  HADD2.F32 R45, -RZ, R35.H0_H0 ;  /* 0x20000023ff2d7230 */ /* 0x000fe40000004100 */
[----:B------:R-:W-:Y:S01]  /*1ca0*/  FADD.FTZ R0, R109, -R0 ;  /* 0x800000006d007221 */ /* 0x000fe20000010000 */
[----:B------:R-:W-:-:S02]  /*1cb0*/  HADD2.F32 R43, -RZ, R34.H0_H0 ;  /* 0x20000022ff2b7230 */ /* 0x000fc40000004100 */
[-C--:B------:R-:W-:Y:S01]  /*1cc0*/  FFMA.FTZ R51, R118, R108.reuse, R105 ;  /* 0x0000006c76337223 */ /* 0x080fe20000010069 */
[----:B------:R-:W-:Y:S01]  /*1cd0*/  FADD.FTZ R42, R104, -R119 ;  /* 0x80000077682a7221 */ /* 0x000fe20000010000 */
[-CC-:B------:R-:W-:Y:S01]  /*1ce0*/  FFMA.FTZ R115, R115, R108.reuse, R105.reuse ;  /* 0x0000006c73737223 */ /* 0x180fe20000010069 */
[----:B------:R-:W-:Y:S01]  /*1cf0*/  FADD.FTZ R44, R89, -R40 ;  /* 0x80000028592c7221 */ /* 0x000fe20000010000 */
[----:B------:R-:W-:Y:S01]  /*1d00*/  FFMA.FTZ R41, R111, R108, R105 ;  /* 0x0000006c6f297223 */ /* 0x000fe20000010069 */
[C---:B------:R-:W-:Y:S01]  /*1d10*/  FFMA.FTZ R89, R86.reuse, R110, R47 ;  /* 0x0000006e56597223 */ /* 0x040fe2000001002f */
[----:B------:R-:W-:Y:S01]  /*1d20*/  FFMA.FTZ R46, R86, R0, R45 ;  /* 0x00000000562e7223 */ /* 0x000fe2000001002d */
[----:B------:R-:W-:Y:S02]  /*1d30*/  HADD2.F32 R47, -RZ, R34.H1_H1 ;  /* 0x30000022ff2f7230 */ /* 0x000fe40000004100 */
[----:B------:R-:W-:Y:S01]  /*1d40*/  FADD.FTZ R51, R106, -R51 ;  /* 0x800000336a337221 */ /* 0x000fe20000010000 */
[----:B------:R-:W-:Y:S01]  /*1d50*/  FFMA.FTZ R42, R86, R42, R43 ;  /* 0x0000002a562a7223 */ /* 0x000fe2000001002b */
[----:B------:R-:W-:-:S02]  /*1d60*/  HADD2.F32 R45, -RZ, R33.H1_H1 ;  /* 0x30000021ff2d7230 */ /* 0x000fc40000004100 */
[----:B------:R-:W-:Y:S01]  /*1d70*/  FADD.FTZ R88, R88, -R115 ;  /* 0x8000007358587221 */ /* 0x000fe20000010000 */
[----:B------:R-:W-:Y:S02]  /*1d80*/  HADD2.F32 R43, -RZ, R33.H0_H0 ;  /* 0x20000021ff2b7230 */ /* 0x000fe40000004100 */
[----:B------:R-:W-:Y:S01]  /*1d90*/  FADD.FTZ R41, R90, -R41 ;  /* 0x800000295a297221 */ /* 0x000fe20000010000 */
[--C-:B------:R-:W-:Y:S02]  /*1da0*/  HADD2.F32 R0, -RZ, R32.reuse.H0_H0 ;  /* 0x20000020ff007230 */ /* 0x100fe40000004100 */
[C---:B------:R-:W-:Y:S01]  /*1db0*/  FFMA.FTZ R51, R86.reuse, R51, R47 ;  /* 0x0000003356337223 */ /* 0x040fe2000001002f */
[----:B------:R-:W-:Y:S02]  /*1dc0*/  HADD2.F32 R40, -RZ, R32.H1_H1 ;  /* 0x30000020ff287230 */ /* 0x000fe40000004100 */
[C---:B------:R-:W-:Y:S01]  /*1dd0*/  FFMA.FTZ R47, R86.reuse, R88, R45 ;  /* 0x00000058562f7223 */ /* 0x040fe2000001002d */
[C---:B------:R-:W-:Y:S01]  /*1de0*/  FFMA.FTZ R44, R86.reuse, R44, R43 ;  /* 0x0000002c562c7223 */ /* 0x040fe2000001002b */
[C---:B------:R-:W-:Y:S01]  /*1df0*/  FFMA.FTZ R0, R86.reuse, R91, R0 ;  /* 0x0000005b56007223 */ /* 0x040fe20000010000 */
[----:B------:R-:W-:Y:S01]  /*1e00*/  F2FP.F16.F32.PACK_AB R43, R89, R46 ;  /* 0x0000002e592b723e */ /* 0x000fe200000000ff */
[----:B------:R-:W-:Y:S01]  /*1e10*/  FFMA.FTZ R45, R86, R41, R40 ;  /* 0x00000029562d7223 */ /* 0x000fe20000010028 */
[----:B------:R-:W-:-:S02]  /*1e20*/  F2FP.F16.F32.PACK_AB R42, R51, R42 ;  /* 0x0000002a332a723e */ /* 0x000fc400000000ff */
[----:B------:R-:W-:Y:S02]  /*1e30*/  F2FP.F16.F32.PACK_AB R41, R47, R44 ;  /* 0x0000002c2f29723e */ /* 0x000fe400000000ff */
[----:B------:R-:W-:Y:S01]  /*1e40*/  F2FP.F16.F32.PACK_AB R40, R45, R0 ;  /* 0x000000002d28723e */ /* 0x000fe200000000ff */
[----:B------:R-:W-:Y:S06]  /*1e50*/  BRA `(.L_x_319) ;  /* 0x0000000800047947 */ /* 0x000fec0003800000 */
.L_x_322:
[-CC-:B------:R-:W-:Y:S01]  /*1e60*/  FFMA.FTZ R0, R0, R108.reuse, R105.reuse ;  /* 0x0000006c00007223 */ /* 0x180fe20000010069 */
[-CC-:B------:R-:W-:Y:S01]  /*1e70*/  FFMA.FTZ R24, R113, R108.reuse, R105.reuse ;  /* 0x0000006c71187223 */ /* 0x180fe20000010069 */
[-CC-:B------:R-:W-:Y:S01]  /*1e80*/  FFMA.FTZ R119, R119, R108.reuse, R105.reuse ;  /* 0x0000006c77777223 */ /* 0x180fe20000010069 */
[-CC-:B------:R-:W-:Y:S01]  /*1e90*/  FFMA.FTZ R41, R116, R108.reuse, R105.reuse ;  /* 0x0000006c74297223 */ /* 0x180fe20000010069 */
[----:B------:R-:W-:Y:S01]  /*1ea0*/  FADD.FTZ R91, R91, -R0 ;  /* 0x800000005b5b7221 */ /* 0x000fe20000010000 */
[----:B------:R-:W-:Y:S01]  /*1eb0*/  FADD.FTZ R89, R89, -R24 ;  /* 0x8000001859597221 */ /* 0x000fe20000010000 */
[----:B-----5:R-:W-:Y:S02]  /*1ec0*/  HADD2.F32 R0, -RZ, R33.H0_H0 ;  /* 0x20000021ff007230 */ /* 0x020fe40000004100 */
[-C--:B------:R-:W-:Y:S01]  /*1ed0*/  FFMA.FTZ R27, R118, R108.reuse, R105 ;  /* 0x0000006c761b7223 */ /* 0x080fe20000010069 */
[----:B------:R-:W-:Y:S02]  /*1ee0*/  HADD2.F32 R24, -RZ, R34.H0_H0 ;  /* 0x20000022ff187230 */ /* 0x000fe40000004100 */
[----:B------:R-:W-:Y:S01]  /*1ef0*/  FADD.FTZ R119, R104, -R119 ;  /* 0x8000007768777221 */ /* 0x000fe20000010000 */
[-CC-:B------:R-:W-:Y:S01]  /*1f00*/  FFMA.FTZ R26, R117, R108.reuse, R105.reuse ;  /* 0x0000006c751a7223 */ /* 0x180fe20000010069 */
[-CC-:B------:R-:W-:Y:S01]  /*1f10*/  FFMA.FTZ R25, R111, R108.reuse, R105.reuse ;  /* 0x0000006c6f197223 */ /* 0x180fe20000010069 */
[----:B------:R-:W-:Y:S01]  /*1f20*/  FFMA.FTZ R115, R115, R108, R105 ;  /* 0x0000006c73737223 */ /* 0x000fe20000010069 */
[----:B------:R-:W-:Y:S01]  /*1f30*/  FADD.FTZ R47, R110, -R41 ;  /* 0x800000296e2f7221 */ /* 0x000fe20000010000 */
[----:B------:R-:W-:Y:S01]  /*1f40*/  FADD.FTZ R43, R106, -R27 ;  /* 0x8000001b6a2b7221 */ /* 0x000fe20000010000 */
[----:B------:R-:W-:Y:S01]  /*1f50*/  FADD.FTZ R109, R109, -R26 ;  /* 0x8000001a6d6d7221 */ /* 0x000fe20000010000 */
[C---:B------:R-:W-:Y:S01]  /*1f60*/  FFMA.FTZ R41, R86.reuse, R89, R0 ;  /* 0x0000005956297223 */ /* 0x040fe20000010000 */
[----:B------:R-:W-:Y:S01]  /*1f70*/  FFMA.FTZ R42, R86, R119, R24 ;  /* 0x00000077562a7223 */ /* 0x000fe20000010018 */
[----:B------:R-:W-:-:S02]  /*1f80*/  HADD2.F32 R45, -RZ, R35.H0_H0 ;  /* 0x20000023ff2d7230 */ /* 0x000fc40000004100 */
[----:B------:R-:W-:Y:S01]  /*1f90*/  FADD.FTZ R25, R90, -R25 ;  /* 0x800000195a197221 */ /* 0x000fe20000010000 */
[----:B------:R-:W-:Y:S02]  /*1fa0*/  HADD2.F32 R40, -RZ, R35.H1_H1 ;  /* 0x30000023ff287230 */ /* 0x000fe40000004100 */
[----:B------:R-:W-:Y:S01]  /*1fb0*/  FADD.FTZ R115, R88, -R115 ;  /* 0x8000007358737221 */ /* 0x000fe20000010000 */
[----:B------:R-:W-:Y:S02]  /*1fc0*/  HADD2.F32 R27, -RZ, R32.H0_H0 ;  /* 0x20000020ff1b7230 */ /* 0x000fe40000004100 */
[C---:B------:R-:W-:Y:S01]  /*1fd0*/  FFMA.FTZ R109, R86.reuse, R109, R45 ;  /* 0x0000006d566d7223 */ /* 0x040fe2000001002d */
[----:B------:R-:W-:Y:S02]  /*1fe0*/  HADD2.F32 R26, -RZ, R34.H1_H1 ;  /* 0x30000022ff1a7230 */ /* 0x000fe40000004100 */
[----:B------:R-:W-:Y:S01]  /*1ff0*/  FFMA.FTZ R40, R86, R47, R40 ;  /* 0x0000002f56287223 */ /* 0x000fe20000010028 */
[----:B------:R-:W-:-:S02]  /*2000*/  HADD2.F32 R24, -RZ, R33.H1_H1 ;  /* 0x30000021ff187230 */ /* 0x000fc40000004100 */
[C---:B------:R-:W-:Y:S01]  /*2010*/  FFMA.FTZ R27, R86.reuse, R91, R27 ;  /* 0x0000005b561b7223 */ /* 0x040fe2000001001b */
[----:B------:R-:W-:Y:S02]  /*2020*/  HADD2.F32 R0, -RZ, R32.H1_H1 ;  /* 0x30000020ff007230 */ /* 0x000fe40000004100 */
[----:B------:R-:W-:Y:S01]  /*2030*/  FFMA.FTZ R45, R86, R43, R26 ;  /* 0x0000002b562d7223 */ /* 0x000fe2000001001a */
[----:B------:R-:W-:Y:S01]  /*2040*/  F2FP.F16.F32.PACK_AB R43, R40, R109 ;  /* 0x0000006d282b723e */ /* 0x000fe200000000ff */
[C---:B------:R-:W-:Y:S01]  /*2050*/  FFMA.FTZ R24, R86.reuse, R115, R24 ;  /* 0x0000007356187223 */ /* 0x040fe20000010018 */
[----:B------:R-:W-:Y:S02]  /*2060*/  FFMA.FTZ R0, R86, R25, R0 ;  /* 0x0000001956007223 */ /* 0x000fe40000010000 */
[----:B------:R-:W-:Y:S02]  /*2070*/  F2FP.F16.F32.PACK_AB R42, R45, R42 ;  /* 0x0000002a2d2a723e */ /* 0x000fe400000000ff */
[----:B------:R-:W-:-:S02]  /*2080*/  F2FP.F16.F32.PACK_AB R41, R24, R41 ;  /* 0x000000291829723e */ /* 0x000fc400000000ff */
[----:B------:R-:W-:Y:S02]  /*2090*/  F2FP.F16.F32.PACK_AB R40, R0, R27 ;  /* 0x0000001b0028723e */ /* 0x000fe400000000ff */
[----:B------:R-:W-:Y:S02]  /*20a0*/  MOV R27, R43 ;  /* 0x0000002b001b7202 */ /* 0x000fe40000000f00 */
[----:B------:R-:W-:Y:S02]  /*20b0*/  MOV R26, R42 ;  /* 0x0000002a001a7202 */ /* 0x000fe40000000f00 */
[----:B------:R-:W-:Y:S02]  /*20c0*/  MOV R25, R41 ;  /* 0x0000002900197202 */ /* 0x000fe40000000f00 */
[----:B------:R-:W-:Y:S01]  /*20d0*/  MOV R24, R40 ;  /* 0x0000002800187202 */ /* 0x000fe20000000f00 */
[----:B------:R-:W-:Y:S06]  /*20e0*/  BRA `(.L_x_319) ;  /* 0x0000000400607947 */ /* 0x000fec0003800000 */
.L_x_321:
        /* <DEDUP_REMOVED lines=44> */
.L_x_323:
[-CC-:B------:R-:W-:Y:S01]  /*23b0*/  FFMA.FTZ R0, R0, R108.reuse, R105.reuse ;  /* 0x0000006c00007223 */ /* 0x180fe20000010069 */
[-CC-:B------:R-:W-:Y:S01]  /*23c0*/  FFMA.FTZ R24, R113, R108.reuse, R105.reuse ;  /* 0x0000006c71187223 */ /* 0x180fe20000010069 */
[-CC-:B------:R-:W-:Y:S01]  /*23d0*/  FFMA.FTZ R119, R119, R108.reuse, R105.reuse ;  /* 0x0000006c77777223 */ /* 0x180fe20000010069 */
[-C--:B------:R-:W-:Y:S01]  /*23e0*/  FFMA.FTZ R25, R118, R108.reuse, R105 ;  /* 0x0000006c76197223 */ /* 0x080fe20000010069 */
[----:B------:R-:W-:Y:S01]  /*23f0*/  FADD.FTZ R91, R91, -R0 ;  /* 0x800000005b5b7221 */ /* 0x000fe20000010000 */
[----:B------:R-:W-:Y:S01]  /*2400*/  FADD.FTZ R89, R89, -R24 ;  /* 0x8000001859597221 */ /* 0x000fe20000010000 */
[----:B-----5:R-:W-:Y:S02]  /*2410*/  HADD2.F32 R0, -RZ, R33.H0_H0 ;  /* 0x20000021ff007230 */ /* 0x020fe40000004100 */
[----:B------:R-:W-:Y:S01]  /*2420*/  FADD.FTZ R119, R104, -R119 ;  /* 0x8000007768777221 */ /* 0x000fe20000010000 */
[----:B------:R-:W-:Y:S02]  /*2430*/  HADD2.F32 R24, -RZ, R34.H0_H0 ;  /* 0x20000022ff187230 */ /* 0x000fe40000004100 */
[-CC-:B------:R-:W-:Y:S01]  /*2440*/  FFMA.FTZ R26, R117, R108.reuse, R105.reuse ;  /* 0x0000006c751a7223 */ /* 0x180fe20000010069 */
        /* <DEDUP_REMOVED lines=10> */
[--C-:B------:R-:W-:Y:S02]  /*24f0*/  HADD2.F32 R29, -RZ, R35.reuse.H0_H0 ;  /* 0x20000023ff1d7230 */ /* 0x100fe40000004100 */
[----:B------:R-:W-:Y:S01]  /*2500*/  FADD.FTZ R115, R88, -R115 ;  /* 0x8000007358737221 */ /* 0x000fe20000010000 */
[----:B------:R-:W-:Y:S02]  /*2510*/  HADD2.F32 R28, -RZ, R35.H1_H1 ;  /* 0x30000023ff1c7230 */ /* 0x000fe40000004100 */
[C---:B------:R-:W-:Y:S01]  /*2520*/  FFMA.FTZ R25, R86.reuse, R91, R25 ;  /* 0x0000005b56197223 */ /* 0x040fe20000010019 */
[----:B------:R-:W-:Y:S02]  /*2530*/  HADD2.F32 R26, -RZ, R34.H1_H1 ;  /* 0x30000022ff1a7230 */ /* 0x000fe40000004100 */
[----:B------:R-:W-:Y:S01]  /*2540*/  FFMA.FTZ R29, R86, R109, R29 ;  /* 0x0000006d561d7223 */ /* 0x000fe2000001001d */
[----:B------:R-:W-:-:S02]  /*2550*/  HADD2.F32 R24, -RZ, R33.H1_H1 ;  /* 0x30000021ff187230 */ /* 0x000fc40000004100 */
[C---:B------:R-:W-:Y:S01]  /*2560*/  FFMA.FTZ R28, R86.reuse, R31, R28 ;  /* 0x0000001f561c7223 */ /* 0x040fe2000001001c */
[----:B------:R-:W-:Y:S02]  /*2570*/  HADD2.F32 R0, -RZ, R32.H1_H1 ;  /* 0x30000020ff007230 */ /* 0x000fe40000004100 */
[C---:B------:R-:W-:Y:S01]  /*2580*/  FFMA.FTZ R27, R86.reuse, R27, R26 ;  /* 0x0000001b561b7223 */ /* 0x040fe2000001001a */
[----:B------:R-:W-:Y:S01]  /*2590*/  FFMA.FTZ R24, R86, R115, R24 ;  /* 0x0000007356187223 */ /* 0x000fe20000010018 */
[----:B------:R-:W-:Y:S01]  /*25a0*/  F2FP.F16.F32.PACK_AB R43, R28, R29 ;  /* 0x0000001d1c2b723e */ /* 0x000fe200000000ff */
[----:B------:R-:W-:Y:S02]  /*25b0*/  FFMA.FTZ R0, R86, R111, R0 ;  /* 0x0000006f56007223 */ /* 0x000fe40000010000 */
[----:B------:R-:W-:Y:S02]  /*25c0*/  F2FP.F16.F32.PACK_AB R42, R27, R42 ;  /* 0x0000002a1b2a723e */ /* 0x000fe400000000ff */
[----:B------:R-:W-:-:S02]  /*25d0*/  F2FP.F16.F32.PACK_AB R41, R24, R41 ;  /* 0x000000291829723e */ /* 0x000fc400000000ff */
[----:B------:R-:W-:Y:S02]  /*25e0*/  F2FP.F16.F32.PACK_AB R40, R0, R25 ;  /* 0x000000190028723e */ /* 0x000fe400000000ff */
        /* <DEDUP_REMOVED lines=8> */
.L_x_319:
        /* <DEDUP_REMOVED lines=19> */
[-CC-:B0-----:R-:W-:Y:S01]  /*27a0*/  FFMA.FTZ R24, R99, R108.reuse, R105.reuse ;  /* 0x0000006c63187223 */ /* 0x181fe20000010069 */
        /* <DEDUP_REMOVED lines=12> */
[C---:B------:R-:W-:Y:S01]  /*2870*/  FFMA.FTZ R41, R86.reuse, R55, R0 ;  /* 0x0000003756297223 */ /* 0x040fe20000010000 */
[----:B------:R-:W-:Y:S01]  /*2880*/  FFMA.FTZ R42, R86, R101, R24 ;  /* 0x00000065562a7223 */ /* 0x000fe20000010018 */
[----:B------:R-:W-:-:S02]  /*2890*/  HADD2.F32 R25, -RZ, R36.H0_H0 ;  /* 0x20000024ff197230 */ /* 0x000fc40000004100 */
[----:B------:R-:W-:Y:S01]  /*28a0*/  FADD.FTZ R29, R54, -R29 ;  /* 0x8000001d361d7221 */ /* 0x000fe20000010000 */
[--C-:B------:R-:W-:Y:S02]  /*28b0*/  HADD2.F32 R31, -RZ, R39.reuse.H1_H1 ;  /* 0x30000027ff1f7230 */ /* 0x100fe40000004100 */
[----:B------:R-:W-:Y:S01]  /*28c0*/  FADD.FTZ R93, R93, -R100 ;  /* 0x800000645d5d7221 */ /* 0x000fe20000010000 */
[----:B------:R-:W-:Y:S02]  /*28d0*/  HADD2.F32 R28, -RZ, R39.H0_H0 ;  /* 0x20000027ff1c7230 */ /* 0x000fe40000004100 */
[----:B------:R-:W-:Y:S01]  /*28e0*/  FADD.FTZ R103, R94, -R103 ;  /* 0x800000675e677221 */ /* 0x000fe20000010000 */
[----:B------:R-:W-:Y:S02]  /*28f0*/  HADD2.F32 R26, -RZ, R38.H1_H1 ;  /* 0x30000026ff1a7230 */ /* 0x000fe40000004100 */
[----:B------:R-:W-:Y:S01]  /*2900*/  FADD.FTZ R97, R97, -R102 ;  /* 0x8000006661617221 */ /* 0x000fe20000010000 */
[----:B------:R-:W-:-:S02]  /*2910*/  HADD2.F32 R24, -RZ, R37.H1_H1 ;  /* 0x30000025ff187230 */ /* 0x000fc40000004100 */
[C---:B------:R-:W-:Y:S01]  /*2920*/  FFMA.FTZ R25, R86.reuse, R53, R25 ;  /* 0x0000003556197223 */ /* 0x040fe20000010019 */
[----:B------:R-:W-:Y:S02]  /*2930*/  HADD2.F32 R0, -RZ, R36.H1_H1 ;  /* 0x30000024ff007230 */ /* 0x000fe40000004100 */
        /* <DEDUP_REMOVED lines=12> */
[----:B------:R-:W-:-:S02]  /*2a00*/  MOV R24, R40 ;  /* 0x0000002800187202 */ /* 0x000fc40000000f00 */
[----:B------:R-:W-:Y:S02]  /*2a10*/  MOV R31, R43 ;  /* 0x0000002b001f7202 */ /* 0x000fe40000000f00 */
[----:B------:R-:W-:Y:S02]  /*2a20*/  MOV R30, R42 ;  /* 0x0000002a001e7202 */ /* 0x000fe40000000f00 */
[----:B------:R-:W-:Y:S02]  /*2a30*/  MOV R29, R41 ;  /* 0x00000029001d7202 */ /* 0x000fe40000000f00 */
[----:B------:R-:W-:Y:S01]  /*2a40*/  MOV R28, R40 ;  /* 0x00000028001c7202 */ /* 0x000fe20000000f00 */
[----:B------:R-:W-:Y:S06]  /*2a50*/  BRA `(.L_x_327) ;  /* 0x0000000c00f87947 */ /* 0x000fec0003800000 */
.L_x_326:
[-CC-:B------:R-:W-:Y:S01]  /*2a60*/  FFMA.FTZ R0, R95, R108.reuse, R105.reuse ;  /* 0x0000006c5f007223 */ /* 0x180fe20000010069 */
[-CC-:B0-----:R-:W-:Y:S01]  /*2a70*/  FFMA.FTZ R28, R99, R108.reuse, R105.reuse ;  /* 0x0000006c631c7223 */ /* 0x181fe20000010069 */
        /* <DEDUP_REMOVED lines=13> */
[C---:B------:R-:W-:Y:S01]  /*2b50*/  FFMA.FTZ R41, R86.reuse, R55, R0 ;  /* 0x0000003756297223 */ /* 0x040fe20000010000 */
[----:B------:R-:W-:Y:S01]  /*2b60*/  FFMA.FTZ R42, R86, R101, R28 ;  /* 0x00000065562a7223 */ /* 0x000fe2000001001c */
[----:B------:R-:W-:-:S02]  /*2b70*/  HADD2.F32 R47, -RZ, R39.H1_H1 ;  /* 0x30000027ff2f7230 */ /* 0x000fc40000004100 */
[----:B------:R-:W-:Y:S01]  /*2b80*/  FADD.FTZ R103, R94, -R103 ;  /* 0x800000675e677221 */ /* 0x000fe20000010000 */
[----:B------:R-:W-:Y:S02]  /*2b90*/  HADD2.F32 R40, -RZ, R39.H0_H0 ;  /* 0x20000027ff287230 */ /* 0x000fe40000004100 */
[----:B------:R-:W-:Y:S01]  /*2ba0*/  FADD.FTZ R97, R97, -R102 ;  /* 0x8000006661617221 */ /* 0x000fe20000010000 */
[----:B------:R-:W-:Y:S02]  /*2bb0*/  HADD2.F32 R29, -RZ, R36.H0_H0 ;  /* 0x20000024ff1d7230 */ /* 0x000fe40000004100 */
[----:B------:R-:W-:Y:S01]  /*2bc0*/  FADD.FTZ R93, R93, -R100 ;  /* 0x800000645d5d7221 */ /* 0x000fe20000010000 */
[----:B------:R-:W-:Y:S02]  /*2bd0*/  HADD2.F32 R30, -RZ, R38.H1_H1 ;  /* 0x30000026ff1e7230 */ /* 0x000fe40000004100 */
[----:B------:R-:W-:Y:S01]  /*2be0*/  FFMA.FTZ R47, R86, R97, R47 ;  /* 0x00000061562f7223 */ /* 0x000fe2000001002f */
[----:B------:R-:W-:-:S02]  /*2bf0*/  HADD2.F32 R28, -RZ, R37.H1_H1 ;  /* 0x30000025ff1c7230 */ /* 0x000fc40000004100 */
[C---:B------:R-:W-:Y:S01]  /*2c00*/  FFMA.FTZ R40, R86.reuse, R103, R40 ;  /* 0x0000006756287223 */ /* 0x040fe20000010028 */
[----:B------:R-:W-:Y:S02]  /*2c10*/  HADD2.F32 R0, -RZ, R36.H1_H1 ;  /* 0x30000024ff007230 */ /* 0x000fe40000004100 */
[C---:B------:R-:W-:Y:S01]  /*2c20*/  FFMA.FTZ R29, R86.reuse, R53, R29 ;  /* 0x00000035561d7223 */ /* 0x040fe2000001001d */
[C---:B------:R-:W-:Y:S01]  /*2c30*/  FFMA.FTZ R93, R86.reuse, R93, R30 ;  /* 0x0000005d565d7223 */ /* 0x040fe2000001001e */
[C---:B------:R-:W-:Y:S01]  /*2c40*/  FFMA.FTZ R28, R86.reuse, R43, R28 ;  /* 0x0000002b561c7223 */ /* 0x040fe2000001001c */
        /* <DEDUP_REMOVED lines=10> */
.L_x_325:
[----:B------:R-:W-:Y:S05]  /*2cf0*/  @!P2 BRA `(.L_x_328) ;  /* 0x0000000000a4a947 */ /* 0x000fea0003800000 */
        /* <DEDUP_REMOVED lines=41> */
.L_x_328:
[-CC-:B------:R-:W-:Y:S01]  /*2f90*/  FFMA.FTZ R0, R95, R108.reuse, R105.reuse ;  /* 0x0000006c5f007223 */ /* 0x180fe20000010069 */
[-CC-:B0-----:R-:W-:Y:S01]  /*2fa0*/  FFMA.FTZ R40, R99, R108.reuse, R105.reuse ;  /* 0x0000006c63287223 */ /* 0x181fe20000010069 */
[-CC-:B------:R-:W-:Y:S01]  /*2fb0*/  FFMA.FTZ R102, R102, R108.reuse, R105.reuse ;  /* 0x0000006c66667223 */ /* 0x180fe20000010069 */
[-CC-:B------:R-:W-:Y:S01]  /*2fc0*/  FFMA.FTZ R101, R101, R108.reuse, R105.reuse ;  /* 0x0000006c65657223 */ /* 0x180fe20000010069 */
[----:B------:R-:W-:Y:S01]  /*2fd0*/  FFMA.FTZ R103, R103, R108, R105 ;  /* 0x0000006c67677223 */ /* 0x000fe20000010069 */
[----:B------:R-:W-:Y:S01]  /*2fe0*/  FADD.FTZ R53, R53, -R0 ;  /* 0x8000000035357221 */ /* 0x000fe20000010000 */
[----:B------:R-:W-:Y:S01]  /*2ff0*/  FADD.FTZ R55, R55, -R40 ;  /* 0x8000002837377221 */ /* 0x000fe20000010000 */
[--C-:B-----5:R-:W-:Y:S02]  /*3000*/  HADD2.F32 R47, -RZ, R39.reuse.H1_H1 ;  /* 0x30000027ff2f7230 */ /* 0x120fe40000004100 */
[----:B------:R-:W-:Y:S01]  /*3010*/  FADD.FTZ R97, R97, -R102 ;  /* 0x8000006661617221 */ /* 0x000fe20000010000 */
[----:B------:R-:W-:-:S02]  /*3020*/  HADD2.F32 R40, -RZ, R39.H0_H0 ;  /* 0x20000027ff287230 */ /* 0x000fc40000004100 */
[----:B------:R-:W-:Y:S01]  /*3030*/  FADD.FTZ R103, R94, -R103 ;  /* 0x800000675e677221 */ /* 0x000fe20000010000 */
[--C-:B------:R-:W-:Y:S02]  /*3040*/  HADD2.F32 R0, -RZ, R38.reuse.H0_H0 ;  /* 0x20000026ff007230 */ /* 0x100fe40000004100 */
[----:B------:R-:W-:Y:S01]  /*3050*/  FADD.FTZ R101, R92, -R101 ;  /* 0x800000655c657221 */ /* 0x000fe20000010000 */
[-CC-:B------:R-:W-:Y:S01]  /*3060*/  FFMA.FTZ R100, R100, R108.reuse, R105.reuse ;  /* 0x0000006c64647223 */ /* 0x180fe20000010069 */
[-CC-:B------:R-:W-:Y:S01]  /*3070*/  FFMA.FTZ R41, R96, R108.reuse, R105.reuse ;  /* 0x0000006c60297223 */ /* 0x180fe20000010069 */
[----:B------:R-:W-:Y:S01]  /*3080*/  FFMA.FTZ R43, R98, R108, R105 ;  /* 0x0000006c622b7223 */ /* 0x000fe20000010069 */
[C---:B------:R-:W-:Y:S01]  /*3090*/  FFMA.FTZ R50, R86.reuse, R97, R47 ;  /* 0x0000006156327223 */ /* 0x040fe2000001002f */
[C---:B------:R-:W-:Y:S01]  /*30a0*/  FFMA.FTZ R103, R86.reuse, R103, R40 ;  /* 0x0000006756677223 */ /* 0x040fe20000010028 */
[----:B------:R-:W-:Y:S01]  /*30b0*/  FFMA.FTZ R101, R86, R101, R0 ;  /* 0x0000006556657223 */ /* 0x000fe20000010000 */
[----:B------:R-:W-:-:S02]  /*30c0*/  HADD2.F32 R47, -RZ, R38.H1_H1 ;  /* 0x30000026ff2f7230 */ /* 0x000fc40000004100 */
[----:B------:R-:W-:Y:S01]  /*30d0*/  FADD.FTZ R93, R93, -R100 ;  /* 0x800000645d5d7221 */ /* 0x000fe20000010000 */
[--C-:B------:R-:W-:Y:S02]  /*30e0*/  HADD2.F32 R42, -RZ, R37.reuse.H0_H0 ;  /* 0x20000025ff2a7230 */ /* 0x100fe40000004100 */
[----:B------:R-:W-:Y:S01]  /*30f0*/  FADD.FTZ R41, R52, -R41 ;  /* 0x8000002934297221 */ /* 0x000fe20000010000 */
[----:B------:R-:W-:Y:S02]  /*3100*/  HADD2.F32 R46, -RZ, R37.H1_H1 ;  /* 0x30000025ff2e7230 */ /* 0x000fe40000004100 */
[----:B------:R-:W-:Y:S01]  /*3110*/  FADD.FTZ R43, R54, -R43 ;  /* 0x8000002b362b7221 */ /* 0x000fe20000010000 */
[--C-:B------:R-:W-:Y:S02]  /*3120*/  HADD2.F32 R0, -RZ, R36.reuse.H0_H0 ;  /* 0x20000024ff007230 */ /* 0x100fe40000004100 */
[----:B------:R-:W-:Y:S01]  /*3130*/  FFMA.FTZ R48, R86, R93, R47 ;  /* 0x0000005d56307223 */ /* 0x000fe2000001002f */
[----:B------:R-:W-:-:S02]  /*3140*/  HADD2.F32 R40, -RZ, R36.H1_H1 ;  /* 0x30000024ff287230 */ /* 0x000fc40000004100 */
[C---:B------:R-:W-:Y:S01]  /*3150*/  FFMA.FTZ R55, R86.reuse, R55, R42 ;  /* 0x0000003756377223 */ /* 0x040fe2000001002a */
[C---:B------:R-:W-:Y:S01]  /*3160*/  FFMA.FTZ R46, R86.reuse, R43, R46 ;  /* 0x0000002b562e7223 */ /* 0x040fe2000001002e */
[----:B------:R-:W-:Y:S01]  /*3170*/  FFMA.FTZ R0, R86, R53, R0 ;  /* 0x0000003556007223 */ /* 0x000fe20000010000 */
[----:B------:R-:W-:Y:S01]  /*3180*/  F2FP.F16.F32.PACK_AB R43, R50, R103 ;  /* 0x00000067322b723e */ /* 0x000fe200000000ff */
[----:B------:R-:W-:Y:S01]  /*3190*/  FFMA.FTZ R47, R86, R41, R40 ;  /* 0x00000029562f7223 */ /* 0x000fe20000010028 */
[----:B------:R-:W-:Y:S02]  /*31a0*/  F2FP.F16.F32.PACK_AB R42, R48, R101 ;  /* 0x00000065302a723e */ /* 0x000fe400000000ff */
[----:B------:R-:W-:Y:S02]  /*31b0*/  F2FP.F16.F32.PACK_AB R41, R46, R55 ;  /* 0x000000372e29723e */ /* 0x000fe400000000ff */
[----:B------:R-:W-:Y:S01]  /*31c0*/  F2FP.F16.F32.PACK_AB R40, R47, R0 ;  /* 0x000000002f28723e */ /* 0x000fe200000000ff */
[----:B------:R-:W-:Y:S06]  /*31d0*/  BRA `(.L_x_327) ;  /* 0x0000000800187947 */ /* 0x000fec0003800000 */
.L_x_324:
[----:B------:R-:W-:Y:S05]  /*31e0*/  @!P0 BRA `(.L_x_329) ;  /* 0x00000004001c8947 */ /* 0x000fea0003800000 */
[----:B------:R-:W-:Y:S05]  /*31f0*/  @!P2 BRA `(.L_x_330) ;  /* 0x000000000094a947 */ /* 0x000fea0003800000 */
        /* <DEDUP_REMOVED lines=37> */
.L_x_330:
[-CC-:B------:R-:W-:Y:S01]  /*3450*/  FFMA.FTZ R0, R95, R108.reuse, R105.reuse ;  /* 0x0000006c5f007223 */ /* 0x180fe20000010069 */
[-CC-:B0-----:R-:W-:Y:S01]  /*3460*/  FFMA.FTZ R29, R96, R108.reuse, R105.reuse ;  /* 0x0000006c601d7223 */ /* 0x181fe20000010069 */
        /* <DEDUP_REMOVED lines=31> */
.L_x_329:
[----:B------:R-:W-:Y:S05]  /*3660*/  @!P2 BRA `(.L_x_331) ;  /* 0x000000000084a947 */ /* 0x000fea0003800000 */
        /* <DEDUP_REMOVED lines=33> */
.L_x_331:
        /* <DEDUP_REMOVED lines=27> */
[----:B------:R-:W-:-:S07]  /*3a30*/  F2FP.F16.F32.PACK_AB R40, R47, R40 ;  /* 0x000000282f28723e */ /* 0x000fce00000000ff */
.L_x_327:
        /* <DEDUP_REMOVED lines=11> */
[----:B------:R-:W-:Y:S02]  /*3af0*/  MOV R38, R16 ;  /* 0x0000001000267202 */ /* 0x000fe40000000f00 */
[----:B------:R-:W-:Y:S02]  /*3b00*/  MOV R35, R5 ;  /* 0x0000000500237202 */ /* 0x000fe40000000f00 */
[----:B------:R-:W-:Y:S02]  /*3b10*/  MOV R39, R17 ;  /* 0x0000001100277202 */ /* 0x000fe40000000f00 */
[----:B------:R-:W-:Y:S02]  /*3b20*/  MOV R4, R6 ;  /* 0x0000000600047202 */ /* 0x000fe40000000f00 */
[----:B0-----:R-:W-:-:S02]  /*3b30*/  MOV R40, R18 ;  /* 0x0000001200287202 */ /* 0x001fc40000000f00 */
        /* <DEDUP_REMOVED lines=26> */
.L_x_315:
        /* <DEDUP_REMOVED lines=16> */
.L_x_333:
        /* <DEDUP_REMOVED lines=10> */
.L_x_2771:


//--------------------- .text._ZN10layer_norm31ln_parallel_residual_bwd_kernelINS_13Kernel_traitsI6__halfS2_S2_S2_fjLj2048ELj1ELj1ELj4ELj16ENS_18Kernel_traits_baseILj2048ES2_S2_S2_S2_fjLj128EEEEELb1ELb0ELb0EEEvNS_9BwdParamsE --------------------------
	.section	.text._ZN10layer_norm31ln_parallel_residual_bwd_kernelINS_13Kernel_traitsI6__halfS2_S2_S2_fjLj2048ELj1ELj1ELj4ELj16ENS_18Kernel_traits_baseILj2048ES2_S2_S2_S2_fjLj128EEEEELb1ELb0ELb0EEEvNS_9BwdParamsE,"ax",@progbits
	.align	128
        .global         _ZN10layer_norm31ln_parallel_residual_bwd_kernelINS_13Kernel_traitsI6__halfS2_S2_S2_fjLj2048ELj1ELj1ELj4ELj16ENS_18Kernel_traits_baseILj2048ES2_S2_S2_S2_fjLj128EEEEELb1ELb0ELb0EEEvNS_9BwdParamsE
        .type           _ZN10layer_norm31ln_parallel_residual_bwd_kernelINS_13Kernel_traitsI6__halfS2_S2_S2_fjLj2048ELj1ELj1ELj4ELj16ENS_18Kernel_traits_baseILj2048ES2_S2_S2_S2_fjLj128EEEEELb1ELb0ELb0EEEvNS_9BwdParamsE,@function
        .size           _ZN10layer_norm31ln_parallel_residual_bwd_kernelINS_13Kernel_traitsI6__halfS2_S2_S2_fjLj2048ELj1ELj1ELj4ELj16ENS_18Kernel_traits_baseILj2048ES2_S2_S2_S2_fjLj128EEEEELb1ELb0ELb0EEEvNS_9BwdParamsE,(.L_x_2772 - _ZN10layer_norm31ln_parallel_residual_bwd_kernelINS_13Kernel_traitsI6__halfS2_S2_S2_fjLj2048ELj1ELj1ELj4ELj16ENS_18Kernel_traits_baseILj2048ES2_S2_S2_S2_fjLj128EEEEELb1ELb0ELb0EEEvNS_9BwdParamsE)
        .other          _ZN10layer_norm31ln_parallel_residual_bwd_kernelINS_13Kernel_traitsI6__halfS2_S2_S2_fjLj2048ELj1ELj1ELj4ELj16ENS_18Kernel_traits_baseILj2048ES2_S2_S2_S2_fjLj128EEEEELb1ELb0ELb0EEEvNS_9BwdParamsE,@"STO_CUDA_ENTRY STV_DEFAULT"
_ZN10layer_norm31ln_parallel_residual_bwd_kernelINS_13Kernel_traitsI6__halfS2_S2_S2_fjLj2048ELj1ELj1ELj4ELj16ENS_18Kernel_traits_baseILj2048ES2_S2_S2_S2_fjLj128EEEEELb1ELb0ELb0EEEvNS_9BwdParamsE:
.text._ZN10layer_norm31ln_parallel_residual_bwd_kernelINS_13Kernel_traitsI6__halfS2_S2_S2_fjLj2048ELj1ELj1ELj4ELj16ENS_18Kernel_traits_baseILj2048ES2_S2_S2_S2_fjLj128EEEEELb1ELb0ELb0EEEvNS_9BwdParamsE:
[----:B------:R-:W-:Y:S01]  /*0000*/  LDC R1, c[0x0][0x37c] ;  /* 0x0000df00ff017b82 */ /* 0x000fe20000000800 */
[----:B------:R-:W0:Y:S01]  /*0010*/  S2R R6, SR_TID.X ;  /* 0x0000000000067919 */ /* 0x000e220000002100 */
[----:B------:R-:W1:Y:S06]  /*0020*/  LDCU UR8, c[0x0][0x388] ;  /* 0x00007100ff0877ac */ /* 0x000e6c0008000800 */
[----:B------:R-:W2:Y:S01]  /*0030*/  LDC.64 R10, c[0x0][0x3d0] ;  /* 0x0000f400ff0a7b82 */ /* 0x000ea20000000a00 */
[----:B------:R-:W3:Y:S07]  /*0040*/  LDCU.64 UR20, c[0x0][0x358] ;  /* 0x00006b00ff1477ac */ /* 0x000eee0008000a00 */
[----:B------:R-:W4:Y:S08]  /*0050*/  LDC.64 R12, c[0x0][0x3d8] ;  /* 0x0000f600ff0c7b82 */ /* 0x000f300000000a00 */
[----:B------:R-:W3:Y:S01]  /*0060*/  LDC.64 R2, c[0x0][0x3d0] ;  /* 0x0000f400ff027b82 */ /* 0x000ee20000000a00 */
[----:B-1----:R-:W-:-:S04]  /*0070*/  USHF.R.S32.HI UR4, URZ, 0x1f, UR8 ;  /* 0x0000001fff047899 */ /* 0x002fc80008011408 */
[----:B------:R-:W-:-:S03]  /*0080*/  ULEA.HI UR4, UR4, UR8, URZ, 0x3 ;  /* 0x0000000804047291 */ /* 0x000fc6000f8f18ff */
[----:B------:R-:W1:Y:S03]  /*0090*/  LDC.64 R8, c[0x0][0x3d8] ;  /* 0x0000f600ff087b82 */ /* 0x000e660000000a00 */
[----:B------:R-:W-:Y:S02]  /*00a0*/  MOV R0, UR4 ;  /* 0x0000000400007c02 */ /* 0x000fe40008000f00 */
[----:B0-----:R-:W-:Y:S02]  /*00b0*/  LOP3.LUT R5, R6, 0x7f, RZ, 0x3c, !PT ;  /* 0x0000007f06057812 */ /* 0x001fe400078e3cff */
[----:B------:R-:W-:Y:S01]  /*00c0*/  MOV R7, R6 ;  /* 0x0000000600077202 */ /* 0x000fe20000000f00 */
[----:B------:R-:W0:Y:S01]  /*00d0*/  S2UR UR7, SR_CTAID.X ;  /* 0x00000000000779c3 */ /* 0x000e220000002500 */
[----:B------:R-:W-:Y:S01]  /*00e0*/  LEA.HI.SX32 R5, R0, R5, 0x1d ;  /* 0x0000000500057211 */ /* 0x000fe200078feaff */
[----:B------:R-:W0:Y:S03]  /*00f0*/  LDCU UR4, c[0x0][0x384] ;  /* 0x00007080ff0477ac */ /* 0x000e260008000800 */
[----:B------:R-:W-:-:S02]  /*0100*/  ISETP.GE.U32.AND P3, PT, R5, 0x80, PT ;  /* 0x000000800500780c */ /* 0x000fc40003f66070 */
[----:B------:R-:W-:-:S11]  /*0110*/  ISETP.GE.U32.AND P2, PT, R5, 0x100, PT ;  /* 0x000001000500780c */ /* 0x000fd60003f46070 */
[C---:B------:R-:W-:Y:S01]  /*0120*/  @P3 LOP3.LUT R7, R6.reuse, 0x80, RZ, 0xfc, !PT ;  /* 0x0000008006073812 */ /* 0x040fe200078efcff */
[----:B---3--:R-:W-:-:S04]  /*0130*/  @P3 IMAD.WIDE.U32 R2, R6, 0x10, R2 ;  /* 0x0000001006023825 */ /* 0x008fc800078e0002 */
[C---:B--2---:R-:W-:Y:S01]  /*0140*/  @P2 IMAD.WIDE.U32 R10, R7.reuse, 0x10, R10 ;  /* 0x00000010070a2825 */ /* 0x044fe200078e000a */
[----:B------:R2:W5:Y:S03]  /*0150*/  @P3 LDG.E.128 R28, desc[UR20][R2.64] ;  /* 0x00000014021c3981 */ /* 0x000566000c1e1d00 */
[----:B----4-:R-:W-:Y:S01]  /*0160*/  @P2 IMAD.WIDE.U32 R12, R7, 0x10, R12 ;  /* 0x00000010070c2825 */ /* 0x010fe200078e000c */
[----:B------:R2:W5:Y:S03]  /*0170*/  @P2 LDG.E.128 R20, desc[UR20][R10.64] ;  /* 0x000000140a142981 */ /* 0x000566000c1e1d00 */
[----:B-1----:R-:W-:Y:S01]  /*0180*/  @P3 IMAD.WIDE.U32 R8, R6, 0x10, R8 ;  /* 0x0000001006083825 */ /* 0x002fe200078e0008 */
[----:B------:R2:W5:Y:S04]  /*0190*/  @P2 LDG.E.128 R24, desc[UR20][R12.64] ;  /* 0x000000140c182981 */ /* 0x000568000c1e1d00 */
[----:B------:R2:W5:Y:S01]  /*01a0*/  @P3 LDG.E.128 R32, desc[UR20][R8.64] ;  /* 0x0000001408203981 */ /* 0x000562000c1e1d00 */
[----:B0-----:R-:W-:Y:S01]  /*01b0*/  UISETP.GE.AND UP0, UPT, UR7, UR4, UPT ;  /* 0x000000040700728c */ /* 0x001fe2000bf06270 */
        /* <DEDUP_REMOVED lines=32> */
[----:B--2---:R-:W-:Y:S06]  /*03c0*/  BRA.U UP0, `(.L_x_334) ;  /* 0x0000006500647547 */ /* 0x004fec000b800000 */
[----:B------:R-:W0:Y:S01]  /*03d0*/  LDCU.U8 UR22, c[0x0][0x410] ;  /* 0x00008200ff1677ac */ /* 0x000e220008000000 */
[----:B------:R-:W-:Y:S02]  /*03e0*/  SHF.R.U32.HI R4, RZ, 0x5, R6 ;  /* 0x00000005ff047819 */ /* 0x000fe40000011606 */
        /* <DEDUP_REMOVED lines=32> */
[----:B------:R-:W-:Y:S01]  /*05f0*/  UPLOP3.LUT UP1, UPT, UPT, UPT, UPT, 0x40, 0x4 ;  /* 0x000000000004789c */ /* 0x000fe20003f2e870 */
[----:B------:R-:W1:Y:S01]  /*0600*/  LDCU UR28, c[0x0][0x408] ;  /* 0x00008100ff1c77ac */ /* 0x000e620008000800 */
[----:B------:R-:W2:Y:S01]  /*0610*/  LDCU UR8, c[0x0][0x388] ;  /* 0x00007100ff0877ac */ /* 0x000ea20008000800 */
[----:B------:R-:W3:Y:S01]  /*0620*/  LDCU UR23, c[0x0][0x400] ;  /* 0x00008000ff1777ac */ /* 0x000ee20008000800 */
[----:B------:R-:W4:Y:S01]  /*0630*/  LDCU.64 UR10, c[0x0][0x478] ;  /* 0x00008f00ff0a77ac */ /* 0x000f220008000a00 */
[----:B------:R-:W1:Y:S01]  /*0640*/  LDCU.64 UR30, c[0x0][0x438] ;  /* 0x00008700ff1e77ac */ /* 0x000e620008000a00 */
[----:B------:R-:W1:Y:S01]  /*0650*/  LDCU.64 UR26, c[0x0][0x470] ;  /* 0x00008e00ff1a77ac */ /* 0x000e620008000a00 */
[----:B------:R-:W1:Y:S01]  /*0660*/  LDCU.128 UR12, c[0x0][0x3c0] ;  /* 0x00007800ff0c77ac */ /* 0x000e620008000c00 */
[----:B------:R-:W1:Y:S01]  /*0670*/  LDCU.64 UR24, c[0x0][0x380] ;  /* 0x00007000ff1877ac */ /* 0x000e620008000a00 */
[----:B0-----:R-:W-:Y:S01]  /*0680*/  UISETP.NE.AND UP2, UPT, UR22, URZ, UPT ;  /* 0x000000ff1600728c */ /* 0x001fe2000bf45270 */
[----:B------:R-:W-:-:S10]  /*0690*/  UMOV UR4, UR7 ;  /* 0x0000000700047c82 */ /* 0x000fd40008000000 */
.L_x_359:
[----:B-1----:R-:W-:Y:S02]  /*06a0*/  UIMAD.WIDE UR18, UR4, 0x4, UR14 ;  /* 0x00000004041278a5 */ /* 0x002fe4000f8e020e */
[----:B------:R-:W-:-:S04]  /*06b0*/  UIMAD.WIDE UR16, UR4, 0x4, UR12 ;  /* 0x00000004041078a5 */ /* 0x000fc8000f8e020c */
[----:B0-----:R-:W-:Y:S02]  /*06c0*/  MOV R112, UR18 ;  /* 0x0000001200707c02 */ /* 0x001fe40008000f00 */
[----:B------:R-:W-:Y:S02]  /*06d0*/  MOV R113, UR19 ;  /* 0x0000001300717c02 */ /* 0x000fe40008000f00 */
[----:B------:R-:W-:Y:S02]  /*06e0*/  MOV R114, UR16 ;  /* 0x0000001000727c02 */ /* 0x000fe40008000f00 */
[----:B------:R-:W-:Y:S01]  /*06f0*/  MOV R115, UR17 ;  /* 0x0000001100737c02 */ /* 0x000fe20008000f00 */
[----:B------:R-:W3:Y:S04]  /*0700*/  LDG.E R112, desc[UR20][R112.64] ;  /* 0x0000001470707981 */ /* 0x000ee8000c1e1900 */
[----:B------:R-:W4:Y:S01]  /*0710*/  LDG.E R114, desc[UR20][R114.64] ;  /* 0x0000001472727981 */ /* 0x000f22000c1e1900 */
[----:B--2---:R-:W-:Y:S01]  /*0720*/  UIMAD UR5, UR4, UR8, URZ ;  /* 0x00000008040572a4 */ /* 0x004fe2000f8e02ff */
[----:B------:R-:W-:Y:S01]  /*0730*/  PLOP3.LUT P0, PT, PT, PT, UP2, 0x40, 0x4 ;  /* 0x000000000004781c */ /* 0x000fe20003f0e828 */
[----:B------:R-:W-:Y:S01]  /*0740*/  BSSY.RECONVERGENT B0, `(.L_x_335) ;  /* 0x000009b000007945 */ /* 0x000fe20003800200 */
[----:B------:R-:W-:Y:S01]  /*0750*/  HFMA2 R156, -RZ, RZ, 0, 0 ;  /* 0x00000000ff9c7431 */ /* 0x000fe200000001ff */
[----:B------:R-:W-:Y:S01]  /*0760*/  USHF.R.S32.HI UR6, URZ, 0x1f, UR5 ;  /* 0x0000001fff067899 */ /* 0x000fe20008011405 */
[----:B------:R-:W-:-:S02]  /*0770*/  ISETP.GE.U32.AND P2, PT, R5, 0x100, PT ;  /* 0x000001000500780c */ /* 0x000fc40003f46070 */
[----:B------:R-:W-:Y:S01]  /*0780*/  MOV R154, RZ ;  /* 0x000000ff009a7202 */ /* 0x000fe20000000f00 */
[----:B------:R-:W-:-:S06]  /*0790*/  ULEA.HI UR6, UR6, UR5, URZ, 0x3 ;  /* 0x0000000506067291 */ /* 0x000fcc000f8f18ff */
[----:B------:R-:W-:-:S04]  /*07a0*/  MOV R117, UR6 ;  /* 0x0000000600757c02 */ /* 0x000fc80008000f00 */
[----:B------:R-:W-:-:S04]  /*07b0*/  LEA.HI.SX32 R2, R117, R6, 0x1d ;  /* 0x0000000675027211 */ /* 0x000fc800078feaff */
[----:B------:R-:W-:Y:S02]  /*07c0*/  MOV R155, R2 ;  /* 0x00000002009b7202 */ /* 0x000fe40000000f00 */
[----:B---3--:R-:W-:Y:S02]  /*07d0*/  R2UR UR16, R112 ;  /* 0x00000000701072ca */ /* 0x008fe400000e0000 */
[----:B----4-:R-:W-:Y:S01]  /*07e0*/  FSEL R147, R114, RZ, P0 ;  /* 0x000000ff72937208 */ /* 0x010fe20000000000 */
[----:B-----5:R-:W-:-:S12]  /*07f0*/  @!P3 BRA `(.L_x_336) ;  /* 0x00000008003cb947 */ /* 0x020fd80003800000 */
        /* <DEDUP_REMOVED lines=10> */
[----:B0-----:R-:W-:-:S06]  /*08a0*/  IMAD.WIDE.U32 R148, R2, 0x8, R12 ;  /* 0x0000000802947825 */ /* 0x001fcc00078e000c */
[----:B------:R-:W5:Y:S01]  /*08b0*/  LDG.E.64 R148, desc[UR20][R148.64] ;  /* 0x0000001494947981 */ /* 0x000f62000c1e1b00 */
[----:B------:R-:W-:Y:S02]  /*08c0*/  ISETP.NE.U32.AND P0, PT, RZ, UR30, PT ;  /* 0x0000001eff007c0c */ /* 0x000fe4000bf05070 */
[----:B------:R-:W-:Y:S02]  /*08d0*/  ISETP.NE.U32.AND P1, PT, RZ, UR26, PT ;  /* 0x0000001aff007c0c */ /* 0x000fe4000bf25070 */
[----:B------:R-:W-:Y:S02]  /*08e0*/  ISETP.NE.AND.EX P0, PT, RZ, UR31, PT, P0 ;  /* 0x0000001fff007c0c */ /* 0x000fe4000bf05300 */
[----:B------:R-:W-:-:S11]  /*08f0*/  ISETP.NE.AND.EX P1, PT, RZ, UR27, PT, P1 ;  /* 0x0000001bff007c0c */ /* 0x000fd6000bf25310 */
[----:B------:R-:W0:Y:S08]  /*0900*/  @P0 LDC.64 R136, c[0x0][0x438] ;  /* 0x00010e00ff880b82 */ /* 0x000e300000000a00 */
[----:B------:R-:W1:Y:S01]  /*0910*/  @P1 LDC.64 R10, c[0x0][0x3b8] ;  /* 0x0000ee00ff0a1b82 */ /* 0x000e620000000a00 */
[----:B-----5:R-:W-:Y:S02]  /*0920*/  HADD2.F32 R12, -RZ, R32.H0_H0 ;  /* 0x20000020ff0c7230 */ /* 0x020fe40000004100 */
[----:B------:R-:W-:-:S02]  /*0930*/  HADD2.F32 R0, -RZ, R28.H0_H0 ;  /* 0x2000001cff007230 */ /* 0x000fc40000004100 */
[----:B------:R-:W-:Y:S02]  /*0940*/  HADD2.F32 R138, -RZ, R33.H0_H0 ;  /* 0x20000021ff8a7230 */ /* 0x000fe40000004100 */
[----:B0-----:R-:W-:-:S05]  /*0950*/  @P0 IMAD.WIDE.U32 R136, R2, 0x10, R136 ;  /* 0x0000001002880825 */ /* 0x001fca00078e0088 */
[----:B------:R-:W5:Y:S01]  /*0960*/  @P0 LDG.E.128 R88, desc[UR20][R136.64] ;  /* 0x0000001488580981 */ /* 0x000f62000c1e1d00 */
[----:B-1----:R-:W-:-:S05]  /*0970*/  @P1 IMAD.WIDE.U32 R10, R2, 0x8, R10 ;  /* 0x00000008020a1825 */ /* 0x002fca00078e000a */
[----:B------:R0:W5:Y:S01]  /*0980*/  @P1 LDG.E.64 R152, desc[UR20][R10.64] ;  /* 0x000000140a981981 */ /* 0x000162000c1e1b00 */
[----:B------:R-:W-:Y:S02]  /*0990*/  HADD2.F32 R9, -RZ, R28.H1_H1 ;  /* 0x3000001cff097230 */ /* 0x000fe40000004100 */
[--C-:B------:R-:W-:Y:S02]  /*09a0*/  HADD2.F32 R14, -RZ, R29.reuse.H0_H0 ;  /* 0x2000001dff0e7230 */ /* 0x100fe40000004100 */
[----:B------:R-:W-:Y:S02]  /*09b0*/  HADD2.F32 R141, -RZ, R29.H1_H1 ;  /* 0x3000001dff8d7230 */ /* 0x000fe40000004100 */
[----:B0-----:R-:W-:Y:S02]  /*09c0*/  HADD2.F32 R11, -RZ, R33.H1_H1 ;  /* 0x30000021ff0b7230 */ /* 0x001fe40000004100 */
[----:B---3--:R-:W-:-:S05]  /*09d0*/  HADD2.F32 R13, -RZ, R112.H0_H0 ;  /* 0x20000070ff0d7230 */ /* 0x008fca0000004100 */
[----:B------:R-:W-:Y:S01]  /*09e0*/  FMUL.FTZ R3, R12, R13 ;  /* 0x0000000d0c037220 */ /* 0x000fe20000410000 */
[----:B----4-:R-:W-:Y:S02]  /*09f0*/  HADD2.F32 R131, -RZ, R116.H0_H0 ;  /* 0x20000074ff837230 */ /* 0x010fe40000004100 */
[----:B------:R-:W-:Y:S02]  /*0a00*/  HADD2.F32 R136, -RZ, R112.H1_H1 ;  /* 0x30000070ff887230 */ /* 0x000fe40000004100 */
[--C-:B------:R-:W-:Y:S02]  /*0a10*/  HADD2.F32 R137, -RZ, R113.reuse.H0_H0 ;  /* 0x20000071ff897230 */ /* 0x100fe40000004100 */
[----:B------:R-:W-:Y:S01]  /*0a20*/  FFMA.FTZ R0, R0, R131, R3 ;  /* 0x0000008300007223 */ /* 0x000fe20000010003 */
[----:B------:R-:W-:Y:S02]  /*0a30*/  HADD2.F32 R3, -RZ, R32.H1_H1 ;  /* 0x30000020ff037230 */ /* 0x000fe40000004100 */
[----:B------:R-:W-:-:S02]  /*0a40*/  HADD2.F32 R112, -RZ, R113.H1_H1 ;  /* 0x30000071ff707230 */ /* 0x000fc40000004100 */
[----:B--2---:R-:W-:Y:S02]  /*0a50*/  HADD2.F32 R10, -RZ, R120.H0_H0 ;  /* 0x20000078ff0a7230 */ /* 0x004fe40000004100 */
[----:B------:R-:W-:Y:S01]  /*0a60*/  FMUL.FTZ R12, R3, R136 ;  /* 0x00000088030c7220 */ /* 0x000fe20000410000 */
[----:B------:R-:W-:Y:S02]  /*0a70*/  HADD2.F32 R132, -RZ, R116.H1_H1 ;  /* 0x30000074ff847230 */ /* 0x000fe40000004100 */
[----:B------:R-:W-:Y:S01]  /*0a80*/  FMUL.FTZ R113, R138, R137 ;  /* 0x000000898a717220 */ /* 0x000fe20000410000 */
[--C-:B------:R-:W-:Y:S02]  /*0a90*/  HADD2.F32 R129, -RZ, R117.reuse.H0_H0 ;  /* 0x20000075ff817230 */ /* 0x100fe40000004100 */
[----:B------:R-:W-:Y:S01]  /*0aa0*/  FMUL.FTZ R138, R11, R112 ;  /* 0x000000700b8a7220 */ /* 0x000fe20000410000 */
[----:B------:R-:W-:Y:S02]  /*0ab0*/  HADD2.F32 R116, -RZ, R117.H1_H1 ;  /* 0x30000075ff747230 */ /* 0x000fe40000004100 */
[----:B------:R-:W-:Y:S01]  /*0ac0*/  FADD.FTZ R3, -R147, R10 ;  /* 0x0000000a93037221 */ /* 0x000fe20000010100 */
[----:B------:R-:W-:Y:S01]  /*0ad0*/  FFMA.FTZ R11, R9, R132, R12 ;  /* 0x00000084090b7223 */ /* 0x000fe2000001000c */
[----:B------:R-:W-:Y:S01]  /*0ae0*/  FFMA.FTZ R10, R14, R129, R113 ;  /* 0x000000810e0a7223 */ /* 0x000fe20000010071 */
[----:B------:R-:W-:-:S02]  /*0af0*/  HADD2.F32 R14, -RZ, R34.H0_H0 ;  /* 0x20000022ff0e7230 */ /* 0x000fc40000004100 */
[----:B------:R-:W-:Y:S01]  /*0b00*/  FFMA.FTZ R9, R141, R116, R138 ;  /* 0x000000748d097223 */ /* 0x000fe2000001008a */
[----:B------:R-:W-:Y:S01]  /*0b10*/  FMUL.FTZ R3, R3, UR16 ;  /* 0x0000001003037c20 */ /* 0x000fe20008410000 */
[----:B------:R-:W-:Y:S02]  /*0b20*/  HADD2.F32 R113, -RZ, R114.H0_H0 ;  /* 0x20000072ff717230 */ /* 0x000fe40000004100 */
[----:B------:R-:W-:Y:S02]  /*0b30*/  HADD2.F32 R138, -RZ, R121.H0_H0 ;  /* 0x20000079ff8a7230 */ /* 0x000fe40000004100 */
[----:B------:R-:W-:Y:S02]  /*0b40*/  HADD2.F32 R120, -RZ, R120.H1_H1 ;  /* 0x30000078ff787230 */ /* 0x000fe40000004100 */
[----:B------:R-:W-:Y:S01]  /*0b50*/  FADD.FTZ R44, R44, R131 ;  /* 0x000000832c2c7221 */ /* 0x000fe20000010000 */
[----:B------:R-:W-:Y:S01]  /*0b60*/  FFMA.FTZ R36, R3, R131, R36 ;  /* 0x0000008303247223 */ /* 0x000fe20000010024 */
[----:B------:R-:W-:Y:S01]  /*0b70*/  FMUL.FTZ R131, R14, R113 ;  /* 0x000000710e837220 */ /* 0x000fe20000410000 */
[C---:B------:R-:W-:Y:S01]  /*0b80*/  FADD.FTZ R138, -R147.reuse, R138 ;  /* 0x0000008a938a7221 */ /* 0x040fe20000010100 */
[----:B------:R-:W-:Y:S01]  /*0b90*/  FADD.FTZ R14, -R147, R120 ;  /* 0x00000078930e7221 */ /* 0x000fe20000010100 */
[----:B------:R-:W-:Y:S01]  /*0ba0*/  FADD.FTZ R68, R68, R13 ;  /* 0x0000000d44447221 */ /* 0x000fe20000010000 */
[----:B------:R-:W-:Y:S01]  /*0bb0*/  FFMA.FTZ R60, R3, R13, R60 ;  /* 0x0000000d033c7223 */ /* 0x000fe2000001003c */
[----:B------:R-:W-:Y:S01]  /*0bc0*/  FMUL.FTZ R13, R138, UR16 ;  /* 0x000000108a0d7c20 */ /* 0x000fe20008410000 */
[----:B------:R-:W-:Y:S01]  /*0bd0*/  FMUL.FTZ R14, R14, UR16 ;  /* 0x000000100e0e7c20 */ /* 0x000fe20008410000 */
[----:B------:R-:W-:Y:S01]  /*0be0*/  FADD.FTZ R46, R46, R129 ;  /* 0x000000812e2e7221 */ /* 0x000fe20000010000 */
[----:B------:R-:W-:Y:S01]  /*0bf0*/  FADD.FTZ R45, R45, R132 ;  /* 0x000000842d2d7221 */ /* 0x000fe20000010000 */
[----:B------:R-:W-:Y:S01]  /*0c00*/  FFMA.FTZ R38, R13, R129, R38 ;  /* 0x000000810d267223 */ /* 0x000fe20000010026 */
[----:B------:R-:W-:Y:S01]  /*0c10*/  FFMA.FTZ R37, R14, R132, R37 ;  /* 0x000000840e257223 */ /* 0x000fe20000010025 */
[----:B------:R-:W-:-:S02]  /*0c20*/  HADD2.F32 R129, -RZ, R34.H1_H1 ;  /* 0x30000022ff817230 */ /* 0x000fc40000004100 */
[----:B------:R-:W-:Y:S02]  /*0c30*/  HADD2.F32 R120, -RZ, R114.H1_H1 ;  /* 0x30000072ff787230 */ /* 0x000fe40000004100 */
[----:B------:R-:W-:Y:S02]  /*0c40*/  HADD2.F32 R132, -RZ, R35.H0_H0 ;  /* 0x20000023ff847230 */ /* 0x000fe40000004100 */
[----:B------:R-:W-:Y:S02]  /*0c50*/  HADD2.F32 R155, -RZ, R115.H0_H0 ;  /* 0x20000073ff9b7230 */ /* 0x000fe40000004100 */
[--C-:B------:R-:W-:Y:S02]  /*0c60*/  HADD2.F32 R117, -RZ, R118.reuse.H0_H0 ;  /* 0x20000076ff757230 */ /* 0x100fe40000004100 */
[----:B------:R-:W-:Y:S02]  /*0c70*/  HADD2.F32 R140, -RZ, R118.H1_H1 ;  /* 0x30000076ff8c7230 */ /* 0x000fe40000004100 */
[----:B------:R-:W-:Y:S01]  /*0c80*/  FMUL.FTZ R118, R129, R120 ;  /* 0x0000007881767220 */ /* 0x000fe20000410000 */
[----:B------:R-:W-:-:S02]  /*0c90*/  HADD2.F32 R114, -RZ, R121.H1_H1 ;  /* 0x30000079ff727230 */ /* 0x000fc40000004100 */
[----:B------:R-:W-:Y:S01]  /*0ca0*/  FMUL.FTZ R129, R132, R155 ;  /* 0x0000009b84817220 */ /* 0x000fe20000410000 */
[----:B------:R-:W-:Y:S02]  /*0cb0*/  HADD2.F32 R132, -RZ, R31.H0_H0 ;  /* 0x2000001fff847230 */ /* 0x000fe40000004100 */
[----:B------:R-:W-:-:S05]  /*0cc0*/  HADD2.F32 R121, -RZ, R119.H0_H0 ;  /* 0x20000077ff797230 */ /* 0x000fca0000004100 */
[----:B------:R-:W-:Y:S01]  /*0cd0*/  FFMA.FTZ R129, R132, R121, R129 ;  /* 0x0000007984817223 */ /* 0x000fe20000010081 */
[----:B------:R-:W-:-:S04]  /*0ce0*/  FADD.FTZ R132, -R147, R114 ;  /* 0x0000007293847221 */ /* 0x000fc80000010100 */
[----:B------:R-:W-:Y:S01]  /*0cf0*/  FMUL.FTZ R132, R132, UR16 ;  /* 0x0000001084847c20 */ /* 0x000fe20008410000 */
[----:B------:R-:W-:Y:S02]  /*0d00*/  HADD2.F32 R12, -RZ, R30.H0_H0 ;  /* 0x2000001eff0c7230 */ /* 0x000fe40000004100 */
[----:B------:R-:W-:Y:S01]  /*0d10*/  FADD.FTZ R47, R47, R116 ;  /* 0x000000742f2f7221 */ /* 0x000fe20000010000 */
[----:B------:R-:W-:Y:S01]  /*0d20*/  FFMA.FTZ R39, R132, R116, R39 ;  /* 0x0000007484277223 */ /* 0x000fe20000010027 */
[----:B------:R-:W-:Y:S02]  /*0d30*/  HADD2.F32 R116, -RZ, R122.H0_H0 ;  /* 0x2000007aff747230 */ /* 0x000fe40000004100 */
[----:B------:R-:W-:Y:S01]  /*0d40*/  FADD.FTZ R70, R70, R137 ;  /* 0x0000008946467221 */ /* 0x000fe20000010000 */
[----:B------:R-:W-:Y:S01]  /*0d50*/  FFMA.FTZ R62, R13, R137, R62 ;  /* 0x000000890d3e7223 */ /* 0x000fe2000001003e */
[----:B------:R-:W-:Y:S02]  /*0d60*/  HADD2.F32 R114, -RZ, R115.H1_H1 ;  /* 0x30000073ff727230 */ /* 0x000fe40000004100 */
[----:B------:R-:W-:Y:S01]  /*0d70*/  FFMA.FTZ R12, R12, R117, R131 ;  /* 0x000000750c0c7223 */ /* 0x000fe20000010083 */
[----:B------:R-:W-:-:S02]  /*0d80*/  HADD2.F32 R137, -RZ, R35.H1_H1 ;  /* 0x30000023ff897230 */ /* 0x000fc40000004100 */
[----:B------:R-:W-:Y:S01]  /*0d90*/  FADD.FTZ R116, -R147, R116 ;  /* 0x0000007493747221 */ /* 0x000fe20000010100 */
[----:B------:R-:W-:Y:S02]  /*0da0*/  HADD2.F32 R131, -RZ, R30.H1_H1 ;  /* 0x3000001eff837230 */ /* 0x000fe40000004100 */
[----:B------:R-:W-:Y:S01]  /*0db0*/  FADD.FTZ R71, R71, R112 ;  /* 0x0000007047477221 */ /* 0x000fe20000010000 */
[----:B------:R-:W-:Y:S01]  /*0dc0*/  FFMA.FTZ R63, R132, R112, R63 ;  /* 0x00000070843f7223 */ /* 0x000fe2000001003f */
[----:B------:R-:W-:Y:S01]  /*0dd0*/  FADD.FTZ R69, R69, R136 ;  /* 0x0000008845457221 */ /* 0x000fe20000010000 */
[----:B------:R-:W-:Y:S01]  /*0de0*/  FFMA.FTZ R61, R14, R136, R61 ;  /* 0x000000880e3d7223 */ /* 0x000fe2000001003d */
[----:B------:R-:W-:Y:S02]  /*0df0*/  HADD2.F32 R112, -RZ, R123.H0_H0 ;  /* 0x2000007bff707230 */ /* 0x000fe40000004100 */
[----:B------:R-:W-:Y:S01]  /*0e00*/  FMUL.FTZ R136, R137, R114 ;  /* 0x0000007289887220 */ /* 0x000fe20000410000 */
[----:B------:R-:W-:Y:S01]  /*0e10*/  FMUL.FTZ R137, R116, UR16 ;  /* 0x0000001074897c20 */ /* 0x000fe20008410000 */
[----:B------:R-:W-:Y:S01]  /*0e20*/  FFMA.FTZ R131, R131, R140, R118 ;  /* 0x0000008c83837223 */ /* 0x000fe20000010076 */
[----:B------:R-:W-:-:S02]  /*0e30*/  HADD2.F32 R118, -RZ, R119.H1_H1 ;  /* 0x30000077ff767230 */ /* 0x000fc40000004100 */
[----:B------:R-:W-:Y:S01]  /*0e40*/  FADD.FTZ R141, -R147, R112 ;  /* 0x00000070938d7221 */ /* 0x000fe20000010100 */
[----:B------:R-:W-:Y:S02]  /*0e50*/  HADD2.F32 R115, -RZ, R31.H1_H1 ;  /* 0x3000001fff737230 */ /* 0x000fe40000004100 */
[----:B------:R-:W-:Y:S01]  /*0e60*/  FADD.FTZ R72, R72, R113 ;  /* 0x0000007148487221 */ /* 0x000fe20000010000 */
[----:B------:R-:W-:Y:S01]  /*0e70*/  FFMA.FTZ R64, R137, R113, R64 ;  /* 0x0000007189407223 */ /* 0x000fe20000010040 */
[----:B------:R-:W-:Y:S01]  /*0e80*/  FADD.FTZ R112, RZ, R0 ;  /* 0x00000000ff707221 */ /* 0x000fe20000010000 */
[----:B------:R-:W-:Y:S01]  /*0e90*/  FFMA.FTZ R113, R3, R0, RZ ;  /* 0x0000000003717223 */ /* 0x000fe200000100ff */
[----:B------:R-:W-:Y:S02]  /*0ea0*/  FFMA.FTZ R136, R115, R118, R136 ;  /* 0x0000007673887223 */ /* 0x000fe40000010088 */
[----:B------:R-:W-:Y:S01]  /*0eb0*/  FADD.FTZ R115, R112, R11 ;  /* 0x0000000b70737221 */ /* 0x000fe20000010000 */
[----:B------:R-:W-:Y:S01]  /*0ec0*/  FFMA.FTZ R112, R14, R11, R113 ;  /* 0x0000000b0e707223 */ /* 0x000fe20000010071 */
[----:B------:R-:W-:-:S02]  /*0ed0*/  HADD2.F32 R122, -RZ, R122.H1_H1 ;  /* 0x3000007aff7a7230 */ /* 0x000fc40000004100 */
[----:B------:R-:W-:Y:S01]  /*0ee0*/  FADD.FTZ R116, R115, R10 ;  /* 0x0000000a73747221 */ /* 0x000fe20000010000 */
[----:B------:R-:W-:Y:S02]  /*0ef0*/  FFMA.FTZ R113, R13, R10, R112 ;  /* 0x0000000a0d717223 */ /* 0x000fe40000010070 */
[----:B------:R-:W-:Y:S01]  /*0f00*/  FADD.FTZ R122, -R147, R122 ;  /* 0x0000007a937a7221 */ /* 0x000fe20000010100 */
[----:B------:R-:W-:Y:S01]  /*0f10*/  FADD.FTZ R115, R116, R9 ;  /* 0x0000000974737221 */ /* 0x000fe20000010000 */
[----:B------:R-:W-:Y:S01]  /*0f20*/  FFMA.FTZ R112, R132, R9, R113 ;  /* 0x0000000984707223 */ /* 0x000fe20000010071 */
[----:B------:R-:W-:Y:S02]  /*0f30*/  HADD2.F32 R154, -RZ, R123.H1_H1 ;  /* 0x3000007bff9a7230 */ /* 0x000fe40000004100 */
[----:B------:R-:W-:Y:S01]  /*0f40*/  FMUL.FTZ R138, R122, UR16 ;  /* 0x000000107a8a7c20 */ /* 0x000fe20008410000 */
[----:B------:R-:W-:Y:S01]  /*0f50*/  FADD.FTZ R116, R115, R12 ;  /* 0x0000000c73747221 */ /* 0x000fe20000010000 */
[----:B------:R-:W-:Y:S01]  /*0f60*/  FFMA.FTZ R113, R137, R12, R112 ;  /* 0x0000000c89717223 */ /* 0x000fe20000010070 */
[----:B------:R-:W-:Y:S01]  /*0f70*/  FADD.FTZ R49, R49, R140 ;  /* 0x0000008c31317221 */ /* 0x000fe20000010000 */
[----:B------:R-:W-:Y:S01]  /*0f80*/  FFMA.FTZ R41, R138, R140, R41 ;  /* 0x0000008c8a297223 */ /* 0x000fe20000010029 */
[----:B------:R-:W-:Y:S01]  /*0f90*/  FMUL.FTZ R141, R141, UR16 ;  /* 0x000000108d8d7c20 */ /* 0x000fe20008410000 */
[----:B------:R-:W-:Y:S01]  /*0fa0*/  FADD.FTZ R140, -R147, R154 ;  /* 0x0000009a938c7221 */ /* 0x000fe20000010100 */
[----:B------:R-:W-:Y:S01]  /*0fb0*/  FADD.FTZ R116, R116, R131 ;  /* 0x0000008374747221 */ /* 0x000fe20000010000 */
[----:B------:R-:W-:-:S02]  /*0fc0*/  FFMA.FTZ R112, R138, R131, R113 ;  /* 0x000000838a707223 */ /* 0x000fc40000010071 */
[----:B------:R-:W-:Y:S01]  /*0fd0*/  FMUL.FTZ R140, R140, UR16 ;  /* 0x000000108c8c7c20 */ /* 0x000fe20008410000 */
        /* <DEDUP_REMOVED lines=14> */
[----:B------:R-:W-:Y:S01]  /*10c0*/  IADD3 R155, PT, PT, R2, 0x80, RZ ;  /* 0x00000080029b7810 */ /* 0x000fe20007ffe0ff */
[----:B------:R-:W-:Y:S01]  /*10d0*/  FADD.FTZ R156, R113, R136 ;  /* 0x00000088719c7221 */ /* 0x000fe20000010000 */
[----:B------:R-:W-:-:S07]  /*10e0*/  FFMA.FTZ R154, R140, R136, R115 ;  /* 0x000000888c9a7223 */ /* 0x000fce0000010073 */
.L_x_336:
[----:B------:R-:W-:Y:S05]  /*10f0*/  BSYNC.RECONVERGENT B0 ;  /* 0x0000000000007941 */ /* 0x000fea0003800200 */
.L_x_335:
        /* <DEDUP_REMOVED lines=14> */
[----:B------:R-:W-:-:S04]  /*11e0*/  ISETP.NE.U32.AND P0, PT, RZ, UR30, PT ;  /* 0x0000001eff007c0c */ /* 0x000fc8000bf05070 */
[----:B------:R-:W-:Y:S02]  /*11f0*/  ISETP.NE.AND.EX P0, PT, RZ, UR31, PT, P0 ;  /* 0x0000001fff007c0c */ /* 0x000fe4000bf05300 */
[----:B------:R-:W-:-:S04]  /*1200*/  ISETP.NE.U32.AND P1, PT, RZ, UR26, PT ;  /* 0x0000001aff007c0c */ /* 0x000fc8000bf25070 */
[----:B------:R-:W-:-:S07]  /*1210*/  ISETP.NE.AND.EX P1, PT, RZ, UR27, PT, P1 ;  /* 0x0000001bff007c0c */ /* 0x000fce000bf25310 */
[----:B------:R-:W0:Y:S08]  /*1220*/  @P0 LDC.64 R126, c[0x0][0x438] ;  /* 0x00010e00ff7e0b82 */ /* 0x000e300000000a00 */
[----:B------:R-:W1:Y:S01]  /*1230*/  @P1 LDC.64 R134, c[0x0][0x3b8] ;  /* 0x0000ee00ff861b82 */ /* 0x000e620000000a00 */
[--C-:B-----5:R-:W-:Y:S02]  /*1240*/  HADD2.F32 R128, -RZ, R24.reuse.H0_H0 ;  /* 0x20000018ff807230 */ /* 0x120fe40000004100 */
[----:B------:R-:W-:-:S02]  /*1250*/  HADD2.F32 R139, -RZ, R24.H1_H1 ;  /* 0x30000018ff8b7230 */ /* 0x000fc40000004100 */
[--C-:B------:R-:W-:Y:S02]  /*1260*/  HADD2.F32 R8, -RZ, R20.reuse.H0_H0 ;  /* 0x20000014ff087230 */ /* 0x100fe40000004100 */
[----:B------:R-:W-:Y:S02]  /*1270*/  HADD2.F32 R15, -RZ, R20.H1_H1 ;  /* 0x30000014ff0f7230 */ /* 0x000fe40000004100 */
[----:B0-----:R-:W-:-:S05]  /*1280*/  @P0 IMAD.WIDE.U32 R126, R155, 0x10, R126 ;  /* 0x000000109b7e0825 */ /* 0x001fca00078e007e */
[----:B------:R-:W5:Y:S01]  /*1290*/  @P0 LDG.E.128 R16, desc[UR20][R126.64] ;  /* 0x000000147e100981 */ /* 0x000f62000c1e1d00 */
[----:B-1----:R-:W-:-:S05]  /*12a0*/  @P1 IMAD.WIDE.U32 R134, R155, 0x8, R134 ;  /* 0x000000089b861825 */ /* 0x002fca00078e0086 */
[----:B------:R0:W5:Y:S02]  /*12b0*/  @P1 LDG.E.64 R150, desc[UR20][R134.64] ;  /* 0x0000001486961981 */ /* 0x000164000c1e1b00 */
[----:B0-----:R-:W-:Y:S02]  /*12c0*/  HADD2.F32 R135, -RZ, R22.H0_H0 ;  /* 0x20000016ff877230 */ /* 0x001fe40000004100 */
[--C-:B---3--:R-:W-:Y:S02]  /*12d0*/  HADD2.F32 R133, -RZ, R112.reuse.H0_H0 ;  /* 0x20000070ff857230 */ /* 0x108fe40000004100 */
[----:B------:R-:W-:-:S03]  /*12e0*/  HADD2.F32 R112, -RZ, R112.H1_H1 ;  /* 0x30000070ff707230 */ /* 0x000fc60000004100 */
[----:B------:R-:W-:Y:S01]  /*12f0*/  FMUL.FTZ R7, R128, R133 ;  /* 0x0000008580077220 */ /* 0x000fe20000410000 */
[--C-:B----4-:R-:W-:Y:S02]  /*1300*/  HADD2.F32 R143, -RZ, R116.reuse.H0_H0 ;  /* 0x20000074ff8f7230 */ /* 0x110fe40000004100 */
[----:B------:R-:W-:Y:S01]  /*1310*/  FMUL.FTZ R126, R139, R112 ;  /* 0x000000708b7e7220 */ /* 0x000fe20000410000 */
[----:B------:R-:W-:Y:S02]  /*1320*/  HADD2.F32 R116, -RZ, R116.H1_H1 ;  /* 0x30000074ff747230 */ /* 0x000fe40000004100 */
[----:B------:R-:W-:-:S03]  /*1330*/  FFMA.FTZ R7, R8, R143, R7 ;  /* 0x0000008f08077223 */ /* 0x000fc60000010007 */
[----:B------:R-:W-:Y:S01]  /*1340*/  FFMA.FTZ R8, R15, R116, R126 ;  /* 0x000000740f087223 */ /* 0x000fe2000001007e */
[--C-:B--2---:R-:W-:Y:S02]  /*1350*/  HADD2.F32 R126, -RZ, R120.reuse.H0_H0 ;  /* 0x20000078ff7e7230 */ /* 0x104fe40000004100 */
[----:B------:R-:W-:Y:S02]  /*1360*/  HADD2.F32 R128, -RZ, R121.H0_H0 ;  /* 0x20000079ff807230 */ /* 0x000fe40000004100 */
[----:B------:R-:W-:Y:S02]  /*1370*/  HADD2.F32 R120, -RZ, R120.H1_H1 ;  /* 0x30000078ff787230 */ /* 0x000fe40000004100 */
[--C-:B------:R-:W-:Y:S02]  /*1380*/  HADD2.F32 R130, -RZ, R122.reuse.H0_H0 ;  /* 0x2000007aff827230 */ /* 0x100fe40000004100 */
[----:B------:R-:W-:Y:S02]  /*1390*/  HADD2.F32 R144, -RZ, R122.H1_H1 ;  /* 0x3000007aff907230 */ /* 0x000fe40000004100 */
[----:B------:R-:W-:Y:S01]  /*13a0*/  FADD.FTZ R15, -R147, R126 ;  /* 0x0000007e930f7221 */ /* 0x000fe20000010100 */
[----:B------:R-:W-:-:S02]  /*13b0*/  HADD2.F32 R122, -RZ, R123.H0_H0 ;  /* 0x2000007bff7a7230 */ /* 0x000fc40000004100 */
[C---:B------:R-:W-:Y:S01]  /*13c0*/  FADD.FTZ R127, -R147.reuse, R128 ;  /* 0x00000080937f7221 */ /* 0x040fe20000010100 */
[----:B------:R-:W-:Y:S02]  /*13d0*/  HADD2.F32 R134, -RZ, R121.H1_H1 ;  /* 0x30000079ff867230 */ /* 0x000fe40000004100 */
[----:B------:R-:W-:Y:S01]  /*13e0*/  FADD.FTZ R126, -R147, R120 ;  /* 0x00000078937e7221 */ /* 0x000fe20000010100 */
[----:B------:R-:W-:Y:S02]  /*13f0*/  HADD2.F32 R146, -RZ, R123.H1_H1 ;  /* 0x3000007bff927230 */ /* 0x000fe40000004100 */
[----:B------:R-:W-:Y:S02]  /*1400*/  HADD2.F32 R128, -RZ, R25.H0_H0 ;  /* 0x20000019ff807230 */ /* 0x000fe40000004100 */
[----:B------:R-:W-:Y:S02]  /*1410*/  HADD2.F32 R121, -RZ, R113.H0_H0 ;  /* 0x20000071ff797230 */ /* 0x000fe40000004100 */
[----:B------:R-:W-:-:S02]  /*1420*/  HADD2.F32 R123, -RZ, R25.H1_H1 ;  /* 0x30000019ff7b7230 */ /* 0x000fc40000004100 */
[----:B------:R-:W-:Y:S02]  /*1430*/  HADD2.F32 R120, -RZ, R113.H1_H1 ;  /* 0x30000071ff787230 */ /* 0x000fe40000004100 */
[C---:B------:R-:W-:Y:S01]  /*1440*/  FADD.FTZ R145, -R147.reuse, R122 ;  /* 0x0000007a93917221 */ /* 0x040fe20000010100 */
[--C-:B------:R-:W-:Y:S02]  /*1450*/  HADD2.F32 R113, -RZ, R117.reuse.H0_H0 ;  /* 0x20000075ff717230 */ /* 0x100fe40000004100 */
[----:B------:R-:W-:Y:S01]  /*1460*/  FADD.FTZ R139, -R147, R130 ;  /* 0x00000082938b7221 */ /* 0x000fe20000010100 */
[----:B------:R-:W-:Y:S02]  /*1470*/  HADD2.F32 R122, -RZ, R117.H1_H1 ;  /* 0x30000075ff7a7230 */ /* 0x000fe40000004100 */
[----:B------:R-:W-:Y:S01]  /*1480*/  FMUL.FTZ R117, R128, R121 ;  /* 0x0000007980757220 */ /* 0x000fe20000410000 */
[----:B------:R-:W-:Y:S01]  /*1490*/  FMUL.FTZ R128, R123, R120 ;  /* 0x000000787b807220 */ /* 0x000fe20000410000 */
[----:B------:R-:W-:-:S02]  /*14a0*/  HADD2.F32 R130, -RZ, R21.H0_H0 ;  /* 0x20000015ff827230 */ /* 0x000fc40000004100 */
[----:B------:R-:W-:Y:S01]  /*14b0*/  FMUL.FTZ R126, R126, UR16 ;  /* 0x000000107e7e7c20 */ /* 0x000fe20008410000 */
[----:B------:R-:W-:Y:S02]  /*14c0*/  HADD2.F32 R123, -RZ, R21.H1_H1 ;  /* 0x30000015ff7b7230 */ /* 0x000fe40000004100 */
[----:B------:R-:W-:Y:S01]  /*14d0*/  FADD.FTZ R134, -R147, R134 ;  /* 0x0000008693867221 */ /* 0x000fe20000010100 */
[----:B------:R-:W-:Y:S01]  /*14e0*/  FADD.FTZ R97, R97, R112 ;  /* 0x0000007061617221 */ /* 0x000fe20000010000 */
[----:B------:R-:W-:Y:S01]  /*14f0*/  FFMA.FTZ R130, R130, R113, R117 ;  /* 0x0000007182827223 */ /* 0x000fe20000010075 */
[----:B------:R-:W-:Y:S01]  /*1500*/  FFMA.FTZ R77, R126, R112, R77 ;  /* 0x000000707e4d7223 */ /* 0x000fe2000001004d */
[----:B------:R-:W-:Y:S01]  /*1510*/  FMUL.FTZ R15, R15, UR16 ;  /* 0x000000100f0f7c20 */ /* 0x000fe20008410000 */
[----:B------:R-:W-:Y:S01]  /*1520*/  FFMA.FTZ R128, R123, R122, R128 ;  /* 0x0000007a7b807223 */ /* 0x000fe20000010080 */
[----:B------:R-:W-:Y:S02]  /*1530*/  HADD2.F32 R112, -RZ, R26.H0_H0 ;  /* 0x2000001aff707230 */ /* 0x000fe40000004100 */
[----:B------:R-:W-:-:S02]  /*1540*/  HADD2.F32 R117, -RZ, R114.H0_H0 ;  /* 0x20000072ff757230 */ /* 0x000fc40000004100 */
[----:B------:R-:W-:Y:S01]  /*1550*/  FMUL.FTZ R127, R127, UR16 ;  /* 0x000000107f7f7c20 */ /* 0x000fe20008410000 */
[----:B------:R-:W-:Y:S02]  /*1560*/  HADD2.F32 R123, -RZ, R26.H1_H1 ;  /* 0x3000001aff7b7230 */ /* 0x000fe40000004100 */
[----:B------:R-:W-:Y:S01]  /*1570*/  FMUL.FTZ R134, R134, UR16 ;  /* 0x0000001086867c20 */ /* 0x000fe20008410000 */
[----:B------:R-:W-:Y:S02]  /*1580*/  HADD2.F32 R114, -RZ, R114.H1_H1 ;  /* 0x30000072ff727230 */ /* 0x000fe40000004100 */
[----:B------:R-:W-:Y:S01]  /*1590*/  FADD.FTZ R101, R101, R116 ;  /* 0x0000007465657221 */ /* 0x000fe20000010000 */
[----:B------:R-:W-:Y:S01]  /*15a0*/  FFMA.FTZ R53, R126, R116, R53 ;  /* 0x000000747e357223 */ /* 0x000fe20000010035 */
[----:B------:R-:W-:Y:S01]  /*15b0*/  FADD.FTZ R96, R96, R133 ;  /* 0x0000008560607221 */ /* 0x000fe20000010000 */
[----:B------:R-:W-:Y:S01]  /*15c0*/  FFMA.FTZ R76, R15, R133, R76 ;  /* 0x000000850f4c7223 */ /* 0x000fe2000001004c */
[----:B------:R-:W-:-:S02]  /*15d0*/  HADD2.F32 R116, -RZ, R118.H0_H0 ;  /* 0x20000076ff747230 */ /* 0x000fc40000004100 */
[----:B------:R-:W-:Y:S01]  /*15e0*/  FMUL.FTZ R112, R112, R117 ;  /* 0x0000007570707220 */ /* 0x000fe20000410000 */
[----:B------:R-:W-:Y:S02]  /*15f0*/  HADD2.F32 R118, -RZ, R118.H1_H1 ;  /* 0x30000076ff767230 */ /* 0x000fe40000004100 */
[----:B------:R-:W-:Y:S01]  /*1600*/  FADD.FTZ R102, R102, R113 ;  /* 0x0000007166667221 */ /* 0x000fe20000010000 */
[----:B------:R-:W-:Y:S02]  /*1610*/  HADD2.F32 R133, -RZ, R22.H1_H1 ;  /* 0x30000016ff857230 */ /* 0x000fe40000004100 */
[----:B------:R-:W-:Y:S01]  /*1620*/  FFMA.FTZ R54, R127, R113, R54 ;  /* 0x000000717f367223 */ /* 0x000fe20000010036 */
[----:B------:R-:W-:Y:S01]  /*1630*/  FMUL.FTZ R142, R123, R114 ;  /* 0x000000727b8e7220 */ /* 0x000fe20000410000 */
[----:B------:R-:W-:Y:S01]  /*1640*/  FADD.FTZ R99, R99, R120 ;  /* 0x0000007863637221 */ /* 0x000fe20000010000 */
[----:B------:R-:W-:Y:S01]  /*1650*/  FFMA.FTZ R79, R134, R120, R79 ;  /* 0x00000078864f7223 */ /* 0x000fe2000001004f */
[----:B------:R-:W-:Y:S01]  /*1660*/  FMUL.FTZ R139, R139, UR16 ;  /* 0x000000108b8b7c20 */ /* 0x000fe20008410000 */
[----:B------:R-:W-:-:S02]  /*1670*/  HADD2.F32 R113, -RZ, R115.H0_H0 ;  /* 0x20000073ff717230 */ /* 0x000fc40000004100 */
[----:B------:R-:W-:Y:S02]  /*1680*/  HADD2.F32 R120, -RZ, R27.H0_H0 ;  /* 0x2000001bff787230 */ /* 0x000fe40000004100 */
[----:B------:R-:W-:Y:S01]  /*1690*/  FFMA.FTZ R135, R135, R116, R112 ;  /* 0x0000007487877223 */ /* 0x000fe20000010070 */
[----:B------:R-:W-:Y:S01]  /*16a0*/  FFMA.FTZ R133, R133, R118, R142 ;  /* 0x0000007685857223 */ /* 0x000fe2000001008e */
[----:B------:R-:W-:Y:S02]  /*16b0*/  HADD2.F32 R112, -RZ, R115.H1_H1 ;  /* 0x30000073ff707230 */ /* 0x000fe40000004100 */
[----:B------:R-:W-:Y:S01]  /*16c0*/  FADD.FTZ R104, R104, R116 ;  /* 0x0000007468687221 */ /* 0x000fe20000010000 */
[----:B------:R-:W-:Y:S01]  /*16d0*/  FFMA.FTZ R56, R139, R116, R56 ;  /* 0x000000748b387223 */ /* 0x000fe20000010038 */
[--C-:B------:R-:W-:Y:S02]  /*16e0*/  HADD2.F32 R115, -RZ, R119.reuse.H0_H0 ;  /* 0x20000077ff737230 */ /* 0x100fe40000004100 */
[----:B------:R-:W-:Y:S01]  /*16f0*/  FADD.FTZ R144, -R147, R144 ;  /* 0x0000009093907221 */ /* 0x000fe20000010100 */
[----:B------:R-:W-:-:S02]  /*1700*/  HADD2.F32 R116, -RZ, R119.H1_H1 ;  /* 0x30000077ff747230 */ /* 0x000fc40000004100 */
[----:B------:R-:W-:Y:S01]  /*1710*/  FMUL.FTZ R119, R120, R113 ;  /* 0x0000007178777220 */ /* 0x000fe20000410000 */
[----:B------:R-:W-:Y:S02]  /*1720*/  HADD2.F32 R142, -RZ, R23.H0_H0 ;  /* 0x20000017ff8e7230 */ /* 0x000fe40000004100 */
[----:B------:R-:W-:Y:S01]  /*1730*/  FADD.FTZ R108, R108, R117 ;  /* 0x000000756c6c7221 */ /* 0x000fe20000010000 */
[----:B------:R-:W-:Y:S01]  /*1740*/  FFMA.FTZ R80, R139, R117, R80 ;  /* 0x000000758b507223 */ /* 0x000fe20000010050 */
[----:B------:R-:W-:Y:S01]  /*1750*/  FMUL.FTZ R144, R144, UR16 ;  /* 0x0000001090907c20 */ /* 0x000fe20008410000 */
[----:B------:R-:W-:Y:S01]  /*1760*/  FADD.FTZ R117, R156, R7 ;  /* 0x000000079c757221 */ /* 0x000fe20000010000 */
[----:B------:R-:W-:Y:S01]  /*1770*/  FFMA.FTZ R142, R142, R115, R119 ;  /* 0x000000738e8e7223 */ /* 0x000fe20000010077 */
[----:B------:R-:W-:Y:S01]  /*1780*/  FFMA.FTZ R119, R15, R7, R154 ;  /* 0x000000070f777223 */ /* 0x000fe2000001009a */
[----:B------:R-:W-:Y:S01]  /*1790*/  FADD.FTZ R105, R105, R118 ;  /* 0x0000007669697221 */ /* 0x000fe20000010000 */
[----:B------:R-:W-:Y:S01]  /*17a0*/  FFMA.FTZ R57, R144, R118, R57 ;  /* 0x0000007690397223 */ /* 0x000fe20000010039 */
[----:B------:R-:W-:Y:S01]  /*17b0*/  FADD.FTZ R117, R117, R8 ;  /* 0x0000000875757221 */ /* 0x000fe20000010000 */
[----:B------:R-:W-:-:S03]  /*17c0*/  FFMA.FTZ R118, R126, R8, R119 ;  /* 0x000000087e767223 */ /* 0x000fc60000010077 */
[----:B------:R-:W-:Y:S01]  /*17d0*/  FADD.FTZ R117, R117, R130 ;  /* 0x0000008275757221 */ /* 0x000fe20000010000 */
[----:B------:R-:W-:Y:S01]  /*17e0*/  FFMA.FTZ R119, R127, R130, R118 ;  /* 0x000000827f777223 */ /* 0x000fe20000010076 */
[----:B------:R-:W-:Y:S01]  /*17f0*/  FADD.FTZ R109, R109, R114 ;  /* 0x000000726d6d7221 */ /* 0x000fe20000010000 */
[----:B------:R-:W-:Y:S01]  /*1800*/  FFMA.FTZ R81, R144, R114, R81 ;  /* 0x0000007290517223 */ /* 0x000fe20000010051 */
[----:B------:R-:W-:Y:S01]  /*1810*/  FMUL.FTZ R145, R145, UR16 ;  /* 0x0000001091917c20 */ /* 0x000fe20008410000 */
[----:B------:R-:W-:Y:S01]  /*1820*/  FADD.FTZ R114, R117, R128 ;  /* 0x0000008075727221 */ /* 0x000fe20000010000 */
[----:B------:R-:W-:Y:S01]  /*1830*/  FFMA.FTZ R118, R134, R128, R119 ;  /* 0x0000008086767223 */ /* 0x000fe20000010077 */
[----:B------:R-:W-:Y:S01]  /*1840*/  FADD.FTZ R98, R98, R121 ;  /* 0x0000007962627221 */ /* 0x000fe20000010000 */
[----:B------:R-:W-:Y:S01]  /*1850*/  FFMA.FTZ R78, R127, R121, R78 ;  /* 0x000000797f4e7223 */ /* 0x000fe2000001004e */
[----:B------:R-:W-:Y:S02]  /*1860*/  HADD2.F32 R121, -RZ, R27.H1_H1 ;  /* 0x3000001bff797230 */ /* 0x000fe40000004100 */
        /* <DEDUP_REMOVED lines=8> */
[----:B------:R-:W-:-:S02]  /*18f0*/  HADD2.F32 R143, -RZ, R23.H1_H1 ;  /* 0x30000017ff8f7230 */ /* 0x000fc40000004100 */
[----:B------:R-:W-:Y:S01]  /*1900*/  FADD.FTZ R113, R114, R133 ;  /* 0x0000008572717221 */ /* 0x000fe20000010000 */
[----:B------:R-:W-:Y:S01]  /*1910*/  FADD.FTZ R146, -R147, R146 ;  /* 0x0000009293927221 */ /* 0x000fe20000010100 */
[----:B------:R-:W-:Y:S01]  /*1920*/  FMUL.FTZ R120, R121, R112 ;  /* 0x0000007079787220 */ /* 0x000fe20000410000 */
[----:B------:R-:W-:Y:S01]  /*1930*/  FFMA.FTZ R114, R144, R133, R115 ;  /* 0x0000008590727223 */ /* 0x000fe20000010073 */
[----:B------:R-:W-:Y:S01]  /*1940*/  FADD.FTZ R156, R113, R142 ;  /* 0x0000008e719c7221 */ /* 0x000fe20000010000 */
[----:B------:R-:W-:Y:S01]  /*1950*/  FMUL.FTZ R146, R146, UR16 ;  /* 0x0000001092927c20 */ /* 0x000fe20008410000 */
[----:B------:R-:W-:Y:S01]  /*1960*/  FFMA.FTZ R143, R143, R116, R120 ;  /* 0x000000748f8f7223 */ /* 0x000fe20000010078 */
        /* <DEDUP_REMOVED lines=9> */
.L_x_338:
[----:B------:R-:W-:Y:S05]  /*1a00*/  BSYNC.RECONVERGENT B0 ;  /* 0x0000000000007941 */ /* 0x000fea0003800200 */
.L_x_337:
[----:B------:R-:W0:Y:S01]  /*1a10*/  SHFL.DOWN PT, R113, R156, 0x10, 0x1f ;  /* 0x0a001f009c717f89 */ /* 0x000e2200000e0000 */
[----:B------:R-:W1:Y:S01]  /*1a20*/  S2UR UR6, SR_CgaCtaId ;  /* 0x00000000000679c3 */ /* 0x000e620000008800 */
[----:B------:R-:W-:Y:S01]  /*1a30*/  LOP3.LUT P1, RZ, R6, 0x1f, RZ, 0xc0, !PT ;  /* 0x0000001f06ff7812 */ /* 0x000fe2000782c0ff */
[----:B------:R-:W-:Y:S01]  /*1a40*/  UMOV UR5, 0x400 ;  /* 0x0000040000057882 */ /* 0x000fe20000000000 */
[----:B------:R-:W2:Y:S01]  /*1a50*/  SHFL.DOWN PT, R115, R154, 0x10, 0x1f ;  /* 0x0a001f009a737f89 */ /* 0x000ea200000e0000 */
[----:B------:R-:W-:Y:S01]  /*1a60*/  PLOP3.LUT P3, PT, PT, PT, UP1, 0x80, 0x8 ;  /* 0x000000000008781c */ /* 0x000fe20003f6f018 */
[----:B------:R-:W-:Y:S01]  /*1a70*/  UISETP.NE.AND UP2, UPT, UR22, URZ, UPT ;  /* 0x000000ff1600728c */ /* 0x000fe2000bf45270 */
[----:B------:R-:W-:Y:S01]  /*1a80*/  PLOP3.LUT P0, PT, PT, PT, PT, 0x80, 0x8 ;  /* 0x000000000008781c */ /* 0x000fe20003f0f070 */
[----:B------:R-:W-:Y:S01]  /*1a90*/  UIADD3 UR4, UPT, UPT, UR4, UR24, URZ ;  /* 0x0000001804047290 */ /* 0x000fe2000fffe0ff */
[----:B------:R-:W-:Y:S03]  /*1aa0*/  BSSY.RECONVERGENT B0, `(.L_x_339) ;  /* 0x000028f000007945 */ /* 0x000fe60003800200 */
[----:B------:R-:W-:-:S03]  /*1ab0*/  UISETP.GE.AND UP3, UPT, UR4, UR25, UPT ;  /* 0x000000190400728c */ /* 0x000fc6000bf66270 */
[----:B------:R-:W-:Y:S02]  /*1ac0*/  @!P1 PLOP3.LUT P0, PT, P3, PT, PT, 0x80, 0x8 ;  /* 0x000000000008981c */ /* 0x000fe40001f0f070 */
[----:B------:R-:W-:Y:S01]  /*1ad0*/  ISETP.GE.U32.AND P3, PT, R5, 0x80, PT ;  /* 0x000000800500780c */ /* 0x000fe20003f66070 */
[----:B0-----:R-:W-:Y:S01]  /*1ae0*/  FADD.FTZ R113, R113, R156 ;  /* 0x0000009c71717221 */ /* 0x001fe20000010000 */
[----:B-1----:R-:W-:Y:S01]  /*1af0*/  ULEA UR5, UR6, UR5, 0x18 ;  /* 0x0000000506057291 */ /* 0x002fe2000f8ec0ff */
[----:B--2---:R-:W-:-:S03]  /*1b00*/  FADD.FTZ R115, R115, R154 ;  /* 0x0000009a73737221 */ /* 0x004fc60000010000 */
[----:B------:R-:W0:Y:S01]  /*1b10*/  SHFL.DOWN PT, R112, R113, 0x8, 0x1f ;  /* 0x09001f0071707f89 */ /* 0x000e2200000e0000 */
[----:B------:R-:W-:Y:S02]  /*1b20*/  UIADD3 UR6, UPT, UPT, UR5, 0x2020, URZ ;  /* 0x0000202005067890 */ /* 0x000fe4000fffe0ff */
[----:B------:R-:W-:Y:S01]  /*1b30*/  UIADD3 UR9, UPT, UPT, UR5, 0x2030, URZ ;  /* 0x0000203005097890 */ /* 0x000fe2000fffe0ff */
[----:B------:R-:W1:Y:S01]  /*1b40*/  SHFL.DOWN PT, R114, R115, 0x8, 0x1f ;  /* 0x09001f0073727f89 */ /* 0x000e6200000e0000 */
[----:B------:R-:W-:Y:S01]  /*1b50*/  @!UP1 UIADD3 UR9, UPT, UPT, UR5, 0x2010, URZ ;  /* 0x0000201005099890 */ /* 0x000fe2000fffe0ff */
[----:B0-----:R-:W-:Y:S01]  /*1b60*/  FADD.FTZ R112, R113, R112 ;  /* 0x0000007071707221 */ /* 0x001fe20000010000 */
[----:B-1----:R-:W-:-:S04]  /*1b70*/  FADD.FTZ R114, R115, R114 ;  /* 0x0000007273727221 */ /* 0x002fc80000010000 */
[----:B------:R-:W0:Y:S04]  /*1b80*/  SHFL.DOWN PT, R117, R112, 0x4, 0x1f ;  /* 0x08801f0070757f89 */ /* 0x000e2800000e0000 */
[----:B------:R-:W1:Y:S01]  /*1b90*/  SHFL.DOWN PT, R119, R114, 0x4, 0x1f ;  /* 0x08801f0072777f89 */ /* 0x000e6200000e0000 */
[----:B0-----:R-:W-:Y:S01]  /*1ba0*/  FADD.FTZ R117, R112, R117 ;  /* 0x0000007570757221 */ /* 0x001fe20000010000 */
[----:B------:R-:W-:Y:S01]  /*1bb0*/  @!P1 MOV R112, UR6 ;  /* 0x0000000600709c02 */ /* 0x000fe20008000f00 */
[----:B------:R-:W-:Y:S01]  /*1bc0*/  @!UP1 UIADD3 UR6, UPT, UPT, UR5, 0x2000, URZ ;  /* 0x0000200005069890 */ /* 0x000fe2000fffe0ff */
[----:B-1----:R-:W-:Y:S02]  /*1bd0*/  FADD.FTZ R119, R114, R119 ;  /* 0x0000007772777221 */ /* 0x002fe40000010000 */
[----:B------:R-:W0:Y:S01]  /*1be0*/  SHFL.DOWN PT, R116, R117, 0x2, 0x1f ;  /* 0x08401f0075747f89 */ /* 0x000e2200000e0000 */
[----:B------:R-:W-:-:S03]  /*1bf0*/  MOV R114, UR5 ;  /* 0x0000000500727c02 */ /* 0x000fc60008000f00 */
[----:B------:R-:W1:Y:S01]  /*1c00*/  SHFL.DOWN PT, R118, R119, 0x2, 0x1f ;  /* 0x08401f0077767f89 */ /* 0x000e6200000e0000 */
[----:B------:R-:W-:Y:S02]  /*1c10*/  @!P0 IADD3 R112, PT, PT, R114, 0x2000, RZ ;  /* 0x0000200072708810 */ /* 0x000fe40007ffe0ff */
[----:B------:R-:W-:Y:S02]  /*1c20*/  PLOP3.LUT P0, PT, PT, PT, UP2, 0x40, 0x4 ;  /* 0x000000000004781c */ /* 0x000fe40003f0e828 */
[----:B------:R-:W-:Y:S01]  /*1c30*/  @!P1 LEA R122, R4, R112, 0x3 ;  /* 0x00000070047a9211 */ /* 0x000fe200078e18ff */
[----:B0-----:R-:W-:Y:S01]  /*1c40*/  FADD.FTZ R116, R117, R116 ;  /* 0x0000007475747221 */ /* 0x001fe20000010000 */
[----:B-1----:R-:W-:-:S04]  /*1c50*/  FADD.FTZ R118, R119, R118 ;  /* 0x0000007677767221 */ /* 0x002fc80000010000 */
[----:B------:R-:W0:Y:S04]  /*1c60*/  SHFL.DOWN PT, R113, R116, 0x1, 0x1f ;  /* 0x08201f0074717f89 */ /* 0x000e2800000e0000 */
[----:B------:R-:W1:Y:S01]  /*1c70*/  SHFL.DOWN PT, R121, R118, 0x1, 0x1f ;  /* 0x08201f0076797f89 */ /* 0x000e6200000e0000 */
[----:B0-----:R-:W-:Y:S01]  /*1c80*/  FADD.FTZ R120, R116, R113 ;  /* 0x0000007174787221 */ /* 0x001fe20000010000 */
[----:B-1----:R-:W-:-:S05]  /*1c90*/  FADD.FTZ R121, R118, R121 ;  /* 0x0000007976797221 */ /* 0x002fca0000010000 */
[----:B------:R-:W-:Y:S01]  /*1ca0*/  @!P1 STS.64 [R122], R120 ;  /* 0x000000787a009388 */ /* 0x000fe20000000a00 */
[----:B------:R-:W-:Y:S06]  /*1cb0*/  BAR.SYNC.DEFER_BLOCKING 0x0 ;  /* 0x0000000000007b1d */ /* 0x000fec0000010000 */
[----:B------:R-:W0:Y:S04]  /*1cc0*/  LDS.128 R112, [UR6] ;  /* 0x00000006ff707984 */ /* 0x000e280008000c00 */
        /* <DEDUP_REMOVED lines=12> */
[----:B------:R-:W-:Y:S01]  /*1d90*/  FSEL R122, R113, RZ, P0 ;  /* 0x000000ff717a7208 */ /* 0x000fe20000000000 */
        /* <DEDUP_REMOVED lines=14> */
[----:B------:R-:W-:Y:S01]  /*1e80*/  FFMA.FTZ R113, R137, UR9, R122 ;  /* 0x0000000989717c23 */ /* 0x000fe2000801007a */
[----:B------:R-:W-:Y:S01]  /*1e90*/  ISETP.GE.U32.AND P0, PT, R148, RZ, PT ;  /* 0x000000ff9400720c */ /* 0x000fe20003f06070 */
[----:B------:R-:W-:Y:S01]  /*1ea0*/  FADD.FTZ R112, R129, -R112 ;  /* 0x8000007081707221 */ /* 0x000fe20000010000 */
[----:B------:R-:W-:Y:S01]  /*1eb0*/  FADD.FTZ R115, R136, -R115 ;  /* 0x8000007388737221 */ /* 0x000fe20000010000 */
[----:B------:R-:W-:Y:S01]  /*1ec0*/  FADD.FTZ R113, R12, -R113 ;  /* 0x800000710c717221 */ /* 0x000fe20000010000 */
[----:B------:R-:W-:Y:S01]  /*1ed0*/  LOP3.LUT P1, RZ, R149, 0xff0000, RZ, 0xc0, !PT ;  /* 0x00ff000095ff7812 */ /* 0x000fe2000782c0ff */
[----:B------:R-:W-:Y:S01]  /*1ee0*/  FMUL.FTZ R112, R112, UR16 ;  /* 0x0000001070707c20 */ /* 0x000fe20008410000 */
[----:B------:R-:W-:Y:S01]  /*1ef0*/  FMUL.FTZ R115, R115, UR16 ;  /* 0x0000001073737c20 */ /* 0x000fe20008410000 */
[----:B------:R-:W-:Y:S01]  /*1f00*/  FMUL.FTZ R113, R113, UR16 ;  /* 0x0000001071717c20 */ /* 0x000fe20008410000 */
[----:B------:R-:W-:Y:S01]  /*1f10*/  ISETP.GE.U32.AND.EX P0, PT, R149, 0x1000000, PT, P0 ;  /* 0x010000009500780c */ /* 0x000fe20003f06100 */
[----:B------:R-:W-:Y:S01]  /*1f20*/  FMUL.FTZ R112, R112, UR28 ;  /* 0x0000001c70707c20 */ /* 0x000fe20008410000 */
[----:B------:R-:W-:Y:S01]  /*1f30*/  FMUL.FTZ R114, R115, UR28 ;  /* 0x0000001c73727c20 */ /* 0x000fe20008410000 */
[----:B------:R-:W-:Y:S01]  /*1f40*/  FMUL.FTZ R113, R113, UR28 ;  /* 0x0000001c71717c20 */ /* 0x000fe20008410000 */
[----:B------:R-:W-:Y:S01]  /*1f50*/  LOP3.LUT P4, RZ, R149, 0xff, RZ, 0xc0, !PT ;  /* 0x000000ff95ff7812 */ /* 0x000fe2000788c0ff */
[--C-:B------:R-:W-:Y:S01]  /*1f60*/  FFMA.FTZ R117, R13, UR9, R122.reuse ;  /* 0x000000090d757c23 */ /* 0x100fe2000801007a */
[----:B------:R-:W-:Y:S01]  /*1f70*/  FSEL R115, R112, RZ, P1 ;  /* 0x000000ff70737208 */ /* 0x000fe20000800000 */
[--C-:B------:R-:W-:Y:S01]  /*1f80*/  FFMA.FTZ R116, R14, UR9, R122.reuse ;  /* 0x000000090e747c23 */ /* 0x100fe2000801007a */
[----:B------:R-:W-:Y:S01]  /*1f90*/  FSEL R112, R114, RZ, P0 ;  /* 0x000000ff72707208 */ /* 0x000fe20000000000 */
[--C-:B------:R-:W-:Y:S01]  /*1fa0*/  FFMA.FTZ R120, R138, UR9, R122.reuse ;  /* 0x000000098a787c23 */ /* 0x100fe2000801007a */
[----:B------:R-:W-:Y:S01]  /*1fb0*/  FSEL R114, R113, RZ, P4 ;  /* 0x000000ff71727208 */ /* 0x000fe20002000000 */
[--C-:B------:R-:W-:Y:S01]  /*1fc0*/  FFMA.FTZ R118, R132, UR9, R122.reuse ;  /* 0x0000000984767c23 */ /* 0x100fe2000801007a */
[----:B------:R-:W-:Y:S01]  /*1fd0*/  FFMA.FTZ R113, R3, UR9, R122 ;  /* 0x0000000903717c23 */ /* 0x000fe2000801007a */
        /* <DEDUP_REMOVED lines=23> */
[----:B------:R-:W-:-:S02]  /*2150*/  FSEL R119, R119, RZ, P1 ;  /* 0x000000ff77777208 */ /* 0x000fc40000800000 */
[----:B------:R-:W-:Y:S02]  /*2160*/  FSEL R116, R113, RZ, P4 ;  /* 0x000000ff71747208 */ /* 0x000fe40002000000 */
[----:B------:R-:W-:Y:S02]  /*2170*/  F2FP.F16.F32.PACK_AB R115, R112, R115 ;  /* 0x000000737073723e */ /* 0x000fe400000000ff */
[----:B------:R-:W-:Y:S02]  /*2180*/  F2FP.F16.F32.PACK_AB R114, R121, R114 ;  /* 0x000000727972723e */ /* 0x000fe400000000ff */
[----:B------:R-:W-:Y:S02]  /*2190*/  F2FP.F16.F32.PACK_AB R113, R119, R118 ;  /* 0x000000767771723e */ /* 0x000fe400000000ff */
[----:B------:R-:W-:Y:S01]  /*21a0*/  F2FP.F16.F32.PACK_AB R112, R117, R116 ;  /* 0x000000747570723e */ /* 0x000fe200000000ff */
[----:B------:R-:W-:Y:S06]  /*21b0*/  BRA `(.L_x_344) ;  /* 0x00000020003c7947 */ /* 0x000fec0003800000 */
.L_x_343:
[--C-:B------:R-:W-:Y:S01]  /*21c0*/  FFMA.FTZ R92, R141, UR9, R122.reuse ;  /* 0x000000098d5c7c23 */ /* 0x100fe2000801007a */
[--C-:B------:R-:W-:Y:S01]  /*21d0*/  FFMA.FTZ R95, R140, UR9, R122.reuse ;  /* 0x000000098c5f7c23 */ /* 0x100fe2000801007a */
[--C-:B------:R-:W-:Y:S01]  /*21e0*/  FFMA.FTZ R93, R137, UR9, R122.reuse ;  /* 0x00000009895d7c23 */ /* 0x100fe2000801007a */
[----:B------:R-:W-:Y:S01]  /*21f0*/  FFMA.FTZ R116, R138, UR9, R122 ;  /* 0x000000098a747c23 */ /* 0x000fe2000801007a */
[----:B------:R-:W-:Y:S01]  /*2200*/  FADD.FTZ R92, R129, -R92 ;  /* 0x8000005c815c7221 */ /* 0x000fe20000010000 */
[----:B------:R-:W-:Y:S01]  /*2210*/  FADD.FTZ R95, R136, -R95 ;  /* 0x8000005f885f7221 */ /* 0x000fe20000010000 */
[----:B------:R-:W-:Y:S01]  /*2220*/  FADD.FTZ R93, R12, -R93 ;  /* 0x8000005d0c5d7221 */ /* 0x000fe20000010000 */
[--C-:B------:R-:W-:Y:S01]  /*2230*/  FFMA.FTZ R94, R132, UR9, R122.reuse ;  /* 0x00000009845e7c23 */ /* 0x100fe2000801007a */
[----:B------:R-:W-:Y:S01]  /*2240*/  FMUL.FTZ R92, R92, UR16 ;  /* 0x000000105c5c7c20 */ /* 0x000fe20008410000 */
[----:B------:R-:W-:Y:S01]  /*2250*/  FMUL.FTZ R113, R95, UR16 ;  /* 0x000000105f717c20 */ /* 0x000fe20008410000 */
[----:B------:R-:W-:Y:S01]  /*2260*/  FMUL.FTZ R119, R93, UR16 ;  /* 0x000000105d777c20 */ /* 0x000fe20008410000 */
[--C-:B------:R-:W-:Y:S01]  /*2270*/  FFMA.FTZ R93, R3, UR9, R122.reuse ;  /* 0x00000009035d7c23 */ /* 0x100fe2000801007a */
[----:B------:R-:W-:Y:S01]  /*2280*/  FMUL.FTZ R115, R92, UR28 ;  /* 0x0000001c5c737c20 */ /* 0x000fe20008410000 */
[C---:B------:R-:W-:Y:S01]  /*2290*/  FMUL.FTZ R112, R113.reuse, UR28 ;  /* 0x0000001c71707c20 */ /* 0x040fe20008410000 */
[----:B------:R-:W-:Y:S01]  /*22a0*/  F2FP.F16.F32.PACK_AB R95, R113, R92 ;  /* 0x0000005c715f723e */ /* 0x000fe200000000ff */
[--C-:B------:R-:W-:Y:S01]  /*22b0*/  FFMA.FTZ R113, R13, UR9, R122.reuse ;  /* 0x000000090d717c23 */ /* 0x100fe2000801007a */
[----:B------:R-:W-:Y:S01]  /*22c0*/  FFMA.FTZ R92, R14, UR9, R122 ;  /* 0x000000090e5c7c23 */ /* 0x000fe2000801007a */
[----:B------:R-:W-:Y:S01]  /*22d0*/  FADD.FTZ R117, R131, -R116 ;  /* 0x8000007483757221 */ /* 0x000fe20000010000 */
[----:B------:R-:W-:Y:S01]  /*22e0*/  FADD.FTZ R116, R9, -R94 ;  /* 0x8000005e09747221 */ /* 0x000fe20000010000 */
[----:B------:R-:W-:Y:S01]  /*22f0*/  FADD.FTZ R113, R10, -R113 ;  /* 0x800000710a717221 */ /* 0x000fe20000010000 */
[----:B------:R-:W-:Y:S01]  /*2300*/  FADD.FTZ R93, R0, -R93 ;  /* 0x8000005d005d7221 */ /* 0x000fe20000010000 */
[----:B------:R-:W-:Y:S01]  /*2310*/  FADD.FTZ R94, R11, -R92 ;  /* 0x8000005c0b5e7221 */ /* 0x000fe20000010000 */
[----:B------:R-:W-:Y:S01]  /*2320*/  ISETP.GE.U32.AND P0, PT, R148, RZ, PT ;  /* 0x000000ff9400720c */ /* 0x000fe20003f06070 */
        /* <DEDUP_REMOVED lines=8> */
[----:B------:R-:W-:-:S02]  /*23b0*/  LOP3.LUT P4, RZ, R149, 0xff, RZ, 0xc0, !PT ;  /* 0x000000ff95ff7812 */ /* 0x000fc4000788c0ff */
[----:B------:R-:W-:Y:S02]  /*23c0*/  ISETP.GE.U32.AND.EX P0, PT, R149, 0x1000000, PT, P0 ;  /* 0x010000009500780c */ /* 0x000fe40003f06100 */
[----:B------:R-:W-:Y:S01]  /*23d0*/  F2FP.F16.F32.PACK_AB R93, R118, R113 ;  /* 0x00000071765d723e */ /* 0x000fe200000000ff */
[----:B------:R-:W-:Y:S01]  /*23e0*/  FMUL.FTZ R113, R92, UR28 ;  /* 0x0000001c5c717c20 */ /* 0x000fe20008410000 */
[C---:B------:R-:W-:Y:S01]  /*23f0*/  F2FP.F16.F32.PACK_AB R94, R120.reuse, R119 ;  /* 0x00000077785e723e */ /* 0x040fe200000000ff */
[----:B------:R-:W-:Y:S01]  /*2400*/  FMUL.FTZ R120, R120, UR28 ;  /* 0x0000001c78787c20 */ /* 0x000fe20008410000 */
[C---:B------:R-:W-:Y:S01]  /*2410*/  F2FP.F16.F32.PACK_AB R92, R117.reuse, R92 ;  /* 0x0000005c755c723e */ /* 0x040fe200000000ff */
[----:B------:R-:W-:Y:S01]  /*2420*/  FMUL.FTZ R119, R118, UR28 ;  /* 0x0000001c76777c20 */ /* 0x000fe20008410000 */
[----:B------:R-:W-:Y:S01]  /*2430*/  LOP3.LUT P6, RZ, R148, 0xff0000, RZ, 0xc0, !PT ;  /* 0x00ff000094ff7812 */ /* 0x000fe200078cc0ff */
[----:B------:R-:W-:Y:S01]  /*2440*/  FMUL.FTZ R117, R117, UR28 ;  /* 0x0000001c75757c20 */ /* 0x000fe20008410000 */
[----:B------:R-:W-:-:S02]  /*2450*/  FSEL R115, R115, RZ, P1 ;  /* 0x000000ff73737208 */ /* 0x000fc40000800000 */
[----:B------:R-:W-:Y:S02]  /*2460*/  FSEL R112, R112, RZ, P0 ;  /* 0x000000ff70707208 */ /* 0x000fe40000000000 */
[----:B------:R-:W-:Y:S02]  /*2470*/  FSEL R114, R114, RZ, P4 ;  /* 0x000000ff72727208 */ /* 0x000fe40002000000 */
[----:B------:R-:W-:Y:S02]  /*2480*/  LOP3.LUT P5, RZ, R149, 0xff00, RZ, 0xc0, !PT ;  /* 0x0000ff0095ff7812 */ /* 0x000fe400078ac0ff */
[C---:B------:R-:W-:Y:S02]  /*2490*/  LOP3.LUT P1, RZ, R148.reuse, 0xff000000, RZ, 0xc0, !PT ;  /* 0xff00000094ff7812 */ /* 0x040fe4000782c0ff */
[C---:B------:R-:W-:Y:S02]  /*24a0*/  LOP3.LUT P0, RZ, R148.reuse, 0xff, RZ, 0xc0, !PT ;  /* 0x000000ff94ff7812 */ /* 0x040fe4000780c0ff */
[----:B------:R-:W-:-:S02]  /*24b0*/  LOP3.LUT P4, RZ, R148, 0xff00, RZ, 0xc0, !PT ;  /* 0x0000ff0094ff7812 */ /* 0x000fc4000788c0ff */
[----:B------:R-:W-:Y:S02]  /*24c0*/  FSEL R118, R116, RZ, P6 ;  /* 0x000000ff74767208 */ /* 0x000fe40003000000 */
[----:B------:R-:W-:Y:S02]  /*24d0*/  FSEL R121, R120, RZ, P5 ;  /* 0x000000ff78797208 */ /* 0x000fe40002800000 */
[----:B------:R-:W-:Y:S02]  /*24e0*/  FSEL R119, R119, RZ, P1 ;  /* 0x000000ff77777208 */ /* 0x000fe40000800000 */
[----:B------:R-:W-:Y:S02]  /*24f0*/  FSEL R116, R113, RZ, P0 ;  /* 0x000000ff71747208 */ /* 0x000fe40000000000 */
[----:B------:R-:W-:Y:S02]  /*2500*/  FSEL R117, R117, RZ, P4 ;  /* 0x000000ff75757208 */ /* 0x000fe40002000000 */
[----:B------:R-:W-:-:S02]  /*2510*/  F2FP.F16.F32.PACK_AB R115, R112, R115 ;  /* 0x000000737073723e */ /* 0x000fc400000000ff */
[----:B------:R-:W-:Y:S02]  /*2520*/  F2FP.F16.F32.PACK_AB R114, R121, R114 ;  /* 0x000000727972723e */ /* 0x000fe400000000ff */
[----:B------:R-:W-:Y:S02]  /*2530*/  F2FP.F16.F32.PACK_AB R113, R119, R118 ;  /* 0x000000767771723e */ /* 0x000fe400000000ff */
[----:B------:R-:W-:Y:S01]  /*2540*/  F2FP.F16.F32.PACK_AB R112, R117, R116 ;  /* 0x000000747570723e */ /* 0x000fe200000000ff */
[----:B------:R-:W-:Y:S06]  /*2550*/  BRA `(.L_x_344) ;  /* 0x0000001c00547947 */ /* 0x000fec0003800000 */
.L_x_342:
[----:B------:R-:W-:Y:S01]  /*2560*/  UMOV UR5, UR10 ;  /* 0x0000000a00057c82 */ /* 0x000fe20008000000 */
[----:B------:R-:W-:Y:S01]  /*2570*/  UMOV UR6, UR11 ;  /* 0x0000000b00067c82 */ /* 0x000fe20008000000 */
[----:B------:R-:W-:-:S04]  /*2580*/  UISETP.NE.U32.AND UP0, UPT, UR5, URZ, UPT ;  /* 0x000000ff0500728c */ /* 0x000fc8000bf05070 */
[----:B------:R-:W-:-:S09]  /*2590*/  UISETP.NE.AND.EX UP0, UPT, UR6, URZ, UPT, UP0 ;  /* 0x000000ff0600728c */ /* 0x000fd2000bf05300 */
[----:B------:R-:W-:Y:S05]  /*25a0*/  BRA.U UP0, `(.L_x_345) ;  /* 0x0000000100f87547 */ /* 0x000fea000b800000 */
[--C-:B------:R-:W-:Y:S01]  /*25b0*/  FFMA.FTZ R112, R141, UR9, R122.reuse ;  /* 0x000000098d707c23 */ /* 0x100fe2000801007a */
[--C-:B-----5:R-:W-:Y:S02]  /*25c0*/  HADD2.F32 R114, -RZ, R91.reuse.H0_H0 ;  /* 0x2000005bff727230 */ /* 0x120fe40000004100 */
[----:B------:R-:W-:Y:S01]  /*25d0*/  FFMA.FTZ R117, R140, UR9, R122 ;  /* 0x000000098c757c23 */ /* 0x000fe2000801007a */
[----:B------:R-:W-:Y:S02]  /*25e0*/  HADD2.F32 R113, -RZ, R91.H1_H1 ;  /* 0x3000005bff717230 */ /* 0x000fe40000004100 */
[----:B------:R-:W-:Y:S01]  /*25f0*/  FADD.FTZ R115, R129, -R112 ;  /* 0x8000007081737221 */ /* 0x000fe20000010000 */
[--C-:B------:R-:W-:Y:S01]  /*2600*/  FFMA.FTZ R118, R138, UR9, R122.reuse ;  /* 0x000000098a767c23 */ /* 0x100fe2000801007a */
[----:B------:R-:W-:Y:S01]  /*2610*/  FADD.FTZ R112, R136, -R117 ;  /* 0x8000007588707221 */ /* 0x000fe20000010000 */
[----:B------:R-:W-:Y:S01]  /*2620*/  FFMA.FTZ R117, R13, UR9, R122 ;  /* 0x000000090d757c23 */ /* 0x000fe2000801007a */
[----:B------:R-:W-:Y:S01]  /*2630*/  FFMA.FTZ R114, R115, UR16, R114 ;  /* 0x0000001073727c23 */ /* 0x000fe20008010072 */
[----:B------:R-:W-:Y:S01]  /*2640*/  FFMA.FTZ R115, R137, UR9, R122 ;  /* 0x0000000989737c23 */ /* 0x000fe2000801007a */
[----:B------:R-:W-:Y:S01]  /*2650*/  FFMA.FTZ R113, R112, UR16, R113 ;  /* 0x0000001070717c23 */ /* 0x000fe20008010071 */
[----:B------:R-:W-:-:S02]  /*2660*/  HADD2.F32 R112, -RZ, R90.H0_H0 ;  /* 0x2000005aff707230 */ /* 0x000fc40000004100 */
[----:B------:R-:W-:Y:S01]  /*2670*/  FADD.FTZ R121, R131, -R118 ;  /* 0x8000007683797221 */ /* 0x000fe20000010000 */
[----:B------:R-:W-:Y:S01]  /*2680*/  FADD.FTZ R119, R12, -R115 ;  /* 0x800000730c777221 */ /* 0x000fe20000010000 */
[----:B------:R-:W-:Y:S02]  /*2690*/  HADD2.F32 R116, -RZ, R90.H1_H1 ;  /* 0x3000005aff747230 */ /* 0x000fe40000004100 */
[----:B------:R-:W-:Y:S01]  /*26a0*/  FADD.FTZ R118, R10, -R117 ;  /* 0x800000750a767221 */ /* 0x000fe20000010000 */
[--C-:B------:R-:W-:Y:S02]  /*26b0*/  HADD2.F32 R115, -RZ, R89.reuse.H0_H0 ;  /* 0x20000059ff737230 */ /* 0x100fe40000004100 */
[----:B------:R-:W-:Y:S01]  /*26c0*/  FFMA.FTZ R120, R132, UR9, R122 ;  /* 0x0000000984787c23 */ /* 0x000fe2000801007a */
[----:B------:R-:W-:Y:S01]  /*26d0*/  FFMA.FTZ R119, R119, UR16, R112 ;  /* 0x0000001077777c23 */ /* 0x000fe20008010070 */
[----:B------:R-:W-:Y:S01]  /*26e0*/  FFMA.FTZ R112, R121, UR16, R116 ;  /* 0x0000001079707c23 */ /* 0x000fe20008010074 */
[----:B------:R-:W-:Y:S01]  /*26f0*/  FFMA.FTZ R121, R3, UR9, R122 ;  /* 0x0000000903797c23 */ /* 0x000fe2000801007a */
[----:B------:R-:W-:Y:S01]  /*2700*/  FFMA.FTZ R117, R118, UR16, R115 ;  /* 0x0000001076757c23 */ /* 0x000fe20008010073 */
[----:B------:R-:W-:-:S02]  /*2710*/  HADD2.F32 R115, -RZ, R89.H1_H1 ;  /* 0x30000059ff737230 */ /* 0x000fc40000004100 */
[----:B------:R-:W-:Y:S01]  /*2720*/  FADD.FTZ R118, R9, -R120 ;  /* 0x8000007809767221 */ /* 0x000fe20000010000 */
[----:B------:R-:W-:Y:S01]  /*2730*/  FFMA.FTZ R116, R14, UR9, R122 ;  /* 0x000000090e747c23 */ /* 0x000fe2000801007a */
[----:B------:R-:W-:Y:S01]  /*2740*/  FADD.FTZ R120, R0, -R121 ;  /* 0x8000007900787221 */ /* 0x000fe20000010000 */
[----:B------:R-:W-:Y:S01]  /*2750*/  ISETP.GE.U32.AND P0, PT, R148, RZ, PT ;  /* 0x000000ff9400720c */ /* 0x000fe20003f06070 */
[----:B------:R-:W-:Y:S01]  /*2760*/  FFMA.FTZ R118, R118, UR16, R115 ;  /* 0x0000001076767c23 */ /* 0x000fe20008010073 */
[----:B------:R-:W-:Y:S01]  /*2770*/  FADD.FTZ R121, R11, -R116 ;  /* 0x800000740b797221 */ /* 0x000fe20000010000 */
[--C-:B------:R-:W-:Y:S02]  /*2780*/  HADD2.F32 R115, -RZ, R88.reuse.H0_H0 ;  /* 0x20000058ff737230 */ /* 0x100fe40000004100 */
[----:B------:R-:W-:Y:S01]  /*2790*/  FMUL.FTZ R114, R114, UR28 ;  /* 0x0000001c72727c20 */ /* 0x000fe20008410000 */
[----:B------:R-:W-:Y:S01]  /*27a0*/  HADD2.F32 R116, -RZ, R88.H1_H1 ;  /* 0x30000058ff747230 */ /* 0x000fe20000004100 */
[----:B------:R-:W-:Y:S01]  /*27b0*/  LOP3.LUT P1, RZ, R149, 0xff0000, RZ, 0xc0, !PT ;  /* 0x00ff000095ff7812 */ /* 0x000fe2000782c0ff */
[----:B------:R-:W-:Y:S01]  /*27c0*/  FMUL.FTZ R113, R113, UR28 ;  /* 0x0000001c71717c20 */ /* 0x000fe20008410000 */
[----:B------:R-:W-:Y:S01]  /*27d0*/  FMUL.FTZ R119, R119, UR28 ;  /* 0x0000001c77777c20 */ /* 0x000fe20008410000 */
[----:B------:R-:W-:Y:S01]  /*27e0*/  FFMA.FTZ R115, R120, UR16, R115 ;  /* 0x0000001078737c23 */ /* 0x000fe20008010073 */
[----:B------:R-:W-:Y:S01]  /*27f0*/  FFMA.FTZ R116, R121, UR16, R116 ;  /* 0x0000001079747c23 */ /* 0x000fe20008010074 */
[C---:B------:R-:W-:Y:S01]  /*2800*/  LOP3.LUT P4, RZ, R149.reuse, 0xff, RZ, 0xc0, !PT ;  /* 0x000000ff95ff7812 */ /* 0x040fe2000788c0ff */
[----:B------:R-:W-:Y:S01]  /*2810*/  FMUL.FTZ R112, R112, UR28 ;  /* 0x0000001c70707c20 */ /* 0x000fe20008410000 */
[----:B------:R-:W-:Y:S01]  /*2820*/  ISETP.GE.U32.AND.EX P0, PT, R149, 0x1000000, PT, P0 ;  /* 0x010000009500780c */ /* 0x000fe20003f06100 */
[----:B------:R-:W-:Y:S01]  /*2830*/  FMUL.FTZ R117, R117, UR28 ;  /* 0x0000001c75757c20 */ /* 0x000fe20008410000 */
[----:B------:R-:W-:Y:S01]  /*2840*/  FSEL R120, R114, RZ, P1 ;  /* 0x000000ff72787208 */ /* 0x000fe20000800000 */
[----:B------:R-:W-:Y:S01]  /*2850*/  FMUL.FTZ R118, R118, UR28 ;  /* 0x0000001c76767c20 */ /* 0x000fe20008410000 */
[----:B------:R-:W-:Y:S01]  /*2860*/  LOP3.LUT P5, RZ, R149, 0xff00, RZ, 0xc0, !PT ;  /* 0x0000ff0095ff7812 */ /* 0x000fe200078ac0ff */
[----:B------:R-:W-:Y:S01]  /*2870*/  FMUL.FTZ R116, R116, UR28 ;  /* 0x0000001c74747c20 */ /* 0x000fe20008410000 */
[----:B------:R-:W-:Y:S01]  /*2880*/  LOP3.LUT P6, RZ, R148, 0xff0000, RZ, 0xc0, !PT ;  /* 0x00ff000094ff7812 */ /* 0x000fe200078cc0ff */
[----:B------:R-:W-:Y:S01]  /*2890*/  FMUL.FTZ R115, R115, UR28 ;  /* 0x0000001c73737c20 */ /* 0x000fe20008410000 */
[----:B------:R-:W-:-:S02]  /*28a0*/  FSEL R121, R113, RZ, P0 ;  /* 0x000000ff71797208 */ /* 0x000fc40000000000 */
[----:B------:R-:W-:Y:S02]  /*28b0*/  FSEL R114, R119, RZ, P4 ;  /* 0x000000ff77727208 */ /* 0x000fe40002000000 */
[C---:B------:R-:W-:Y:S02]  /*28c0*/  LOP3.LUT P1, RZ, R148.reuse, 0xff000000, RZ, 0xc0, !PT ;  /* 0xff00000094ff7812 */ /* 0x040fe4000782c0ff */
[C---:B------:R-:W-:Y:S02]  /*28d0*/  LOP3.LUT P0, RZ, R148.reuse, 0xff00, RZ, 0xc0, !PT ;  /* 0x0000ff0094ff7812 */ /* 0x040fe4000780c0ff */
[----:B------:R-:W-:Y:S02]  /*28e0*/  LOP3.LUT P4, RZ, R148, 0xff, RZ, 0xc0, !PT ;  /* 0x000000ff94ff7812 */ /* 0x000fe4000788c0ff */
[----:B------:R-:W-:Y:S02]  /*28f0*/  FSEL R119, R112, RZ, P5 ;  /* 0x000000ff70777208 */ /* 0x000fe40002800000 */
[----:B------:R-:W-:-:S02]  /*2900*/  FSEL R113, R117, RZ, P6 ;  /* 0x000000ff75717208 */ /* 0x000fc40003000000 */
[----:B------:R-:W-:Y:S02]  /*2910*/  FSEL R118, R118, RZ, P1 ;  /* 0x000000ff76767208 */ /* 0x000fe40000800000 */
[----:B------:R-:W-:Y:S02]  /*2920*/  FSEL R117, R116, RZ, P0 ;  /* 0x000000ff74757208 */ /* 0x000fe40000000000 */
[----:B------:R-:W-:Y:S02]  /*2930*/  FSEL R112, R115, RZ, P4 ;  /* 0x000000ff73707208 */ /* 0x000fe40002000000 */
[----:B------:R-:W-:Y:S02]  /*2940*/  F2FP.F16.F32.PACK_AB R115, R121, R120 ;  /* 0x000000787973723e */ /* 0x000fe400000000ff */
[----:B------:R-:W-:Y:S02]  /*2950*/  F2FP.F16.F32.PACK_AB R114, R119, R114 ;  /* 0x000000727772723e */ /* 0x000fe400000000ff */
[----:B------:R-:W-:-:S02]  /*2960*/  F2FP.F16.F32.PACK_AB R113, R118, R113 ;  /* 0x000000717671723e */ /* 0x000fc400000000ff */
[----:B------:R-:W-:Y:S01]  /*2970*/  F2FP.F16.F32.PACK_AB R112, R117, R112 ;  /* 0x000000707570723e */ /* 0x000fe200000000ff */
[----:B------:R-:W-:Y:S06]  /*2980*/  BRA `(.L_x_344) ;  /* 0x0000001800487947 */ /* 0x000fec0003800000 */
.L_x_345:
[--C-:B------:R-:W-:Y:S01]  /*2990*/  FFMA.FTZ R112, R141, UR9, R122.reuse ;  /* 0x000000098d707c23 */ /* 0x100fe2000801007a */
[--C-:B-----5:R-:W-:Y:S02]  /*29a0*/  HADD2.F32 R113, -RZ, R91.reuse.H0_H0 ;  /* 0x2000005bff717230 */ /* 0x120fe40000004100 */
[--C-:B------:R-:W-:Y:S01]  /*29b0*/  FFMA.FTZ R115, R140, UR9, R122.reuse ;  /* 0x000000098c737c23 */ /* 0x100fe2000801007a */
[--C-:B------:R-:W-:Y:S01]  /*29c0*/  FFMA.FTZ R93, R137, UR9, R122.reuse ;  /* 0x00000009895d7c23 */ /* 0x100fe2000801007a */
[----:B------:R-:W-:Y:S01]  /*29d0*/  FFMA.FTZ R92, R138, UR9, R122 ;  /* 0x000000098a5c7c23 */ /* 0x000fe2000801007a */
[----:B------:R-:W-:Y:S01]  /*29e0*/  FADD.FTZ R112, R129, -R112 ;  /* 0x8000007081707221 */ /* 0x000fe20000010000 */
[----:B------:R-:W-:Y:S02]  /*29f0*/  HADD2.F32 R114, -RZ, R91.H1_H1 ;  /* 0x3000005bff727230 */ /* 0x000fe40000004100 */
[----:B------:R-:W-:Y:S01]  /*2a00*/  FADD.FTZ R115, R136, -R115 ;  /* 0x8000007388737221 */ /* 0x000fe20000010000 */
[----:B------:R-:W-:-:S02]  /*2a10*/  HADD2.F32 R94, -RZ, R90.H0_H0 ;  /* 0x2000005aff5e7230 */ /* 0x000fc40000004100 */
[----:B------:R-:W-:Y:S01]  /*2a20*/  FADD.FTZ R93, R12, -R93 ;  /* 0x8000005d0c5d7221 */ /* 0x000fe20000010000 */
[----:B------:R-:W-:Y:S02]  /*2a30*/  HADD2.F32 R95, -RZ, R90.H1_H1 ;  /* 0x3000005aff5f7230 */ /* 0x000fe40000004100 */
[----:B------:R-:W-:Y:S01]  /*2a40*/  FADD.FTZ R92, R131, -R92 ;  /* 0x8000005c835c7221 */ /* 0x000fe20000010000 */
[----:B------:R-:W-:Y:S01]  /*2a50*/  FFMA.FTZ R118, R112, UR16, R113 ;  /* 0x0000001070767c23 */ /* 0x000fe20008010071 */
[--C-:B------:R-:W-:Y:S01]  /*2a60*/  FFMA.FTZ R113, R13, UR9, R122.reuse ;  /* 0x000000090d717c23 */ /* 0x100fe2000801007a */
[----:B------:R-:W-:Y:S01]  /*2a70*/  FFMA.FTZ R112, R14, UR9, R122 ;  /* 0x000000090e707c23 */ /* 0x000fe2000801007a */
[----:B------:R-:W-:Y:S01]  /*2a80*/  FFMA.FTZ R121, R115, UR16, R114 ;  /* 0x0000001073797c23 */ /* 0x000fe20008010072 */
[----:B------:R-:W-:Y:S01]  /*2a90*/  FFMA.FTZ R94, R93, UR16, R94 ;  /* 0x000000105d5e7c23 */ /* 0x000fe2000801005e */
[----:B------:R-:W-:Y:S01]  /*2aa0*/  FFMA.FTZ R119, R92, UR16, R95 ;  /* 0x000000105c777c23 */ /* 0x000fe2000801005f */
[----:B------:R-:W-:-:S02]  /*2ab0*/  HADD2.F32 R114, -RZ, R89.H0_H0 ;  /* 0x20000059ff727230 */ /* 0x000fc40000004100 */
[--C-:B------:R-:W-:Y:S01]  /*2ac0*/  FFMA.FTZ R93, R3, UR9, R122.reuse ;  /* 0x00000009035d7c23 */ /* 0x100fe2000801007a */
[--C-:B------:R-:W-:Y:S02]  /*2ad0*/  HADD2.F32 R95, -RZ, R88.reuse.H1_H1 ;  /* 0x30000058ff5f7230 */ /* 0x100fe40000004100 */
[----:B------:R-:W-:Y:S01]  /*2ae0*/  FADD.FTZ R113, R10, -R113 ;  /* 0x800000710a717221 */ /* 0x000fe20000010000 */
[----:B------:R-:W-:Y:S01]  /*2af0*/  FFMA.FTZ R116, R132, UR9, R122 ;  /* 0x0000000984747c23 */ /* 0x000fe2000801007a */
[----:B------:R-:W-:Y:S01]  /*2b00*/  FADD.FTZ R112, R11, -R112 ;  /* 0x800000700b707221 */ /* 0x000fe20000010000 */
[----:B------:R-:W-:Y:S02]  /*2b10*/  HADD2.F32 R92, -RZ, R88.H0_H0 ;  /* 0x20000058ff5c7230 */ /* 0x000fe40000004100 */
[----:B------:R-:W-:Y:S01]  /*2b20*/  FADD.FTZ R93, R0, -R93 ;  /* 0x8000005d005d7221 */ /* 0x000fe20000010000 */
[----:B------:R-:W-:Y:S02]  /*2b30*/  HADD2.F32 R115, -RZ, R89.H1_H1 ;  /* 0x30000059ff737230 */ /* 0x000fe40000004100 */
[----:B------:R-:W-:Y:S01]  /*2b40*/  FFMA.FTZ R114, R113, UR16, R114 ;  /* 0x0000001071727c23 */ /* 0x000fe20008010072 */
[----:B------:R-:W-:Y:S01]  /*2b50*/  FADD.FTZ R116, R9, -R116 ;  /* 0x8000007409747221 */ /* 0x000fe20000010000 */
[----:B------:R-:W-:Y:S01]  /*2b60*/  FFMA.FTZ R113, R112, UR16, R95 ;  /* 0x0000001070717c23 */ /* 0x000fe2000801005f */
[----:B------:R-:W-:Y:S01]  /*2b70*/  ISETP.GE.U32.AND P0, PT, R148, RZ, PT ;  /* 0x000000ff9400720c */ /* 0x000fe20003f06070 */
[----:B------:R-:W-:Y:S01]  /*2b80*/  FFMA.FTZ R92, R93, UR16, R92 ;  /* 0x000000105d5c7c23 */ /* 0x000fe2000801005c */
[----:B------:R-:W-:Y:S01]  /*2b90*/  F2FP.F16.F32.PACK_AB R95, R121, R118 ;  /* 0x00000076795f723e */ /* 0x000fe200000000ff */
[----:B------:R-:W-:Y:S01]  /*2ba0*/  FMUL.FTZ R118, R118, UR28 ;  /* 0x0000001c76767c20 */ /* 0x000fe20008410000 */
[----:B------:R-:W-:Y:S01]  /*2bb0*/  LOP3.LUT P5, RZ, R149, 0xff0000, RZ, 0xc0, !PT ;  /* 0x00ff000095ff7812 */ /* 0x000fe200078ac0ff */
[----:B------:R-:W-:Y:S01]  /*2bc0*/  FMUL.FTZ R112, R121, UR28 ;  /* 0x0000001c79707c20 */ /* 0x000fe20008410000 */
[----:B------:R-:W-:Y:S01]  /*2bd0*/  FMUL.FTZ R93, R94, UR28 ;  /* 0x0000001c5e5d7c20 */ /* 0x000fe20008410000 */
[----:B------:R-:W-:Y:S01]  /*2be0*/  FFMA.FTZ R117, R116, UR16, R115 ;  /* 0x0000001074757c23 */ /* 0x000fe20008010073 */
[C---:B------:R-:W-:Y:S01]  /*2bf0*/  LOP3.LUT P4, RZ, R149.reuse, 0xff, RZ, 0xc0, !PT ;  /* 0x000000ff95ff7812 */ /* 0x040fe2000788c0ff */
[----:B------:R-:W-:Y:S01]  /*2c00*/  FMUL.FTZ R115, R114, UR28 ;  /* 0x0000001c72737c20 */ /* 0x000fe20008410000 */
[----:B------:R-:W-:-:S02]  /*2c10*/  ISETP.GE.U32.AND.EX P0, PT, R149, 0x1000000, PT, P0 ;  /* 0x010000009500780c */ /* 0x000fc40003f06100 */
[----:B------:R-:W-:Y:S02]  /*2c20*/  FSEL R120, R118, RZ, P5 ;  /* 0x000000ff76787208 */ /* 0x000fe40002800000 */
[----:B------:R-:W-:Y:S01]  /*2c30*/  FSEL R123, R112, RZ, P0 ;  /* 0x000000ff707b7208 */ /* 0x000fe20000000000 */
[----:B------:R-:W-:Y:S01]  /*2c40*/  FMUL.FTZ R112, R92, UR28 ;  /* 0x0000001c5c707c20 */ /* 0x000fe20008410000 */
[----:B------:R-:W-:Y:S02]  /*2c50*/  FSEL R118, R93, RZ, P4 ;  /* 0x000000ff5d767208 */ /* 0x000fe40002000000 */
[C---:B------:R-:W-:Y:S01]  /*2c60*/  F2FP.F16.F32.PACK_AB R94, R119.reuse, R94 ;  /* 0x0000005e775e723e */ /* 0x040fe200000000ff */
[----:B------:R-:W-:Y:S01]  /*2c70*/  FMUL.FTZ R119, R119, UR28 ;  /* 0x0000001c77777c20 */ /* 0x000fe20008410000 */
[C---:B------:R-:W-:Y:S01]  /*2c80*/  F2FP.F16.F32.PACK_AB R93, R117.reuse, R114 ;  /* 0x00000072755d723e */ /* 0x040fe200000000ff */
[----:B------:R-:W-:Y:S01]  /*2c90*/  FMUL.FTZ R117, R117, UR28 ;  /* 0x0000001c75757c20 */ /* 0x000fe20008410000 */
[----:B------:R-:W-:-:S02]  /*2ca0*/  LOP3.LUT P1, RZ, R149, 0xff00, RZ, 0xc0, !PT ;  /* 0x0000ff0095ff7812 */ /* 0x000fc4000782c0ff */
[C---:B------:R-:W-:Y:S01]  /*2cb0*/  F2FP.F16.F32.PACK_AB R92, R113.reuse, R92 ;  /* 0x0000005c715c723e */ /* 0x040fe200000000ff */
[----:B------:R-:W-:Y:S01]  /*2cc0*/  FMUL.FTZ R113, R113, UR28 ;  /* 0x0000001c71717c20 */ /* 0x000fe20008410000 */
[C---:B------:R-:W-:Y:S02]  /*2cd0*/  LOP3.LUT P0, RZ, R148.reuse, 0xff000000, RZ, 0xc0, !PT ;  /* 0xff00000094ff7812 */ /* 0x040fe4000780c0ff */
[C---:B------:R-:W-:Y:S02]  /*2ce0*/  LOP3.LUT P6, RZ, R148.reuse, 0xff0000, RZ, 0xc0, !PT ;  /* 0x00ff000094ff7812 */ /* 0x040fe400078cc0ff */
[C---:B------:R-:W-:Y:S02]  /*2cf0*/  LOP3.LUT P5, RZ, R148.reuse, 0xff, RZ, 0xc0, !PT ;  /* 0x000000ff94ff7812 */ /* 0x040fe400078ac0ff */
[----:B------:R-:W-:Y:S02]  /*2d00*/  LOP3.LUT P4, RZ, R148, 0xff00, RZ, 0xc0, !PT ;  /* 0x0000ff0094ff7812 */ /* 0x000fe4000788c0ff */
[----:B------:R-:W-:-:S02]  /*2d10*/  FSEL R121, R119, RZ, P1 ;  /* 0x000000ff77797208 */ /* 0x000fc40000800000 */
[----:B------:R-:W-:Y:S02]  /*2d20*/  FSEL R119, R117, RZ, P0 ;  /* 0x000000ff75777208 */ /* 0x000fe40000000000 */
[----:B------:R-:W-:Y:S02]  /*2d30*/  FSEL R116, R115, RZ, P6 ;  /* 0x000000ff73747208 */ /* 0x000fe40003000000 */
[----:B------:R-:W-:Y:S02]  /*2d40*/  FSEL R112, R112, RZ, P5 ;  /* 0x000000ff70707208 */ /* 0x000fe40002800000 */
[----:B------:R-:W-:Y:S02]  /*2d50*/  FSEL R117, R113, RZ, P4 ;  /* 0x000000ff71757208 */ /* 0x000fe40002000000 */
[----:B------:R-:W-:Y:S02]  /*2d60*/  F2FP.F16.F32.PACK_AB R115, R123, R120 ;  /* 0x000000787b73723e */ /* 0x000fe400000000ff */
[----:B------:R-:W-:-:S02]  /*2d70*/  F2FP.F16.F32.PACK_AB R114, R121, R118 ;  /* 0x000000767972723e */ /* 0x000fc400000000ff */
[----:B------:R-:W-:Y:S02]  /*2d80*/  F2FP.F16.F32.PACK_AB R113, R119, R116 ;  /* 0x000000747771723e */ /* 0x000fe400000000ff */
[----:B------:R-:W-:Y:S01]  /*2d90*/  F2FP.F16.F32.PACK_AB R112, R117, R112 ;  /* 0x000000707570723e */ /* 0x000fe200000000ff */
[----:B------:R-:W-:Y:S06]  /*2da0*/  BRA `(.L_x_344) ;  /* 0x0000001400407947 */ /* 0x000fec0003800000 */
.L_x_341:
        /* <DEDUP_REMOVED lines=14> */
[----:B------:R-:W-:Y:S01]  /*2e90*/  LOP3.LUT P1, RZ, R153, 0xff0000, RZ, 0xc0, !PT ;  /* 0x00ff000099ff7812 */ /* 0x000fe2000782c0ff */
[----:B------:R-:W-:Y:S01]  /*2ea0*/  FADD.FTZ R86, R131, -R86 ;  /* 0x8000005683567221 */ /* 0x000fe20000010000 */
[----:B------:R-:W-:Y:S01]  /*2eb0*/  FMUL.FTZ R85, R85, UR16 ;  /* 0x0000001055557c20 */ /* 0x000fe20008410000 */
[----:B------:R-:W-:Y:S01]  /*2ec0*/  FMUL.FTZ R84, R84, UR16 ;  /* 0x0000001054547c20 */ /* 0x000fe20008410000 */
[----:B------:R-:W-:Y:S01]  /*2ed0*/  ISETP.GE.U32.AND.EX P0, PT, R153, 0x1000000, PT, P0 ;  /* 0x010000009900780c */ /* 0x000fe20003f06100 */
[----:B------:R-:W-:Y:S01]  /*2ee0*/  FMUL.FTZ R86, R86, UR16 ;  /* 0x0000001056567c20 */ /* 0x000fe20008410000 */
[----:B------:R-:W-:Y:S01]  /*2ef0*/  FMUL.FTZ R114, R85, UR28 ;  /* 0x0000001c55727c20 */ /* 0x000fe20008410000 */
[----:B------:R-:W-:Y:S01]  /*2f00*/  FFMA.FTZ R85, R137, UR9, R122 ;  /* 0x0000000989557c23 */ /* 0x000fe2000801007a */
[----:B------:R-:W-:Y:S01]  /*2f10*/  FMUL.FTZ R113, R84, UR28 ;  /* 0x0000001c54717c20 */ /* 0x000fe20008410000 */
[----:B------:R-:W-:Y:S01]  /*2f20*/  FMUL.FTZ R112, R86, UR28 ;  /* 0x0000001c56707c20 */ /* 0x000fe20008410000 */
[----:B------:R-:W-:Y:S01]  /*2f30*/  LOP3.LUT P5, RZ, R153, 0xff, RZ, 0xc0, !PT ;  /* 0x000000ff99ff7812 */ /* 0x000fe200078ac0ff */
[----:B------:R-:W-:Y:S01]  /*2f40*/  FADD.FTZ R85, R12, -R85 ;  /* 0x800000550c557221 */ /* 0x000fe20000010000 */
[----:B------:R-:W-:-:S02]  /*2f50*/  FSEL R84, R114, RZ, P0 ;  /* 0x000000ff72547208 */ /* 0x000fc40000000000 */
[----:B------:R-:W-:Y:S01]  /*2f60*/  FSEL R87, R113, RZ, P1 ;  /* 0x000000ff71577208 */ /* 0x000fe20000800000 */
[----:B------:R-:W-:Y:S01]  /*2f70*/  FMUL.FTZ R85, R85, UR16 ;  /* 0x0000001055557c20 */ /* 0x000fe20008410000 */
[----:B------:R-:W-:Y:S02]  /*2f80*/  ISETP.GE.U32.AND P0, PT, R148, RZ, PT ;  /* 0x000000ff9400720c */ /* 0x000fe40003f06070 */
[----:B------:R-:W-:Y:S01]  /*2f90*/  F2FP.F16.F32.PACK_AB R87, R84, R87 ;  /* 0x000000575457723e */ /* 0x000fe200000000ff */
[----:B------:R-:W-:Y:S01]  /*2fa0*/  FMUL.FTZ R84, R85, UR28 ;  /* 0x0000001c55547c20 */ /* 0x000fe20008410000 */
[----:B------:R-:W-:Y:S02]  /*2fb0*/  LOP3.LUT P6, RZ, R153, 0xff00, RZ, 0xc0, !PT ;  /* 0x0000ff0099ff7812 */ /* 0x000fe400078cc0ff */
[C---:B------:R-:W-:Y:S02]  /*2fc0*/  LOP3.LUT P1, RZ, R149.reuse, 0xff0000, RZ, 0xc0, !PT ;  /* 0x00ff000095ff7812 */ /* 0x040fe4000782c0ff */
[----:B------:R-:W-:-:S02]  /*2fd0*/  ISETP.GE.U32.AND.EX P0, PT, R149, 0x1000000, PT, P0 ;  /* 0x010000009500780c */ /* 0x000fc40003f06100 */
[----:B------:R-:W-:Y:S02]  /*2fe0*/  FSEL R86, R84, RZ, P5 ;  /* 0x000000ff54567208 */ /* 0x000fe40002800000 */
[----:B------:R-:W-:Y:S02]  /*2ff0*/  FSEL R85, R112, RZ, P6 ;  /* 0x000000ff70557208 */ /* 0x000fe40003000000 */
[----:B------:R-:W-:Y:S02]  /*3000*/  FSEL R115, R113, RZ, P1 ;  /* 0x000000ff71737208 */ /* 0x000fe40000800000 */
[----:B------:R-:W-:Y:S02]  /*3010*/  FSEL R116, R114, RZ, P0 ;  /* 0x000000ff72747208 */ /* 0x000fe40000000000 */
[----:B------:R-:W-:Y:S01]  /*3020*/  F2FP.F16.F32.PACK_AB R86, R85, R86 ;  /* 0x000000565556723e */ /* 0x000fe200000000ff */
[----:B------:R-:W-:Y:S01]  /*3030*/  FFMA.FTZ R85, R13, UR9, R122 ;  /* 0x000000090d557c23 */ /* 0x000fe2000801007a */
[----:B------:R-:W-:-:S02]  /*3040*/  LOP3.LUT P4, RZ, R149, 0xff, RZ, 0xc0, !PT ;  /* 0x000000ff95ff7812 */ /* 0x000fc4000788c0ff */
[----:B------:R-:W-:Y:S01]  /*3050*/  LOP3.LUT P1, RZ, R149, 0xff00, RZ, 0xc0, !PT ;  /* 0x0000ff0095ff7812 */ /* 0x000fe2000782c0ff */
[----:B------:R-:W-:Y:S01]  /*3060*/  FADD.FTZ R85, R10, -R85 ;  /* 0x800000550a557221 */ /* 0x000fe20000010000 */
[----:B------:R-:W-:Y:S01]  /*3070*/  F2FP.F16.F32.PACK_AB R115, R116, R115 ;  /* 0x000000737473723e */ /* 0x000fe200000000ff */
[--C-:B------:R-:W-:Y:S01]  /*3080*/  FFMA.FTZ R116, R132, UR9, R122.reuse ;  /* 0x0000000984747c23 */ /* 0x100fe2000801007a */
[----:B------:R-:W-:Y:S01]  /*3090*/  FSEL R114, R84, RZ, P4 ;  /* 0x000000ff54727208 */ /* 0x000fe20002000000 */
[----:B------:R-:W-:Y:S01]  /*30a0*/  FFMA.FTZ R84, R14, UR9, R122 ;  /* 0x000000090e547c23 */ /* 0x000fe2000801007a */
[----:B------:R-:W-:Y:S01]  /*30b0*/  FSEL R113, R112, RZ, P1 ;  /* 0x000000ff70717208 */ /* 0x000fe20000800000 */
[----:B------:R-:W-:Y:S01]  /*30c0*/  FMUL.FTZ R112, R85, UR16 ;  /* 0x0000001055707c20 */ /* 0x000fe20008410000 */
[----:B------:R-:W-:Y:S01]  /*30d0*/  FADD.FTZ R116, R9, -R116 ;  /* 0x8000007409747221 */ /* 0x000fe20000010000 */
[----:B------:R-:W-:Y:S01]  /*30e0*/  FFMA.FTZ R85, R3, UR9, R122 ;  /* 0x0000000903557c23 */ /* 0x000fe2000801007a */
[----:B------:R-:W-:Y:S01]  /*30f0*/  FADD.FTZ R84, R11, -R84 ;  /* 0x800000540b547221 */ /* 0x000fe20000010000 */
[----:B------:R-:W-:Y:S01]  /*3100*/  F2FP.F16.F32.PACK_AB R114, R113, R114 ;  /* 0x000000727172723e */ /* 0x000fe200000000ff */
[----:B------:R-:W-:Y:S01]  /*3110*/  FMUL.FTZ R116, R116, UR16 ;  /* 0x0000001074747c20 */ /* 0x000fe20008410000 */
[----:B------:R-:W-:Y:S01]  /*3120*/  FADD.FTZ R85, R0, -R85 ;  /* 0x8000005500557221 */ /* 0x000fe20000010000 */
[----:B------:R-:W-:Y:S01]  /*3130*/  FMUL.FTZ R113, R112, UR28 ;  /* 0x0000001c70717c20 */ /* 0x000fe20008410000 */
[----:B------:R-:W-:Y:S01]  /*3140*/  LOP3.LUT P5, RZ, R148, 0xff0000, RZ, 0xc0, !PT ;  /* 0x00ff000094ff7812 */ /* 0x000fe200078ac0ff */
[----:B------:R-:W-:Y:S01]  /*3150*/  FMUL.FTZ R112, R84, UR16 ;  /* 0x0000001054707c20 */ /* 0x000fe20008410000 */
[----:B------:R-:W-:Y:S01]  /*3160*/  LOP3.LUT P6, RZ, R152, 0xff0000, RZ, 0xc0, !PT ;  /* 0x00ff000098ff7812 */ /* 0x000fe200078cc0ff */
[----:B------:R-:W-:Y:S01]  /*3170*/  FMUL.FTZ R116, R116, UR28 ;  /* 0x0000001c74747c20 */ /* 0x000fe20008410000 */
[----:B------:R-:W-:Y:S01]  /*3180*/  LOP3.LUT P0, RZ, R148, 0xff000000, RZ, 0xc0, !PT ;  /* 0xff00000094ff7812 */ /* 0x000fe2000780c0ff */
[----:B------:R-:W-:Y:S01]  /*3190*/  FMUL.FTZ R84, R85, UR16 ;  /* 0x0000001055547c20 */ /* 0x000fe20008410000 */
[C---:B------:R-:W-:Y:S01]  /*31a0*/  FSEL R118, R113.reuse, RZ, P5 ;  /* 0x000000ff71767208 */ /* 0x040fe20002800000 */
[----:B------:R-:W-:Y:S01]  /*31b0*/  FMUL.FTZ R117, R112, UR28 ;  /* 0x0000001c70757c20 */ /* 0x000fe20008410000 */
[----:B------:R-:W-:Y:S01]  /*31c0*/  FSEL R85, R113, RZ, P6 ;  /* 0x000000ff71557208 */ /* 0x000fe20003000000 */
[----:B------:R-:W-:Y:S01]  /*31d0*/  FMUL.FTZ R113, R84, UR28 ;  /* 0x0000001c54717c20 */ /* 0x000fe20008410000 */
[----:B------:R-:W-:-:S02]  /*31e0*/  LOP3.LUT P1, RZ, R152, 0xff000000, RZ, 0xc0, !PT ;  /* 0xff00000098ff7812 */ /* 0x000fc4000782c0ff */
[----:B------:R-:W-:Y:S02]  /*31f0*/  LOP3.LUT P4, RZ, R148, 0xff00, RZ, 0xc0, !PT ;  /* 0x0000ff0094ff7812 */ /* 0x000fe4000788c0ff */
[----:B------:R-:W-:Y:S02]  /*3200*/  FSEL R121, R116, RZ, P0 ;  /* 0x000000ff74797208 */ /* 0x000fe40000000000 */
[----:B------:R-:W-:Y:S02]  /*3210*/  LOP3.LUT P5, RZ, R152, 0xff00, RZ, 0xc0, !PT ;  /* 0x0000ff0098ff7812 */ /* 0x000fe400078ac0ff */
[----:B------:R-:W-:Y:S02]  /*3220*/  LOP3.LUT P6, RZ, R148, 0xff, RZ, 0xc0, !PT ;  /* 0x000000ff94ff7812 */ /* 0x000fe400078cc0ff */
[----:B------:R-:W-:Y:S02]  /*3230*/  LOP3.LUT P0, RZ, R152, 0xff, RZ, 0xc0, !PT ;  /* 0x000000ff98ff7812 */ /* 0x000fe4000780c0ff */
[----:B------:R-:W-:-:S02]  /*3240*/  FSEL R112, R116, RZ, P1 ;  /* 0x000000ff74707208 */ /* 0x000fc40000800000 */
[C---:B------:R-:W-:Y:S02]  /*3250*/  FSEL R119, R117.reuse, RZ, P4 ;  /* 0x000000ff75777208 */ /* 0x040fe40002000000 */
[----:B------:R-:W-:Y:S02]  /*3260*/  FSEL R117, R117, RZ, P5 ;  /* 0x000000ff75757208 */ /* 0x000fe40002800000 */
[C---:B------:R-:W-:Y:S02]  /*3270*/  FSEL R84, R113.reuse, RZ, P0 ;  /* 0x000000ff71547208 */ /* 0x040fe40000000000 */
[----:B------:R-:W-:Y:S02]  /*3280*/  FSEL R116, R113, RZ, P6 ;  /* 0x000000ff71747208 */ /* 0x000fe40003000000 */
[----:B------:R-:W-:Y:S02]  /*3290*/  F2FP.F16.F32.PACK_AB R85, R112, R85 ;  /* 0x000000557055723e */ /* 0x000fe400000000ff */
[----:B------:R-:W-:-:S02]  /*32a0*/  F2FP.F16.F32.PACK_AB R113, R121, R118 ;  /* 0x000000767971723e */ /* 0x000fc400000000ff */
[----:B------:R-:W-:Y:S02]  /*32b0*/  F2FP.F16.F32.PACK_AB R84, R117, R84 ;  /* 0x000000547554723e */ /* 0x000fe400000000ff */
[----:B------:R-:W-:Y:S01]  /*32c0*/  F2FP.F16.F32.PACK_AB R112, R119, R116 ;  /* 0x000000747770723e */ /* 0x000fe200000000ff */
[----:B------:R-:W-:Y:S06]  /*32d0*/  BRA `(.L_x_344) ;  /* 0x0000000c00f47947 */ /* 0x000fec0003800000 */
.L_x_347:
[--C-:B------:R-:W-:Y:S01]  /*32e0*/  FFMA.FTZ R84, R141, UR9, R122.reuse ;  /* 0x000000098d547c23 */ /* 0x100fe2000801007a */
[----:B------:R-:W-:Y:S01]  /*32f0*/  FFMA.FTZ R85, R140, UR9, R122 ;  /* 0x000000098c557c23 */ /* 0x000fe2000801007a */
[----:B-----5:R-:W-:Y:S02]  /*3300*/  ISETP.GE.U32.AND P0, PT, R152, RZ, PT ;  /* 0x000000ff9800720c */ /* 0x020fe40003f06070 */
[----:B------:R-:W-:Y:S01]  /*3310*/  FADD.FTZ R84, R129, -R84 ;  /* 0x8000005481547221 */ /* 0x000fe20000010000 */
[----:B------:R-:W-:Y:S01]  /*3320*/  FADD.FTZ R85, R136, -R85 ;  /* 0x8000005588557221 */ /* 0x000fe20000010000 */
[----:B------:R-:W-:Y:S02]  /*3330*/  LOP3.LUT P1, RZ, R153, 0xff0000, RZ, 0xc0, !PT ;  /* 0x00ff000099ff7812 */ /* 0x000fe4000782c0ff */
[----:B------:R-:W-:Y:S01]  /*3340*/  FMUL.FTZ R84, R84, UR16 ;  /* 0x0000001054547c20 */ /* 0x000fe20008410000 */
[----:B------:R-:W-:Y:S01]  /*3350*/  FMUL.FTZ R85, R85, UR16 ;  /* 0x0000001055557c20 */ /* 0x000fe20008410000 */
[----:B------:R-:W-:-:S02]  /*3360*/  ISETP.GE.U32.AND.EX P0, PT, R153, 0x1000000, PT, P0 ;  /* 0x010000009900780c */ /* 0x000fc40003f06100 */
[----:B------:R-:W-:Y:S01]  /*3370*/  FMUL.FTZ R92, R84, UR28 ;  /* 0x0000001c545c7c20 */ /* 0x000fe20008410000 */
[C---:B------:R-:W-:Y:S01]  /*3380*/  FMUL.FTZ R93, R85.reuse, UR28 ;  /* 0x0000001c555d7c20 */ /* 0x040fe20008410000 */
[----:B------:R-:W-:Y:S01]  /*3390*/  F2FP.F16.F32.PACK_AB R95, R85, R84 ;  /* 0x00000054555f723e */ /* 0x000fe200000000ff */
[--C-:B------:R-:W-:Y:S01]  /*33a0*/  FFMA.FTZ R85, R137, UR9, R122.reuse ;  /* 0x0000000989557c23 */ /* 0x100fe2000801007a */
[----:B------:R-:W-:Y:S01]  /*33b0*/  FFMA.FTZ R84, R138, UR9, R122 ;  /* 0x000000098a547c23 */ /* 0x000fe2000801007a */
[----:B------:R-:W-:Y:S02]  /*33c0*/  FSEL R87, R92, RZ, P1 ;  /* 0x000000ff5c577208 */ /* 0x000fe40000800000 */
[----:B------:R-:W-:Y:S01]  /*33d0*/  FSEL R86, R93, RZ, P0 ;  /* 0x000000ff5d567208 */ /* 0x000fe20000000000 */
[----:B------:R-:W-:Y:S01]  /*33e0*/  FADD.FTZ R85, R12, -R85 ;  /* 0x800000550c557221 */ /* 0x000fe20000010000 */
[----:B------:R-:W-:Y:S01]  /*33f0*/  FADD.FTZ R84, R131, -R84 ;  /* 0x8000005483547221 */ /* 0x000fe20000010000 */
[----:B------:R-:W-:-:S02]  /*3400*/  LOP3.LUT P1, RZ, R149, 0xff0000, RZ, 0xc0, !PT ;  /* 0x00ff000095ff7812 */ /* 0x000fc4000782c0ff */
[----:B------:R-:W-:Y:S01]  /*3410*/  F2FP.F16.F32.PACK_AB R87, R86, R87 ;  /* 0x000000575657723e */ /* 0x000fe200000000ff */
[----:B------:R-:W-:Y:S01]  /*3420*/  FMUL.FTZ R85, R85, UR16 ;  /* 0x0000001055557c20 */ /* 0x000fe20008410000 */
[----:B------:R-:W-:Y:S01]  /*3430*/  FMUL.FTZ R86, R84, UR16 ;  /* 0x0000001054567c20 */ /* 0x000fe20008410000 */
[----:B------:R-:W-:Y:S02]  /*3440*/  ISETP.GE.U32.AND P0, PT, R148, RZ, PT ;  /* 0x000000ff9400720c */ /* 0x000fe40003f06070 */
[----:B------:R-:W-:Y:S01]  /*3450*/  FMUL.FTZ R84, R85, UR28 ;  /* 0x0000001c55547c20 */ /* 0x000fe20008410000 */
[----:B------:R-:W-:Y:S02]  /*3460*/  FSEL R115, R92, RZ, P1 ;  /* 0x000000ff5c737208 */ /* 0x000fe40000800000 */
[C---:B------:R-:W-:Y:S01]  /*3470*/  F2FP.F16.F32.PACK_AB R94, R86.reuse, R85 ;  /* 0x00000055565e723e */ /* 0x040fe200000000ff */
[----:B------:R-:W-:Y:S01]  /*3480*/  FMUL.FTZ R85, R86, UR28 ;  /* 0x0000001c56557c20 */ /* 0x000fe20008410000 */
[----:B------:R-:W-:-:S02]  /*3490*/  ISETP.GE.U32.AND.EX P0, PT, R149, 0x1000000, PT, P0 ;  /* 0x010000009500780c */ /* 0x000fc40003f06100 */
[----:B------:R-:W-:Y:S02]  /*34a0*/  LOP3.LUT P6, RZ, R153, 0xff00, RZ, 0xc0, !PT ;  /* 0x0000ff0099ff7812 */ /* 0x000fe400078cc0ff */
[----:B------:R-:W-:Y:S02]  /*34b0*/  LOP3.LUT P1, RZ, R149, 0xff00, RZ, 0xc0, !PT ;  /* 0x0000ff0095ff7812 */ /* 0x000fe4000782c0ff */
[----:B------:R-:W-:Y:S02]  /*34c0*/  FSEL R92, R93, RZ, P0 ;  /* 0x000000ff5d5c7208 */ /* 0x000fe40000000000 */
[----:B------:R-:W-:Y:S02]  /*34d0*/  LOP3.LUT P4, RZ, R149, 0xff, RZ, 0xc0, !PT ;  /* 0x000000ff95ff7812 */ /* 0x000fe4000788c0ff */
[C---:B------:R-:W-:Y:S02]  /*34e0*/  FSEL R113, R85.reuse, RZ, P6 ;  /* 0x000000ff55717208 */ /* 0x040fe40003000000 */
[----:B------:R-:W-:Y:S01]  /*34f0*/  FSEL R93, R85, RZ, P1 ;  /* 0x000000ff555d7208 */ /* 0x000fe20000800000 */
[----:B------:R-:W-:Y:S01]  /*3500*/  FFMA.FTZ R85, R13, UR9, R122 ;  /* 0x000000090d557c23 */ /* 0x000fe2000801007a */
[----:B------:R-:W-:-:S02]  /*3510*/  FSEL R114, R84, RZ, P4 ;  /* 0x000000ff54727208 */ /* 0x000fc40002000000 */
[----:B------:R-:W-:Y:S01]  /*3520*/  LOP3.LUT P5, RZ, R153, 0xff, RZ, 0xc0, !PT ;  /* 0x000000ff99ff7812 */ /* 0x000fe200078ac0ff */
[----:B------:R-:W-:Y:S01]  /*3530*/  FADD.FTZ R85, R10, -R85 ;  /* 0x800000550a557221 */ /* 0x000fe20000010000 */
[----:B------:R-:W-:Y:S01]  /*3540*/  F2FP.F16.F32.PACK_AB R115, R92, R115 ;  /* 0x000000735c73723e */ /* 0x000fe200000000ff */
[--C-:B------:R-:W-:Y:S01]  /*3550*/  FFMA.FTZ R92, R132, UR9, R122.reuse ;  /* 0x00000009845c7c23 */ /* 0x100fe2000801007a */
[----:B------:R-:W-:Y:S01]  /*3560*/  F2FP.F16.F32.PACK_AB R114, R93, R114 ;  /* 0x000000725d72723e */ /* 0x000fe200000000ff */
[----:B------:R-:W-:Y:S01]  /*3570*/  FMUL.FTZ R93, R85, UR16 ;  /* 0x00000010555d7c20 */ /* 0x000fe20008410000 */
[----:B------:R-:W-:Y:S01]  /*3580*/  FSEL R86, R84, RZ, P5 ;  /* 0x000000ff54567208 */ /* 0x000fe20002800000 */
[--C-:B------:R-:W-:Y:S01]  /*3590*/  FFMA.FTZ R84, R14, UR9, R122.reuse ;  /* 0x000000090e547c23 */ /* 0x100fe2000801007a */
[----:B------:R-:W-:Y:S01]  /*35a0*/  FFMA.FTZ R85, R3, UR9, R122 ;  /* 0x0000000903557c23 */ /* 0x000fe2000801007a */
[----:B------:R-:W-:Y:S01]  /*35b0*/  FADD.FTZ R112, R9, -R92 ;  /* 0x8000005c09707221 */ /* 0x000fe20000010000 */
[----:B------:R-:W-:Y:S01]  /*35c0*/  FMUL.FTZ R92, R93, UR28 ;  /* 0x0000001c5d5c7c20 */ /* 0x000fe20008410000 */
[----:B------:R-:W-:Y:S01]  /*35d0*/  FADD.FTZ R84, R11, -R84 ;  /* 0x800000540b547221 */ /* 0x000fe20000010000 */
[----:B------:R-:W-:Y:S01]  /*35e0*/  FADD.FTZ R85, R0, -R85 ;  /* 0x8000005500557221 */ /* 0x000fe20000010000 */
[----:B------:R-:W-:Y:S01]  /*35f0*/  FMUL.FTZ R112, R112, UR16 ;  /* 0x0000001070707c20 */ /* 0x000fe20008410000 */
[----:B------:R-:W-:Y:S01]  /*3600*/  LOP3.LUT P5, RZ, R148, 0xff0000, RZ, 0xc0, !PT ;  /* 0x00ff000094ff7812 */ /* 0x000fe200078ac0ff */
[----:B------:R-:W-:Y:S01]  /*3610*/  FMUL.FTZ R84, R84, UR16 ;  /* 0x0000001054547c20 */ /* 0x000fe20008410000 */
[----:B------:R-:W-:Y:S01]  /*3620*/  LOP3.LUT P6, RZ, R152, 0xff0000, RZ, 0xc0, !PT ;  /* 0x00ff000098ff7812 */ /* 0x000fe200078cc0ff */
[----:B------:R-:W-:Y:S01]  /*3630*/  FMUL.FTZ R85, R85, UR16 ;  /* 0x0000001055557c20 */ /* 0x000fe20008410000 */
[----:B------:R-:W-:Y:S01]  /*3640*/  FMUL.FTZ R117, R112, UR28 ;  /* 0x0000001c70757c20 */ /* 0x000fe20008410000 */
[----:B------:R-:W-:-:S02]  /*3650*/  LOP3.LUT P0, RZ, R148, 0xff000000, RZ, 0xc0, !PT ;  /* 0xff00000094ff7812 */ /* 0x000fc4000780c0ff */
[----:B------:R-:W-:Y:S02]  /*3660*/  F2FP.F16.F32.PACK_AB R86, R113, R86 ;  /* 0x000000567156723e */ /* 0x000fe400000000ff */
[----:B------:R-:W-:Y:S02]  /*3670*/  FSEL R113, R92, RZ, P5 ;  /* 0x000000ff5c717208 */ /* 0x000fe40002800000 */
[----:B------:R-:W-:Y:S01]  /*3680*/  F2FP.F16.F32.PACK_AB R93, R112, R93 ;  /* 0x0000005d705d723e */ /* 0x000fe200000000ff */
[----:B------:R-:W-:Y:S01]  /*3690*/  FMUL.FTZ R112, R84, UR28 ;  /* 0x0000001c54707c20 */ /* 0x000fe20008410000 */
[----:B------:R-:W-:Y:S02]  /*36a0*/  FSEL R116, R92, RZ, P6 ;  /* 0x000000ff5c747208 */ /* 0x000fe40003000000 */
[----:B------:R-:W-:Y:S02]  /*36b0*/  LOP3.LUT P1, RZ, R152, 0xff000000, RZ, 0xc0, !PT ;  /* 0xff00000098ff7812 */ /* 0x000fe4000782c0ff */
[----:B------:R-:W-:Y:S01]  /*36c0*/  F2FP.F16.F32.PACK_AB R92, R84, R85 ;  /* 0x00000055545c723e */ /* 0x000fe200000000ff */
[----:B------:R-:W-:Y:S01]  /*36d0*/  FMUL.FTZ R85, R85, UR28 ;  /* 0x0000001c55557c20 */ /* 0x000fe20008410000 */
[----:B------:R-:W-:-:S02]  /*36e0*/  LOP3.LUT P4, RZ, R148, 0xff00, RZ, 0xc0, !PT ;  /* 0x0000ff0094ff7812 */ /* 0x000fc4000788c0ff */
[----:B------:R-:W-:Y:S02]  /*36f0*/  LOP3.LUT P5, RZ, R152, 0xff00, RZ, 0xc0, !PT ;  /* 0x0000ff0098ff7812 */ /* 0x000fe400078ac0ff */
[C---:B------:R-:W-:Y:S02]  /*3700*/  FSEL R118, R117.reuse, RZ, P0 ;  /* 0x000000ff75767208 */ /* 0x040fe40000000000 */
[----:B------:R-:W-:Y:S02]  /*3710*/  LOP3.LUT P6, RZ, R148, 0xff, RZ, 0xc0, !PT ;  /* 0x000000ff94ff7812 */ /* 0x000fe400078cc0ff */
[----:B------:R-:W-:Y:S02]  /*3720*/  LOP3.LUT P0, RZ, R152, 0xff, RZ, 0xc0, !PT ;  /* 0x000000ff98ff7812 */ /* 0x000fe4000780c0ff */
[----:B------:R-:W-:Y:S02]  /*3730*/  FSEL R121, R117, RZ, P1 ;  /* 0x000000ff75797208 */ /* 0x000fe40000800000 */
[----:B------:R-:W-:-:S02]  /*3740*/  FSEL R117, R112, RZ, P4 ;  /* 0x000000ff70757208 */ /* 0x000fc40002000000 */
[----:B------:R-:W-:Y:S02]  /*3750*/  FSEL R119, R112, RZ, P5 ;  /* 0x000000ff70777208 */ /* 0x000fe40002800000 */
[C---:B------:R-:W-:Y:S02]  /*3760*/  FSEL R84, R85.reuse, RZ, P0 ;  /* 0x000000ff55547208 */ /* 0x040fe40000000000 */
[----:B------:R-:W-:Y:S02]  /*3770*/  FSEL R112, R85, RZ, P6 ;  /* 0x000000ff55707208 */ /* 0x000fe40003000000 */
[----:B------:R-:W-:Y:S02]  /*3780*/  F2FP.F16.F32.PACK_AB R85, R121, R116 ;  /* 0x000000747955723e */ /* 0x000fe400000000ff */
[----:B------:R-:W-:Y:S02]  /*3790*/  F2FP.F16.F32.PACK_AB R113, R118, R113 ;  /* 0x000000717671723e */ /* 0x000fe400000000ff */
[----:B------:R-:W-:-:S02]  /*37a0*/  F2FP.F16.F32.PACK_AB R84, R119, R84 ;  /* 0x000000547754723e */ /* 0x000fc400000000ff */
[----:B------:R-:W-:Y:S01]  /*37b0*/  F2FP.F16.F32.PACK_AB R112, R117, R112 ;  /* 0x000000707570723e */ /* 0x000fe200000000ff */
[----:B------:R-:W-:Y:S06]  /*37c0*/  BRA `(.L_x_344) ;  /* 0x0000000800b87947 */ /* 0x000fec0003800000 */
.L_x_346:
        /* <DEDUP_REMOVED lines=8> */
[--C-:B-----5:R-:W-:Y:S02]  /*3850*/  HADD2.F32 R114, -RZ, R91.reuse.H1_H1 ;  /* 0x3000005bff727230 */ /* 0x120fe40000004100 */
[----:B------:R-:W-:Y:S01]  /*3860*/  FFMA.FTZ R86, R138, UR9, R122 ;  /* 0x000000098a567c23 */ /* 0x000fe2000801007a */
[--C-:B------:R-:W-:Y:S02]  /*3870*/  HADD2.F32 R84, -RZ, R90.reuse.H0_H0 ;  /* 0x2000005aff547230 */ /* 0x100fe40000004100 */
[----:B------:R-:W-:Y:S01]  /*3880*/  FADD.FTZ R115, R136, -R115 ;  /* 0x8000007388737221 */ /* 0x000fe20000010000 */
[----:B------:R-:W-:Y:S02]  /*3890*/  HADD2.F32 R113, -RZ, R91.H0_H0 ;  /* 0x2000005bff717230 */ /* 0x000fe40000004100 */
[----:B------:R-:W-:Y:S01]  /*38a0*/  FADD.FTZ R85, R12, -R85 ;  /* 0x800000550c557221 */ /* 0x000fe20000010000 */
[----:B------:R-:W-:Y:S01]  /*38b0*/  FADD.FTZ R112, R129, -R112 ;  /* 0x8000007081707221 */ /* 0x000fe20000010000 */
[----:B------:R-:W-:-:S02]  /*38c0*/  HADD2.F32 R87, -RZ, R90.H1_H1 ;  /* 0x3000005aff577230 */ /* 0x000fc40000004100 */
[----:B------:R-:W-:Y:S01]  /*38d0*/  FADD.FTZ R86, R131, -R86 ;  /* 0x8000005683567221 */ /* 0x000fe20000010000 */
[----:B------:R-:W-:Y:S01]  /*38e0*/  FFMA.FTZ R121, R115, UR16, R114 ;  /* 0x0000001073797c23 */ /* 0x000fe20008010072 */
[----:B------:R-:W-:Y:S01]  /*38f0*/  FFMA.FTZ R118, R85, UR16, R84 ;  /* 0x0000001055767c23 */ /* 0x000fe20008010054 */
[----:B------:R-:W-:Y:S01]  /*3900*/  FFMA.FTZ R120, R112, UR16, R113 ;  /* 0x0000001070787c23 */ /* 0x000fe20008010071 */
[--C-:B------:R-:W-:Y:S01]  /*3910*/  FFMA.FTZ R115, R13, UR9, R122.reuse ;  /* 0x000000090d737c23 */ /* 0x100fe2000801007a */
[--C-:B------:R-:W-:Y:S01]  /*3920*/  FFMA.FTZ R84, R132, UR9, R122.reuse ;  /* 0x0000000984547c23 */ /* 0x100fe2000801007a */
[----:B------:R-:W-:Y:S01]  /*3930*/  FFMA.FTZ R85, R3, UR9, R122 ;  /* 0x0000000903557c23 */ /* 0x000fe2000801007a */
[----:B------:R-:W-:Y:S01]  /*3940*/  FFMA.FTZ R119, R86, UR16, R87 ;  /* 0x0000001056777c23 */ /* 0x000fe20008010057 */
[----:B------:R-:W-:Y:S01]  /*3950*/  HADD2.F32 R112, -RZ, R89.H0_H0 ;  /* 0x20000059ff707230 */ /* 0x000fe20000004100 */
[----:B------:R-:W-:Y:S01]  /*3960*/  ISETP.GE.U32.AND P1, PT, R148, RZ, PT ;  /* 0x000000ff9400720c */ /* 0x000fe20003f26070 */
[----:B------:R-:W-:-:S02]  /*3970*/  HADD2.F32 R87, -RZ, R88.H0_H0 ;  /* 0x20000058ff577230 */ /* 0x000fc40000004100 */
[----:B------:R-:W-:Y:S01]  /*3980*/  FADD.FTZ R115, R10, -R115 ;  /* 0x800000730a737221 */ /* 0x000fe20000010000 */
[----:B------:R-:W-:Y:S01]  /*3990*/  FADD.FTZ R114, R9, -R84 ;  /* 0x8000005409727221 */ /* 0x000fe20000010000 */
[----:B------:R-:W-:Y:S01]  /*39a0*/  FMUL.FTZ R120, R120, UR28 ;  /* 0x0000001c78787c20 */ /* 0x000fe20008410000 */
[----:B------:R-:W-:Y:S01]  /*39b0*/  FFMA.FTZ R86, R14, UR9, R122 ;  /* 0x000000090e567c23 */ /* 0x000fe2000801007a */
[----:B------:R-:W-:Y:S01]  /*39c0*/  FADD.FTZ R84, R0, -R85 ;  /* 0x8000005500547221 */ /* 0x000fe20000010000 */
[----:B------:R-:W-:Y:S01]  /*39d0*/  LOP3.LUT P5, RZ, R149, 0xff0000, RZ, 0xc0, !PT ;  /* 0x00ff000095ff7812 */ /* 0x000fe200078ac0ff */
[----:B------:R-:W-:Y:S01]  /*39e0*/  FMUL.FTZ R121, R121, UR28 ;  /* 0x0000001c79797c20 */ /* 0x000fe20008410000 */
[----:B------:R-:W-:Y:S01]  /*39f0*/  LOP3.LUT P6, RZ, R153, 0xff0000, RZ, 0xc0, !PT ;  /* 0x00ff000099ff7812 */ /* 0x000fe200078cc0ff */
[----:B------:R-:W-:Y:S01]  /*3a00*/  HADD2.F32 R117, -RZ, R89.H1_H1 ;  /* 0x30000059ff757230 */ /* 0x000fe20000004100 */
[----:B------:R-:W-:Y:S01]  /*3a10*/  ISETP.GE.U32.AND P0, PT, R152, RZ, PT ;  /* 0x000000ff9800720c */ /* 0x000fe20003f06070 */
[----:B------:R-:W-:Y:S01]  /*3a20*/  HADD2.F32 R113, -RZ, R88.H1_H1 ;  /* 0x30000058ff717230 */ /* 0x000fe20000004100 */
[----:B------:R-:W-:Y:S01]  /*3a30*/  ISETP.GE.U32.AND.EX P1, PT, R149, 0x1000000, PT, P1 ;  /* 0x010000009500780c */ /* 0x000fe20003f26110 */
[----:B------:R-:W-:Y:S01]  /*3a40*/  FFMA.FTZ R85, R115, UR16, R112 ;  /* 0x0000001073557c23 */ /* 0x000fe20008010070 */
[----:B------:R-:W-:Y:S01]  /*3a50*/  FADD.FTZ R86, R11, -R86 ;  /* 0x800000560b567221 */ /* 0x000fe20000010000 */
[----:B------:R-:W-:Y:S01]  /*3a60*/  FFMA.FTZ R84, R84, UR16, R87 ;  /* 0x0000001054547c23 */ /* 0x000fe20008010057 */
[----:B------:R-:W-:Y:S01]  /*3a70*/  FSEL R115, R120, RZ, P5 ;  /* 0x000000ff78737208 */ /* 0x000fe20002800000 */
[----:B------:R-:W-:Y:S01]  /*3a80*/  FMUL.FTZ R118, R118, UR28 ;  /* 0x0000001c76767c20 */ /* 0x000fe20008410000 */
[----:B------:R-:W-:Y:S01]  /*3a90*/  LOP3.LUT P4, RZ, R149, 0xff, RZ, 0xc0, !PT ;  /* 0x000000ff95ff7812 */ /* 0x000fe2000788c0ff */
[----:B------:R-:W-:Y:S01]  /*3aa0*/  FMUL.FTZ R119, R119, UR28 ;  /* 0x0000001c77777c20 */ /* 0x000fe20008410000 */
[C---:B------:R-:W-:Y:S01]  /*3ab0*/  LOP3.LUT P5, RZ, R153.reuse, 0xff, RZ, 0xc0, !PT ;  /* 0x000000ff99ff7812 */ /* 0x040fe200078ac0ff */
[----:B------:R-:W-:Y:S01]  /*3ac0*/  FFMA.FTZ R112, R114, UR16, R117 ;  /* 0x0000001072707c23 */ /* 0x000fe20008010075 */
[----:B------:R-:W-:Y:S01]  /*3ad0*/  FSEL R87, R120, RZ, P6 ;  /* 0x000000ff78577208 */ /* 0x000fe20003000000 */
[----:B------:R-:W-:Y:S01]  /*3ae0*/  FFMA.FTZ R116, R86, UR16, R113 ;  /* 0x0000001056747c23 */ /* 0x000fe20008010071 */
[----:B------:R-:W-:Y:S01]  /*3af0*/  ISETP.GE.U32.AND.EX P0, PT, R153, 0x1000000, PT, P0 ;  /* 0x010000009900780c */ /* 0x000fe20003f06100 */
[----:B------:R-:W-:Y:S01]  /*3b00*/  FMUL.FTZ R85, R85, UR28 ;  /* 0x0000001c55557c20 */ /* 0x000fe20008410000 */
[----:B------:R-:W-:Y:S01]  /*3b10*/  LOP3.LUT P6, RZ, R149, 0xff00, RZ, 0xc0, !PT ;  /* 0x0000ff0095ff7812 */ /* 0x000fe200078cc0ff */
[----:B------:R-:W-:Y:S01]  /*3b20*/  FMUL.FTZ R112, R112, UR28 ;  /* 0x0000001c70707c20 */ /* 0x000fe20008410000 */
[----:B------:R-:W-:Y:S01]  /*3b30*/  FSEL R120, R121, RZ, P1 ;  /* 0x000000ff79787208 */ /* 0x000fe20000800000 */
[----:B------:R-:W-:Y:S01]  /*3b40*/  FMUL.FTZ R116, R116, UR28 ;  /* 0x0000001c74747c20 */ /* 0x000fe20008410000 */
[----:B------:R-:W-:-:S02]  /*3b50*/  LOP3.LUT P1, RZ, R153, 0xff00, RZ, 0xc0, !PT ;  /* 0x0000ff0099ff7812 */ /* 0x000fc4000782c0ff */
[----:B------:R-:W-:Y:S02]  /*3b60*/  FSEL R114, R121, RZ, P0 ;  /* 0x000000ff79727208 */ /* 0x000fe40000000000 */
[C---:B------:R-:W-:Y:S02]  /*3b70*/  FSEL R117, R118.reuse, RZ, P4 ;  /* 0x000000ff76757208 */ /* 0x040fe40002000000 */
[----:B------:R-:W-:Y:S02]  /*3b80*/  FSEL R86, R118, RZ, P5 ;  /* 0x000000ff76567208 */ /* 0x000fe40002800000 */
[C---:B------:R-:W-:Y:S02]  /*3b90*/  FSEL R118, R119.reuse, RZ, P6 ;  /* 0x000000ff77767208 */ /* 0x040fe40003000000 */
[----:B------:R-:W-:Y:S02]  /*3ba0*/  FSEL R113, R119, RZ, P1 ;  /* 0x000000ff77717208 */ /* 0x000fe40000800000 */
[----:B------:R-:W-:-:S02]  /*3bb0*/  LOP3.LUT P5, RZ, R148, 0xff0000, RZ, 0xc0, !PT ;  /* 0x00ff000094ff7812 */ /* 0x000fc400078ac0ff */
[----:B------:R-:W-:Y:S02]  /*3bc0*/  LOP3.LUT P6, RZ, R152, 0xff0000, RZ, 0xc0, !PT ;  /* 0x00ff000098ff7812 */ /* 0x000fe400078cc0ff */
[----:B------:R-:W-:Y:S02]  /*3bd0*/  LOP3.LUT P0, RZ, R148, 0xff000000, RZ, 0xc0, !PT ;  /* 0xff00000094ff7812 */ /* 0x000fe4000780c0ff */
[----:B------:R-:W-:Y:S02]  /*3be0*/  F2FP.F16.F32.PACK_AB R87, R114, R87 ;  /* 0x000000577257723e */ /* 0x000fe400000000ff */
[----:B------:R-:W-:Y:S02]  /*3bf0*/  F2FP.F16.F32.PACK_AB R114, R118, R117 ;  /* 0x000000757672723e */ /* 0x000fe400000000ff */
[----:B------:R-:W-:Y:S01]  /*3c00*/  F2FP.F16.F32.PACK_AB R86, R113, R86 ;  /* 0x000000567156723e */ /* 0x000fe200000000ff */
[----:B------:R-:W-:Y:S01]  /*3c10*/  FMUL.FTZ R113, R84, UR28 ;  /* 0x0000001c54717c20 */ /* 0x000fe20008410000 */
[----:B------:R-:W-:-:S02]  /*3c20*/  FSEL R118, R85, RZ, P5 ;  /* 0x000000ff55767208 */ /* 0x000fc40002800000 */
[----:B------:R-:W-:Y:S02]  /*3c30*/  LOP3.LUT P1, RZ, R152, 0xff000000, RZ, 0xc0, !PT ;  /* 0xff00000098ff7812 */ /* 0x000fe4000782c0ff */
[----:B------:R-:W-:Y:S02]  /*3c40*/  LOP3.LUT P4, RZ, R148, 0xff00, RZ, 0xc0, !PT ;  /* 0x0000ff0094ff7812 */ /* 0x000fe4000788c0ff */
[----:B------:R-:W-:Y:S02]  /*3c50*/  LOP3.LUT P5, RZ, R152, 0xff00, RZ, 0xc0, !PT ;  /* 0x0000ff0098ff7812 */ /* 0x000fe400078ac0ff */
[----:B------:R-:W-:Y:S02]  /*3c60*/  FSEL R85, R85, RZ, P6 ;  /* 0x000000ff55557208 */ /* 0x000fe40003000000 */
[----:B------:R-:W-:Y:S02]  /*3c70*/  FSEL R121, R112, RZ, P0 ;  /* 0x000000ff70797208 */ /* 0x000fe40000000000 */
[----:B------:R-:W-:-:S02]  /*3c80*/  LOP3.LUT P6, RZ, R148, 0xff, RZ, 0xc0, !PT ;  /* 0x000000ff94ff7812 */ /* 0x000fc400078cc0ff */
[----:B------:R-:W-:Y:S02]  /*3c90*/  LOP3.LUT P0, RZ, R152, 0xff, RZ, 0xc0, !PT ;  /* 0x000000ff98ff7812 */ /* 0x000fe4000780c0ff */
[----:B------:R-:W-:Y:S02]  /*3ca0*/  FSEL R112, R112, RZ, P1 ;  /* 0x000000ff70707208 */ /* 0x000fe40000800000 */
[C---:B------:R-:W-:Y:S02]  /*3cb0*/  FSEL R119, R116.reuse, RZ, P4 ;  /* 0x000000ff74777208 */ /* 0x040fe40002000000 */
[----:B------:R-:W-:Y:S02]  /*3cc0*/  FSEL R117, R116, RZ, P5 ;  /* 0x000000ff74757208 */ /* 0x000fe40002800000 */
[C---:B------:R-:W-:Y:S02]  /*3cd0*/  FSEL R84, R113.reuse, RZ, P0 ;  /* 0x000000ff71547208 */ /* 0x040fe40000000000 */
[----:B------:R-:W-:-:S02]  /*3ce0*/  FSEL R116, R113, RZ, P6 ;  /* 0x000000ff71747208 */ /* 0x000fc40003000000 */
[----:B------:R-:W-:Y:S02]  /*3cf0*/  F2FP.F16.F32.PACK_AB R85, R112, R85 ;  /* 0x000000557055723e */ /* 0x000fe400000000ff */
[----:B------:R-:W-:Y:S02]  /*3d00*/  F2FP.F16.F32.PACK_AB R115, R120, R115 ;  /* 0x000000737873723e */ /* 0x000fe400000000ff */
[----:B------:R-:W-:Y:S02]  /*3d10*/  F2FP.F16.F32.PACK_AB R113, R121, R118 ;  /* 0x000000767971723e */ /* 0x000fe400000000ff */
[----:B------:R-:W-:Y:S02]  /*3d20*/  F2FP.F16.F32.PACK_AB R84, R117, R84 ;  /* 0x000000547554723e */ /* 0x000fe400000000ff */
[----:B------:R-:W-:Y:S01]  /*3d30*/  F2FP.F16.F32.PACK_AB R112, R119, R116 ;  /* 0x000000747770723e */ /* 0x000fe200000000ff */
[----:B------:R-:W-:Y:S06]  /*3d40*/  BRA `(.L_x_344) ;  /* 0x0000000400587947 */ /* 0x000fec0003800000 */
.L_x_348:
[--C-:B------:R-:W-:Y:S01]  /*3d50*/  FFMA.FTZ R86, R138, UR9, R122.reuse ;  /* 0x000000098a567c23 */ /* 0x100fe2000801007a */
[--C-:B------:R-:W-:Y:S01]  /*3d60*/  FFMA.FTZ R85, R137, UR9, R122.reuse ;  /* 0x0000000989557c23 */ /* 0x100fe2000801007a */
[----:B------:R-:W-:Y:S01]  /*3d70*/  FFMA.FTZ R95, R140, UR9, R122 ;  /* 0x000000098c5f7c23 */ /* 0x000fe2000801007a */
[--C-:B-----5:R-:W-:Y:S02]  /*3d80*/  HADD2.F32 R87, -RZ, R90.reuse.H1_H1 ;  /* 0x3000005aff577230 */ /* 0x120fe40000004100 */
[----:B------:R-:W-:Y:S01]  /*3d90*/  FADD.FTZ R86, R131, -R86 ;  /* 0x8000005683567221 */ /* 0x000fe20000010000 */
[----:B------:R-:W-:Y:S01]  /*3da0*/  FFMA.FTZ R92, R141, UR9, R122 ;  /* 0x000000098d5c7c23 */ /* 0x000fe2000801007a */
[----:B------:R-:W-:Y:S02]  /*3db0*/  HADD2.F32 R84, -RZ, R90.H0_H0 ;  /* 0x2000005aff547230 */ /* 0x000fe40000004100 */
[----:B------:R-:W-:Y:S01]  /*3dc0*/  FADD.FTZ R85, R12, -R85 ;  /* 0x800000550c557221 */ /* 0x000fe20000010000 */
[----:B------:R-:W-:-:S02]  /*3dd0*/  HADD2.F32 R94, -RZ, R91.H1_H1 ;  /* 0x3000005bff5e7230 */ /* 0x000fc40000004100 */
[----:B------:R-:W-:Y:S01]  /*3de0*/  FADD.FTZ R95, R136, -R95 ;  /* 0x8000005f885f7221 */ /* 0x000fe20000010000 */
[----:B------:R-:W-:Y:S02]  /*3df0*/  HADD2.F32 R93, -RZ, R91.H0_H0 ;  /* 0x2000005bff5d7230 */ /* 0x000fe40000004100 */
[----:B------:R-:W-:Y:S01]  /*3e00*/  FFMA.FTZ R115, R86, UR16, R87 ;  /* 0x0000001056737c23 */ /* 0x000fe20008010057 */
[----:B------:R-:W-:Y:S01]  /*3e10*/  FADD.FTZ R92, R129, -R92 ;  /* 0x8000005c815c7221 */ /* 0x000fe20000010000 */
[----:B------:R-:W-:Y:S01]  /*3e20*/  FFMA.FTZ R86, R14, UR9, R122 ;  /* 0x000000090e567c23 */ /* 0x000fe2000801007a */
[----:B------:R-:W-:Y:S01]  /*3e30*/  FFMA.FTZ R112, R85, UR16, R84 ;  /* 0x0000001055707c23 */ /* 0x000fe20008010054 */
[----:B------:R-:W-:Y:S01]  /*3e40*/  FFMA.FTZ R117, R95, UR16, R94 ;  /* 0x000000105f757c23 */ /* 0x000fe2000801005e */
[--C-:B------:R-:W-:Y:S01]  /*3e50*/  FFMA.FTZ R84, R132, UR9, R122.reuse ;  /* 0x0000000984547c23 */ /* 0x100fe2000801007a */
[----:B------:R-:W-:Y:S01]  /*3e60*/  FFMA.FTZ R85, R3, UR9, R122 ;  /* 0x0000000903557c23 */ /* 0x000fe2000801007a */
[----:B------:R-:W-:-:S02]  /*3e70*/  HADD2.F32 R95, -RZ, R88.H1_H1 ;  /* 0x30000058ff5f7230 */ /* 0x000fc40000004100 */
[----:B------:R-:W-:Y:S01]  /*3e80*/  FFMA.FTZ R114, R92, UR16, R93 ;  /* 0x000000105c727c23 */ /* 0x000fe2000801005d */
[----:B------:R-:W-:Y:S01]  /*3e90*/  FADD.FTZ R86, R11, -R86 ;  /* 0x800000560b567221 */ /* 0x000fe20000010000 */
[----:B------:R-:W-:Y:S01]  /*3ea0*/  FFMA.FTZ R93, R13, UR9, R122 ;  /* 0x000000090d5d7c23 */ /* 0x000fe2000801007a */
[----:B------:R-:W-:Y:S01]  /*3eb0*/  FADD.FTZ R94, R9, -R84 ;  /* 0x80000054095e7221 */ /* 0x000fe20000010000 */
[----:B------:R-:W-:Y:S01]  /*3ec0*/  FADD.FTZ R84, R0, -R85 ;  /* 0x8000005500547221 */ /* 0x000fe20000010000 */
[--C-:B------:R-:W-:Y:S02]  /*3ed0*/  HADD2.F32 R92, -RZ, R89.reuse.H0_H0 ;  /* 0x20000059ff5c7230 */ /* 0x100fe40000004100 */
[----:B------:R-:W-:Y:S01]  /*3ee0*/  FFMA.FTZ R85, R86, UR16, R95 ;  /* 0x0000001056557c23 */ /* 0x000fe2000801005f */
[----:B------:R-:W-:Y:S01]  /*3ef0*/  HADD2.F32 R87, -RZ, R88.H0_H0 ;  /* 0x20000058ff577230 */ /* 0x000fe20000004100 */
[----:B------:R-:W-:Y:S01]  /*3f00*/  ISETP.GE.U32.AND P1, PT, R148, RZ, PT ;  /* 0x000000ff9400720c */ /* 0x000fe20003f26070 */
[----:B------:R-:W-:Y:S01]  /*3f10*/  HADD2.F32 R113, -RZ, R89.H1_H1 ;  /* 0x30000059ff717230 */ /* 0x000fe20000004100 */
[----:B------:R-:W-:Y:S01]  /*3f20*/  ISETP.GE.U32.AND P0, PT, R152, RZ, PT ;  /* 0x000000ff9800720c */ /* 0x000fe20003f06070 */
[----:B------:R-:W-:Y:S01]  /*3f30*/  FADD.FTZ R93, R10, -R93 ;  /* 0x8000005d0a5d7221 */ /* 0x000fe20000010000 */
[----:B------:R-:W-:Y:S01]  /*3f40*/  FMUL.FTZ R86, R114, UR28 ;  /* 0x0000001c72567c20 */ /* 0x000fe20008410000 */
[----:B------:R-:W-:Y:S01]  /*3f50*/  LOP3.LUT P5, RZ, R149, 0xff0000, RZ, 0xc0, !PT ;  /* 0x00ff000095ff7812 */ /* 0x000fe200078ac0ff */
[----:B------:R-:W-:Y:S01]  /*3f60*/  FFMA.FTZ R84, R84, UR16, R87 ;  /* 0x0000001054547c23 */ /* 0x000fe20008010057 */
[----:B------:R-:W-:Y:S01]  /*3f70*/  LOP3.LUT P6, RZ, R153, 0xff0000, RZ, 0xc0, !PT ;  /* 0x00ff000099ff7812 */ /* 0x000fe200078cc0ff */
[----:B------:R-:W-:Y:S01]  /*3f80*/  FFMA.FTZ R93, R93, UR16, R92 ;  /* 0x000000105d5d7c23 */ /* 0x000fe2000801005c */
[C---:B------:R-:W-:Y:S01]  /*3f90*/  F2FP.F16.F32.PACK_AB R95, R117.reuse, R114 ;  /* 0x00000072755f723e */ /* 0x040fe200000000ff */
[----:B------:R-:W-:Y:S01]  /*3fa0*/  FMUL.FTZ R117, R117, UR28 ;  /* 0x0000001c75757c20 */ /* 0x000fe20008410000 */
[----:B------:R-:W-:Y:S01]  /*3fb0*/  ISETP.GE.U32.AND.EX P1, PT, R149, 0x1000000, PT, P1 ;  /* 0x010000009500780c */ /* 0x000fe20003f26110 */
[----:B------:R-:W-:Y:S01]  /*3fc0*/  FFMA.FTZ R92, R94, UR16, R113 ;  /* 0x000000105e5c7c23 */ /* 0x000fe20008010071 */
[----:B------:R-:W-:-:S02]  /*3fd0*/  ISETP.GE.U32.AND.EX P0, PT, R153, 0x1000000, PT, P0 ;  /* 0x010000009900780c */ /* 0x000fc40003f06100 */
[C---:B------:R-:W-:Y:S02]  /*3fe0*/  FSEL R116, R86.reuse, RZ, P5 ;  /* 0x000000ff56747208 */ /* 0x040fe40002800000 */
[----:B------:R-:W-:Y:S01]  /*3ff0*/  FSEL R87, R86, RZ, P6 ;  /* 0x000000ff56577208 */ /* 0x000fe20003000000 */
[----:B------:R-:W-:Y:S01]  /*4000*/  FMUL.FTZ R86, R112, UR28 ;  /* 0x0000001c70567c20 */ /* 0x000fe20008410000 */
[C---:B------:R-:W-:Y:S01]  /*4010*/  F2FP.F16.F32.PACK_AB R94, R115.reuse, R112 ;  /* 0x00000070735e723e */ /* 0x040fe200000000ff */
[----:B------:R-:W-:Y:S01]  /*4020*/  FMUL.FTZ R115, R115, UR28 ;  /* 0x0000001c73737c20 */ /* 0x000fe20008410000 */
[----:B------:R-:W-:Y:S02]  /*4030*/  LOP3.LUT P4, RZ, R149, 0xff, RZ, 0xc0, !PT ;  /* 0x000000ff95ff7812 */ /* 0x000fe4000788c0ff */
[C---:B------:R-:W-:Y:S02]  /*4040*/  FSEL R119, R117.reuse, RZ, P1 ;  /* 0x000000ff75777208 */ /* 0x040fe40000800000 */
[----:B------:R-:W-:-:S02]  /*4050*/  FSEL R112, R117, RZ, P0 ;  /* 0x000000ff75707208 */ /* 0x000fc40000000000 */
[----:B------:R-:W-:Y:S02]  /*4060*/  LOP3.LUT P5, RZ, R153, 0xff, RZ, 0xc0, !PT ;  /* 0x000000ff99ff7812 */ /* 0x000fe400078ac0ff */
[----:B------:R-:W-:Y:S02]  /*4070*/  LOP3.LUT P6, RZ, R149, 0xff00, RZ, 0xc0, !PT ;  /* 0x0000ff0095ff7812 */ /* 0x000fe400078cc0ff */
[----:B------:R-:W-:Y:S02]  /*4080*/  LOP3.LUT P1, RZ, R153, 0xff00, RZ, 0xc0, !PT ;  /* 0x0000ff0099ff7812 */ /* 0x000fe4000782c0ff */
[----:B------:R-:W-:Y:S02]  /*4090*/  FSEL R114, R86, RZ, P4 ;  /* 0x000000ff56727208 */ /* 0x000fe40002000000 */
[----:B------:R-:W-:Y:S01]  /*40a0*/  F2FP.F16.F32.PACK_AB R87, R112, R87 ;  /* 0x000000577057723e */ /* 0x000fe200000000ff */
[----:B------:R-:W-:Y:S01]  /*40b0*/  FMUL.FTZ R112, R93, UR28 ;  /* 0x0000001c5d707c20 */ /* 0x000fe20008410000 */
[----:B------:R-:W-:-:S02]  /*40c0*/  FSEL R86, R86, RZ, P5 ;  /* 0x000000ff56567208 */ /* 0x000fc40002800000 */
[C---:B------:R-:W-:Y:S02]  /*40d0*/  FSEL R117, R115.reuse, RZ, P1 ;  /* 0x000000ff73757208 */ /* 0x040fe40000800000 */
[----:B------:R-:W-:Y:S02]  /*40e0*/  FSEL R113, R115, RZ, P6 ;  /* 0x000000ff73717208 */ /* 0x000fe40003000000 */
[----:B------:R-:W-:Y:S01]  /*40f0*/  F2FP.F16.F32.PACK_AB R115, R119, R116 ;  /* 0x000000747773723e */ /* 0x000fe200000000ff */
[----:B------:R-:W-:Y:S01]  /*4100*/  FMUL.FTZ R116, R92, UR28 ;  /* 0x0000001c5c747c20 */ /* 0x000fe20008410000 */
[----:B------:R-:W-:Y:S02]  /*4110*/  LOP3.LUT P5, RZ, R148, 0xff0000, RZ, 0xc0, !PT ;  /* 0x00ff000094ff7812 */ /* 0x000fe400078ac0ff */
[----:B------:R-:W-:Y:S02]  /*4120*/  LOP3.LUT P6, RZ, R152, 0xff0000, RZ, 0xc0, !PT ;  /* 0x00ff000098ff7812 */ /* 0x000fe400078cc0ff */
[----:B------:R-:W-:-:S02]  /*4130*/  LOP3.LUT P0, RZ, R148, 0xff000000, RZ, 0xc0, !PT ;  /* 0xff00000094ff7812 */ /* 0x000fc4000780c0ff */
[----:B------:R-:W-:Y:S02]  /*4140*/  F2FP.F16.F32.PACK_AB R114, R113, R114 ;  /* 0x000000727172723e */ /* 0x000fe400000000ff */
[----:B------:R-:W-:Y:S02]  /*4150*/  FSEL R113, R112, RZ, P5 ;  /* 0x000000ff70717208 */ /* 0x000fe40002800000 */
[----:B------:R-:W-:Y:S02]  /*4160*/  F2FP.F16.F32.PACK_AB R93, R92, R93 ;  /* 0x0000005d5c5d723e */ /* 0x000fe400000000ff */
[----:B------:R-:W-:Y:S01]  /*4170*/  FSEL R118, R112, RZ, P6 ;  /* 0x000000ff70767208 */ /* 0x000fe20003000000 */
[C---:B------:R-:W-:Y:S01]  /*4180*/  FMUL.FTZ R112, R85.reuse, UR28 ;  /* 0x0000001c55707c20 */ /* 0x040fe20008410000 */
[----:B------:R-:W-:Y:S01]  /*4190*/  F2FP.F16.F32.PACK_AB R92, R85, R84 ;  /* 0x00000054555c723e */ /* 0x000fe200000000ff */
[----:B------:R-:W-:Y:S01]  /*41a0*/  FMUL.FTZ R84, R84, UR28 ;  /* 0x0000001c54547c20 */ /* 0x000fe20008410000 */
[----:B------:R-:W-:-:S02]  /*41b0*/  LOP3.LUT P1, RZ, R152, 0xff000000, RZ, 0xc0, !PT ;  /* 0xff00000098ff7812 */ /* 0x000fc4000782c0ff */
[----:B------:R-:W-:Y:S02]  /*41c0*/  LOP3.LUT P4, RZ, R148, 0xff00, RZ, 0xc0, !PT ;  /* 0x0000ff0094ff7812 */ /* 0x000fe4000788c0ff */
[----:B------:R-:W-:Y:S02]  /*41d0*/  LOP3.LUT P5, RZ, R152, 0xff00, RZ, 0xc0, !PT ;  /* 0x0000ff0098ff7812 */ /* 0x000fe400078ac0ff */
[----:B------:R-:W-:Y:S02]  /*41e0*/  FSEL R120, R116, RZ, P0 ;  /* 0x000000ff74787208 */ /* 0x000fe40000000000 */
[----:B------:R-:W-:Y:S02]  /*41f0*/  LOP3.LUT P6, RZ, R148, 0xff, RZ, 0xc0, !PT ;  /* 0x000000ff94ff7812 */ /* 0x000fe400078cc0ff */
[----:B------:R-:W-:Y:S02]  /*4200*/  LOP3.LUT P0, RZ, R152, 0xff, RZ, 0xc0, !PT ;  /* 0x000000ff98ff7812 */ /* 0x000fe4000780c0ff */
[----:B------:R-:W-:-:S02]  /*4210*/  F2FP.F16.F32.PACK_AB R86, R117, R86 ;  /* 0x000000567556723e */ /* 0x000fc400000000ff */
[----:B------:R-:W-:Y:S02]  /*4220*/  FSEL R85, R116, RZ, P1 ;  /* 0x000000ff74557208 */ /* 0x000fe40000800000 */
[C---:B------:R-:W-:Y:S02]  /*4230*/  FSEL R117, R112.reuse, RZ, P4 ;  /* 0x000000ff70757208 */ /* 0x040fe40002000000 */
[----:B------:R-:W-:Y:S02]  /*4240*/  FSEL R119, R112, RZ, P5 ;  /* 0x000000ff70777208 */ /* 0x000fe40002800000 */
[C---:B------:R-:W-:Y:S02]  /*4250*/  FSEL R116, R84.reuse, RZ, P0 ;  /* 0x000000ff54747208 */ /* 0x040fe40000000000 */
[----:B------:R-:W-:Y:S02]  /*4260*/  FSEL R112, R84, RZ, P6 ;  /* 0x000000ff54707208 */ /* 0x000fe40003000000 */
[----:B------:R-:W-:-:S02]  /*4270*/  F2FP.F16.F32.PACK_AB R85, R85, R118 ;  /* 0x000000765555723e */ /* 0x000fc400000000ff */
[----:B------:R-:W-:Y:S02]  /*4280*/  F2FP.F16.F32.PACK_AB R113, R120, R113 ;  /* 0x000000717871723e */ /* 0x000fe400000000ff */
[----:B------:R-:W-:Y:S02]  /*4290*/  F2FP.F16.F32.PACK_AB R84, R119, R116 ;  /* 0x000000747754723e */ /* 0x000fe400000000ff */
[----:B------:R-:W-:-:S07]  /*42a0*/  F2FP.F16.F32.PACK_AB R112, R117, R112 ;  /* 0x000000707570723e */ /* 0x000fce00000000ff */
.L_x_344:
        /* <DEDUP_REMOVED lines=14> */
.L_x_340:
[----:B------:R-:W-:Y:S05]  /*4390*/  BSYNC.RECONVERGENT B0 ;  /* 0x0000000000007941 */ /* 0x000fea0003800200 */
.L_x_339:
[----:B------:R-:W-:Y:S04]  /*43a0*/  BSSY.RECONVERGENT B0, `(.L_x_349) ;  /* 0x0000259000007945 */ /* 0x000fe80003800200 */
[----:B------:R-:W-:Y:S05]  /*43b0*/  @!P2 BRA `(.L_x_350) ;  /* 0x00000024005ca947 */ /* 0x000fea0003800000 */
[----:B------:R-:W-:-:S04]  /*43c0*/  UISETP.NE.U32.AND UP0, UPT, UR26, URZ, UPT ;  /* 0x000000ff1a00728c */ /* 0x000fc8000bf05070 */
[----:B------:R-:W-:-:S09]  /*43d0*/  UISETP.NE.AND.EX UP0, UPT, UR27, URZ, UPT, UP0 ;  /* 0x000000ff1b00728c */ /* 0x000fd2000bf05300 */
[----:B------:R-:W-:Y:S05]  /*43e0*/  BRA.U !UP0, `(.L_x_351) ;  /* 0x0000001508347547 */ /* 0x000fea000b800000 */
[----:B------:R-:W-:-:S04]  /*43f0*/  UISETP.NE.U32.AND UP4, UPT, UR30, URZ, UPT ;  /* 0x000000ff1e00728c */ /* 0x000fc8000bf85070 */
[----:B------:R-:W-:-:S09]  /*4400*/  UISETP.NE.AND.EX UP4, UPT, UR31, URZ, UPT, UP4 ;  /* 0x000000ff1f00728c */ /* 0x000fd2000bf85340 */
[----:B------:R-:W-:Y:S05]  /*4410*/  BRA.U !UP4, `(.L_x_352) ;  /* 0x000000090cb47547 */ /* 0x000fea000b800000 */
[----:B------:R-:W-:-:S04]  /*4420*/  UISETP.NE.U32.AND UP4, UPT, UR10, URZ, UPT ;  /* 0x000000ff0a00728c */ /* 0x000fc8000bf85070 */
[----:B------:R-:W-:-:S09]  /*4430*/  UISETP.NE.AND.EX UP4, UPT, UR11, URZ, UPT, UP4 ;  /* 0x000000ff0b00728c */ /* 0x000fd2000bf85340 */
[----:B------:R-:W-:Y:S05]  /*4440*/  BRA.U !UP4, `(.L_x_353) ;  /* 0x000000050c5c7547 */ /* 0x000fea000b800000 */
[--C-:B0-----:R-:W-:Y:S01]  /*4450*/  FFMA.FTZ R84, R139, UR9, R122.reuse ;  /* 0x000000098b547c23 */ /* 0x101fe2000801007a */
[--C-:B------:R-:W-:Y:S01]  /*4460*/  FFMA.FTZ R86, R144, UR9, R122.reuse ;  /* 0x0000000990567c23 */ /* 0x100fe2000801007a */
[----:B------:R-:W-:Y:S01]  /*4470*/  FFMA.FTZ R94, R146, UR9, R122 ;  /* 0x00000009925e7c23 */ /* 0x000fe2000801007a */
[--C-:B-----5:R-:W-:Y:S02]  /*4480*/  HADD2.F32 R85, -RZ, R18.reuse.H0_H0 ;  /* 0x20000012ff557230 */ /* 0x120fe40000004100 */
[----:B------:R-:W-:Y:S01]  /*4490*/  FADD.FTZ R84, R135, -R84 ;  /* 0x8000005487547221 */ /* 0x000fe20000010000 */
[----:B------:R-:W-:Y:S02]  /*44a0*/  HADD2.F32 R87, -RZ, R18.H1_H1 ;  /* 0x30000012ff577230 */ /* 0x000fe40000004100 */
[----:B------:R-:W-:Y:S01]  /*44b0*/  FADD.FTZ R86, R133, -R86 ;  /* 0x8000005685567221 */ /* 0x000fe20000010000 */
[--C-:B------:R-:W-:Y:S02]  /*44c0*/  HADD2.F32 R95, -RZ, R19.reuse.H1_H1 ;  /* 0x30000013ff5f7230 */ /* 0x100fe40000004100 */
[----:B------:R-:W-:Y:S01]  /*44d0*/  FFMA.FTZ R93, R145, UR9, R122 ;  /* 0x00000009915d7c23 */ /* 0x000fe2000801007a */
[----:B------:R-:W-:Y:S01]  /*44e0*/  FADD.FTZ R94, R143, -R94 ;  /* 0x8000005e8f5e7221 */ /* 0x000fe20000010000 */
[----:B------:R-:W-:Y:S01]  /*44f0*/  FFMA.FTZ R113, R84, UR16, R85 ;  /* 0x0000001054717c23 */ /* 0x000fe20008010055 */
[----:B------:R-:W-:-:S02]  /*4500*/  HADD2.F32 R92, -RZ, R19.H0_H0 ;  /* 0x20000013ff5c7230 */ /* 0x000fc40000004100 */
[----:B------:R-:W-:Y:S01]  /*4510*/  FFMA.FTZ R114, R86, UR16, R87 ;  /* 0x0000001056727c23 */ /* 0x000fe20008010057 */
[--C-:B------:R-:W-:Y:S01]  /*4520*/  FFMA.FTZ R84, R15, UR9, R122.reuse ;  /* 0x000000090f547c23 */ /* 0x100fe2000801007a */
[----:B------:R-:W-:Y:S01]  /*4530*/  FADD.FTZ R93, R142, -R93 ;  /* 0x8000005d8e5d7221 */ /* 0x000fe20000010000 */
[----:B------:R-:W-:Y:S01]  /*4540*/  FFMA.FTZ R118, R94, UR16, R95 ;  /* 0x000000105e767c23 */ /* 0x000fe2000801005f */
[--C-:B------:R-:W-:Y:S01]  /*4550*/  FFMA.FTZ R87, R126, UR9, R122.reuse ;  /* 0x000000097e577c23 */ /* 0x100fe2000801007a */
[----:B------:R-:W-:Y:S01]  /*4560*/  FFMA.FTZ R95, R134, UR9, R122 ;  /* 0x00000009865f7c23 */ /* 0x000fe2000801007a */
[--C-:B------:R-:W-:Y:S02]  /*4570*/  HADD2.F32 R85, -RZ, R16.reuse.H0_H0 ;  /* 0x20000010ff557230 */ /* 0x100fe40000004100 */
[----:B------:R-:W-:Y:S01]  /*4580*/  FADD.FTZ R84, R7, -R84 ;  /* 0x8000005407547221 */ /* 0x000fe20000010000 */
[----:B------:R-:W-:Y:S02]  /*4590*/  HADD2.F32 R86, -RZ, R16.H1_H1 ;  /* 0x30000010ff567230 */ /* 0x000fe40000004100 */
[----:B------:R-:W-:Y:S01]  /*45a0*/  FFMA.FTZ R115, R93, UR16, R92 ;  /* 0x000000105d737c23 */ /* 0x000fe2000801005c */
[----:B------:R-:W-:-:S02]  /*45b0*/  HADD2.F32 R94, -RZ, R17.H1_H1 ;  /* 0x30000011ff5e7230 */ /* 0x000fc40000004100 */
[----:B------:R-:W-:Y:S01]  /*45c0*/  FADD.FTZ R87, R8, -R87 ;  /* 0x8000005708577221 */ /* 0x000fe20000010000 */
[----:B------:R-:W-:Y:S01]  /*45d0*/  FFMA.FTZ R93, R127, UR9, R122 ;  /* 0x000000097f5d7c23 */ /* 0x000fe2000801007a */
[----:B------:R-:W-:Y:S01]  /*45e0*/  FADD.FTZ R95, R128, -R95 ;  /* 0x8000005f805f7221 */ /* 0x000fe20000010000 */
[----:B------:R-:W-:Y:S01]  /*45f0*/  FFMA.FTZ R84, R84, UR16, R85 ;  /* 0x0000001054547c23 */ /* 0x000fe20008010055 */
[----:B------:R-:W-:Y:S02]  /*4600*/  HADD2.F32 R92, -RZ, R17.H0_H0 ;  /* 0x20000011ff5c7230 */ /* 0x000fe40000004100 */
[----:B------:R-:W-:Y:S01]  /*4610*/  FFMA.FTZ R85, R87, UR16, R86 ;  /* 0x0000001057557c23 */ /* 0x000fe20008010056 */
[----:B------:R-:W-:Y:S01]  /*4620*/  ISETP.GE.U32.AND P1, PT, R124, RZ, PT ;  /* 0x000000ff7c00720c */ /* 0x000fe20003f26070 */
[----:B------:R-:W-:Y:S01]  /*4630*/  FADD.FTZ R93, R130, -R93 ;  /* 0x8000005d825d7221 */ /* 0x000fe20000010000 */
[----:B------:R-:W-:Y:S01]  /*4640*/  FFMA.FTZ R112, R95, UR16, R94 ;  /* 0x000000105f707c23 */ /* 0x000fe2000801005e */
[----:B------:R-:W-:Y:S01]  /*4650*/  FMUL.FTZ R86, R115, UR28 ;  /* 0x0000001c73567c20 */ /* 0x000fe20008410000 */
[----:B------:R-:W-:Y:S01]  /*4660*/  LOP3.LUT P5, RZ, R125, 0xff0000, RZ, 0xc0, !PT ;  /* 0x00ff00007dff7812 */ /* 0x000fe200078ac0ff */
[----:B------:R-:W-:Y:S01]  /*4670*/  FFMA.FTZ R93, R93, UR16, R92 ;  /* 0x000000105d5d7c23 */ /* 0x000fe2000801005c */
[----:B------:R-:W-:Y:S01]  /*4680*/  LOP3.LUT P6, RZ, R151, 0xff0000, RZ, 0xc0, !PT ;  /* 0x00ff000097ff7812 */ /* 0x000fe200078cc0ff */
[----:B------:R-:W-:Y:S01]  /*4690*/  FMUL.FTZ R87, R114, UR28 ;  /* 0x0000001c72577c20 */ /* 0x000fe20008410000 */
[----:B------:R-:W-:-:S02]  /*46a0*/  ISETP.GE.U32.AND P0, PT, R150, RZ, PT ;  /* 0x000000ff9600720c */ /* 0x000fc40003f06070 */
[C---:B------:R-:W-:Y:S01]  /*46b0*/  F2FP.F16.F32.PACK_AB R95, R118.reuse, R115 ;  /* 0x00000073765f723e */ /* 0x040fe200000000ff */
[----:B------:R-:W-:Y:S01]  /*46c0*/  FMUL.FTZ R118, R118, UR28 ;  /* 0x0000001c76767c20 */ /* 0x000fe20008410000 */
[----:B------:R-:W-:Y:S02]  /*46d0*/  ISETP.GE.U32.AND.EX P1, PT, R125, 0x1000000, PT, P1 ;  /* 0x010000007d00780c */ /* 0x000fe40003f26110 */
[C---:B------:R-:W-:Y:S02]  /*46e0*/  FSEL R92, R86.reuse, RZ, P5 ;  /* 0x000000ff565c7208 */ /* 0x040fe40002800000 */
[----:B------:R-:W-:Y:S01]  /*46f0*/  FSEL R116, R86, RZ, P6 ;  /* 0x000000ff56747208 */ /* 0x000fe20003000000 */
[----:B------:R-:W-:Y:S01]  /*4700*/  FMUL.FTZ R86, R113, UR28 ;  /* 0x0000001c71567c20 */ /* 0x000fe20008410000 */
[----:B------:R-:W-:Y:S02]  /*4710*/  ISETP.GE.U32.AND.EX P0, PT, R151, 0x1000000, PT, P0 ;  /* 0x010000009700780c */ /* 0x000fe40003f06100 */
[----:B------:R-:W-:-:S02]  /*4720*/  LOP3.LUT P4, RZ, R125, 0xff, RZ, 0xc0, !PT ;  /* 0x000000ff7dff7812 */ /* 0x000fc4000788c0ff */
[C---:B------:R-:W-:Y:S02]  /*4730*/  FSEL R115, R118.reuse, RZ, P1 ;  /* 0x000000ff76737208 */ /* 0x040fe40000800000 */
[----:B------:R-:W-:Y:S02]  /*4740*/  LOP3.LUT P5, RZ, R151, 0xff, RZ, 0xc0, !PT ;  /* 0x000000ff97ff7812 */ /* 0x000fe400078ac0ff */
[----:B------:R-:W-:Y:S02]  /*4750*/  LOP3.LUT P6, RZ, R125, 0xff00, RZ, 0xc0, !PT ;  /* 0x0000ff007dff7812 */ /* 0x000fe400078cc0ff */
[----:B------:R-:W-:Y:S02]  /*4760*/  LOP3.LUT P1, RZ, R151, 0xff00, RZ, 0xc0, !PT ;  /* 0x0000ff0097ff7812 */ /* 0x000fe4000782c0ff */
[----:B------:R-:W-:Y:S02]  /*4770*/  FSEL R119, R118, RZ, P0 ;  /* 0x000000ff76777208 */ /* 0x000fe40000000000 */
[----:B------:R-:W-:-:S02]  /*4780*/  F2FP.F16.F32.PACK_AB R94, R114, R113 ;  /* 0x00000071725e723e */ /* 0x000fc400000000ff */
[C---:B------:R-:W-:Y:S02]  /*4790*/  FSEL R114, R86.reuse, RZ, P4 ;  /* 0x000000ff56727208 */ /* 0x040fe40002000000 */
[----:B------:R-:W-:Y:S01]  /*47a0*/  F2FP.F16.F32.PACK_AB R115, R115, R92 ;  /* 0x0000005c7373723e */ /* 0x000fe200000000ff */
[----:B------:R-:W-:Y:S01]  /*47b0*/  FMUL.FTZ R92, R93, UR28 ;  /* 0x0000001c5d5c7c20 */ /* 0x000fe20008410000 */
[----:B------:R-:W-:Y:S02]  /*47c0*/  FSEL R86, R86, RZ, P5 ;  /* 0x000000ff56567208 */ /* 0x000fe40002800000 */
[C---:B------:R-:W-:Y:S02]  /*47d0*/  FSEL R117, R87.reuse, RZ, P1 ;  /* 0x000000ff57757208 */ /* 0x040fe40000800000 */
[----:B------:R-:W-:Y:S02]  /*47e0*/  FSEL R113, R87, RZ, P6 ;  /* 0x000000ff57717208 */ /* 0x000fe40003000000 */
[----:B------:R-:W-:Y:S01]  /*47f0*/  F2FP.F16.F32.PACK_AB R87, R119, R116 ;  /* 0x000000747757723e */ /* 0x000fe200000000ff */
[----:B------:R-:W-:Y:S01]  /*4800*/  FMUL.FTZ R116, R112, UR28 ;  /* 0x0000001c70747c20 */ /* 0x000fe20008410000 */
[----:B------:R-:W-:-:S02]  /*4810*/  LOP3.LUT P5, RZ, R124, 0xff0000, RZ, 0xc0, !PT ;  /* 0x00ff00007cff7812 */ /* 0x000fc400078ac0ff */
[----:B------:R-:W-:Y:S02]  /*4820*/  LOP3.LUT P6, RZ, R150, 0xff0000, RZ, 0xc0, !PT ;  /* 0x00ff000096ff7812 */ /* 0x000fe400078cc0ff */
[----:B------:R-:W-:Y:S02]  /*4830*/  LOP3.LUT P0, RZ, R124, 0xff000000, RZ, 0xc0, !PT ;  /* 0xff0000007cff7812 */ /* 0x000fe4000780c0ff */
[----:B------:R-:W-:Y:S02]  /*4840*/  F2FP.F16.F32.PACK_AB R114, R113, R114 ;  /* 0x000000727172723e */ /* 0x000fe400000000ff */
[----:B------:R-:W-:Y:S02]  /*4850*/  FSEL R113, R92, RZ, P5 ;  /* 0x000000ff5c717208 */ /* 0x000fe40002800000 */
[----:B------:R-:W-:Y:S01]  /*4860*/  F2FP.F16.F32.PACK_AB R93, R112, R93 ;  /* 0x0000005d705d723e */ /* 0x000fe200000000ff */
[----:B------:R-:W-:Y:S01]  /*4870*/  FMUL.FTZ R112, R85, UR28 ;  /* 0x0000001c55707c20 */ /* 0x000fe20008410000 */
[----:B------:R-:W-:-:S02]  /*4880*/  FSEL R118, R92, RZ, P6 ;  /* 0x000000ff5c767208 */ /* 0x000fc40003000000 */
[----:B------:R-:W-:Y:S01]  /*4890*/  F2FP.F16.F32.PACK_AB R92, R85, R84 ;  /* 0x00000054555c723e */ /* 0x000fe200000000ff */
[----:B------:R-:W-:Y:S01]  /*48a0*/  FMUL.FTZ R84, R84, UR28 ;  /* 0x0000001c54547c20 */ /* 0x000fe20008410000 */
[----:B------:R-:W-:Y:S02]  /*48b0*/  LOP3.LUT P1, RZ, R150, 0xff000000, RZ, 0xc0, !PT ;  /* 0xff00000096ff7812 */ /* 0x000fe4000782c0ff */
[----:B------:R-:W-:Y:S02]  /*48c0*/  LOP3.LUT P4, RZ, R124, 0xff00, RZ, 0xc0, !PT ;  /* 0x0000ff007cff7812 */ /* 0x000fe4000788c0ff */
[----:B------:R-:W-:Y:S02]  /*48d0*/  LOP3.LUT P5, RZ, R150, 0xff00, RZ, 0xc0, !PT ;  /* 0x0000ff0096ff7812 */ /* 0x000fe400078ac0ff */
[----:B------:R-:W-:Y:S02]  /*48e0*/  FSEL R120, R116, RZ, P0 ;  /* 0x000000ff74787208 */ /* 0x000fe40000000000 */
[----:B------:R-:W-:-:S02]  /*48f0*/  LOP3.LUT P6, RZ, R124, 0xff, RZ, 0xc0, !PT ;  /* 0x000000ff7cff7812 */ /* 0x000fc400078cc0ff */
[----:B------:R-:W-:Y:S02]  /*4900*/  LOP3.LUT P0, RZ, R150, 0xff, RZ, 0xc0, !PT ;  /* 0x000000ff96ff7812 */ /* 0x000fe4000780c0ff */
[----:B------:R-:W-:Y:S02]  /*4910*/  F2FP.F16.F32.PACK_AB R86, R117, R86 ;  /* 0x000000567556723e */ /* 0x000fe400000000ff */
[----:B------:R-:W-:Y:S02]  /*4920*/  FSEL R85, R116, RZ, P1 ;  /* 0x000000ff74557208 */ /* 0x000fe40000800000 */
[C---:B------:R-:W-:Y:S02]  /*4930*/  FSEL R117, R112.reuse, RZ, P4 ;  /* 0x000000ff70757208 */ /* 0x040fe40002000000 */
        /* <DEDUP_REMOVED lines=8> */
.L_x_353:
[--C-:B0-----:R-:W-:Y:S01]  /*49c0*/  FFMA.FTZ R113, R145, UR9, R122.reuse ;  /* 0x0000000991717c23 */ /* 0x101fe2000801007a */
[--C-:B------:R-:W-:Y:S01]  /*49d0*/  FFMA.FTZ R84, R139, UR9, R122.reuse ;  /* 0x000000098b547c23 */ /* 0x100fe2000801007a */
[--C-:B------:R-:W-:Y:S01]  /*49e0*/  FFMA.FTZ R114, R146, UR9, R122.reuse ;  /* 0x0000000992727c23 */ /* 0x100fe2000801007a */
[--C-:B-----5:R-:W-:Y:S02]  /*49f0*/  HADD2.F32 R112, -RZ, R19.reuse.H0_H0 ;  /* 0x20000013ff707230 */ /* 0x120fe40000004100 */
[----:B------:R-:W-:Y:S01]  /*4a00*/  FFMA.FTZ R86, R144, UR9, R122 ;  /* 0x0000000990567c23 */ /* 0x000fe2000801007a */
[----:B------:R-:W-:Y:S02]  /*4a10*/  HADD2.F32 R85, -RZ, R18.H0_H0 ;  /* 0x20000012ff557230 */ /* 0x000fe40000004100 */
[----:B------:R-:W-:Y:S01]  /*4a20*/  FADD.FTZ R113, R142, -R113 ;  /* 0x800000718e717221 */ /* 0x000fe20000010000 */
[----:B------:R-:W-:Y:S01]  /*4a30*/  FADD.FTZ R84, R135, -R84 ;  /* 0x8000005487547221 */ /* 0x000fe20000010000 */
[----:B------:R-:W-:-:S02]  /*4a40*/  HADD2.F32 R115, -RZ, R19.H1_H1 ;  /* 0x30000013ff737230 */ /* 0x000fc40000004100 */
[----:B------:R-:W-:Y:S01]  /*4a50*/  FADD.FTZ R114, R143, -R114 ;  /* 0x800000728f727221 */ /* 0x000fe20000010000 */
[----:B------:R-:W-:Y:S02]  /*4a60*/  HADD2.F32 R87, -RZ, R18.H1_H1 ;  /* 0x30000012ff577230 */ /* 0x000fe40000004100 */
[----:B------:R-:W-:Y:S01]  /*4a70*/  FADD.FTZ R86, R133, -R86 ;  /* 0x8000005685567221 */ /* 0x000fe20000010000 */
[----:B------:R-:W-:Y:S01]  /*4a80*/  FFMA.FTZ R120, R113, UR16, R112 ;  /* 0x0000001071787c23 */ /* 0x000fe20008010070 */
[----:B------:R-:W-:Y:S01]  /*4a90*/  FFMA.FTZ R116, R84, UR16, R85 ;  /* 0x0000001054747c23 */ /* 0x000fe20008010055 */
[--C-:B------:R-:W-:Y:S01]  /*4aa0*/  FFMA.FTZ R84, R15, UR9, R122.reuse ;  /* 0x000000090f547c23 */ /* 0x100fe2000801007a */
[----:B------:R-:W-:Y:S01]  /*4ab0*/  FFMA.FTZ R121, R114, UR16, R115 ;  /* 0x0000001072797c23 */ /* 0x000fe20008010073 */
[----:B------:R-:W-:Y:S01]  /*4ac0*/  FFMA.FTZ R118, R86, UR16, R87 ;  /* 0x0000001056767c23 */ /* 0x000fe20008010057 */
[--C-:B------:R-:W-:Y:S01]  /*4ad0*/  FFMA.FTZ R115, R127, UR9, R122.reuse ;  /* 0x000000097f737c23 */ /* 0x100fe2000801007a */
[----:B------:R-:W-:Y:S01]  /*4ae0*/  FFMA.FTZ R119, R134, UR9, R122 ;  /* 0x0000000986777c23 */ /* 0x000fe2000801007a */
[----:B------:R-:W-:-:S02]  /*4af0*/  HADD2.F32 R87, -RZ, R16.H0_H0 ;  /* 0x20000010ff577230 */ /* 0x000fc40000004100 */
[----:B------:R-:W-:Y:S01]  /*4b00*/  FMUL.FTZ R120, R120, UR28 ;  /* 0x0000001c78787c20 */ /* 0x000fe20008410000 */
[----:B------:R-:W-:Y:S01]  /*4b10*/  FFMA.FTZ R85, R126, UR9, R122 ;  /* 0x000000097e557c23 */ /* 0x000fe2000801007a */
[----:B------:R-:W-:Y:S01]  /*4b20*/  FADD.FTZ R84, R7, -R84 ;  /* 0x8000005407547221 */ /* 0x000fe20000010000 */
[----:B------:R-:W-:Y:S01]  /*4b30*/  LOP3.LUT P5, RZ, R125, 0xff0000, RZ, 0xc0, !PT ;  /* 0x00ff00007dff7812 */ /* 0x000fe200078ac0ff */
[--C-:B------:R-:W-:Y:S01]  /*4b40*/  HADD2.F32 R117, -RZ, R17.reuse.H0_H0 ;  /* 0x20000011ff757230 */ /* 0x100fe20000004100 */
[----:B------:R-:W-:Y:S01]  /*4b50*/  LOP3.LUT P6, RZ, R151, 0xff0000, RZ, 0xc0, !PT ;  /* 0x00ff000097ff7812 */ /* 0x000fe200078cc0ff */
[----:B------:R-:W-:Y:S01]  /*4b60*/  HADD2.F32 R114, -RZ, R17.H1_H1 ;  /* 0x30000011ff727230 */ /* 0x000fe20000004100 */
[----:B------:R-:W-:Y:S01]  /*4b70*/  ISETP.GE.U32.AND P1, PT, R124, RZ, PT ;  /* 0x000000ff7c00720c */ /* 0x000fe20003f26070 */
[----:B------:R-:W-:Y:S01]  /*4b80*/  FADD.FTZ R112, R130, -R115 ;  /* 0x8000007382707221 */ /* 0x000fe20000010000 */
[----:B------:R-:W-:Y:S01]  /*4b90*/  FADD.FTZ R119, R128, -R119 ;  /* 0x8000007780777221 */ /* 0x000fe20000010000 */
[----:B------:R-:W-:Y:S01]  /*4ba0*/  ISETP.GE.U32.AND P0, PT, R150, RZ, PT ;  /* 0x000000ff9600720c */ /* 0x000fe20003f06070 */
[----:B------:R-:W-:-:S02]  /*4bb0*/  HADD2.F32 R113, -RZ, R16.H1_H1 ;  /* 0x30000010ff717230 */ /* 0x000fc40000004100 */
[----:B------:R-:W-:Y:S01]  /*4bc0*/  FADD.FTZ R86, R8, -R85 ;  /* 0x8000005508567221 */ /* 0x000fe20000010000 */
[----:B------:R-:W-:Y:S01]  /*4bd0*/  FFMA.FTZ R84, R84, UR16, R87 ;  /* 0x0000001054547c23 */ /* 0x000fe20008010057 */
[----:B------:R-:W-:Y:S01]  /*4be0*/  FSEL R115, R120, RZ, P5 ;  /* 0x000000ff78737208 */ /* 0x000fe20002800000 */
[----:B------:R-:W-:Y:S01]  /*4bf0*/  FMUL.FTZ R121, R121, UR28 ;  /* 0x0000001c79797c20 */ /* 0x000fe20008410000 */
[----:B------:R-:W-:Y:S01]  /*4c00*/  FMUL.FTZ R116, R116, UR28 ;  /* 0x0000001c74747c20 */ /* 0x000fe20008410000 */
[----:B------:R-:W-:Y:S01]  /*4c10*/  LOP3.LUT P4, RZ, R125, 0xff, RZ, 0xc0, !PT ;  /* 0x000000ff7dff7812 */ /* 0x000fe2000788c0ff */
[----:B------:R-:W-:Y:S01]  /*4c20*/  FMUL.FTZ R118, R118, UR28 ;  /* 0x0000001c76767c20 */ /* 0x000fe20008410000 */
[----:B------:R-:W-:Y:S01]  /*4c30*/  LOP3.LUT P5, RZ, R151, 0xff, RZ, 0xc0, !PT ;  /* 0x000000ff97ff7812 */ /* 0x000fe200078ac0ff */
[----:B------:R-:W-:Y:S01]  /*4c40*/  FFMA.FTZ R112, R112, UR16, R117 ;  /* 0x0000001070707c23 */ /* 0x000fe20008010075 */
[----:B------:R-:W-:Y:S01]  /*4c50*/  FSEL R87, R120, RZ, P6 ;  /* 0x000000ff78577208 */ /* 0x000fe20003000000 */
[----:B------:R-:W-:Y:S01]  /*4c60*/  FFMA.FTZ R85, R119, UR16, R114 ;  /* 0x0000001077557c23 */ /* 0x000fe20008010072 */
[C---:B------:R-:W-:Y:S01]  /*4c70*/  ISETP.GE.U32.AND.EX P1, PT, R125.reuse, 0x1000000, PT, P1 ;  /* 0x010000007d00780c */ /* 0x040fe20003f26110 */
[----:B------:R-:W-:Y:S01]  /*4c80*/  FFMA.FTZ R113, R86, UR16, R113 ;  /* 0x0000001056717c23 */ /* 0x000fe20008010071 */
[----:B------:R-:W-:Y:S01]  /*4c90*/  LOP3.LUT P6, RZ, R125, 0xff00, RZ, 0xc0, !PT ;  /* 0x0000ff007dff7812 */ /* 0x000fe200078cc0ff */
[----:B------:R-:W-:Y:S01]  /*4ca0*/  FMUL.FTZ R112, R112, UR28 ;  /* 0x0000001c70707c20 */ /* 0x000fe20008410000 */
[----:B------:R-:W-:Y:S01]  /*4cb0*/  ISETP.GE.U32.AND.EX P0, PT, R151, 0x1000000, PT, P0 ;  /* 0x010000009700780c */ /* 0x000fe20003f06100 */
[----:B------:R-:W-:Y:S01]  /*4cc0*/  FMUL.FTZ R113, R113, UR28 ;  /* 0x0000001c71717c20 */ /* 0x000fe20008410000 */
[----:B------:R-:W-:Y:S01]  /*4cd0*/  FSEL R120, R121, RZ, P1 ;  /* 0x000000ff79787208 */ /* 0x000fe20000800000 */
[----:B------:R-:W-:Y:S01]  /*4ce0*/  FMUL.FTZ R84, R84, UR28 ;  /* 0x0000001c54547c20 */ /* 0x000fe20008410000 */
[----:B------:R-:W-:-:S02]  /*4cf0*/  FSEL R114, R116, RZ, P4 ;  /* 0x000000ff74727208 */ /* 0x000fc40002000000 */
[----:B------:R-:W-:Y:S01]  /*4d00*/  FSEL R86, R116, RZ, P5 ;  /* 0x000000ff74567208 */ /* 0x000fe20002800000 */
[----:B------:R-:W-:Y:S01]  /*4d10*/  FMUL.FTZ R116, R85, UR28 ;  /* 0x0000001c55747c20 */ /* 0x000fe20008410000 */
[----:B------:R-:W-:Y:S02]  /*4d20*/  LOP3.LUT P1, RZ, R151, 0xff00, RZ, 0xc0, !PT ;  /* 0x0000ff0097ff7812 */ /* 0x000fe4000782c0ff */
[----:B------:R-:W-:Y:S02]  /*4d30*/  FSEL R122, R121, RZ, P0 ;  /* 0x000000ff797a7208 */ /* 0x000fe40000000000 */
[----:B------:R-:W-:Y:S02]  /*4d40*/  FSEL R117, R118, RZ, P6 ;  /* 0x000000ff76757208 */ /* 0x000fe40003000000 */
[----:B------:R-:W-:Y:S02]  /*4d50*/  LOP3.LUT P5, RZ, R124, 0xff0000, RZ, 0xc0, !PT ;  /* 0x00ff00007cff7812 */ /* 0x000fe400078ac0ff */
[----:B------:R-:W-:-:S02]  /*4d60*/  LOP3.LUT P6, RZ, R150, 0xff0000, RZ, 0xc0, !PT ;  /* 0x00ff000096ff7812 */ /* 0x000fc400078cc0ff */
[----:B------:R-:W-:Y:S02]  /*4d70*/  LOP3.LUT P0, RZ, R124, 0xff000000, RZ, 0xc0, !PT ;  /* 0xff0000007cff7812 */ /* 0x000fe4000780c0ff */
[----:B------:R-:W-:Y:S02]  /*4d80*/  FSEL R119, R118, RZ, P1 ;  /* 0x000000ff76777208 */ /* 0x000fe40000800000 */
[----:B------:R-:W-:Y:S02]  /*4d90*/  LOP3.LUT P1, RZ, R150, 0xff000000, RZ, 0xc0, !PT ;  /* 0xff00000096ff7812 */ /* 0x000fe4000782c0ff */
[C---:B------:R-:W-:Y:S02]  /*4da0*/  FSEL R118, R112.reuse, RZ, P5 ;  /* 0x000000ff70767208 */ /* 0x040fe40002800000 */
[----:B------:R-:W-:Y:S02]  /*4db0*/  FSEL R85, R112, RZ, P6 ;  /* 0x000000ff70557208 */ /* 0x000fe40003000000 */
[----:B------:R-:W-:-:S02]  /*4dc0*/  FSEL R121, R116, RZ, P0 ;  /* 0x000000ff74797208 */ /* 0x000fc40000000000 */
[----:B------:R-:W-:Y:S02]  /*4dd0*/  LOP3.LUT P4, RZ, R124, 0xff00, RZ, 0xc0, !PT ;  /* 0x0000ff007cff7812 */ /* 0x000fe4000788c0ff */
[----:B------:R-:W-:Y:S02]  /*4de0*/  LOP3.LUT P5, RZ, R150, 0xff00, RZ, 0xc0, !PT ;  /* 0x0000ff0096ff7812 */ /* 0x000fe400078ac0ff */
[----:B------:R-:W-:Y:S02]  /*4df0*/  LOP3.LUT P6, RZ, R124, 0xff, RZ, 0xc0, !PT ;  /* 0x000000ff7cff7812 */ /* 0x000fe400078cc0ff */
[----:B------:R-:W-:Y:S02]  /*4e00*/  LOP3.LUT P0, RZ, R150, 0xff, RZ, 0xc0, !PT ;  /* 0x000000ff96ff7812 */ /* 0x000fe4000780c0ff */
[----:B------:R-:W-:Y:S02]  /*4e10*/  F2FP.F16.F32.PACK_AB R115, R120, R115 ;  /* 0x000000737873723e */ /* 0x000fe400000000ff */
[----:B------:R-:W-:-:S02]  /*4e20*/  F2FP.F16.F32.PACK_AB R86, R119, R86 ;  /* 0x000000567756723e */ /* 0x000fc400000000ff */
[----:B------:R-:W-:Y:S02]  /*4e30*/  F2FP.F16.F32.PACK_AB R114, R117, R114 ;  /* 0x000000727572723e */ /* 0x000fe400000000ff */
        /* <DEDUP_REMOVED lines=11> */
.L_x_352:
[----:B------:R-:W-:-:S04]  /*4ef0*/  UISETP.NE.U32.AND UP4, UPT, UR10, URZ, UPT ;  /* 0x000000ff0a00728c */ /* 0x000fc8000bf85070 */
[----:B------:R-:W-:-:S09]  /*4f00*/  UISETP.NE.AND.EX UP4, UPT, UR11, URZ, UPT, UP4 ;  /* 0x000000ff0b00728c */ /* 0x000fd2000bf85340 */
[----:B------:R-:W-:Y:S05]  /*4f10*/  BRA.U !UP4, `(.L_x_355) ;  /* 0x000000050c3c7547 */ /* 0x000fea000b800000 */
[--C-:B0-----:R-:W-:Y:S01]  /*4f20*/  FFMA.FTZ R84, R146, UR9, R122.reuse ;  /* 0x0000000992547c23 */ /* 0x101fe2000801007a */
[--C-:B------:R-:W-:Y:S01]  /*4f30*/  FFMA.FTZ R85, R145, UR9, R122.reuse ;  /* 0x0000000991557c23 */ /* 0x100fe2000801007a */
[----:B-----5:R-:W-:Y:S01]  /*4f40*/  ISETP.GE.U32.AND P0, PT, R150, RZ, PT ;  /* 0x000000ff9600720c */ /* 0x020fe20003f06070 */
[----:B------:R-:W-:Y:S01]  /*4f50*/  FFMA.FTZ R112, R144, UR9, R122 ;  /* 0x0000000990707c23 */ /* 0x000fe2000801007a */
[----:B------:R-:W-:Y:S01]  /*4f60*/  FADD.FTZ R84, R143, -R84 ;  /* 0x800000548f547221 */ /* 0x000fe20000010000 */
[----:B------:R-:W-:Y:S01]  /*4f70*/  FADD.FTZ R85, R142, -R85 ;  /* 0x800000558e557221 */ /* 0x000fe20000010000 */
[----:B------:R-:W-:Y:S01]  /*4f80*/  ISETP.GE.U32.AND.EX P0, PT, R151, 0x1000000, PT, P0 ;  /* 0x010000009700780c */ /* 0x000fe20003f06100 */
[----:B------:R-:W-:Y:S01]  /*4f90*/  FFMA.FTZ R113, R134, UR9, R122 ;  /* 0x0000000986717c23 */ /* 0x000fe2000801007a */
[----:B------:R-:W-:Y:S01]  /*4fa0*/  FMUL.FTZ R84, R84, UR16 ;  /* 0x0000001054547c20 */ /* 0x000fe20008410000 */
[----:B------:R-:W-:Y:S01]  /*4fb0*/  FMUL.FTZ R95, R85, UR16 ;  /* 0x00000010555f7c20 */ /* 0x000fe20008410000 */
[----:B------:R-:W-:Y:S01]  /*4fc0*/  LOP3.LUT P1, RZ, R151, 0xff0000, RZ, 0xc0, !PT ;  /* 0x00ff000097ff7812 */ /* 0x000fe2000782c0ff */
[----:B------:R-:W-:Y:S01]  /*4fd0*/  FADD.FTZ R85, R133, -R112 ;  /* 0x8000007085557221 */ /* 0x000fe20000010000 */
[C---:B------:R-:W-:Y:S01]  /*4fe0*/  FMUL.FTZ R92, R84.reuse, UR28 ;  /* 0x0000001c545c7c20 */ /* 0x040fe20008410000 */
[----:B------:R-:W-:Y:S01]  /*4ff0*/  FMUL.FTZ R86, R95, UR28 ;  /* 0x0000001c5f567c20 */ /* 0x000fe20008410000 */
[----:B------:R-:W-:Y:S01]  /*5000*/  F2FP.F16.F32.PACK_AB R95, R84, R95 ;  /* 0x0000005f545f723e */ /* 0x000fe200000000ff */
[----:B------:R-:W-:Y:S01]  /*5010*/  FFMA.FTZ R84, R139, UR9, R122 ;  /* 0x000000098b547c23 */ /* 0x000fe2000801007a */
[----:B------:R-:W-:Y:S01]  /*5020*/  FMUL.FTZ R85, R85, UR16 ;  /* 0x0000001055557c20 */ /* 0x000fe20008410000 */
[----:B------:R-:W-:Y:S01]  /*5030*/  FSEL R94, R92, RZ, P0 ;  /* 0x000000ff5c5e7208 */ /* 0x000fe20000000000 */
[----:B------:R-:W-:Y:S01]  /*5040*/  FADD.FTZ R112, R128, -R113 ;  /* 0x8000007180707221 */ /* 0x000fe20000010000 */
[----:B------:R-:W-:Y:S01]  /*5050*/  FSEL R87, R86, RZ, P1 ;  /* 0x000000ff56577208 */ /* 0x000fe20000800000 */
[----:B------:R-:W-:Y:S01]  /*5060*/  FADD.FTZ R84, R135, -R84 ;  /* 0x8000005487547221 */ /* 0x000fe20000010000 */
[----:B------:R-:W-:Y:S01]  /*5070*/  ISETP.GE.U32.AND P0, PT, R124, RZ, PT ;  /* 0x000000ff7c00720c */ /* 0x000fe20003f06070 */
[----:B------:R-:W-:Y:S01]  /*5080*/  FMUL.FTZ R112, R112, UR16 ;  /* 0x0000001070707c20 */ /* 0x000fe20008410000 */
[----:B------:R-:W-:Y:S01]  /*5090*/  F2FP.F16.F32.PACK_AB R87, R94, R87 ;  /* 0x000000575e57723e */ /* 0x000fe200000000ff */
[----:B------:R-:W-:Y:S01]  /*50a0*/  FMUL.FTZ R94, R84, UR16 ;  /* 0x00000010545e7c20 */ /* 0x000fe20008410000 */
[C---:B------:R-:W-:Y:S01]  /*50b0*/  LOP3.LUT P1, RZ, R125.reuse, 0xff0000, RZ, 0xc0, !PT ;  /* 0x00ff00007dff7812 */ /* 0x040fe2000782c0ff */
[----:B------:R-:W-:Y:S01]  /*50c0*/  FMUL.FTZ R116, R112, UR28 ;  /* 0x0000001c70747c20 */ /* 0x000fe20008410000 */
[----:B------:R-:W-:Y:S01]  /*50d0*/  ISETP.GE.U32.AND.EX P0, PT, R125, 0x1000000, PT, P0 ;  /* 0x010000007d00780c */ /* 0x000fe20003f06100 */
[----:B------:R-:W-:Y:S01]  /*50e0*/  FMUL.FTZ R84, R94, UR28 ;  /* 0x0000001c5e547c20 */ /* 0x000fe20008410000 */
[C---:B------:R-:W-:Y:S01]  /*50f0*/  F2FP.F16.F32.PACK_AB R94, R85.reuse, R94 ;  /* 0x0000005e555e723e */ /* 0x040fe200000000ff */
[----:B------:R-:W-:Y:S01]  /*5100*/  FMUL.FTZ R85, R85, UR28 ;  /* 0x0000001c55557c20 */ /* 0x000fe20008410000 */
[----:B------:R-:W-:-:S02]  /*5110*/  LOP3.LUT P6, RZ, R151, 0xff, RZ, 0xc0, !PT ;  /* 0x000000ff97ff7812 */ /* 0x000fc400078cc0ff */
[----:B------:R-:W-:Y:S02]  /*5120*/  LOP3.LUT P5, RZ, R151, 0xff00, RZ, 0xc0, !PT ;  /* 0x0000ff0097ff7812 */ /* 0x000fe400078ac0ff */
[----:B------:R-:W-:Y:S02]  /*5130*/  FSEL R92, R92, RZ, P0 ;  /* 0x000000ff5c5c7208 */ /* 0x000fe40000000000 */
[----:B------:R-:W-:Y:S02]  /*5140*/  FSEL R115, R86, RZ, P1 ;  /* 0x000000ff56737208 */ /* 0x000fe40000800000 */
[C---:B------:R-:W-:Y:S02]  /*5150*/  LOP3.LUT P4, RZ, R125.reuse, 0xff, RZ, 0xc0, !PT ;  /* 0x000000ff7dff7812 */ /* 0x040fe4000788c0ff */
[----:B------:R-:W-:Y:S02]  /*5160*/  LOP3.LUT P0, RZ, R125, 0xff00, RZ, 0xc0, !PT ;  /* 0x0000ff007dff7812 */ /* 0x000fe4000780c0ff */
[----:B------:R-:W-:-:S02]  /*5170*/  FSEL R86, R84, RZ, P6 ;  /* 0x000000ff54567208 */ /* 0x000fc40003000000 */
[C---:B------:R-:W-:Y:S02]  /*5180*/  FSEL R93, R85.reuse, RZ, P5 ;  /* 0x000000ff555d7208 */ /* 0x040fe40002800000 */
[----:B------:R-:W-:Y:S02]  /*5190*/  FSEL R114, R84, RZ, P4 ;  /* 0x000000ff54727208 */ /* 0x000fe40002000000 */
[----:B------:R-:W-:Y:S02]  /*51a0*/  FSEL R85, R85, RZ, P0 ;  /* 0x000000ff55557208 */ /* 0x000fe40000000000 */
[----:B------:R-:W-:Y:S01]  /*51b0*/  F2FP.F16.F32.PACK_AB R86, R93, R86 ;  /* 0x000000565d56723e */ /* 0x000fe200000000ff */
[--C-:B------:R-:W-:Y:S01]  /*51c0*/  FFMA.FTZ R93, R127, UR9, R122.reuse ;  /* 0x000000097f5d7c23 */ /* 0x100fe2000801007a */
[----:B------:R-:W-:Y:S01]  /*51d0*/  F2FP.F16.F32.PACK_AB R114, R85, R114 ;  /* 0x000000725572723e */ /* 0x000fe200000000ff */
[--C-:B------:R-:W-:Y:S01]  /*51e0*/  FFMA.FTZ R85, R126, UR9, R122.reuse ;  /* 0x000000097e557c23 */ /* 0x100fe2000801007a */
[----:B------:R-:W-:Y:S01]  /*51f0*/  FFMA.FTZ R122, R15, UR9, R122 ;  /* 0x000000090f7a7c23 */ /* 0x000fe2000801007a */
[----:B------:R-:W-:Y:S01]  /*5200*/  FADD.FTZ R93, R130, -R93 ;  /* 0x8000005d825d7221 */ /* 0x000fe20000010000 */
[----:B------:R-:W-:Y:S01]  /*5210*/  F2FP.F16.F32.PACK_AB R115, R92, R115 ;  /* 0x000000735c73723e */ /* 0x000fe200000000ff */
        /* <DEDUP_REMOVED lines=9> */
[----:B------:R-:W-:Y:S01]  /*52b0*/  F2FP.F16.F32.PACK_AB R93, R112, R93 ;  /* 0x0000005d705d723e */ /* 0x000fe200000000ff */
[C---:B------:R-:W-:Y:S01]  /*52c0*/  FMUL.FTZ R112, R85.reuse, UR28 ;  /* 0x0000001c55707c20 */ /* 0x040fe20008410000 */
[C---:B------:R-:W-:Y:S02]  /*52d0*/  FSEL R113, R92.reuse, RZ, P5 ;  /* 0x000000ff5c717208 */ /* 0x040fe40002800000 */
[----:B------:R-:W-:Y:S02]  /*52e0*/  FSEL R118, R92, RZ, P6 ;  /* 0x000000ff5c767208 */ /* 0x000fe40003000000 */
[----:B------:R-:W-:Y:S01]  /*52f0*/  F2FP.F16.F32.PACK_AB R92, R85, R84 ;  /* 0x00000054555c723e */ /* 0x000fe200000000ff */
[----:B------:R-:W-:Y:S01]  /*5300*/  FMUL.FTZ R84, R84, UR28 ;  /* 0x0000001c54547c20 */ /* 0x000fe20008410000 */
[----:B------:R-:W-:Y:S02]  /*5310*/  LOP3.LUT P1, RZ, R150, 0xff000000, RZ, 0xc0, !PT ;  /* 0xff00000096ff7812 */ /* 0x000fe4000782c0ff */
[----:B------:R-:W-:-:S02]  /*5320*/  LOP3.LUT P4, RZ, R124, 0xff00, RZ, 0xc0, !PT ;  /* 0x0000ff007cff7812 */ /* 0x000fc4000788c0ff */
[----:B------:R-:W-:Y:S02]  /*5330*/  LOP3.LUT P5, RZ, R150, 0xff00, RZ, 0xc0, !PT ;  /* 0x0000ff0096ff7812 */ /* 0x000fe400078ac0ff */
[----:B------:R-:W-:Y:S02]  /*5340*/  FSEL R120, R116, RZ, P0 ;  /* 0x000000ff74787208 */ /* 0x000fe40000000000 */
        /* <DEDUP_REMOVED lines=12> */
.L_x_355:
[--C-:B0-----:R-:W-:Y:S01]  /*5410*/  FFMA.FTZ R84, R146, UR9, R122.reuse ;  /* 0x0000000992547c23 */ /* 0x101fe2000801007a */
        /* <DEDUP_REMOVED lines=20> */
[C---:B------:R-:W-:Y:S02]  /*5560*/  LOP3.LUT P1, RZ, R125.reuse, 0xff0000, RZ, 0xc0, !PT ;  /* 0x00ff00007dff7812 */ /* 0x040fe4000782c0ff */
[----:B------:R-:W-:Y:S01]  /*5570*/  ISETP.GE.U32.AND P0, PT, R124, RZ, PT ;  /* 0x000000ff7c00720c */ /* 0x000fe20003f06070 */
[----:B------:R-:W-:Y:S01]  /*5580*/  FMUL.FTZ R84, R84, UR28 ;  /* 0x0000001c54547c20 */ /* 0x000fe20008410000 */
[----:B------:R-:W-:Y:S02]  /*5590*/  FSEL R115, R112, RZ, P1 ;  /* 0x000000ff70737208 */ /* 0x000fe40000800000 */
[C---:B------:R-:W-:Y:S02]  /*55a0*/  ISETP.GE.U32.AND.EX P0, PT, R125.reuse, 0x1000000, PT, P0 ;  /* 0x010000007d00780c */ /* 0x040fe40003f06100 */
[----:B------:R-:W-:-:S02]  /*55b0*/  LOP3.LUT P1, RZ, R125, 0xff00, RZ, 0xc0, !PT ;  /* 0x0000ff007dff7812 */ /* 0x000fc4000782c0ff */
[----:B------:R-:W-:Y:S02]  /*55c0*/  LOP3.LUT P4, RZ, R125, 0xff, RZ, 0xc0, !PT ;  /* 0x000000ff7dff7812 */ /* 0x000fe4000788c0ff */
[----:B------:R-:W-:Y:S02]  /*55d0*/  FSEL R112, R113, RZ, P0 ;  /* 0x000000ff71707208 */ /* 0x000fe40000000000 */
[----:B------:R-:W-:Y:S02]  /*55e0*/  F2FP.F16.F32.PACK_AB R87, R114, R87 ;  /* 0x000000577257723e */ /* 0x000fe400000000ff */
        /* <DEDUP_REMOVED lines=8> */
[----:B------:R-:W-:Y:S01]  /*5670*/  FSEL R86, R84, RZ, P5 ;  /* 0x000000ff54567208 */ /* 0x000fe20002800000 */
[----:B------:R-:W-:Y:S01]  /*5680*/  FMUL.FTZ R84, R85, UR16 ;  /* 0x0000001055547c20 */ /* 0x000fe20008410000 */
[--C-:B------:R-:W-:Y:S01]  /*5690*/  FFMA.FTZ R85, R126, UR9, R122.reuse ;  /* 0x000000097e557c23 */ /* 0x100fe2000801007a */
[----:B------:R-:W-:Y:S01]  /*56a0*/  FADD.FTZ R113, R128, -R113 ;  /* 0x8000007180717221 */ /* 0x000fe20000010000 */
[----:B------:R-:W-:Y:S01]  /*56b0*/  FFMA.FTZ R122, R15, UR9, R122 ;  /* 0x000000090f7a7c23 */ /* 0x000fe2000801007a */
[----:B------:R-:W-:Y:S01]  /*56c0*/  F2FP.F16.F32.PACK_AB R115, R112, R115 ;  /* 0x000000737073723e */ /* 0x000fe200000000ff */
[----:B------:R-:W-:Y:S01]  /*56d0*/  FADD.FTZ R85, R8, -R85 ;  /* 0x8000005508557221 */ /* 0x000fe20000010000 */
        /* <DEDUP_REMOVED lines=28> */
[----:B------:R-:W-:Y:S01]  /*58a0*/  F2FP.F16.F32.PACK_AB R112, R117, R112 ;  /* 0x000000707570723e */ /* 0x000fe200000000ff */
[----:B------:R-:W-:Y:S06]  /*58b0*/  BRA `(.L_x_354) ;  /* 0x0000000c00e07947 */ /* 0x000fec0003800000 */
.L_x_351:
        /* <DEDUP_REMOVED lines=8> */
[----:B-----5:R-:W-:Y:S02]  /*5940*/  HADD2.F32 R114, -RZ, R19.H0_H0 ;  /* 0x20000013ff727230 */ /* 0x020fe40000004100 */
[--C-:B------:R-:W-:Y:S01]  /*5950*/  FFMA.FTZ R92, R139, UR9, R122.reuse ;  /* 0x000000098b5c7c23 */ /* 0x100fe2000801007a */
[--C-:B------:R-:W-:Y:S02]  /*5960*/  HADD2.F32 R112, -RZ, R18.reuse.H1_H1 ;  /* 0x30000012ff707230 */ /* 0x100fe40000004100 */
[----:B------:R-:W-:Y:S01]  /*5970*/  FADD.FTZ R113, R142, -R95 ;  /* 0x8000005f8e717221 */ /* 0x000fe20000010000 */
[----:B------:R-:W-:Y:S01]  /*5980*/  FFMA.FTZ R116, R146, UR9, R122 ;  /* 0x0000000992747c23 */ /* 0x000fe2000801007a */
[----:B------:R-:W-:Y:S01]  /*5990*/  FADD.FTZ R95, R133, -R94 ;  /* 0x8000005e855f7221 */ /* 0x000fe20000010000 */
[----:B------:R-:W-:-:S02]  /*59a0*/  HADD2.F32 R93, -RZ, R18.H0_H0 ;  /* 0x20000012ff5d7230 */ /* 0x000fc40000004100 */
[----:B------:R-:W-:Y:S01]  /*59b0*/  FADD.FTZ R92, R135, -R92 ;  /* 0x8000005c875c7221 */ /* 0x000fe20000010000 */
[----:B------:R-:W-:Y:S02]  /*59c0*/  HADD2.F32 R115, -RZ, R19.H1_H1 ;  /* 0x30000013ff737230 */ /* 0x000fe40000004100 */
[----:B------:R-:W-:Y:S01]  /*59d0*/  FFMA.FTZ R118, R113, UR16, R114 ;  /* 0x0000001071767c23 */ /* 0x000fe20008010072 */
[----:B------:R-:W-:Y:S01]  /*59e0*/  FADD.FTZ R116, R143, -R116 ;  /* 0x800000748f747221 */ /* 0x000fe20000010000 */
[----:B------:R-:W-:Y:S01]  /*59f0*/  FFMA.FTZ R119, R95, UR16, R112 ;  /* 0x000000105f777c23 */ /* 0x000fe20008010070 */
[--C-:B------:R-:W-:Y:S01]  /*5a00*/  FFMA.FTZ R113, R127, UR9, R122.reuse ;  /* 0x000000097f717c23 */ /* 0x100fe2000801007a */
[--C-:B------:R-:W-:Y:S01]  /*5a10*/  FFMA.FTZ R95, R126, UR9, R122.reuse ;  /* 0x000000097e5f7c23 */ /* 0x100fe2000801007a */
[----:B------:R-:W-:Y:S01]  /*5a20*/  FFMA.FTZ R94, R92, UR16, R93 ;  /* 0x000000105c5e7c23 */ /* 0x000fe2000801005d */
[----:B------:R-:W-:Y:S01]  /*5a30*/  FFMA.FTZ R92, R15, UR9, R122 ;  /* 0x000000090f5c7c23 */ /* 0x000fe2000801007a */
[----:B------:R-:W-:-:S02]  /*5a40*/  HADD2.F32 R114, -RZ, R17.H0_H0 ;  /* 0x20000011ff727230 */ /* 0x000fc40000004100 */
[----:B------:R-:W-:Y:S01]  /*5a50*/  FFMA.FTZ R121, R116, UR16, R115 ;  /* 0x0000001074797c23 */ /* 0x000fe20008010073 */
        /* <DEDUP_REMOVED lines=46> */
.L_x_357:
[--C-:B0-----:R-:W-:Y:S01]  /*5d40*/  FFMA.FTZ R113, R145, UR9, R122.reuse ;  /* 0x0000000991717c23 */ /* 0x101fe2000801007a */
[--C-:B-----5:R-:W-:Y:S02]  /*5d50*/  HADD2.F32 R115, -RZ, R19.reuse.H0_H0 ;  /* 0x20000013ff737230 */ /* 0x120fe40000004100 */
[--C-:B------:R-:W-:Y:S01]  /*5d60*/  FFMA.FTZ R116, R146, UR9, R122.reuse ;  /* 0x0000000992747c23 */ /* 0x100fe2000801007a */
[--C-:B------:R-:W-:Y:S01]  /*5d70*/  FFMA.FTZ R114, R139, UR9, R122.reuse ;  /* 0x000000098b727c23 */ /* 0x100fe2000801007a */
[----:B------:R-:W-:Y:S01]  /*5d80*/  FADD.FTZ R112, R142, -R113 ;  /* 0x800000718e707221 */ /* 0x000fe20000010000 */
[--C-:B------:R-:W-:Y:S01]  /*5d90*/  FFMA.FTZ R118, R144, UR9, R122.reuse ;  /* 0x0000000990767c23 */ /* 0x100fe2000801007a */
[----:B------:R-:W-:Y:S01]  /*5da0*/  FFMA.FTZ R113, R127, UR9, R122 ;  /* 0x000000097f717c23 */ /* 0x000fe2000801007a */
[----:B------:R-:W-:Y:S02]  /*5db0*/  HADD2.F32 R121, -RZ, R19.H1_H1 ;  /* 0x30000013ff797230 */ /* 0x000fe40000004100 */
[----:B------:R-:W-:Y:S01]  /*5dc0*/  FFMA.FTZ R112, R112, UR16, R115 ;  /* 0x0000001070707c23 */ /* 0x000fe20008010073 */
[----:B------:R-:W-:-:S02]  /*5dd0*/  HADD2.F32 R119, -RZ, R18.H1_H1 ;  /* 0x30000012ff777230 */ /* 0x000fc40000004100 */
[----:B------:R-:W-:Y:S01]  /*5de0*/  FADD.FTZ R120, R143, -R116 ;  /* 0x800000748f787221 */ /* 0x000fe20000010000 */
[----:B------:R-:W-:Y:S02]  /*5df0*/  HADD2.F32 R117, -RZ, R18.H0_H0 ;  /* 0x20000012ff757230 */ /* 0x000fe40000004100 */
[----:B------:R-:W-:Y:S01]  /*5e00*/  FADD.FTZ R116, R135, -R114 ;  /* 0x8000007287747221 */ /* 0x000fe20000010000 */
[----:B------:R-:W-:Y:S01]  /*5e10*/  FADD.FTZ R118, R133, -R118 ;  /* 0x8000007685767221 */ /* 0x000fe20000010000 */
[--C-:B------:R-:W-:Y:S02]  /*5e20*/  HADD2.F32 R115, -RZ, R17.reuse.H0_H0 ;  /* 0x20000011ff737230 */ /* 0x100fe40000004100 */
[----:B------:R-:W-:Y:S01]  /*5e30*/  FADD.FTZ R114, R130, -R113 ;  /* 0x8000007182727221 */ /* 0x000fe20000010000 */
[----:B------:R-:W-:Y:S01]  /*5e40*/  FFMA.FTZ R123, R120, UR16, R121 ;  /* 0x00000010787b7c23 */ /* 0x000fe20008010079 */
[----:B------:R-:W-:Y:S01]  /*5e50*/  FFMA.FTZ R113, R118, UR16, R119 ;  /* 0x0000001076717c23 */ /* 0x000fe20008010077 */
[----:B------:R-:W-:Y:S01]  /*5e60*/  FFMA.FTZ R121, R116, UR16, R117 ;  /* 0x0000001074797c23 */ /* 0x000fe20008010075 */
[----:B------:R-:W-:Y:S01]  /*5e70*/  FFMA.FTZ R118, R114, UR16, R115 ;  /* 0x0000001072767c23 */ /* 0x000fe20008010073 */
[--C-:B------:R-:W-:Y:S01]  /*5e80*/  FFMA.FTZ R117, R134, UR9, R122.reuse ;  /* 0x0000000986757c23 */ /* 0x100fe2000801007a */
[--C-:B------:R-:W-:Y:S01]  /*5e90*/  FFMA.FTZ R115, R126, UR9, R122.reuse ;  /* 0x000000097e737c23 */ /* 0x100fe2000801007a */
[----:B------:R-:W-:Y:S01]  /*5ea0*/  FFMA.FTZ R114, R15, UR9, R122 ;  /* 0x000000090f727c23 */ /* 0x000fe2000801007a */
[----:B------:R-:W-:-:S02]  /*5eb0*/  HADD2.F32 R120, -RZ, R17.H1_H1 ;  /* 0x30000011ff787230 */ /* 0x000fc40000004100 */
[----:B------:R-:W-:Y:S01]  /*5ec0*/  FADD.FTZ R119, R128, -R117 ;  /* 0x8000007580777221 */ /* 0x000fe20000010000 */
[----:B------:R-:W-:Y:S01]  /*5ed0*/  FADD.FTZ R116, R8, -R115 ;  /* 0x8000007308747221 */ /* 0x000fe20000010000 */
[--C-:B------:R-:W-:Y:S02]  /*5ee0*/  HADD2.F32 R115, -RZ, R16.reuse.H0_H0 ;  /* 0x20000010ff737230 */ /* 0x100fe40000004100 */
[----:B------:R-:W-:Y:S01]  /*5ef0*/  FADD.FTZ R114, R7, -R114 ;  /* 0x8000007207727221 */ /* 0x000fe20000010000 */
[----:B------:R-:W-:Y:S01]  /*5f00*/  HADD2.F32 R117, -RZ, R16.H1_H1 ;  /* 0x30000010ff757230 */ /* 0x000fe20000004100 */
[----:B------:R-:W-:Y:S01]  /*5f10*/  ISETP.GE.U32.AND P0, PT, R124, RZ, PT ;  /* 0x000000ff7c00720c */ /* 0x000fe20003f06070 */
        /* <DEDUP_REMOVED lines=8> */
[C---:B------:R-:W-:Y:S01]  /*5fa0*/  LOP3.LUT P4, RZ, R125.reuse, 0xff, RZ, 0xc0, !PT ;  /* 0x000000ff7dff7812 */ /* 0x040fe2000788c0ff */
[----:B------:R-:W-:Y:S01]  /*5fb0*/  FMUL.FTZ R118, R118, UR28 ;  /* 0x0000001c76767c20 */ /* 0x000fe20008410000 */
[----:B------:R-:W-:Y:S01]  /*5fc0*/  ISETP.GE.U32.AND.EX P0, PT, R125, 0x1000000, PT, P0 ;  /* 0x010000007d00780c */ /* 0x000fe20003f06100 */
        /* <DEDUP_REMOVED lines=21> */
.L_x_356:
[----:B------:R-:W-:-:S04]  /*6120*/  UISETP.NE.U32.AND UP4, UPT, UR10, URZ, UPT ;  /* 0x000000ff0a00728c */ /* 0x000fc8000bf85070 */
[----:B------:R-:W-:-:S09]  /*6130*/  UISETP.NE.AND.EX UP4, UPT, UR11, URZ, UPT, UP4 ;  /* 0x000000ff0b00728c */ /* 0x000fd2000bf85340 */
[----:B------:R-:W-:Y:S05]  /*6140*/  BRA.U !UP4, `(.L_x_358) ;  /* 0x000000010ce87547 */ /* 0x000fea000b800000 */
[--C-:B0-----:R-:W-:Y:S01]  /*6150*/  FFMA.FTZ R92, R146, UR9, R122.reuse ;  /* 0x00000009925c7c23 */ /* 0x101fe2000801007a */
[--C-:B------:R-:W-:Y:S01]  /*6160*/  FFMA.FTZ R93, R145, UR9, R122.reuse ;  /* 0x00000009915d7c23 */ /* 0x100fe2000801007a */
[--C-:B------:R-:W-:Y:S01]  /*6170*/  FFMA.FTZ R113, R127, UR9, R122.reuse ;  /* 0x000000097f717c23 */ /* 0x100fe2000801007a */
[----:B------:R-:W-:Y:S01]  /*6180*/  FFMA.FTZ R117, R134, UR9, R122 ;  /* 0x0000000986757c23 */ /* 0x000fe2000801007a */
[----:B------:R-:W-:Y:S01]  /*6190*/  FADD.FTZ R94, R143, -R92 ;  /* 0x8000005c8f5e7221 */ /* 0x000fe20000010000 */
[----:B------:R-:W-:Y:S01]  /*61a0*/  FADD.FTZ R93, R142, -R93 ;  /* 0x8000005d8e5d7221 */ /* 0x000fe20000010000 */
[--C-:B------:R-:W-:Y:S01]  /*61b0*/  FFMA.FTZ R92, R139, UR9, R122.reuse ;  /* 0x000000098b5c7c23 */ /* 0x100fe2000801007a */
[----:B------:R-:W-:Y:S01]  /*61c0*/  FFMA.FTZ R116, R144, UR9, R122 ;  /* 0x0000000990747c23 */ /* 0x000fe2000801007a */
[----:B------:R-:W-:Y:S01]  /*61d0*/  FMUL.FTZ R94, R94, UR16 ;  /* 0x000000105e5e7c20 */ /* 0x000fe20008410000 */
[----:B------:R-:W-:Y:S01]  /*61e0*/  FMUL.FTZ R93, R93, UR16 ;  /* 0x000000105d5d7c20 */ /* 0x000fe20008410000 */
[----:B------:R-:W-:Y:S01]  /*61f0*/  FADD.FTZ R92, R135, -R92 ;  /* 0x8000005c875c7221 */ /* 0x000fe20000010000 */
[----:B------:R-:W-:Y:S01]  /*6200*/  FADD.FTZ R113, R130, -R113 ;  /* 0x8000007182717221 */ /* 0x000fe20000010000 */
[C---:B------:R-:W-:Y:S01]  /*6210*/  FMUL.FTZ R115, R94.reuse, UR28 ;  /* 0x0000001c5e737c20 */ /* 0x040fe20008410000 */
[----:B------:R-:W-:Y:S01]  /*6220*/  FMUL.FTZ R112, R93, UR28 ;  /* 0x0000001c5d707c20 */ /* 0x000fe20008410000 */
[----:B------:R-:W-:Y:S01]  /*6230*/  F2FP.F16.F32.PACK_AB R95, R94, R93 ;  /* 0x0000005d5e5f723e */ /* 0x000fe200000000ff */
[----:B------:R-:W-:Y:S01]  /*6240*/  FMUL.FTZ R94, R92, UR16 ;  /* 0x000000105c5e7c20 */ /* 0x000fe20008410000 */
[--C-:B------:R-:W-:Y:S01]  /*6250*/  FFMA.FTZ R92, R15, UR9, R122.reuse ;  /* 0x000000090f5c7c23 */ /* 0x100fe2000801007a */
[----:B------:R-:W-:Y:S01]  /*6260*/  FFMA.FTZ R93, R126, UR9, R122 ;  /* 0x000000097e5d7c23 */ /* 0x000fe2000801007a */
        /* <DEDUP_REMOVED lines=15> */
[----:B------:R-:W-:-:S02]  /*6360*/  ISETP.GE.U32.AND.EX P0, PT, R125, 0x1000000, PT, P0 ;  /* 0x010000007d00780c */ /* 0x000fc40003f06100 */
[----:B------:R-:W-:Y:S01]  /*6370*/  F2FP.F16.F32.PACK_AB R93, R118, R113 ;  /* 0x00000071765d723e */ /* 0x000fe200000000ff */
[----:B------:R-:W-:Y:S01]  /*6380*/  FMUL.FTZ R113, R92, UR28 ;  /* 0x0000001c5c717c20 */ /* 0x000fe20008410000 */
[----:B------:R-:W-:Y:S01]  /*6390*/  F2FP.F16.F32.PACK_AB R94, R119, R94 ;  /* 0x0000005e775e723e */ /* 0x000fe200000000ff */
[----:B------:R-:W-:Y:S01]  /*63a0*/  FMUL.FTZ R119, R118, UR28 ;  /* 0x0000001c76777c20 */ /* 0x000fe20008410000 */
[C---:B------:R-:W-:Y:S01]  /*63b0*/  F2FP.F16.F32.PACK_AB R92, R117.reuse, R92 ;  /* 0x0000005c755c723e */ /* 0x040fe200000000ff */
[----:B------:R-:W-:Y:S01]  /*63c0*/  FMUL.FTZ R117, R117, UR28 ;  /* 0x0000001c75757c20 */ /* 0x000fe20008410000 */
[----:B------:R-:W-:Y:S02]  /*63d0*/  LOP3.LUT P6, RZ, R124, 0xff0000, RZ, 0xc0, !PT ;  /* 0x00ff00007cff7812 */ /* 0x000fe400078cc0ff */
[----:B------:R-:W-:Y:S02]  /*63e0*/  FSEL R115, R115, RZ, P0 ;  /* 0x000000ff73737208 */ /* 0x000fe40000000000 */
[----:B------:R-:W-:-:S02]  /*63f0*/  FSEL R112, R112, RZ, P5 ;  /* 0x000000ff70707208 */ /* 0x000fc40002800000 */
[----:B------:R-:W-:Y:S02]  /*6400*/  FSEL R114, R114, RZ, P4 ;  /* 0x000000ff72727208 */ /* 0x000fe40002000000 */
[----:B------:R-:W-:Y:S02]  /*6410*/  LOP3.LUT P1, RZ, R125, 0xff00, RZ, 0xc0, !PT ;  /* 0x0000ff007dff7812 */ /* 0x000fe4000782c0ff */
        /* <DEDUP_REMOVED lines=13> */
.L_x_358:
[--C-:B0-----:R-:W-:Y:S01]  /*64f0*/  FFMA.FTZ R113, R145, UR9, R122.reuse ;  /* 0x0000000991717c23 */ /* 0x101fe2000801007a */
[--C-:B------:R-:W-:Y:S01]  /*6500*/  FFMA.FTZ R112, R146, UR9, R122.reuse ;  /* 0x0000000992707c23 */ /* 0x100fe2000801007a */
[----:B------:R-:W-:Y:S01]  /*6510*/  LOP3.LUT P1, RZ, R125, 0xff0000, RZ, 0xc0, !PT ;  /* 0x00ff00007dff7812 */ /* 0x000fe2000782c0ff */
[----:B------:R-:W-:Y:S01]  /*6520*/  FFMA.FTZ R116, R144, UR9, R122 ;  /* 0x0000000990747c23 */ /* 0x000fe2000801007a */
[----:B------:R-:W-:Y:S01]  /*6530*/  FADD.FTZ R113, R142, -R113 ;  /* 0x800000718e717221 */ /* 0x000fe20000010000 */
[----:B------:R-:W-:Y:S01]  /*6540*/  FADD.FTZ R114, R143, -R112 ;  /* 0x800000708f727221 */ /* 0x000fe20000010000 */
[----:B------:R-:W-:Y:S01]  /*6550*/  FFMA.FTZ R112, R139, UR9, R122 ;  /* 0x000000098b707c23 */ /* 0x000fe2000801007a */
[----:B------:R-:W-:Y:S01]  /*6560*/  ISETP.GE.U32.AND P0, PT, R124, RZ, PT ;  /* 0x000000ff7c00720c */ /* 0x000fe20003f06070 */
[----:B------:R-:W-:Y:S01]  /*6570*/  FMUL.FTZ R113, R113, UR16 ;  /* 0x0000001071717c20 */ /* 0x000fe20008410000 */
[----:B------:R-:W-:Y:S01]  /*6580*/  FMUL.FTZ R114, R114, UR16 ;  /* 0x0000001072727c20 */ /* 0x000fe20008410000 */
[----:B------:R-:W-:Y:S01]  /*6590*/  FADD.FTZ R112, R135, -R112 ;  /* 0x8000007087707221 */ /* 0x000fe20000010000 */
[----:B------:R-:W-:Y:S01]  /*65a0*/  ISETP.GE.U32.AND.EX P0, PT, R125, 0x1000000, PT, P0 ;  /* 0x010000007d00780c */ /* 0x000fe20003f06100 */
[----:B------:R-:W-:Y:S01]  /*65b0*/  FMUL.FTZ R113, R113, UR28 ;  /* 0x0000001c71717c20 */ /* 0x000fe20008410000 */
[----:B------:R-:W-:Y:S01]  /*65c0*/  FMUL.FTZ R114, R114, UR28 ;  /* 0x0000001c72727c20 */ /* 0x000fe20008410000 */
[--C-:B------:R-:W-:Y:S01]  /*65d0*/  FFMA.FTZ R117, R127, UR9, R122.reuse ;  /* 0x000000097f757c23 */ /* 0x100fe2000801007a */
[----:B------:R-:W-:Y:S01]  /*65e0*/  FFMA.FTZ R119, R134, UR9, R122 ;  /* 0x0000000986777c23 */ /* 0x000fe2000801007a */
[----:B------:R-:W-:Y:S01]  /*65f0*/  FADD.FTZ R116, R133, -R116 ;  /* 0x8000007485747221 */ /* 0x000fe20000010000 */
[----:B------:R-:W-:Y:S01]  /*6600*/  FSEL R115, R113, RZ, P1 ;  /* 0x000000ff71737208 */ /* 0x000fe20000800000 */
[----:B------:R-:W-:Y:S01]  /*6610*/  FMUL.FTZ R113, R112, UR16 ;  /* 0x0000001070717c20 */ /* 0x000fe20008410000 */
[----:B------:R-:W-:Y:S01]  /*6620*/  FSEL R112, R114, RZ, P0 ;  /* 0x000000ff72707208 */ /* 0x000fe20000000000 */
[----:B------:R-:W-:Y:S01]  /*6630*/  FADD.FTZ R117, R130, -R117 ;  /* 0x8000007582757221 */ /* 0x000fe20000010000 */
[----:B------:R-:W-:Y:S01]  /*6640*/  FADD.FTZ R119, R128, -R119 ;  /* 0x8000007780777221 */ /* 0x000fe20000010000 */
[----:B------:R-:W-:Y:S01]  /*6650*/  FMUL.FTZ R114, R113, UR28 ;  /* 0x0000001c71727c20 */ /* 0x000fe20008410000 */
[--C-:B------:R-:W-:Y:S01]  /*6660*/  FFMA.FTZ R113, R126, UR9, R122.reuse ;  /* 0x000000097e717c23 */ /* 0x100fe2000801007a */
[----:B------:R-:W-:Y:S01]  /*6670*/  FFMA.FTZ R122, R15, UR9, R122 ;  /* 0x000000090f7a7c23 */ /* 0x000fe2000801007a */
[----:B------:R-:W-:Y:S01]  /*6680*/  FMUL.FTZ R116, R116, UR16 ;  /* 0x0000001074747c20 */ /* 0x000fe20008410000 */
[----:B------:R-:W-:Y:S01]  /*6690*/  FMUL.FTZ R117, R117, UR16 ;  /* 0x0000001075757c20 */ /* 0x000fe20008410000 */
[----:B------:R-:W-:Y:S01]  /*66a0*/  FADD.FTZ R113, R8, -R113 ;  /* 0x8000007108717221 */ /* 0x000fe20000010000 */
[----:B------:R-:W-:Y:S01]  /*66b0*/  FADD.FTZ R122, R7, -R122 ;  /* 0x8000007a077a7221 */ /* 0x000fe20000010000 */
[----:B------:R-:W-:Y:S01]  /*66c0*/  LOP3.LUT P4, RZ, R125, 0xff, RZ, 0xc0, !PT ;  /* 0x000000ff7dff7812 */ /* 0x000fe2000788c0ff */
        /* <DEDUP_REMOVED lines=22> */
[----:B------:R-:W-:-:S07]  /*6830*/  F2FP.F16.F32.PACK_AB R112, R117, R122 ;  /* 0x0000007a7570723e */ /* 0x000fce00000000ff */
.L_x_354:
[----:B------:R-:W0:Y:S01]  /*6840*/  LDC.64 R116, c[0x0][0x468] ;  /* 0x00011a00ff747b82 */ /* 0x000e220000000a00 */
[----:B------:R-:W1:Y:S01]  /*6850*/  @UP4 LDCU.64 UR18, c[0x0][0x478] ;  /* 0x00008f00ff1247ac */ /* 0x000e620008000a00 */
[----:B------:R-:W-:Y:S01]  /*6860*/  PLOP3.LUT P0, PT, PT, PT, UP4, 0x80, 0x8 ;  /* 0x000000000008781c */ /* 0x000fe20003f0f048 */
[----:B------:R-:W-:Y:S01]  /*6870*/  HFMA2 R119, -RZ, RZ, 0, 9.5367431640625e-07 ;  /* 0x00000010ff777431 */ /* 0x000fe200000001ff */
[----:B------:R-:W-:Y:S01]  /*6880*/  PLOP3.LUT P4, PT, PT, PT, UP0, 0x80, 0x8 ;  /* 0x000000000008781c */ /* 0x000fe20003f8f008 */
[----:B------:R-:W2:Y:S01]  /*6890*/  @UP0 LDCU.64 UR32, c[0x0][0x470] ;  /* 0x00008e00ff2007ac */ /* 0x000ea20008000a00 */
[----:B------:R-:W-:Y:S02]  /*68a0*/  PLOP3.LUT P1, PT, PT, PT, UP4, 0x80, 0x8 ;  /* 0x000000000008781c */ /* 0x000fe40003f2f048 */
[----:B------:R-:W-:Y:S02]  /*68b0*/  PLOP3.LUT P5, PT, PT, PT, UP0, 0x80, 0x8 ;  /* 0x000000000008781c */ /* 0x000fe40003faf008 */
[----:B------:R-:W-:-:S05]  /*68c0*/  MOV R121, 0x10 ;  /* 0x0000001000797802 */ /* 0x000fca0000000f00 */
[----:B-1----:R-:W-:-:S04]  /*68d0*/  @P0 IMAD.WIDE.U32 R118, R2, R119, UR18 ;  /* 0x0000001202760e25 */ /* 0x002fc8000f8e0077 */
[C---:B--2---:R-:W-:Y:S01]  /*68e0*/  @P4 IMAD.WIDE.U32 R120, R2.reuse, R121, UR32 ;  /* 0x0000002002784e25 */ /* 0x044fe2000f8e0079 */
[----:B------:R1:W-:Y:S03]  /*68f0*/  @P1 STG.E.128 desc[UR20][R118.64], R92 ;  /* 0x0000005c76001986 */ /* 0x0003e6000c101d14 */
[----:B0-----:R-:W-:-:S05]  /*6900*/  IMAD.WIDE.U32 R116, R2, 0x10, R116 ;  /* 0x0000001002747825 */ /* 0x001fca00078e0074 */
[----:B------:R1:W-:Y:S04]  /*6910*/  STG.E.128 desc[UR20][R116.64], R112 ;  /* 0x0000007074007986 */ /* 0x0003e8000c101d14 */
[----:B------:R1:W-:Y:S02]  /*6920*/  @P5 STG.E.128 desc[UR20][R120.64], R84 ;  /* 0x0000005478005986 */ /* 0x0003e4000c101d14 */
.L_x_350:
[----:B------:R-:W-:Y:S05]  /*6930*/  BSYNC.RECONVERGENT B0 ;  /* 0x0000000000007941 */ /* 0x000fea0003800200 */
.L_x_349:
[----:B------:R-:W-:Y:S01]  /*6940*/  UPLOP3.LUT UP1, UPT, UPT, UPT, UP1, 0x40, 0x4 ;  /* 0x000000000004789c */ /* 0x000fe20003f2e810 */
[----:B------:R-:W-:Y:S10]  /*6950*/  BRA.U !UP3, `(.L_x_359) ;  /* 0xffffff9d0b507547 */ /* 0x000ff4000b83ffff */
.L_x_334:
[----:B------:R-:W-:Y:S01]  /*6960*/  UIMAD UR4, UR7, UR8, URZ ;  /* 0x00000008070472a4 */ /* 0x000fe2000f8e02ff */
[----:B------:R-:W-:Y:S05]  /*6970*/  BSSY.RECONVERGENT B0, `(.L_x_360) ;  /* 0x0000015000007945 */ /* 0x000fea0003800200 */
[----:B------:R-:W-:-:S04]  /*6980*/  MOV R11, UR4 ;  /* 0x00000004000b7c02 */ /* 0x000fc80008000f00 */
[----:B------:R-:W-:Y:S01]  /*6990*/  LEA.HI R11, R11, R6, RZ, 0x1d ;  /* 0x000000060b0b7211 */ /* 0x000fe200078fe8ff */
[----:B------:R-:W-:Y:S06]  /*69a0*/  @!P3 BRA `(.L_x_361) ;  /* 0x000000000044b947 */ /* 0x000fec0003800000 */
[----:B------:R-:W2:Y:S08]  /*69b0*/  LDC.64 R2, c[0x0][0x440] ;  /* 0x00011000ff027b82 */ /* 0x000eb00000000a00 */
[----:B------:R-:W3:Y:S08]  /*69c0*/  LDC.64 R4, c[0x0][0x448] ;  /* 0x00011200ff047b82 */ /* 0x000ef00000000a00 */
[----:B------:R-:W4:Y:S08]  /*69d0*/  LDC.64 R6, c[0x0][0x450] ;  /* 0x00011400ff067b82 */ /* 0x000f300000000a00 */
[----:B------:R-:W0:Y:S01]  /*69e0*/  LDC.64 R8, c[0x0][0x458] ;  /* 0x00011600ff087b82 */ /* 0x000e220000000a00 */
[----:B--2---:R-:W-:-:S05]  /*69f0*/  IMAD.WIDE.U32 R2, R11, 0x20, R2 ;  /* 0x000000200b027825 */ /* 0x004fca00078e0002 */
[----:B------:R2:W-:Y:S01]  /*6a00*/  STG.E.128 desc[UR20][R2.64], R44 ;  /* 0x0000002c02007986 */ /* 0x0005e2000c101d14 */
[----:B---3--:R-:W-:-:S03]  /*6a10*/  IMAD.WIDE.U32 R4, R11, 0x20, R4 ;  /* 0x000000200b047825 */ /* 0x008fc600078e0004 */
        /* <DEDUP_REMOVED lines=10> */
.L_x_361:
[----:B------:R-:W-:Y:S05]  /*6ac0*/  BSYNC.RECONVERGENT B0 ;  /* 0x0000000000007941 */ /* 0x000fea0003800200 */
.L_x_360:
[----:B------:R-:W-:Y:S05]  /*6ad0*/  @!P2 EXIT ;  /* 0x000000000000a94d */ /* 0x000fea0003800000 */
[----:B--2---:R-:W2:Y:S08]  /*6ae0*/  LDC.64 R2, c[0x0][0x440] ;  /* 0x00011000ff027b82 */ /* 0x004eb00000000a00 */
[----:B------:R-:W3:Y:S08]  /*6af0*/  LDC.64 R4, c[0x0][0x448] ;  /* 0x00011200ff047b82 */ /* 0x000ef00000000a00 */
[----:B------:R-:W4:Y:S08]  /*6b00*/  LDC.64 R6, c[0x0][0x450] ;  /* 0x00011400ff067b82 */ /* 0x000f300000000a00 */
[----:B------:R-:W0:Y:S01]  /*6b10*/  LDC.64 R8, c[0x0][0x458] ;  /* 0x00011600ff087b82 */ /* 0x000e220000000a00 */
[----:B--2---:R-:W-:-:S05]  /*6b20*/  IMAD.WIDE.U32 R2, R11, 0x20, R2 ;  /* 0x000000200b027825 */ /* 0x004fca00078e0002 */
[----:B------:R-:W-:Y:S01]  /*6b30*/  STG.E.128 desc[UR20][R2.64], R100 ;  /* 0x0000006402007986 */ /* 0x000fe2000c101d14 */
[----:B---3--:R-:W-:-:S03]  /*6b40*/  IMAD.WIDE.U32 R4, R11, 0x20, R4 ;  /* 0x000000200b047825 */ /* 0x008fc600078e0004 */
        /* <DEDUP_REMOVED lines=10> */
.L_x_362:
        /* <DEDUP_REMOVED lines=9> */
.L_x_2772:


//--------------------- .text._ZN10layer_norm31ln_parallel_residual_bwd_kernelINS_13Kernel_traitsI6__halfS2_S2_S2_fjLj2048ELj1ELj1ELj4ELj16ENS_18Kernel_traits_baseILj2048ES2_S2_S2_S2_fjLj128EEEEELb1ELb0ELb1EEEvNS_9BwdParamsE --------------------------
	.section	.text._ZN10layer_norm31ln_parallel_residual_bwd_kernelINS_13Kernel_traitsI6__halfS2_S2_S2_fjLj2048ELj1ELj1ELj4ELj16ENS_18Kernel_traits_baseILj2048ES2_S2_S2_S2_fjLj128EEEEELb1ELb0ELb1EEEvNS_9BwdParamsE,"ax",@progbits
	.align	128
        .global         _ZN10layer_norm31ln_parallel_residual_bwd_kernelINS_13Kernel_traitsI6__halfS2_S2_S2_fjLj2048ELj1ELj1ELj4ELj16ENS_18Kernel_traits_baseILj2048ES2_S2_S2_S2_fjLj128EEEEELb1ELb0ELb1EEEvNS_9BwdParamsE
        .type           _ZN10layer_norm31ln_parallel_residual_bwd_kernelINS_13Kernel_traitsI6__halfS2_S2_S2_fjLj2048ELj1ELj1ELj4ELj16ENS_18Kernel_traits_baseILj2048ES2_S2_S2_S2_fjLj128EEEEELb1ELb0ELb1EEEvNS_9BwdParamsE,@function
        .size           _ZN10layer_norm31ln_parallel_residual_bwd_kernelINS_13Kernel_traitsI6__halfS2_S2_S2_fjLj2048ELj1ELj1ELj4ELj16ENS_18Kernel_traits_baseILj2048ES2_S2_S2_S2_fjLj128EEEEELb1ELb0ELb1EEEvNS_9BwdParamsE,(.L_x_2773 - _ZN10layer_norm31ln_parallel_residual_bwd_kernelINS_13Kernel_traitsI6__halfS2_S2_S2_fjLj2048ELj1ELj1ELj4ELj16ENS_18Kernel_traits_baseILj2048ES2_S2_S2_S2_fjLj128EEEEELb1ELb0ELb1EEEvNS_9BwdParamsE)
        .other          _ZN10layer_norm31ln_parallel_residual_bwd_kernelINS_13Kernel_traitsI6__halfS2_S2_S2_fjLj2048ELj1ELj1ELj4ELj16ENS_18Kernel_traits_baseILj2048ES2_S2_S2_S2_fjLj128EEEEELb1ELb0ELb1EEEvNS_9BwdParamsE,@"STO_CUDA_ENTRY STV_DEFAULT"
_ZN10layer_norm31ln_parallel_residual_bwd_kernelINS_13Kernel_traitsI6__halfS2_S2_S2_fjLj2048ELj1ELj1ELj4ELj16ENS_18Kernel_traits_baseILj2048ES2_S2_S2_S2_fjLj128EEEEELb1ELb0ELb1EEEvNS_9BwdParamsE:
.text._ZN10layer_norm31ln_parallel_residual_bwd_kernelINS_13Kernel_traitsI6__halfS2_S2_S2_fjLj2048ELj1ELj1ELj4ELj16ENS_18Kernel_traits_baseILj2048ES2_S2_S2_S2_fjLj128EEEEELb1ELb0ELb1EEEvNS_9BwdParamsE:
        /* <DEDUP_REMOVED lines=67> */
[----:B------:R-:W-:Y:S02]  /*0430*/  CS2R R94, SRZ ;  /* 0x00000000005e7805 */ /* 0x000fe4000001ff00 */
[----:B------:R-:W-:Y:S01]  /*0440*/  CS2R R98, SRZ ;  /* 0x0000000000627805 */ /* 0x000fe2000001ff00 */
[----:B------:R-:W4:Y:S01]  /*0450*/  LDG.E.128 R124, desc[UR20][R4.64] ;  /* 0x00000014047c7981 */ /* 0x000f22000c1e1d00 */
[----:B------:R-:W-:Y:S02]  /*0460*/  CS2R R102, SRZ ;  /* 0x0000000000667805 */ /* 0x000fe4000001ff00 */
[----:B------:R-:W-:-:S02]  /*0470*/  CS2R R106, SRZ ;  /* 0x00000000006a7805 */ /* 0x000fc4000001ff00 */
[----:B------:R-:W-:Y:S01]  /*0480*/  CS2R R12, SRZ ;  /* 0x00000000000c7805 */ /* 0x000fe2000001ff00 */
[----:B------:R1:W5:Y:S01]  /*0490*/  LDG.E.128 R108, desc[UR20][R4.64+0x800] ;  /* 0x00080014046c7981 */ /* 0x000362000c1e1d00 */
[----:B------:R-:W-:Y:S02]  /*04a0*/  CS2R R14, SRZ ;  /* 0x00000000000e7805 */ /* 0x000fe4000001ff00 */
[----:B0-----:R-:W-:Y:S02]  /*04b0*/  CS2R R2, SRZ ;  /* 0x0000000000027805 */ /* 0x001fe4000001ff00 */
[----:B------:R-:W-:Y:S02]  /*04c0*/  CS2R R96, SRZ ;  /* 0x0000000000607805 */ /* 0x000fe4000001ff00 */
[----:B------:R-:W-:Y:S02]  /*04d0*/  CS2R R16, SRZ ;  /* 0x0000000000107805 */ /* 0x000fe4000001ff00 */
[----:B------:R-:W-:Y:S01]  /*04e0*/  CS2R R40, SRZ ;  /* 0x0000000000287805 */ /* 0x000fe2000001ff00 */
[----:B------:R-:W0:Y:S01]  /*04f0*/  LDCU.U8 UR9, c[0x0][0x410] ;  /* 0x00008200ff0977ac */ /* 0x000e220008000000 */
[----:B-1----:R-:W-:Y:S01]  /*0500*/  CS2R R4, SRZ ;  /* 0x0000000000047805 */ /* 0x002fe2000001ff00 */
[----:B------:R-:W1:Y:S01]  /*0510*/  LDCU UR8, c[0x0][0x408] ;  /* 0x00008100ff0877ac */ /* 0x000e620008000800 */
[----:B------:R-:W0:Y:S01]  /*0520*/  LDCU UR24, c[0x0][0x388] ;  /* 0x00007100ff1877ac */ /* 0x000e220008000800 */
[----:B------:R-:W0:Y:S01]  /*0530*/  LDCU UR25, c[0x0][0x400] ;  /* 0x00008000ff1977ac */ /* 0x000e220008000800 */
[----:B------:R-:W0:Y:S01]  /*0540*/  LDCU.64 UR10, c[0x0][0x478] ;  /* 0x00008f00ff0a77ac */ /* 0x000e220008000a00 */
[----:B------:R-:W0:Y:S01]  /*0550*/  LDCU.128 UR12, c[0x0][0x3c0] ;  /* 0x00007800ff0c77ac */ /* 0x000e220008000c00 */
[----:B------:R-:W0:Y:S01]  /*0560*/  LDCU.64 UR22, c[0x0][0x438] ;  /* 0x00008700ff1677ac */ /* 0x000e220008000a00 */
[----:B------:R-:W0:Y:S01]  /*0570*/  LDCU.64 UR26, c[0x0][0x380] ;  /* 0x00007000ff1a77ac */ /* 0x000e220008000a00 */
[----:B------:R-:W0:Y:S01]  /*0580*/  LDCU.64 UR28, c[0x0][0x470] ;  /* 0x00008e00ff1c77ac */ /* 0x000e220008000a00 */
[----:B------:R-:W-:Y:S01]  /*0590*/  UMOV UR4, UR7 ;  /* 0x0000000700047c82 */ /* 0x000fe20008000000 */
[----:B---3--:R-:W-:-:S02]  /*05a0*/  HADD2.F32 R142, -RZ, R132.H0_H0 ;  /* 0x20000084ff8e7230 */ /* 0x008fc40000004100 */
[----:B------:R-:W-:Y:S02]  /*05b0*/  HADD2.F32 R141, -RZ, R132.H1_H1 ;  /* 0x30000084ff8d7230 */ /* 0x000fe40000004100 */
[--C-:B------:R-:W-:Y:S02]  /*05c0*/  HADD2.F32 R140, -RZ, R133.reuse.H0_H0 ;  /* 0x20000085ff8c7230 */ /* 0x100fe40000004100 */
[----:B------:R-:W-:Y:S02]  /*05d0*/  HADD2.F32 R139, -RZ, R133.H1_H1 ;  /* 0x30000085ff8b7230 */ /* 0x000fe40000004100 */
[--C-:B------:R-:W-:Y:S02]  /*05e0*/  HADD2.F32 R138, -RZ, R134.reuse.H0_H0 ;  /* 0x20000086ff8a7230 */ /* 0x100fe40000004100 */
[----:B------:R-:W-:Y:S02]  /*05f0*/  HADD2.F32 R137, -RZ, R134.H1_H1 ;  /* 0x30000086ff897230 */ /* 0x000fe40000004100 */
[----:B----4-:R-:W-:-:S02]  /*0600*/  HADD2.F32 R132, -RZ, R125.H0_H0 ;  /* 0x2000007dff847230 */ /* 0x010fc40000004100 */
[----:B------:R-:W-:Y:S02]  /*0610*/  HADD2.F32 R131, -RZ, R125.H1_H1 ;  /* 0x3000007dff837230 */ /* 0x000fe40000004100 */
[--C-:B------:R-:W-:Y:S02]  /*0620*/  HADD2.F32 R130, -RZ, R126.reuse.H0_H0 ;  /* 0x2000007eff827230 */ /* 0x100fe40000004100 */
[----:B------:R-:W-:Y:S02]  /*0630*/  HADD2.F32 R129, -RZ, R126.H1_H1 ;  /* 0x3000007eff817230 */ /* 0x000fe40000004100 */
[--C-:B------:R-:W-:Y:S02]  /*0640*/  HADD2.F32 R134, -RZ, R124.reuse.H0_H0 ;  /* 0x2000007cff867230 */ /* 0x100fe40000004100 */
[----:B------:R-:W-:Y:S02]  /*0650*/  HADD2.F32 R133, -RZ, R124.H1_H1 ;  /* 0x3000007cff857230 */ /* 0x000fe40000004100 */
[----:B--2---:R-:W-:-:S02]  /*0660*/  HADD2.F32 R126, -RZ, R116.H0_H0 ;  /* 0x20000074ff7e7230 */ /* 0x004fc40000004100 */
[----:B------:R-:W-:Y:S02]  /*0670*/  HADD2.F32 R125, -RZ, R116.H1_H1 ;  /* 0x30000074ff7d7230 */ /* 0x000fe40000004100 */
[----:B------:R-:W-:Y:S02]  /*0680*/  HADD2.F32 R136, -RZ, R135.H0_H0 ;  /* 0x20000087ff887230 */ /* 0x000fe40000004100 */
[----:B------:R-:W-:Y:S02]  /*0690*/  HADD2.F32 R128, -RZ, R127.H0_H0 ;  /* 0x2000007fff807230 */ /* 0x000fe40000004100 */
[--C-:B------:R-:W-:Y:S02]  /*06a0*/  HADD2.F32 R124, -RZ, R117.reuse.H0_H0 ;  /* 0x20000075ff7c7230 */ /* 0x100fe40000004100 */
[----:B------:R-:W-:Y:S02]  /*06b0*/  HADD2.F32 R123, -RZ, R117.H1_H1 ;  /* 0x30000075ff7b7230 */ /* 0x000fe40000004100 */
[----:B------:R-:W-:-:S02]  /*06c0*/  HADD2.F32 R122, -RZ, R118.H0_H0 ;  /* 0x20000076ff7a7230 */ /* 0x000fc40000004100 */
[----:B------:R-:W-:Y:S02]  /*06d0*/  HADD2.F32 R121, -RZ, R118.H1_H1 ;  /* 0x30000076ff797230 */ /* 0x000fe40000004100 */
[----:B------:R-:W-:Y:S02]  /*06e0*/  HADD2.F32 R120, -RZ, R119.H0_H0 ;  /* 0x20000077ff787230 */ /* 0x000fe40000004100 */
[--C-:B-----5:R-:W-:Y:S02]  /*06f0*/  HADD2.F32 R116, -RZ, R109.reuse.H0_H0 ;  /* 0x2000006dff747230 */ /* 0x120fe40000004100 */
[----:B------:R-:W-:Y:S01]  /*0700*/  HADD2.F32 R115, -RZ, R109.H1_H1 ;  /* 0x3000006dff737230 */ /* 0x000fe20000004100 */
[----:B------:R-:W-:Y:S01]  /*0710*/  MOV R109, RZ ;  /* 0x000000ff006d7202 */ /* 0x000fe20000000f00 */
[--C-:B------:R-:W-:Y:S02]  /*0720*/  HADD2.F32 R114, -RZ, R110.reuse.H0_H0 ;  /* 0x2000006eff727230 */ /* 0x100fe40000004100 */
[----:B------:R-:W-:Y:S01]  /*0730*/  HADD2.F32 R113, -RZ, R110.H1_H1 ;  /* 0x3000006eff717230 */ /* 0x000fe20000004100 */
[----:B------:R-:W-:Y:S01]  /*0740*/  SHF.R.U32.HI R110, RZ, 0x5, R10 ;  /* 0x00000005ff6e7819 */ /* 0x000fe2000001160a */
[----:B------:R-:W-:-:S02]  /*0750*/  HADD2.F32 R112, -RZ, R111.H0_H0 ;  /* 0x2000006fff707230 */ /* 0x000fc40000004100 */
[----:B------:R-:W-:Y:S02]  /*0760*/  HADD2.F32 R135, -RZ, R135.H1_H1 ;  /* 0x30000087ff877230 */ /* 0x000fe40000004100 */
[----:B------:R-:W-:Y:S02]  /*0770*/  HADD2.F32 R127, -RZ, R127.H1_H1 ;  /* 0x3000007fff7f7230 */ /* 0x000fe40000004100 */
[----:B------:R-:W-:Y:S02]  /*0780*/  HADD2.F32 R119, -RZ, R119.H1_H1 ;  /* 0x30000077ff777230 */ /* 0x000fe40000004100 */
[--C-:B------:R-:W-:Y:S02]  /*0790*/  HADD2.F32 R118, -RZ, R108.reuse.H0_H0 ;  /* 0x2000006cff767230 */ /* 0x100fe40000004100 */
[----:B------:R-:W-:Y:S02]  /*07a0*/  HADD2.F32 R117, -RZ, R108.H1_H1 ;  /* 0x3000006cff757230 */ /* 0x000fe40000004100 */
[----:B01----:R-:W-:-:S07]  /*07b0*/  HADD2.F32 R111, -RZ, R111.H1_H1 ;  /* 0x3000006fff6f7230 */ /* 0x003fce0000004100 */
.L_x_380:
[----:B0-----:R-:W0:Y:S01]  /*07c0*/  LDC.64 R64, c[0x0][0x3a8] ;  /* 0x0000ea00ff407b82 */ /* 0x001e220000000a00 */
[----:B------:R-:W-:Y:S02]  /*07d0*/  UIMAD UR5, UR4, UR24, URZ ;  /* 0x00000018040572a4 */ /* 0x000fe4000f8e02ff */
[----:B------:R-:W-:Y:S02]  /*07e0*/  UIMAD.WIDE UR18, UR4, 0x4, UR14 ;  /* 0x00000004041278a5 */ /* 0x000fe4000f8e020e */
[----:B------:R-:W-:Y:S02]  /*07f0*/  USHF.R.S32.HI UR6, URZ, 0x1f, UR5 ;  /* 0x0000001fff067899 */ /* 0x000fe40008011405 */
[----:B------:R-:W-:Y:S01]  /*0800*/  UIMAD.WIDE UR16, UR4, 0x4, UR12 ;  /* 0x00000004041078a5 */ /* 0x000fe2000f8e020c */
[----:B------:R-:W1:Y:S01]  /*0810*/  LDC.64 R68, c[0x0][0x430] ;  /* 0x00010c00ff447b82 */ /* 0x000e620000000a00 */
[----:B------:R-:W-:Y:S01]  /*0820*/  ULEA.HI UR6, UR6, UR5, URZ, 0x3 ;  /* 0x0000000506067291 */ /* 0x000fe2000f8f18ff */
[----:B------:R-:W-:-:S02]  /*0830*/  MOV R70, UR18 ;  /* 0x0000001200467c02 */ /* 0x000fc40008000f00 */
[----:B------:R-:W-:Y:S02]  /*0840*/  MOV R71, UR19 ;  /* 0x0000001300477c02 */ /* 0x000fe40008000f00 */
[----:B------:R-:W-:Y:S02]  /*0850*/  MOV R74, UR16 ;  /* 0x00000010004a7c02 */ /* 0x000fe40008000f00 */
[----:B------:R-:W2:Y:S01]  /*0860*/  LDC.64 R72, c[0x0][0x428] ;  /* 0x00010a00ff487b82 */ /* 0x000ea20000000a00 */
[----:B------:R-:W-:Y:S01]  /*0870*/  MOV R143, UR6 ;  /* 0x00000006008f7c02 */ /* 0x000fe20008000f00 */
[----:B------:R-:W3:Y:S01]  /*0880*/  LDG.E R0, desc[UR20][R70.64] ;  /* 0x0000001446007981 */ /* 0x000ee2000c1e1900 */
[----:B------:R-:W-:Y:S02]  /*0890*/  MOV R75, UR17 ;  /* 0x00000011004b7c02 */ /* 0x000fe40008000f00 */
[----:B------:R-:W-:-:S03]  /*08a0*/  LEA.HI.SX32 R143, R143, R10, 0x1d ;  /* 0x0000000a8f8f7211 */ /* 0x000fc600078feaff */
[----:B------:R-:W4:Y:S02]  /*08b0*/  LDG.E R150, desc[UR20][R74.64] ;  /* 0x000000144a967981 */ /* 0x000f24000c1e1900 */
[----:B0-----:R-:W-:-:S04]  /*08c0*/  IMAD.WIDE.U32 R52, R143, 0x10, R64 ;  /* 0x000000108f347825 */ /* 0x001fc800078e0040 */
[C---:B-1----:R-:W-:Y:S02]  /*08d0*/  IMAD.WIDE.U32 R60, R143.reuse, 0x10, R68 ;  /* 0x000000108f3c7825 */ /* 0x042fe400078e0044 */
        /* <DEDUP_REMOVED lines=8> */
[----:B------:R-:W-:Y:S02]  /*0960*/  IMAD.WIDE.U32 R72, R108, 0x10, R72 ;  /* 0x000000106c487825 */ /* 0x000fe400078e0048 */
[----:B------:R-:W2:Y:S04]  /*0970*/  LDG.E.128 R68, desc[UR20][R68.64] ;  /* 0x0000001444447981 */ /* 0x000ea8000c1e1d00 */
[----:B------:R-:W2:Y:S01]  /*0980*/  LDG.E.128 R72, desc[UR20][R72.64] ;  /* 0x0000001448487981 */ /* 0x000ea2000c1e1d00 */
[----:B------:R-:W-:Y:S01]  /*0990*/  ISETP.NE.AND P2, PT, RZ, UR9, PT ;  /* 0x00000009ff007c0c */ /* 0x000fe2000bf45270 */
[----:B------:R-:W0:Y:S01]  /*09a0*/  S2R R154, SR_CgaCtaId ;  /* 0x00000000009a7919 */ /* 0x000e220000008800 */
[----:B---3--:R-:W-:-:S02]  /*09b0*/  R2UR UR16, R0 ;  /* 0x00000000001072ca */ /* 0x008fc400000e0000 */
[----:B----4-:R-:W-:Y:S01]  /*09c0*/  FSEL R150, R150, RZ, !P2 ;  /* 0x000000ff96967208 */ /* 0x010fe20005000000 */
[--C-:B------:R-:W-:Y:S02]  /*09d0*/  HADD2.F32 R145, -RZ, R52.reuse.H0_H0 ;  /* 0x20000034ff917230 */ /* 0x100fe40000004100 */
[----:B------:R-:W-:Y:S02]  /*09e0*/  HADD2.F32 R147, -RZ, R52.H1_H1 ;  /* 0x30000034ff937230 */ /* 0x000fe40000004100 */
[----:B------:R-:W-:Y:S02]  /*09f0*/  HADD2.F32 R52, -RZ, R60.H0_H0 ;  /* 0x2000003cff347230 */ /* 0x000fe40000004100 */
[----:B------:R-:W-:-:S04]  /*0a00*/  FADD.FTZ R0, -R150, R145 ;  /* 0x0000009196007221 */ /* 0x000fc80000010100 */
[----:B------:R-:W-:Y:S01]  /*0a10*/  FMUL.FTZ R0, R0, UR16 ;  /* 0x0000001000007c20 */ /* 0x000fe20008410000 */
[----:B------:R-:W-:Y:S01]  /*0a20*/  FMUL.FTZ R145, R134, R52 ;  /* 0x0000003486917220 */ /* 0x000fe20000410000 */
[----:B--2---:R-:W-:Y:S02]  /*0a30*/  HADD2.F32 R149, -RZ, R56.H0_H0 ;  /* 0x20000038ff957230 */ /* 0x004fe40000004100 */
[----:B------:R-:W-:Y:S01]  /*0a40*/  FADD.FTZ R147, -R150, R147 ;  /* 0x0000009396937221 */ /* 0x000fe20000010100 */
[----:B------:R-:W-:Y:S02]  /*0a50*/  HADD2.F32 R60, -RZ, R60.H1_H1 ;  /* 0x3000003cff3c7230 */ /* 0x000fe40000004100 */
[----:B------:R-:W-:Y:S01]  /*0a60*/  FADD.FTZ R106, R149, R106 ;  /* 0x0000006a956a7221 */ /* 0x000fe20000010000 */
[-C--:B------:R-:W-:Y:S01]  /*0a70*/  FFMA.FTZ R109, R0, R149.reuse, R109 ;  /* 0x00000095006d7223 */ /* 0x080fe2000001006d */
[----:B------:R-:W-:Y:S01]  /*0a80*/  FFMA.FTZ R145, R142, R149, R145 ;  /* 0x000000958e917223 */ /* 0x000fe20000010091 */
[----:B------:R-:W-:-:S02]  /*0a90*/  HADD2.F32 R149, -RZ, R53.H0_H0 ;  /* 0x20000035ff957230 */ /* 0x000fc40000004100 */
[----:B------:R-:W-:Y:S01]  /*0aa0*/  FMUL.FTZ R147, R147, UR16 ;  /* 0x0000001093937c20 */ /* 0x000fe20008410000 */
[----:B------:R-:W-:Y:S02]  /*0ab0*/  HADD2.F32 R151, -RZ, R61.H0_H0 ;  /* 0x2000003dff977230 */ /* 0x000fe40000004100 */
[-C--:B------:R-:W-:Y:S01]  /*0ac0*/  FMUL.FTZ R144, R133, R60.reuse ;  /* 0x0000003c85907220 */ /* 0x080fe20000410000 */
[----:B------:R-:W-:Y:S02]  /*0ad0*/  HADD2.F32 R153, -RZ, R53.H1_H1 ;  /* 0x30000035ff997230 */ /* 0x000fe40000004100 */
[----:B------:R-:W-:Y:S01]  /*0ae0*/  FADD.FTZ R149, -R150, R149 ;  /* 0x0000009596957221 */ /* 0x000fe20000010100 */
[----:B------:R-:W-:Y:S01]  /*0af0*/  FADD.FTZ R101, R60, R101 ;  /* 0x000000653c657221 */ /* 0x000fe20000010000 */
[----:B------:R-:W-:Y:S01]  /*0b00*/  FFMA.FTZ R102, R147, R60, R102 ;  /* 0x0000003c93667223 */ /* 0x000fe20000010066 */
[----:B------:R-:W-:Y:S02]  /*0b10*/  HADD2.F32 R60, -RZ, R57.H0_H0 ;  /* 0x20000039ff3c7230 */ /* 0x000fe40000004100 */
[----:B------:R-:W-:Y:S01]  /*0b20*/  FMUL.FTZ R149, R149, UR16 ;  /* 0x0000001095957c20 */ /* 0x000fe20008410000 */
[----:B------:R-:W-:Y:S01]  /*0b30*/  FMUL.FTZ R53, R132, R151 ;  /* 0x0000009784357220 */ /* 0x000fe20000410000 */
[----:B------:R-:W-:-:S02]  /*0b40*/  HADD2.F32 R56, -RZ, R56.H1_H1 ;  /* 0x30000038ff387230 */ /* 0x000fc40000004100 */
[----:B------:R-:W-:Y:S01]  /*0b50*/  FADD.FTZ R146, -R150, R153 ;  /* 0x0000009996927221 */ /* 0x000fe20000010100 */
[----:B------:R-:W-:Y:S01]  /*0b60*/  FADD.FTZ R105, R52, R105 ;  /* 0x0000006934697221 */ /* 0x000fe20000010000 */
[----:B------:R-:W-:Y:S01]  /*0b70*/  FFMA.FTZ R107, R0, R52, R107 ;  /* 0x00000034006b7223 */ /* 0x000fe2000001006b */
[----:B------:R-:W-:Y:S01]  /*0b80*/  FADD.FTZ R99, R60, R99 ;  /* 0x000000633c637221 */ /* 0x000fe20000010000 */
[-C--:B------:R-:W-:Y:S01]  /*0b90*/  FFMA.FTZ R100, R149, R60.reuse, R100 ;  /* 0x0000003c95647223 */ /* 0x080fe20000010064 */
[----:B------:R-:W-:Y:S02]  /*0ba0*/  HADD2.F32 R52, -RZ, R61.H1_H1 ;  /* 0x3000003dff347230 */ /* 0x000fe40000004100 */
[----:B------:R-:W-:Y:S01]  /*0bb0*/  FFMA.FTZ R60, R140, R60, R53 ;  /* 0x0000003c8c3c7223 */ /* 0x000fe20000010035 */
[----:B------:R-:W-:Y:S01]  /*0bc0*/  FMUL.FTZ R146, R146, UR16 ;  /* 0x0000001092927c20 */ /* 0x000fe20008410000 */
[----:B------:R-:W-:Y:S02]  /*0bd0*/  HADD2.F32 R53, -RZ, R54.H0_H0 ;  /* 0x20000036ff357230 */ /* 0x000fe40000004100 */
[----:B------:R-:W-:Y:S01]  /*0be0*/  FADD.FTZ R103, R56, R103 ;  /* 0x0000006738677221 */ /* 0x000fe20000010000 */
[-C--:B------:R-:W-:Y:S01]  /*0bf0*/  FFMA.FTZ R104, R147, R56.reuse, R104 ;  /* 0x0000003893687223 */ /* 0x080fe20000010068 */
[----:B------:R-:W-:Y:S01]  /*0c00*/  FFMA.FTZ R56, R141, R56, R144 ;  /* 0x000000388d387223 */ /* 0x000fe20000010090 */
[----:B------:R-:W-:-:S02]  /*0c10*/  HADD2.F32 R57, -RZ, R57.H1_H1 ;  /* 0x30000039ff397230 */ /* 0x000fc40000004100 */
[-C--:B------:R-:W-:Y:S01]  /*0c20*/  FMUL.FTZ R144, R131, R52.reuse ;  /* 0x0000003483907220 */ /* 0x080fe20000410000 */
[----:B------:R-:W-:Y:S01]  /*0c30*/  FADD.FTZ R79, R52, R79 ;  /* 0x0000004f344f7221 */ /* 0x000fe20000010000 */
[----:B------:R-:W-:Y:S01]  /*0c40*/  FFMA.FTZ R95, R146, R52, R95 ;  /* 0x00000034925f7223 */ /* 0x000fe2000001005f */
[----:B------:R-:W-:Y:S02]  /*0c50*/  HADD2.F32 R52, -RZ, R62.H0_H0 ;  /* 0x2000003eff347230 */ /* 0x000fe40000004100 */
[----:B------:R-:W-:Y:S01]  /*0c60*/  FADD.FTZ R53, -R150, R53 ;  /* 0x0000003596357221 */ /* 0x000fe20000010100 */
[----:B------:R-:W-:Y:S01]  /*0c70*/  FADD.FTZ R96, R57, R96 ;  /* 0x0000006039607221 */ /* 0x000fe20000010000 */
[-C--:B------:R-:W-:Y:S01]  /*0c80*/  FFMA.FTZ R97, R146, R57.reuse, R97 ;  /* 0x0000003992617223 */ /* 0x080fe20000010061 */
[----:B------:R-:W-:Y:S01]  /*0c90*/  FFMA.FTZ R144, R139, R57, R144 ;  /* 0x000000398b907223 */ /* 0x000fe20000010090 */
[----:B------:R-:W-:Y:S02]  /*0ca0*/  HADD2.F32 R57, -RZ, R58.H0_H0 ;  /* 0x2000003aff397230 */ /* 0x000fe40000004100 */
[----:B------:R-:W-:Y:S01]  /*0cb0*/  FMUL.FTZ R61, R53, UR16 ;  /* 0x00000010353d7c20 */ /* 0x000fe20008410000 */
[----:B------:R-:W-:-:S02]  /*0cc0*/  FMUL.FTZ R53, R130, R52 ;  /* 0x0000003482357220 */ /* 0x000fc40000410000 */
[----:B------:R-:W-:Y:S01]  /*0cd0*/  FADD.FTZ R93, R57, R93 ;  /* 0x0000005d395d7221 */ /* 0x000fe20000010000 */
[CC--:B------:R-:W-:Y:S01]  /*0ce0*/  FFMA.FTZ R94, R61.reuse, R57.reuse, R94 ;  /* 0x000000393d5e7223 */ /* 0x0c0fe2000001005e */
[----:B------:R-:W-:Y:S01]  /*0cf0*/  FFMA.FTZ R57, R138, R57, R53 ;  /* 0x000000398a397223 */ /* 0x000fe20000010035 */
[----:B------:R-:W-:Y:S02]  /*0d00*/  HADD2.F32 R53, -RZ, R54.H1_H1 ;  /* 0x30000036ff357230 */ /* 0x000fe40000004100 */
[----:B------:R-:W-:Y:S01]  /*0d10*/  FADD.FTZ R91, R52, R91 ;  /* 0x0000005b345b7221 */ /* 0x000fe20000010000 */
[----:B------:R-:W-:Y:S02]  /*0d20*/  FFMA.FTZ R92, R61, R52, R92 ;  /* 0x000000343d5c7223 */ /* 0x000fe4000001005c */
[----:B------:R-:W-:Y:S01]  /*0d30*/  FADD.FTZ R53, -R150, R53 ;  /* 0x0000003596357221 */ /* 0x000fe20000010100 */
[----:B------:R-:W-:-:S03]  /*0d40*/  HADD2.F32 R52, -RZ, R62.H1_H1 ;  /* 0x3000003eff347230 */ /* 0x000fc60000004100 */
[----:B------:R-:W-:Y:S01]  /*0d50*/  FMUL.FTZ R153, R53, UR16 ;  /* 0x0000001035997c20 */ /* 0x000fe20008410000 */
[----:B------:R-:W-:Y:S02]  /*0d60*/  HADD2.F32 R53, -RZ, R55.H0_H0 ;  /* 0x20000037ff357230 */ /* 0x000fe40000004100 */
[-C--:B------:R-:W-:Y:S01]  /*0d70*/  FMUL.FTZ R62, R129, R52.reuse ;  /* 0x00000034813e7220 */ /* 0x080fe20000410000 */
[----:B------:R-:W-:Y:S02]  /*0d80*/  HADD2.F32 R58, -RZ, R58.H1_H1 ;  /* 0x3000003aff3a7230 */ /* 0x000fe40000004100 */
[----:B------:R-:W-:Y:S01]  /*0d90*/  FADD.FTZ R87, R52, R87 ;  /* 0x0000005734577221 */ /* 0x000fe20000010000 */
[----:B------:R-:W-:Y:S01]  /*0da0*/  FFMA.FTZ R88, R153, R52, R88 ;  /* 0x0000003499587223 */ /* 0x000fe20000010058 */
[----:B------:R-:W-:Y:S01]  /*0db0*/  FADD.FTZ R53, -R150, R53 ;  /* 0x0000003596357221 */ /* 0x000fe20000010100 */
[----:B------:R-:W-:Y:S02]  /*0dc0*/  HADD2.F32 R52, -RZ, R63.H0_H0 ;  /* 0x2000003fff347230 */ /* 0x000fe40000004100 */
[----:B------:R-:W-:Y:S01]  /*0dd0*/  FADD.FTZ R89, R58, R89 ;  /* 0x000000593a597221 */ /* 0x000fe20000010000 */
[----:B------:R-:W-:-:S02]  /*0de0*/  HADD2.F32 R55, -RZ, R55.H1_H1 ;  /* 0x30000037ff377230 */ /* 0x000fc40000004100 */
[-C--:B------:R-:W-:Y:S01]  /*0df0*/  FFMA.FTZ R90, R153, R58.reuse, R90 ;  /* 0x0000003a995a7223 */ /* 0x080fe2000001005a */
[----:B------:R-:W-:Y:S01]  /*0e00*/  FFMA.FTZ R62, R137, R58, R62 ;  /* 0x0000003a893e7223 */ /* 0x000fe2000001003e */
[----:B------:R-:W-:Y:S01]  /*0e10*/  FADD.FTZ R78, R151, R78 ;  /* 0x0000004e974e7221 */ /* 0x000fe20000010000 */
[----:B------:R-:W-:Y:S01]  /*0e20*/  FFMA.FTZ R98, R149, R151, R98 ;  /* 0x0000009795627223 */ /* 0x000fe20000010062 */
[----:B------:R-:W-:Y:S02]  /*0e30*/  HADD2.F32 R58, -RZ, R59.H0_H0 ;  /* 0x2000003bff3a7230 */ /* 0x000fe40000004100 */
[----:B------:R-:W-:Y:S01]  /*0e40*/  FMUL.FTZ R151, R53, UR16 ;  /* 0x0000001035977c20 */ /* 0x000fe20008410000 */
[----:B------:R-:W-:Y:S01]  /*0e50*/  FMUL.FTZ R53, R128, R52 ;  /* 0x0000003480357220 */ /* 0x000fe20000410000 */
[----:B------:R-:W-:Y:S01]  /*0e60*/  FADD.FTZ R55, -R150, R55 ;  /* 0x0000003796377221 */ /* 0x000fe20000010100 */
[----:B------:R-:W-:Y:S02]  /*0e70*/  HADD2.F32 R63, -RZ, R63.H1_H1 ;  /* 0x3000003fff3f7230 */ /* 0x000fe40000004100 */
[----:B------:R-:W-:Y:S01]  /*0e80*/  FADD.FTZ R85, R58, R85 ;  /* 0x000000553a557221 */ /* 0x000fe20000010000 */
[-C--:B------:R-:W-:Y:S01]  /*0e90*/  FFMA.FTZ R86, R151, R58.reuse, R86 ;  /* 0x0000003a97567223 */ /* 0x080fe20000010056 */
[----:B------:R-:W-:Y:S01]  /*0ea0*/  FFMA.FTZ R58, R136, R58, R53 ;  /* 0x0000003a883a7223 */ /* 0x000fe20000010035 */
[----:B------:R-:W-:Y:S01]  /*0eb0*/  FMUL.FTZ R155, R55, UR16 ;  /* 0x00000010379b7c20 */ /* 0x000fe20008410000 */
[----:B------:R-:W-:-:S02]  /*0ec0*/  HADD2.F32 R53, -RZ, R64.H0_H0 ;  /* 0x20000040ff357230 */ /* 0x000fc40000004100 */
[----:B------:R-:W-:Y:S01]  /*0ed0*/  FADD.FTZ R83, R52, R83 ;  /* 0x0000005334537221 */ /* 0x000fe20000010000 */
[----:B------:R-:W-:Y:S02]  /*0ee0*/  HADD2.F32 R148, -RZ, R59.H1_H1 ;  /* 0x3000003bff947230 */ /* 0x000fe40000004100 */
[----:B------:R-:W-:Y:S01]  /*0ef0*/  FFMA.FTZ R84, R151, R52, R84 ;  /* 0x0000003497547223 */ /* 0x000fe20000010054 */
[----:B------:R-:W-:Y:S02]  /*0f00*/  HADD2.F32 R55, -RZ, R64.H1_H1 ;  /* 0x30000040ff377230 */ /* 0x000fe40000004100 */
[----:B------:R-:W-:Y:S01]  /*0f10*/  FMUL.FTZ R52, R127, R63 ;  /* 0x0000003f7f347220 */ /* 0x000fe20000410000 */
[--C-:B------:R-:W-:Y:S02]  /*0f20*/  HADD2.F32 R59, -RZ, R65.reuse.H0_H0 ;  /* 0x20000041ff3b7230 */ /* 0x100fe40000004100 */
[----:B------:R-:W-:Y:S01]  /*0f30*/  FADD.FTZ R43, R63, R43 ;  /* 0x0000002b3f2b7221 */ /* 0x000fe20000010000 */
[----:B------:R-:W-:-:S02]  /*0f40*/  HADD2.F32 R159, -RZ, R65.H1_H1 ;  /* 0x30000041ff9f7230 */ /* 0x000fc40000004100 */
[----:B------:R-:W-:Y:S01]  /*0f50*/  FFMA.FTZ R80, R155, R63, R80 ;  /* 0x0000003f9b507223 */ /* 0x000fe20000010050 */
[--C-:B------:R-:W-:Y:S02]  /*0f60*/  HADD2.F32 R161, -RZ, R66.reuse.H0_H0 ;  /* 0x20000042ffa17230 */ /* 0x100fe40000004100 */
[----:B------:R-:W-:Y:S02]  /*0f70*/  HADD2.F32 R163, -RZ, R66.H1_H1 ;  /* 0x30000042ffa37230 */ /* 0x000fe40000004100 */
[--C-:B------:R-:W-:Y:S02]  /*0f80*/  HADD2.F32 R165, -RZ, R67.reuse.H0_H0 ;  /* 0x20000043ffa57230 */ /* 0x100fe40000004100 */
[----:B------:R-:W-:Y:S01]  /*0f90*/  FADD.FTZ R63, -R150, R53 ;  /* 0x00000035963f7221 */ /* 0x000fe20000010100 */
[----:B------:R-:W-:Y:S02]  /*0fa0*/  HADD2.F32 R67, -RZ, R67.H1_H1 ;  /* 0x30000043ff437230 */ /* 0x000fe40000004100 */
[----:B------:R-:W-:Y:S01]  /*0fb0*/  FADD.FTZ R81, R148, R81 ;  /* 0x0000005194517221 */ /* 0x000fe20000010000 */
[----:B------:R-:W-:-:S02]  /*0fc0*/  HADD2.F32 R66, -RZ, R68.H0_H0 ;  /* 0x20000044ff427230 */ /* 0x000fc40000004100 */
[-C--:B------:R-:W-:Y:S01]  /*0fd0*/  FFMA.FTZ R82, R155, R148.reuse, R82 ;  /* 0x000000949b527223 */ /* 0x080fe20000010052 */
[----:B------:R-:W-:Y:S01]  /*0fe0*/  FFMA.FTZ R148, R135, R148, R52 ;  /* 0x0000009487947223 */ /* 0x000fe20000010034 */
[C---:B------:R-:W-:Y:S01]  /*0ff0*/  FADD.FTZ R64, -R150.reuse, R55 ;  /* 0x0000003796407221 */ /* 0x040fe20000010100 */
[C---:B------:R-:W-:Y:S01]  /*1000*/  FADD.FTZ R65, -R150.reuse, R59 ;  /* 0x0000003b96417221 */ /* 0x040fe20000010100 */
[C---:B------:R-:W-:Y:S01]  /*1010*/  FADD.FTZ R55, -R150.reuse, R159 ;  /* 0x0000009f96377221 */ /* 0x040fe20000010100 */
[C---:B------:R-:W-:Y:S01]  /*1020*/  FADD.FTZ R54, -R150.reuse, R161 ;  /* 0x000000a196367221 */ /* 0x040fe20000010100 */
[C---:B------:R-:W-:Y:S01]  /*1030*/  FADD.FTZ R53, -R150.reuse, R163 ;  /* 0x000000a396357221 */ /* 0x040fe20000010100 */
[C---:B------:R-:W-:Y:S01]  /*1040*/  FADD.FTZ R52, -R150.reuse, R165 ;  /* 0x000000a596347221 */ /* 0x040fe20000010100 */
[----:B------:R-:W-:Y:S02]  /*1050*/  HADD2.F32 R59, -RZ, R72.H0_H0 ;  /* 0x20000048ff3b7230 */ /* 0x000fe40000004100 */
[----:B------:R-:W-:Y:S01]  /*1060*/  FADD.FTZ R150, -R150, R67 ;  /* 0x0000004396967221 */ /* 0x000fe20000010100 */
[----:B------:R-:W-:Y:S01]  /*1070*/  FMUL.FTZ R63, R63, UR16 ;  /* 0x000000103f3f7c20 */ /* 0x000fe20008410000 */
[----:B------:R-:W-:Y:S01]  /*1080*/  FMUL.FTZ R67, R118, R66 ;  /* 0x0000004276437220 */ /* 0x000fe20000410000 */
[----:B------:R-:W-:-:S02]  /*1090*/  FADD.FTZ R42, R59, R42 ;  /* 0x0000002a3b2a7221 */ /* 0x000fc40000010000 */
[CC--:B------:R-:W-:Y:S01]  /*10a0*/  FFMA.FTZ R40, R63.reuse, R59.reuse, R40 ;  /* 0x0000003b3f287223 */ /* 0x0c0fe20000010028 */
[----:B------:R-:W-:Y:S01]  /*10b0*/  FFMA.FTZ R59, R126, R59, R67 ;  /* 0x0000003b7e3b7223 */ /* 0x000fe20000010043 */
[----:B------:R-:W-:Y:S02]  /*10c0*/  HADD2.F32 R67, -RZ, R68.H1_H1 ;  /* 0x30000044ff437230 */ /* 0x000fe40000004100 */
[----:B------:R-:W-:Y:S01]  /*10d0*/  FADD.FTZ R30, R66, R30 ;  /* 0x0000001e421e7221 */ /* 0x000fe20000010000 */
[----:B------:R-:W-:Y:S01]  /*10e0*/  FFMA.FTZ R31, R63, R66, R31 ;  /* 0x000000423f1f7223 */ /* 0x000fe2000001001f */
[----:B------:R-:W-:Y:S02]  /*10f0*/  HADD2.F32 R66, -RZ, R72.H1_H1 ;  /* 0x30000048ff427230 */ /* 0x000fe40000004100 */
[----:B------:R-:W-:Y:S01]  /*1100*/  FMUL.FTZ R68, R64, UR16 ;  /* 0x0000001040447c20 */ /* 0x000fe20008410000 */
[----:B------:R-:W-:Y:S01]  /*1110*/  FMUL.FTZ R64, R117, R67 ;  /* 0x0000004375407220 */ /* 0x000fe20000410000 */
[----:B------:R-:W-:-:S02]  /*1120*/  HADD2.F32 R72, -RZ, R73.H1_H1 ;  /* 0x30000049ff487230 */ /* 0x000fc40000004100 */
[----:B------:R-:W-:Y:S01]  /*1130*/  FADD.FTZ R29, R66, R29 ;  /* 0x0000001d421d7221 */ /* 0x000fe20000010000 */
[CC--:B------:R-:W-:Y:S01]  /*1140*/  FFMA.FTZ R41, R68.reuse, R66.reuse, R41 ;  /* 0x0000004244297223 */ /* 0x0c0fe20000010029 */
[----:B------:R-:W-:Y:S01]  /*1150*/  FFMA.FTZ R66, R125, R66, R64 ;  /* 0x000000427d427223 */ /* 0x000fe20000010040 */
[----:B------:R-:W-:Y:S02]  /*1160*/  HADD2.F32 R64, -RZ, R73.H0_H0 ;  /* 0x20000049ff407230 */ /* 0x000fe40000004100 */
[----:B------:R-:W-:Y:S01]  /*1170*/  FMUL.FTZ R73, R55, UR16 ;  /* 0x0000001037497c20 */ /* 0x000fe20008410000 */
[----:B------:R-:W-:Y:S01]  /*1180*/  FADD.FTZ R55, RZ, R145 ;  /* 0x00000091ff377221 */ /* 0x000fe20000010000 */
[----:B------:R-:W-:Y:S01]  /*1190*/  FADD.FTZ R27, R67, R27 ;  /* 0x0000001b431b7221 */ /* 0x000fe20000010000 */
[----:B------:R-:W-:Y:S01]  /*11a0*/  FFMA.FTZ R28, R68, R67, R28 ;  /* 0x00000043441c7223 */ /* 0x000fe2000001001c */
[--C-:B------:R-:W-:Y:S02]  /*11b0*/  HADD2.F32 R67, -RZ, R69.reuse.H0_H0 ;  /* 0x20000045ff437230 */ /* 0x100fe40000004100 */
[----:B------:R-:W-:Y:S01]  /*11c0*/  FADD.FTZ R55, R56, R55 ;  /* 0x0000003738377221 */ /* 0x000fe20000010000 */
[----:B------:R-:W-:-:S03]  /*11d0*/  HADD2.F32 R69, -RZ, R69.H1_H1 ;  /* 0x30000045ff457230 */ /* 0x000fc60000004100 */
[----:B------:R-:W-:Y:S02]  /*11e0*/  FADD.FTZ R55, R60, R55 ;  /* 0x000000373c377221 */ /* 0x000fe40000010000 */
[-C--:B------:R-:W-:Y:S01]  /*11f0*/  FMUL.FTZ R152, R115, R69.reuse ;  /* 0x0000004573987220 */ /* 0x080fe20000410000 */
[----:B------:R-:W-:Y:S01]  /*1200*/  FADD.FTZ R19, R69, R19 ;  /* 0x0000001345137221 */ /* 0x000fe20000010000 */
[C---:B------:R-:W-:Y:S01]  /*1210*/  FFMA.FTZ R20, R73.reuse, R69, R20 ;  /* 0x0000004549147223 */ /* 0x040fe20000010014 */
[----:B------:R-:W-:Y:S01]  /*1220*/  FMUL.FTZ R69, R54, UR16 ;  /* 0x0000001036457c20 */ /* 0x000fe20008410000 */
[----:B------:R-:W-:Y:S01]  /*1230*/  FADD.FTZ R54, R144, R55 ;  /* 0x0000003790367221 */ /* 0x000fe20000010000 */
[----:B------:R-:W-:Y:S01]  /*1240*/  FADD.FTZ R21, R72, R21 ;  /* 0x0000001548157221 */ /* 0x000fe20000010000 */
[-C--:B------:R-:W-:Y:S01]  /*1250*/  FFMA.FTZ R22, R73, R72.reuse, R22 ;  /* 0x0000004849167223 */ /* 0x080fe20000010016 */
[----:B------:R-:W-:Y:S01]  /*1260*/  FMUL.FTZ R65, R65, UR16 ;  /* 0x0000001041417c20 */ /* 0x000fe20008410000 */
[----:B------:R-:W-:Y:S01]  /*1270*/  FADD.FTZ R55, R57, R54 ;  /* 0x0000003639377221 */ /* 0x000fe20000010000 */
[----:B------:R-:W-:Y:S01]  /*1280*/  FFMA.FTZ R72, R123, R72, R152 ;  /* 0x000000487b487223 */ /* 0x000fe20000010098 */
[----:B------:R-:W-:Y:S01]  /*1290*/  FMUL.FTZ R159, R116, R67 ;  /* 0x00000043749f7220 */ /* 0x000fe20000410000 */
[----:B------:R-:W-:-:S02]  /*12a0*/  HADD2.F32 R152, -RZ, R70.H0_H0 ;  /* 0x20000046ff987230 */ /* 0x000fc40000004100 */
[----:B------:R-:W-:Y:S01]  /*12b0*/  FADD.FTZ R55, R62, R55 ;  /* 0x000000373e377221 */ /* 0x000fe20000010000 */
[----:B------:R-:W-:Y:S01]  /*12c0*/  FADD.FTZ R25, R64, R25 ;  /* 0x0000001940197221 */ /* 0x000fe20000010000 */
[-C--:B------:R-:W-:Y:S01]  /*12d0*/  FFMA.FTZ R26, R65, R64.reuse, R26 ;  /* 0x00000040411a7223 */ /* 0x080fe2000001001a */
[----:B------:R-:W-:Y:S01]  /*12e0*/  FFMA.FTZ R64, R124, R64, R159 ;  /* 0x000000407c407223 */ /* 0x000fe2000001009f */
[-C--:B------:R-:W-:Y:S01]  /*12f0*/  FMUL.FTZ R159, R114, R152.reuse ;  /* 0x00000098729f7220 */ /* 0x080fe20000410000 */
[----:B------:R-:W-:Y:S01]  /*1300*/  FADD.FTZ R9, R152, R9 ;  /* 0x0000000998097221 */ /* 0x000fe20000010000 */
[----:B------:R-:W-:Y:S01]  /*1310*/  FFMA.FTZ R2, R69, R152, R2 ;  /* 0x0000009845027223 */ /* 0x000fe20000010002 */
[----:B------:R-:W-:Y:S01]  /*1320*/  FFMA.FTZ R152, R0, R145, RZ ;  /* 0x0000009100987223 */ /* 0x000fe200000100ff */
[----:B------:R-:W-:Y:S01]  /*1330*/  FADD.FTZ R55, R58, R55 ;  /* 0x000000373a377221 */ /* 0x000fe20000010000 */
[----:B------:R-:W-:Y:S02]  /*1340*/  HADD2.F32 R158, -RZ, R70.H1_H1 ;  /* 0x30000046ff9e7230 */ /* 0x000fe40000004100 */
[----:B------:R-:W-:Y:S01]  /*1350*/  FADD.FTZ R23, R67, R23 ;  /* 0x0000001743177221 */ /* 0x000fe20000010000 */
[----:B------:R-:W-:Y:S01]  /*1360*/  FFMA.FTZ R152, R147, R56, R152 ;  /* 0x0000003893987223 */ /* 0x000fe20000010098 */
[----:B------:R-:W-:Y:S01]  /*1370*/  FADD.FTZ R70, R148, R55 ;  /* 0x0000003794467221 */ /* 0x000fe20000010000 */
[----:B------:R-:W-:Y:S01]  /*1380*/  FFMA.FTZ R24, R65, R67, R24 ;  /* 0x0000004341187223 */ /* 0x000fe20000010018 */
[----:B------:R-:W-:-:S02]  /*1390*/  HADD2.F32 R67, -RZ, R74.H0_H0 ;  /* 0x2000004aff437230 */ /* 0x000fc40000004100 */
[----:B------:R-:W-:Y:S02]  /*13a0*/  HADD2.F32 R54, -RZ, R74.H1_H1 ;  /* 0x3000004aff367230 */ /* 0x000fe40000004100 */
[----:B------:R-:W-:Y:S01]  /*13b0*/  FMUL.FTZ R74, R53, UR16 ;  /* 0x00000010354a7c20 */ /* 0x000fe20008410000 */
[----:B------:R-:W-:Y:S01]  /*13c0*/  FFMA.FTZ R55, R149, R60, R152 ;  /* 0x0000003c95377223 */ /* 0x000fe20000010098 */
[----:B------:R-:W-:Y:S01]  /*13d0*/  FADD.FTZ R53, R59, R70 ;  /* 0x000000463b357221 */ /* 0x000fe20000010000 */
[----:B------:R-:W-:Y:S02]  /*13e0*/  FMUL.FTZ R70, R113, R158 ;  /* 0x0000009e71467220 */ /* 0x000fe40000410000 */
[----:B------:R-:W-:Y:S01]  /*13f0*/  FFMA.FTZ R152, R146, R144, R55 ;  /* 0x0000009092987223 */ /* 0x000fe20000010037 */
[----:B------:R-:W-:Y:S01]  /*1400*/  FADD.FTZ R53, R53, R66 ;  /* 0x0000004235357221 */ /* 0x000fe20000010000 */
[----:B------:R-:W-:Y:S01]  /*1410*/  FADD.FTZ R13, R54, R13 ;  /* 0x0000000d360d7221 */ /* 0x000fe20000010000 */
[-C--:B------:R-:W-:Y:S01]  /*1420*/  FFMA.FTZ R17, R74, R54.reuse, R17 ;  /* 0x000000364a117223 */ /* 0x080fe20000010011 */
[----:B------:R-:W-:Y:S01]  /*1430*/  FFMA.FTZ R70, R121, R54, R70 ;  /* 0x0000003679467223 */ /* 0x000fe20000010046 */
[----:B------:R-:W-:Y:S01]  /*1440*/  FFMA.FTZ R152, R61, R57, R152 ;  /* 0x000000393d987223 */ /* 0x000fe20000010098 */
[----:B------:R-:W-:Y:S01]  /*1450*/  FADD.FTZ R53, R53, R64 ;  /* 0x0000004035357221 */ /* 0x000fe20000010000 */
[----:B------:R-:W-:-:S02]  /*1460*/  HADD2.F32 R54, -RZ, R71.H0_H0 ;  /* 0x20000047ff367230 */ /* 0x000fc40000004100 */
[----:B------:R-:W-:Y:S01]  /*1470*/  FFMA.FTZ R152, R153, R62, R152 ;  /* 0x0000003e99987223 */ /* 0x000fe20000010098 */
[----:B------:R-:W-:Y:S01]  /*1480*/  FADD.FTZ R164, R53, R72 ;  /* 0x0000004835a47221 */ /* 0x000fe20000010000 */
[----:B------:R-:W-:Y:S02]  /*1490*/  HADD2.F32 R55, -RZ, R71.H1_H1 ;  /* 0x30000047ff377230 */ /* 0x000fe40000004100 */
[----:B------:R-:W-:Y:S01]  /*14a0*/  FADD.FTZ R14, R67, R14 ;  /* 0x0000000e430e7221 */ /* 0x000fe20000010000 */
[--C-:B------:R-:W-:Y:S02]  /*14b0*/  HADD2.F32 R53, -RZ, R75.reuse.H0_H0 ;  /* 0x2000004bff357230 */ /* 0x100fe40000004100 */
[-C--:B------:R-:W-:Y:S01]  /*14c0*/  FFMA.FTZ R18, R69, R67.reuse, R18 ;  /* 0x0000004345127223 */ /* 0x080fe20000010012 */
[----:B------:R-:W-:Y:S01]  /*14d0*/  FMUL.FTZ R71, R112, R54 ;  /* 0x0000003670477220 */ /* 0x000fe20000410000 */
[----:B------:R-:W-:Y:S01]  /*14e0*/  FFMA.FTZ R67, R122, R67, R159 ;  /* 0x000000437a437223 */ /* 0x000fe2000001009f */
[----:B------:R-:W-:Y:S01]  /*14f0*/  FFMA.FTZ R162, R151, R58, R152 ;  /* 0x0000003a97a27223 */ /* 0x000fe20000010098 */
[----:B------:R-:W-:Y:S01]  /*1500*/  MOV R159, 0x400 ;  /* 0x00000400009f7802 */ /* 0x000fe20000000f00 */
[----:B------:R-:W-:Y:S01]  /*1510*/  FFMA.FTZ R152, R120, R53, R71 ;  /* 0x0000003578987223 */ /* 0x000fe20000010047 */
[----:B------:R-:W-:Y:S01]  /*1520*/  FADD.FTZ R71, R164, R67 ;  /* 0x00000043a4477221 */ /* 0x000fe20000010000 */
[----:B------:R-:W-:Y:S01]  /*1530*/  FFMA.FTZ R164, R155, R148, R162 ;  /* 0x000000949ba47223 */ /* 0x000fe200000100a2 */
[----:B------:R-:W-:Y:S01]  /*1540*/  HADD2.F32 R160, -RZ, R75.H1_H1 ;  /* 0x3000004bffa07230 */ /* 0x000fe20000004100 */
[----:B0-----:R-:W-:Y:S01]  /*1550*/  LEA R154, R154, R159, 0x18 ;  /* 0x0000009f9a9a7211 */ /* 0x001fe200078ec0ff */
[----:B------:R-:W-:Y:S01]  /*1560*/  FMUL.FTZ R162, R111, R55 ;  /* 0x000000376fa27220 */ /* 0x000fe20000410000 */
[----:B------:R-:W-:Y:S01]  /*1570*/  FFMA.FTZ R159, R63, R59, R164 ;  /* 0x0000003b3f9f7223 */ /* 0x000fe200000100a4 */
[----:B------:R-:W-:-:S02]  /*1580*/  FADD.FTZ R71, R71, R70 ;  /* 0x0000004647477221 */ /* 0x000fc40000010000 */
[----:B------:R-:W-:Y:S01]  /*1590*/  FFMA.FTZ R75, R119, R160, R162 ;  /* 0x000000a0774b7223 */ /* 0x000fe200000100a2 */
[----:B------:R-:W-:Y:S01]  /*15a0*/  FFMA.FTZ R162, R68, R66, R159 ;  /* 0x0000004244a27223 */ /* 0x000fe2000001009f */
[----:B------:R-:W-:-:S03]  /*15b0*/  FADD.FTZ R164, R71, R152 ;  /* 0x0000009847a47221 */ /* 0x000fc60000010000 */
[----:B------:R-:W-:Y:S01]  /*15c0*/  FFMA.FTZ R162, R65, R64, R162 ;  /* 0x0000004041a27223 */ /* 0x000fe200000100a2 */
[----:B------:R-:W-:Y:S01]  /*15d0*/  FMUL.FTZ R71, R52, UR16 ;  /* 0x0000001034477c20 */ /* 0x000fe20008410000 */
[----:B------:R-:W-:Y:S02]  /*15e0*/  FADD.FTZ R52, R164, R75 ;  /* 0x0000004ba4347221 */ /* 0x000fe40000010000 */
[----:B------:R-:W-:Y:S01]  /*15f0*/  FFMA.FTZ R162, R73, R72, R162 ;  /* 0x0000004849a27223 */ /* 0x000fe200000100a2 */
[----:B------:R-:W-:Y:S01]  /*1600*/  FADD.FTZ R12, R53, R12 ;  /* 0x0000000c350c7221 */ /* 0x000fe20000010000 */
[----:B------:R-:W-:Y:S02]  /*1610*/  FFMA.FTZ R16, R71, R53, R16 ;  /* 0x0000003547107223 */ /* 0x000fe40000010010 */
[----:B------:R-:W-:Y:S01]  /*1620*/  FFMA.FTZ R159, R69, R67, R162 ;  /* 0x00000043459f7223 */ /* 0x000fe200000100a2 */
[----:B------:R-:W0:Y:S03]  /*1630*/  SHFL.DOWN PT, R53, R52, 0x10, 0x1f ;  /* 0x0a001f0034357f89 */ /* 0x000e2600000e0000 */
[----:B------:R-:W-:Y:S01]  /*1640*/  FFMA.FTZ R162, R74, R70, R159 ;  /* 0x000000464aa27223 */ /* 0x000fe2000001009f */
[----:B------:R-:W-:-:S03]  /*1650*/  FMUL.FTZ R150, R150, UR16 ;  /* 0x0000001096967c20 */ /* 0x000fc60008410000 */
        /* <DEDUP_REMOVED lines=15> */
[----:B------:R-:W-:Y:S01]  /*1750*/  LOP3.LUT P4, RZ, R10, 0x1f, RZ, 0xc0, !PT ;  /* 0x0000001f0aff7812 */ /* 0x000fe2000788c0ff */
[----:B0-----:R-:W-:-:S05]  /*1760*/  FADD.FTZ R165, R163, R165 ;  /* 0x000000a5a3a57221 */ /* 0x001fca0000010000 */
[----:B------:R-:W0:Y:S01]  /*1770*/  SHFL.DOWN PT, R53, R165, 0x1, 0x1f ;  /* 0x08201f00a5357f89 */ /* 0x000e2200000e0000 */
[----:B------:R-:W-:Y:S01]  /*1780*/  PLOP3.LUT P0, PT, PT, PT, PT, 0x80, 0x8 ;  /* 0x000000000008781c */ /* 0x000fe20003f0f070 */
[----:B------:R-:W-:-:S05]  /*1790*/  FADD.FTZ R11, R160, R11 ;  /* 0x0000000ba00b7221 */ /* 0x000fca0000010000 */
[----:B------:R-:W-:Y:S01]  /*17a0*/  @!P4 PLOP3.LUT P0, PT, P3, PT, PT, 0x80, 0x8 ;  /* 0x000000000008c81c */ /* 0x000fe20001f0f070 */
[----:B------:R-:W-:Y:S01]  /*17b0*/  FFMA.FTZ R15, R150, R160, R15 ;  /* 0x000000a0960f7223 */ /* 0x000fe2000001000f */
[----:B-1----:R-:W-:-:S05]  /*17c0*/  FADD.FTZ R159, R52, R159 ;  /* 0x0000009f349f7221 */ /* 0x002fca0000010000 */
[----:B------:R-:W1:Y:S01]  /*17d0*/  SHFL.DOWN PT, R160, R159, 0x1, 0x1f ;  /* 0x08201f009fa07f89 */ /* 0x000e6200000e0000 */
[C---:B------:R-:W-:Y:S02]  /*17e0*/  IADD3 R162, PT, PT, R154.reuse, 0x2020, RZ ;  /* 0x000020209aa27810 */ /* 0x040fe40007ffe0ff */
[----:B------:R-:W-:Y:S01]  /*17f0*/  ISETP.NE.U32.AND P1, PT, RZ, UR28, PT ;  /* 0x0000001cff007c0c */ /* 0x000fe2000bf25070 */
[----:B0-----:R-:W-:Y:S01]  /*1800*/  FADD.FTZ R52, R165, R53 ;  /* 0x00000035a5347221 */ /* 0x001fe20000010000 */
[----:B------:R-:W-:Y:S02]  /*1810*/  @!P4 MOV R53, R162 ;  /* 0x000000a20035c202 */ /* 0x000fe40000000f00 */
[----:B------:R-:W-:Y:S02]  /*1820*/  @!P0 IADD3 R53, PT, PT, R154, 0x2000, RZ ;  /* 0x000020009a358810 */ /* 0x000fe40007ffe0ff */
[----:B------:R-:W-:Y:S01]  /*1830*/  ISETP.NE.AND.EX P0, PT, RZ, UR29, PT, P1 ;  /* 0x0000001dff007c0c */ /* 0x000fe2000bf05310 */
[----:B------:R-:W-:Y:S01]  /*1840*/  FADD.FTZ R8, R158, R8 ;  /* 0x000000089e087221 */ /* 0x000fe20000010000 */
[----:B------:R-:W-:Y:S01]  /*1850*/  @!P4 MOV R163, R53 ;  /* 0x0000003500a3c202 */ /* 0x000fe20000000f00 */
[----:B------:R-:W-:Y:S01]  /*1860*/  FFMA.FTZ R3, R74, R158, R3 ;  /* 0x0000009e4a037223 */ /* 0x000fe20000010003 */
[----:B-1----:R-:W-:-:S09]  /*1870*/  FADD.FTZ R53, R159, R160 ;  /* 0x000000a09f357221 */ /* 0x002fd20000010000 */
[----:B------:R-:W0:Y:S01]  /*1880*/  @P0 LDC.64 R158, c[0x0][0x3b8] ;  /* 0x0000ee00ff9e0b82 */ /* 0x000e220000000a00 */
[----:B------:R-:W-:-:S04]  /*1890*/  ISETP.NE.U32.AND P1, PT, RZ, UR22, PT ;  /* 0x00000016ff007c0c */ /* 0x000fc8000bf25070 */
[----:B------:R-:W-:Y:S01]  /*18a0*/  ISETP.NE.AND.EX P1, PT, RZ, UR23, PT, P1 ;  /* 0x00000017ff007c0c */ /* 0x000fe2000bf25310 */
[----:B0-----:R-:W-:Y:S02]  /*18b0*/  @P0 IMAD.WIDE.U32 R160, R143, 0x8, R158 ;  /* 0x000000088fa00825 */ /* 0x001fe400078e009e */
[----:B------:R-:W0:Y:S01]  /*18c0*/  @P0 LDC.64 R158, c[0x0][0x3b8] ;  /* 0x0000ee00ff9e0b82 */ /* 0x000e220000000a00 */
[----:B------:R-:W-:Y:S02]  /*18d0*/  @!P4 LEA R163, R110, R163, 0x3 ;  /* 0x000000a36ea3c211 */ /* 0x000fe400078e18ff */
[----:B------:R1:W5:Y:S04]  /*18e0*/  @P0 LDG.E.64 R156, desc[UR20][R160.64] ;  /* 0x00000014a09c0981 */ /* 0x000368000c1e1b00 */
[----:B------:R2:W-:Y:S03]  /*18f0*/  @!P4 STS.64 [R163], R52 ;  /* 0x00000034a300c388 */ /* 0x0005e60000000a00 */
[----:B-1----:R-:W1:Y:S08]  /*1900*/  @P1 LDC.64 R160, c[0x0][0x438] ;  /* 0x00010e00ffa01b82 */ /* 0x002e700000000a00 */
[----:B--2---:R-:W2:Y:S01]  /*1910*/  @P1 LDC.64 R52, c[0x0][0x438] ;  /* 0x00010e00ff341b82 */ /* 0x004ea20000000a00 */
[----:B0-----:R-:W-:-:S07]  /*1920*/  @P0 IMAD.WIDE.U32 R164, R108, 0x8, R158 ;  /* 0x000000086ca40825 */ /* 0x001fce00078e009e */
[----:B------:R-:W0:Y:S01]  /*1930*/  LDC.64 R158, c[0x0][0x3b0] ;  /* 0x0000ec00ff9e7b82 */ /* 0x000e220000000a00 */
[----:B------:R1:W5:Y:S02]  /*1940*/  @P0 LDG.E.64 R76, desc[UR20][R164.64] ;  /* 0x00000014a44c0981 */ /* 0x000364000c1e1b00 */
[----:B-1----:R-:W-:-:S04]  /*1950*/  @P1 IMAD.WIDE.U32 R164, R143, 0x10, R160 ;  /* 0x000000108fa41825 */ /* 0x002fc800078e00a0 */
[----:B--2---:R-:W-:Y:S01]  /*1960*/  @P1 IMAD.WIDE.U32 R52, R108, 0x10, R52 ;  /* 0x000000106c341825 */ /* 0x004fe200078e0034 */
[----:B------:R-:W5:Y:S04]  /*1970*/  @P1 LDG.E.128 R32, desc[UR20][R164.64] ;  /* 0x00000014a4201981 */ /* 0x000f68000c1e1d00 */
[----:B------:R1:W5:Y:S01]  /*1980*/  @P1 LDG.E.128 R36, desc[UR20][R52.64] ;  /* 0x0000001434241981 */ /* 0x000362000c1e1d00 */
[----:B0-----:R-:W-:-:S04]  /*1990*/  IMAD.WIDE.U32 R160, R143, 0x8, R158 ;  /* 0x000000088fa07825 */ /* 0x001fc800078e009e */
[----:B------:R-:W-:Y:S02]  /*19a0*/  IMAD.WIDE.U32 R158, R108, 0x8, R158 ;  /* 0x000000086c9e7825 */ /* 0x000fe400078e009e */
[----:B------:R-:W5:Y:S04]  /*19b0*/  LDG.E.64 R160, desc[UR20][R160.64] ;  /* 0x00000014a0a07981 */ /* 0x000f68000c1e1b00 */
[----:B------:R-:W5:Y:S01]  /*19c0*/  LDG.E.64 R158, desc[UR20][R158.64] ;  /* 0x000000149e9e7981 */ /* 0x000f62000c1e1b00 */
[----:B------:R-:W-:Y:S01]  /*19d0*/  @!P3 IADD3 R162, PT, PT, R154, 0x2000, RZ ;  /* 0x000020009aa2b810 */ /* 0x000fe20007ffe0ff */
[----:B------:R-:W-:Y:S01]  /*19e0*/  FADD.FTZ R7, R54, R7 ;  /* 0x0000000736077221 */ /* 0x000fe20000010000 */
[----:B------:R-:W-:Y:S01]  /*19f0*/  FFMA.FTZ R4, R71, R54, R4 ;  /* 0x0000003647047223 */ /* 0x000fe20000010004 */
[----:B------:R-:W-:Y:S01]  /*1a00*/  FADD.FTZ R6, R55, R6 ;  /* 0x0000000637067221 */ /* 0x000fe20000010000 */
[----:B------:R-:W-:Y:S01]  /*1a10*/  FFMA.FTZ R5, R150, R55, R5 ;  /* 0x0000003796057223 */ /* 0x000fe20000010005 */
[----:B------:R-:W-:Y:S06]  /*1a20*/  BAR.SYNC.DEFER_BLOCKING 0x0 ;  /* 0x0000000000007b1d */ /* 0x000fec0000010000 */
[----:B-1----:R-:W0:Y:S02]  /*1a30*/  LDS.128 R52, [R162] ;  /* 0x00000000a2347984 */ /* 0x002e240000000c00 */
[----:B0-----:R-:W-:Y:S01]  /*1a40*/  FADD.FTZ R163, RZ, R52 ;  /* 0x00000034ffa37221 */ /* 0x001fe20000010000 */
[----:B------:R-:W-:-:S04]  /*1a50*/  FADD.FTZ R52, RZ, R53 ;  /* 0x00000035ff347221 */ /* 0x000fc80000010000 */
[----:B------:R-:W-:Y:S01]  /*1a60*/  FADD.FTZ R164, R55, R52 ;  /* 0x0000003437a47221 */ /* 0x000fe20000010000 */
[C---:B------:R-:W-:Y:S02]  /*1a70*/  IADD3 R52, PT, PT, R154.reuse, 0x2030, RZ ;  /* 0x000020309a347810 */ /* 0x040fe40007ffe0ff */
[----:B------:R-:W-:Y:S01]  /*1a80*/  @!P3 IADD3 R52, PT, PT, R154, 0x2010, RZ ;  /* 0x000020109a34b810 */ /* 0x000fe20007ffe0ff */
[----:B------:R-:W-:-:S05]  /*1a90*/  FADD.FTZ R163, R54, R163 ;  /* 0x000000a336a37221 */ /* 0x000fca0000010000 */
[----:B------:R-:W0:Y:S01]  /*1aa0*/  LDS.128 R52, [R52] ;  /* 0x0000000034347984 */ /* 0x000e220000000c00 */
[----:B------:R-:W-:-:S04]  /*1ab0*/  UISETP.NE.U32.AND UP0, UPT, UR28, URZ, UPT ;  /* 0x000000ff1c00728c */ /* 0x000fc8000bf05070 */
[----:B------:R-:W-:Y:S02]  /*1ac0*/  UISETP.NE.AND.EX UP0, UPT, UR29, URZ, UPT, UP0 ;  /* 0x000000ff1d00728c */ /* 0x000fe4000bf05300 */
[----:B------:R-:W-:-:S04]  /*1ad0*/  UIADD3 UR4, UPT, UPT, UR4, UR26, URZ ;  /* 0x0000001a04047290 */ /* 0x000fc8000fffe0ff */
[----:B------:R-:W-:Y:S01]  /*1ae0*/  UISETP.GE.AND UP1, UPT, UR4, UR27, UPT ;  /* 0x0000001b0400728c */ /* 0x000fe2000bf26270 */
[----:B0-----:R-:W-:-:S04]  /*1af0*/  FADD.FTZ R164, R164, R53 ;  /* 0x00000035a4a47221 */ /* 0x001fc80000010000 */
[----:B------:R-:W-:Y:S01]  /*1b00*/  FADD.FTZ R55, R55, R164 ;  /* 0x000000a437377221 */ /* 0x000fe20000010000 */
[----:B------:R-:W-:-:S03]  /*1b10*/  FADD.FTZ R163, R163, R52 ;  /* 0x00000034a3a37221 */ /* 0x000fc60000010000 */
[----:B------:R-:W-:Y:S01]  /*1b20*/  FMUL.FTZ R55, R55, UR25 ;  /* 0x0000001937377c20 */ /* 0x000fe20008410000 */
[----:B------:R-:W-:-:S04]  /*1b30*/  FADD.FTZ R54, R54, R163 ;  /* 0x000000a336367221 */ /* 0x000fc80000010000 */
[----:B------:R-:W-:Y:S01]  /*1b40*/  R2UR UR17, R55 ;  /* 0x00000000371172ca */ /* 0x000fe200000e0000 */
[----:B------:R-:W-:-:S05]  /*1b50*/  FMUL.FTZ R54, R54, UR25 ;  /* 0x0000001936367c20 */ /* 0x000fca0008410000 */
[----:B------:R-:W-:Y:S01]  /*1b60*/  FSEL R154, R54, RZ, !P2 ;  /* 0x000000ff369a7208 */ /* 0x000fe20005000000 */
[----:B------:R-:W-:Y:S08]  /*1b70*/  BRA.U UP0, `(.L_x_364) ;  /* 0x0000000d00f47547 */ /* 0x000ff0000b800000 */
        /* <DEDUP_REMOVED lines=57> */
[----:B------:R-:W-:Y:S02]  /*1f10*/  F2FP.F16.F32.PACK_AB R55, R55, R54 ;  /* 0x000000363737723e */ /* 0x000fe400000000ff */
[----:B------:R-:W-:Y:S02]  /*1f20*/  F2FP.F16.F32.PACK_AB R54, R61, R52 ;  /* 0x000000343d36723e */ /* 0x000fe400000000ff */
[----:B------:R-:W-:Y:S02]  /*1f30*/  F2FP.F16.F32.PACK_AB R53, R144, R53 ;  /* 0x000000359035723e */ /* 0x000fe400000000ff */
[----:B------:R-:W-:Y:S01]  /*1f40*/  F2FP.F16.F32.PACK_AB R52, R57, R0 ;  /* 0x000000003934723e */ /* 0x000fe200000000ff */
[----:B------:R-:W-:Y:S06]  /*1f50*/  BRA `(.L_x_367) ;  /* 0x00000020003c7947 */ /* 0x000fec0003800000 */
.L_x_366:
        /* <DEDUP_REMOVED lines=25> */
[----:B------:R-:W-:Y:S01]  /*20f0*/  F2FP.F16.F32.PACK_AB R47, R47, R44 ;  /* 0x0000002c2f2f723e */ /* 0x000fe200000000ff */
[----:B------:R-:W-:Y:S01]  /*2100*/  FMUL.FTZ R149, R149, UR16 ;  /* 0x0000001095957c20 */ /* 0x000fe20008410000 */
[----:B------:R-:W-:Y:S01]  /*2110*/  LOP3.LUT P4, RZ, R161, 0xff0000, RZ, 0xc0, !PT ;  /* 0x00ff0000a1ff7812 */ /* 0x000fe2000788c0ff */
[----:B------:R-:W-:Y:S01]  /*2120*/  FMUL.FTZ R44, R57, UR16 ;  /* 0x00000010392c7c20 */ /* 0x000fe20008410000 */
[----:B------:R-:W-:Y:S01]  /*2130*/  LOP3.LUT P6, RZ, R161, 0xff, RZ, 0xc0, !PT ;  /* 0x000000ffa1ff7812 */ /* 0x000fe200078cc0ff */
[----:B------:R-:W-:Y:S01]  /*2140*/  FMUL.FTZ R147, R147, UR16 ;  /* 0x0000001093937c20 */ /* 0x000fe20008410000 */
[C---:B------:R-:W-:Y:S01]  /*2150*/  LOP3.LUT P5, RZ, R161.reuse, 0xff00, RZ, 0xc0, !PT ;  /* 0x0000ff00a1ff7812 */ /* 0x040fe200078ac0ff */
[----:B------:R-:W-:Y:S01]  /*2160*/  FMUL.FTZ R0, R0, UR16 ;  /* 0x0000001000007c20 */ /* 0x000fe20008410000 */
[----:B------:R-:W-:Y:S01]  /*2170*/  ISETP.GE.U32.AND.EX P2, PT, R161, 0x1000000, PT, P2 ;  /* 0x01000000a100780c */ /* 0x000fe20003f46120 */
        /* <DEDUP_REMOVED lines=19> */
[----:B------:R-:W-:-:S02]  /*22b0*/  F2FP.F16.F32.PACK_AB R54, R54, R53 ;  /* 0x000000353636723e */ /* 0x000fc400000000ff */
[----:B------:R-:W-:Y:S02]  /*22c0*/  F2FP.F16.F32.PACK_AB R44, R147, R0 ;  /* 0x00000000932c723e */ /* 0x000fe400000000ff */
[----:B------:R-:W-:Y:S02]  /*22d0*/  F2FP.F16.F32.PACK_AB R53, R61, R58 ;  /* 0x0000003a3d35723e */ /* 0x000fe400000000ff */
[----:B------:R-:W-:Y:S01]  /*22e0*/  F2FP.F16.F32.PACK_AB R52, R57, R56 ;  /* 0x000000383934723e */ /* 0x000fe200000000ff */
[----:B------:R-:W-:Y:S06]  /*22f0*/  BRA `(.L_x_367) ;  /* 0x0000001c00547947 */ /* 0x000fec0003800000 */
.L_x_365:
        /* <DEDUP_REMOVED lines=11> */
[--C-:B-----5:R-:W-:Y:S02]  /*23b0*/  HADD2.F32 R0, -RZ, R35.reuse.H0_H0 ;  /* 0x20000023ff007230 */ /* 0x120fe40000004100 */
[----:B------:R-:W-:Y:S01]  /*23c0*/  FFMA.FTZ R53, R146, UR17, R154 ;  /* 0x0000001192357c23 */ /* 0x000fe2000801009a */
[----:B------:R-:W-:Y:S01]  /*23d0*/  FADD.FTZ R151, R58, -R151 ;  /* 0x800000973a977221 */ /* 0x000fe20000010000 */
[----:B------:R-:W-:-:S02]  /*23e0*/  HADD2.F32 R52, -RZ, R35.H1_H1 ;  /* 0x30000023ff347230 */ /* 0x000fc40000004100 */
[----:B------:R-:W-:Y:S01]  /*23f0*/  FADD.FTZ R155, R148, -R155 ;  /* 0x8000009b949b7221 */ /* 0x000fe20000010000 */
[--C-:B------:R-:W-:Y:S01]  /*2400*/  FFMA.FTZ R149, R149, UR17, R154.reuse ;  /* 0x0000001195957c23 */ /* 0x100fe2000801009a */
[----:B------:R-:W-:Y:S01]  /*2410*/  FFMA.FTZ R153, R153, UR17, R154 ;  /* 0x0000001199997c23 */ /* 0x000fe2000801009a */
[----:B------:R-:W-:Y:S01]  /*2420*/  FADD.FTZ R144, R144, -R53 ;  /* 0x8000003590907221 */ /* 0x000fe20000010000 */
[----:B------:R-:W-:Y:S01]  /*2430*/  FFMA.FTZ R54, R151, UR16, R0 ;  /* 0x0000001097367c23 */ /* 0x000fe20008010000 */
[----:B------:R-:W-:Y:S01]  /*2440*/  FFMA.FTZ R58, R155, UR16, R52 ;  /* 0x000000109b3a7c23 */ /* 0x000fe20008010034 */
[--C-:B------:R-:W-:Y:S02]  /*2450*/  HADD2.F32 R0, -RZ, R34.reuse.H0_H0 ;  /* 0x20000022ff007230 */ /* 0x100fe40000004100 */
[----:B------:R-:W-:Y:S01]  /*2460*/  FADD.FTZ R60, R60, -R149 ;  /* 0x800000953c3c7221 */ /* 0x000fe20000010000 */
[----:B------:R-:W-:Y:S02]  /*2470*/  HADD2.F32 R53, -RZ, R33.H0_H0 ;  /* 0x20000021ff357230 */ /* 0x000fe40000004100 */
[----:B------:R-:W-:Y:S01]  /*2480*/  FADD.FTZ R153, R62, -R153 ;  /* 0x800000993e997221 */ /* 0x000fe20000010000 */
[----:B------:R-:W-:-:S02]  /*2490*/  HADD2.F32 R52, -RZ, R34.H1_H1 ;  /* 0x30000022ff347230 */ /* 0x000fc40000004100 */
[----:B------:R-:W-:Y:S01]  /*24a0*/  FFMA.FTZ R147, R147, UR17, R154 ;  /* 0x0000001193937c23 */ /* 0x000fe2000801009a */
[----:B------:R-:W-:Y:S01]  /*24b0*/  FFMA.FTZ R57, R57, UR16, R0 ;  /* 0x0000001039397c23 */ /* 0x000fe20008010000 */
[----:B------:R-:W-:Y:S01]  /*24c0*/  FFMA.FTZ R60, R60, UR16, R53 ;  /* 0x000000103c3c7c23 */ /* 0x000fe20008010035 */
[----:B------:R-:W-:Y:S02]  /*24d0*/  HADD2.F32 R55, -RZ, R33.H1_H1 ;  /* 0x30000021ff377230 */ /* 0x000fe40000004100 */
[----:B------:R-:W-:Y:S01]  /*24e0*/  FFMA.FTZ R52, R153, UR16, R52 ;  /* 0x0000001099347c23 */ /* 0x000fe20008010034 */
[--C-:B------:R-:W-:Y:S02]  /*24f0*/  HADD2.F32 R0, -RZ, R32.reuse.H0_H0 ;  /* 0x20000020ff007230 */ /* 0x100fe40000004100 */
[----:B------:R-:W-:Y:S01]  /*2500*/  FADD.FTZ R56, R56, -R147 ;  /* 0x8000009338387221 */ /* 0x000fe20000010000 */
[----:B------:R-:W-:Y:S01]  /*2510*/  HADD2.F32 R53, -RZ, R32.H1_H1 ;  /* 0x30000020ff357230 */ /* 0x000fe20000004100 */
[----:B------:R-:W-:Y:S01]  /*2520*/  ISETP.GE.U32.AND P2, PT, R160, RZ, PT ;  /* 0x000000ffa000720c */ /* 0x000fe20003f46070 */
[----:B------:R-:W-:Y:S01]  /*2530*/  FMUL.FTZ R54, R54, UR8 ;  /* 0x0000000836367c20 */ /* 0x000fe20008410000 */
[----:B------:R-:W-:Y:S01]  /*2540*/  LOP3.LUT P4, RZ, R161, 0xff0000, RZ, 0xc0, !PT ;  /* 0x00ff0000a1ff7812 */ /* 0x000fe2000788c0ff */
[----:B------:R-:W-:Y:S01]  /*2550*/  FMUL.FTZ R58, R58, UR8 ;  /* 0x000000083a3a7c20 */ /* 0x000fe20008410000 */
[----:B------:R-:W-:Y:S01]  /*2560*/  FMUL.FTZ R57, R57, UR8 ;  /* 0x0000000839397c20 */ /* 0x000fe20008410000 */
[----:B------:R-:W-:Y:S01]  /*2570*/  FMUL.FTZ R52, R52, UR8 ;  /* 0x0000000834347c20 */ /* 0x000fe20008410000 */
[----:B------:R-:W-:Y:S01]  /*2580*/  FFMA.FTZ R55, R144, UR16, R55 ;  /* 0x0000001090377c23 */ /* 0x000fe20008010037 */
[----:B------:R-:W-:Y:S01]  /*2590*/  FFMA.FTZ R0, R145, UR16, R0 ;  /* 0x0000001091007c23 */ /* 0x000fe20008010000 */
[----:B------:R-:W-:Y:S01]  /*25a0*/  FFMA.FTZ R53, R56, UR16, R53 ;  /* 0x0000001038357c23 */ /* 0x000fe20008010035 */
[C---:B------:R-:W-:Y:S01]  /*25b0*/  LOP3.LUT P5, RZ, R161.reuse, 0xff, RZ, 0xc0, !PT ;  /* 0x000000ffa1ff7812 */ /* 0x040fe200078ac0ff */
        /* <DEDUP_REMOVED lines=8> */
[----:B------:R-:W-:Y:S02]  /*2640*/  FSEL R54, R57, RZ, P5 ;  /* 0x000000ff39367208 */ /* 0x000fe40002800000 */
[----:B------:R-:W-:Y:S02]  /*2650*/  FSEL R145, R52, RZ, P6 ;  /* 0x000000ff34917208 */ /* 0x000fe40003000000 */
[C---:B------:R-:W-:Y:S02]  /*2660*/  LOP3.LUT P2, RZ, R160.reuse, 0xff0000, RZ, 0xc0, !PT ;  /* 0x00ff0000a0ff7812 */ /* 0x040fe4000784c0ff */
[C---:B------:R-:W-:Y:S02]  /*2670*/  LOP3.LUT P4, RZ, R160.reuse, 0xff000000, RZ, 0xc0, !PT ;  /* 0xff000000a0ff7812 */ /* 0x040fe4000788c0ff */
[C---:B------:R-:W-:Y:S02]  /*2680*/  LOP3.LUT P5, RZ, R160.reuse, 0xff, RZ, 0xc0, !PT ;  /* 0x000000ffa0ff7812 */ /* 0x040fe400078ac0ff */
[----:B------:R-:W-:-:S02]  /*2690*/  LOP3.LUT P6, RZ, R160, 0xff00, RZ, 0xc0, !PT ;  /* 0x0000ff00a0ff7812 */ /* 0x000fc400078cc0ff */
        /* <DEDUP_REMOVED lines=9> */
.L_x_368:
[--C-:B------:R-:W-:Y:S01]  /*2730*/  FFMA.FTZ R44, R61, UR17, R154.reuse ;  /* 0x000000113d2c7c23 */ /* 0x100fe2000801009a */
[--C-:B------:R-:W-:Y:S01]  /*2740*/  FFMA.FTZ R151, R151, UR17, R154.reuse ;  /* 0x0000001197977c23 */ /* 0x100fe2000801009a */
[----:B------:R-:W-:Y:S01]  /*2750*/  FFMA.FTZ R155, R155, UR17, R154 ;  /* 0x000000119b9b7c23 */ /* 0x000fe2000801009a */
[--C-:B-----5:R-:W-:Y:S02]  /*2760*/  HADD2.F32 R47, -RZ, R35.reuse.H0_H0 ;  /* 0x20000023ff2f7230 */ /* 0x120fe40000004100 */
[----:B------:R-:W-:Y:S01]  /*2770*/  FADD.FTZ R45, R57, -R44 ;  /* 0x8000002c392d7221 */ /* 0x000fe20000010000 */
[----:B------:R-:W-:Y:S01]  /*2780*/  FADD.FTZ R44, R58, -R151 ;  /* 0x800000973a2c7221 */ /* 0x000fe20000010000 */
[----:B------:R-:W-:Y:S02]  /*2790*/  HADD2.F32 R46, -RZ, R35.H1_H1 ;  /* 0x30000023ff2e7230 */ /* 0x000fe40000004100 */
[----:B------:R-:W-:Y:S01]  /*27a0*/  FADD.FTZ R155, R148, -R155 ;  /* 0x8000009b949b7221 */ /* 0x000fe20000010000 */
[--C-:B------:R-:W-:Y:S01]  /*27b0*/  FFMA.FTZ R147, R147, UR17, R154.reuse ;  /* 0x0000001193937c23 */ /* 0x100fe2000801009a */
[--C-:B------:R-:W-:Y:S01]  /*27c0*/  FFMA.FTZ R149, R149, UR17, R154.reuse ;  /* 0x0000001195957c23 */ /* 0x100fe2000801009a */
[----:B------:R-:W-:Y:S01]  /*27d0*/  FFMA.FTZ R153, R153, UR17, R154 ;  /* 0x0000001199997c23 */ /* 0x000fe2000801009a */
[----:B------:R-:W-:Y:S01]  /*27e0*/  FFMA.FTZ R44, R44, UR16, R47 ;  /* 0x000000102c2c7c23 */ /* 0x000fe2000801002f */
[----:B------:R-:W-:Y:S01]  /*27f0*/  FFMA.FTZ R47, R155, UR16, R46 ;  /* 0x000000109b2f7c23 */ /* 0x000fe2000801002e */
[----:B------:R-:W-:Y:S01]  /*2800*/  FADD.FTZ R147, R56, -R147 ;  /* 0x8000009338937221 */ /* 0x000fe20000010000 */
[----:B------:R-:W-:-:S02]  /*2810*/  HADD2.F32 R46, -RZ, R34.H0_H0 ;  /* 0x20000022ff2e7230 */ /* 0x000fc40000004100 */
[----:B------:R-:W-:Y:S01]  /*2820*/  FADD.FTZ R149, R60, -R149 ;  /* 0x800000953c957221 */ /* 0x000fe20000010000 */
[--C-:B------:R-:W-:Y:S02]  /*2830*/  HADD2.F32 R56, -RZ, R33.reuse.H0_H0 ;  /* 0x20000021ff387230 */ /* 0x100fe40000004100 */
[--C-:B------:R-:W-:Y:S01]  /*2840*/  FFMA.FTZ R57, R146, UR17, R154.reuse ;  /* 0x0000001192397c23 */ /* 0x100fe2000801009a */
[----:B------:R-:W-:Y:S02]  /*2850*/  HADD2.F32 R52, -RZ, R34.H1_H1 ;  /* 0x30000022ff347230 */ /* 0x000fe40000004100 */
[----:B------:R-:W-:Y:S01]  /*2860*/  FADD.FTZ R153, R62, -R153 ;  /* 0x800000993e997221 */ /* 0x000fe20000010000 */
[----:B------:R-:W-:Y:S01]  /*2870*/  FFMA.FTZ R0, R0, UR17, R154 ;  /* 0x0000001100007c23 */ /* 0x000fe2000801009a */
[----:B------:R-:W-:Y:S02]  /*2880*/  HADD2.F32 R61, -RZ, R33.H1_H1 ;  /* 0x30000021ff3d7230 */ /* 0x000fe40000004100 */
[----:B------:R-:W-:Y:S01]  /*2890*/  FFMA.FTZ R45, R45, UR16, R46 ;  /* 0x000000102d2d7c23 */ /* 0x000fe2000801002e */
[----:B------:R-:W-:Y:S01]  /*28a0*/  FADD.FTZ R144, R144, -R57 ;  /* 0x8000003990907221 */ /* 0x000fe20000010000 */
[----:B------:R-:W-:Y:S01]  /*28b0*/  FFMA.FTZ R149, R149, UR16, R56 ;  /* 0x0000001095957c23 */ /* 0x000fe20008010038 */
[----:B------:R-:W-:Y:S01]  /*28c0*/  FFMA.FTZ R46, R153, UR16, R52 ;  /* 0x00000010992e7c23 */ /* 0x000fe20008010034 */
[--C-:B------:R-:W-:Y:S01]  /*28d0*/  HADD2.F32 R57, -RZ, R32.reuse.H0_H0 ;  /* 0x20000020ff397230 */ /* 0x100fe20000004100 */
[----:B------:R-:W-:Y:S01]  /*28e0*/  ISETP.GE.U32.AND P2, PT, R160, RZ, PT ;  /* 0x000000ffa000720c */ /* 0x000fe20003f46070 */
[----:B------:R-:W-:-:S02]  /*28f0*/  HADD2.F32 R56, -RZ, R32.H1_H1 ;  /* 0x30000020ff387230 */ /* 0x000fc40000004100 */
[----:B------:R-:W-:Y:S01]  /*2900*/  FADD.FTZ R0, R145, -R0 ;  /* 0x8000000091007221 */ /* 0x000fe20000010000 */
[----:B------:R-:W-:Y:S01]  /*2910*/  FFMA.FTZ R144, R144, UR16, R61 ;  /* 0x0000001090907c23 */ /* 0x000fe2000801003d */
[----:B------:R-:W-:Y:S01]  /*2920*/  FMUL.FTZ R55, R47, UR8 ;  /* 0x000000082f377c20 */ /* 0x000fe20008410000 */
[----:B------:R-:W-:Y:S01]  /*2930*/  FMUL.FTZ R52, R44, UR8 ;  /* 0x000000082c347c20 */ /* 0x000fe20008410000 */
[----:B------:R-:W-:Y:S01]  /*2940*/  FMUL.FTZ R53, R45, UR8 ;  /* 0x000000082d357c20 */ /* 0x000fe20008410000 */
[----:B------:R-:W-:Y:S01]  /*2950*/  FMUL.FTZ R54, R46, UR8 ;  /* 0x000000082e367c20 */ /* 0x000fe20008410000 */
[C---:B------:R-:W-:Y:S01]  /*2960*/  LOP3.LUT P4, RZ, R161.reuse, 0xff0000, RZ, 0xc0, !PT ;  /* 0x00ff0000a1ff7812 */ /* 0x040fe2000788c0ff */
[----:B------:R-:W-:Y:S01]  /*2970*/  FFMA.FTZ R0, R0, UR16, R57 ;  /* 0x0000001000007c23 */ /* 0x000fe20008010039 */
[----:B------:R-:W-:Y:S01]  /*2980*/  LOP3.LUT P5, RZ, R161, 0xff, RZ, 0xc0, !PT ;  /* 0x000000ffa1ff7812 */ /* 0x000fe200078ac0ff */
[----:B------:R-:W-:Y:S01]  /*2990*/  FFMA.FTZ R147, R147, UR16, R56 ;  /* 0x0000001093937c23 */ /* 0x000fe20008010038 */
[----:B------:R-:W-:Y:S01]  /*29a0*/  ISETP.GE.U32.AND.EX P2, PT, R161, 0x1000000, PT, P2 ;  /* 0x01000000a100780c */ /* 0x000fe20003f46120 */
[----:B------:R-:W-:Y:S01]  /*29b0*/  FMUL.FTZ R58, R149, UR8 ;  /* 0x00000008953a7c20 */ /* 0x000fe20008410000 */
[----:B------:R-:W-:Y:S01]  /*29c0*/  LOP3.LUT P6, RZ, R161, 0xff00, RZ, 0xc0, !PT ;  /* 0x0000ff00a1ff7812 */ /* 0x000fe200078cc0ff */
[----:B------:R-:W-:Y:S01]  /*29d0*/  FMUL.FTZ R56, R0, UR8 ;  /* 0x0000000800387c20 */ /* 0x000fe20008410000 */
[----:B------:R-:W-:Y:S01]  /*29e0*/  F2FP.F16.F32.PACK_AB R46, R46, R45 ;  /* 0x0000002d2e2e723e */ /* 0x000fe200000000ff */
[----:B------:R-:W-:Y:S01]  /*29f0*/  FMUL.FTZ R57, R147, UR8 ;  /* 0x0000000893397c20 */ /* 0x000fe20008410000 */
[C---:B------:R-:W-:Y:S01]  /*2a00*/  F2FP.F16.F32.PACK_AB R45, R144.reuse, R149 ;  /* 0x00000095902d723e */ /* 0x040fe200000000ff */
[----:B------:R-:W-:Y:S01]  /*2a10*/  FMUL.FTZ R144, R144, UR8 ;  /* 0x0000000890907c20 */ /* 0x000fe20008410000 */
[----:B------:R-:W-:-:S02]  /*2a20*/  FSEL R55, R55, RZ, P2 ;  /* 0x000000ff37377208 */ /* 0x000fc40001000000 */
[----:B------:R-:W-:Y:S02]  /*2a30*/  FSEL R52, R52, RZ, P4 ;  /* 0x000000ff34347208 */ /* 0x000fe40002000000 */
[----:B------:R-:W-:Y:S02]  /*2a40*/  FSEL R53, R53, RZ, P5 ;  /* 0x000000ff35357208 */ /* 0x000fe40002800000 */
[----:B------:R-:W-:Y:S02]  /*2a50*/  FSEL R54, R54, RZ, P6 ;  /* 0x000000ff36367208 */ /* 0x000fe40003000000 */
[C---:B------:R-:W-:Y:S02]  /*2a60*/  LOP3.LUT P2, RZ, R160.reuse, 0xff0000, RZ, 0xc0, !PT ;  /* 0x00ff0000a0ff7812 */ /* 0x040fe4000784c0ff */
[C---:B------:R-:W-:Y:S02]  /*2a70*/  LOP3.LUT P4, RZ, R160.reuse, 0xff000000, RZ, 0xc0, !PT ;  /* 0xff000000a0ff7812 */ /* 0x040fe4000788c0ff */
[----:B------:R-:W-:-:S02]  /*2a80*/  LOP3.LUT P5, RZ, R160, 0xff, RZ, 0xc0, !PT ;  /* 0x000000ffa0ff7812 */ /* 0x000fc400078ac0ff */
[----:B------:R-:W-:Y:S02]  /*2a90*/  LOP3.LUT P6, RZ, R160, 0xff00, RZ, 0xc0, !PT ;  /* 0x0000ff00a0ff7812 */ /* 0x000fe400078cc0ff */
[----:B------:R-:W-:Y:S02]  /*2aa0*/  FSEL R58, R58, RZ, P2 ;  /* 0x000000ff3a3a7208 */ /* 0x000fe40001000000 */
[----:B------:R-:W-:Y:S02]  /*2ab0*/  FSEL R61, R144, RZ, P4 ;  /* 0x000000ff903d7208 */ /* 0x000fe40002000000 */
[----:B------:R-:W-:Y:S02]  /*2ac0*/  FSEL R56, R56, RZ, P5 ;  /* 0x000000ff38387208 */ /* 0x000fe40002800000 */
[----:B------:R-:W-:Y:S02]  /*2ad0*/  FSEL R57, R57, RZ, P6 ;  /* 0x000000ff39397208 */ /* 0x000fe40003000000 */
[----:B------:R-:W-:-:S02]  /*2ae0*/  F2FP.F16.F32.PACK_AB R47, R47, R44 ;  /* 0x0000002c2f2f723e */ /* 0x000fc400000000ff */
[----:B------:R-:W-:Y:S02]  /*2af0*/  F2FP.F16.F32.PACK_AB R55, R55, R52 ;  /* 0x000000343737723e */ /* 0x000fe400000000ff */
[----:B------:R-:W-:Y:S02]  /*2b00*/  F2FP.F16.F32.PACK_AB R54, R54, R53 ;  /* 0x000000353636723e */ /* 0x000fe400000000ff */
[----:B------:R-:W-:Y:S02]  /*2b10*/  F2FP.F16.F32.PACK_AB R44, R147, R0 ;  /* 0x00000000932c723e */ /* 0x000fe400000000ff */
[----:B------:R-:W-:Y:S02]  /*2b20*/  F2FP.F16.F32.PACK_AB R53, R61, R58 ;  /* 0x0000003a3d35723e */ /* 0x000fe400000000ff */
[----:B------:R-:W-:Y:S01]  /*2b30*/  F2FP.F16.F32.PACK_AB R52, R57, R56 ;  /* 0x000000383934723e */ /* 0x000fe200000000ff */
[----:B------:R-:W-:Y:S06]  /*2b40*/  BRA `(.L_x_367) ;  /* 0x0000001400407947 */ /* 0x000fec0003800000 */
.L_x_364:
        /* <DEDUP_REMOVED lines=21> */
[--C-:B------:R-:W-:Y:S01]  /*2ca0*/  FFMA.FTZ R153, R153, UR17, R154.reuse ;  /* 0x0000001199997c23 */ /* 0x100fe2000801009a */
        /* <DEDUP_REMOVED lines=10> */
[--C-:B------:R-:W-:Y:S01]  /*2d50*/  FFMA.FTZ R147, R147, UR17, R154.reuse ;  /* 0x0000001193937c23 */ /* 0x100fe2000801009a */
[----:B------:R-:W-:Y:S01]  /*2d60*/  FMUL.FTZ R149, R149, UR8 ;  /* 0x0000000895957c20 */ /* 0x000fe20008410000 */
[----:B------:R-:W-:Y:S01]  /*2d70*/  LOP3.LUT P4, RZ, R161, 0xff0000, RZ, 0xc0, !PT ;  /* 0x00ff0000a1ff7812 */ /* 0x000fe2000788c0ff */
[----:B------:R-:W-:Y:S01]  /*2d80*/  FMUL.FTZ R153, R153, UR16 ;  /* 0x0000001099997c20 */ /* 0x000fe20008410000 */
[----:B------:R-:W-:Y:S01]  /*2d90*/  ISETP.GE.U32.AND.EX P2, PT, R157, 0x1000000, PT, P2 ;  /* 0x010000009d00780c */ /* 0x000fe20003f46120 */
[----:B------:R-:W-:Y:S01]  /*2da0*/  FADD.FTZ R57, R144, -R57 ;  /* 0x8000003990397221 */ /* 0x000fe20000010000 */
[----:B------:R-:W-:Y:S01]  /*2db0*/  LOP3.LUT P5, RZ, R160, 0xff0000, RZ, 0xc0, !PT ;  /* 0x00ff0000a0ff7812 */ /* 0x000fe200078ac0ff */
[----:B------:R-:W-:Y:S01]  /*2dc0*/  FFMA.FTZ R0, R0, UR17, R154 ;  /* 0x0000001100007c23 */ /* 0x000fe2000801009a */
[----:B------:R-:W-:Y:S01]  /*2dd0*/  FADD.FTZ R147, R56, -R147 ;  /* 0x8000009338937221 */ /* 0x000fe20000010000 */
[----:B------:R-:W-:Y:S01]  /*2de0*/  FSEL R48, R151, RZ, P4 ;  /* 0x000000ff97307208 */ /* 0x000fe20002000000 */
[----:B------:R-:W-:Y:S01]  /*2df0*/  FMUL.FTZ R153, R153, UR8 ;  /* 0x0000000899997c20 */ /* 0x000fe20008410000 */
[----:B------:R-:W-:Y:S01]  /*2e00*/  FSEL R51, R155, RZ, P2 ;  /* 0x000000ff9b337208 */ /* 0x000fe20001000000 */
[----:B------:R-:W-:Y:S01]  /*2e10*/  FMUL.FTZ R57, R57, UR16 ;  /* 0x0000001039397c20 */ /* 0x000fe20008410000 */
[----:B------:R-:W-:Y:S01]  /*2e20*/  FSEL R56, R149, RZ, P5 ;  /* 0x000000ff95387208 */ /* 0x000fe20002800000 */
[----:B------:R-:W-:Y:S01]  /*2e30*/  FADD.FTZ R145, R145, -R0 ;  /* 0x8000000091917221 */ /* 0x000fe20000010000 */
        /* <DEDUP_REMOVED lines=13> */
[----:B------:R-:W-:Y:S02]  /*2f10*/  LOP3.LUT P6, RZ, R161, 0xff00, RZ, 0xc0, !PT ;  /* 0x0000ff00a1ff7812 */ /* 0x000fe400078cc0ff */
[----:B------:R-:W-:Y:S02]  /*2f20*/  LOP3.LUT P4, RZ, R160, 0xff000000, RZ, 0xc0, !PT ;  /* 0xff000000a0ff7812 */ /* 0x000fe4000788c0ff */
[----:B------:R-:W-:Y:S02]  /*2f30*/  LOP3.LUT P5, RZ, R156, 0xff000000, RZ, 0xc0, !PT ;  /* 0xff0000009cff7812 */ /* 0x000fe400078ac0ff */
[----:B------:R-:W-:-:S02]  /*2f40*/  F2FP.F16.F32.PACK_AB R50, R50, R53 ;  /* 0x000000353232723e */ /* 0x000fc400000000ff */
[----:B------:R-:W-:Y:S02]  /*2f50*/  FSEL R54, R153, RZ, P6 ;  /* 0x000000ff99367208 */ /* 0x000fe40003000000 */
[C---:B------:R-:W-:Y:S02]  /*2f60*/  FSEL R149, R57.reuse, RZ, P4 ;  /* 0x000000ff39957208 */ /* 0x040fe40002000000 */
[----:B------:R-:W-:Y:S02]  /*2f70*/  FSEL R53, R57, RZ, P5 ;  /* 0x000000ff39357208 */ /* 0x000fe40002800000 */
[C---:B------:R-:W-:Y:S02]  /*2f80*/  LOP3.LUT P6, RZ, R160.reuse, 0xff00, RZ, 0xc0, !PT ;  /* 0x0000ff00a0ff7812 */ /* 0x040fe400078cc0ff */
[----:B------:R-:W-:Y:S02]  /*2f90*/  LOP3.LUT P2, RZ, R160, 0xff, RZ, 0xc0, !PT ;  /* 0x000000ffa0ff7812 */ /* 0x000fe4000784c0ff */
[----:B------:R-:W-:-:S02]  /*2fa0*/  LOP3.LUT P4, RZ, R156, 0xff00, RZ, 0xc0, !PT ;  /* 0x0000ff009cff7812 */ /* 0x000fc4000788c0ff */
[----:B------:R-:W-:Y:S02]  /*2fb0*/  LOP3.LUT P5, RZ, R156, 0xff, RZ, 0xc0, !PT ;  /* 0x000000ff9cff7812 */ /* 0x000fe400078ac0ff */
[----:B------:R-:W-:Y:S02]  /*2fc0*/  F2FP.F16.F32.PACK_AB R51, R51, R52 ;  /* 0x000000343333723e */ /* 0x000fe400000000ff */
[----:B------:R-:W-:Y:S02]  /*2fd0*/  F2FP.F16.F32.PACK_AB R55, R55, R48 ;  /* 0x000000303737723e */ /* 0x000fe400000000ff */
[C---:B------:R-:W-:Y:S02]  /*2fe0*/  FSEL R61, R147.reuse, RZ, P6 ;  /* 0x000000ff933d7208 */ /* 0x040fe40003000000 */
[----:B------:R-:W-:Y:S02]  /*2ff0*/  FSEL R57, R147, RZ, P4 ;  /* 0x000000ff93397208 */ /* 0x000fe40002000000 */
[----:B------:R-:W-:-:S02]  /*3000*/  FSEL R48, R145, RZ, P5 ;  /* 0x000000ff91307208 */ /* 0x000fc40002800000 */
[----:B------:R-:W-:Y:S02]  /*3010*/  FSEL R52, R145, RZ, P2 ;  /* 0x000000ff91347208 */ /* 0x000fe40001000000 */
[----:B------:R-:W-:Y:S02]  /*3020*/  F2FP.F16.F32.PACK_AB R54, R54, R49 ;  /* 0x000000313636723e */ /* 0x000fe400000000ff */
[----:B------:R-:W-:Y:S02]  /*3030*/  F2FP.F16.F32.PACK_AB R49, R53, R0 ;  /* 0x000000003531723e */ /* 0x000fe400000000ff */
[----:B------:R-:W-:Y:S02]  /*3040*/  F2FP.F16.F32.PACK_AB R53, R149, R56 ;  /* 0x000000389535723e */ /* 0x000fe400000000ff */
[----:B------:R-:W-:Y:S02]  /*3050*/  F2FP.F16.F32.PACK_AB R48, R57, R48 ;  /* 0x000000303930723e */ /* 0x000fe400000000ff */
[----:B------:R-:W-:Y:S01]  /*3060*/  F2FP.F16.F32.PACK_AB R52, R61, R52 ;  /* 0x000000343d34723e */ /* 0x000fe200000000ff */
[----:B------:R-:W-:Y:S06]  /*3070*/  BRA `(.L_x_367) ;  /* 0x0000000c00f47947 */ /* 0x000fec0003800000 */
.L_x_370:
        /* <DEDUP_REMOVED lines=9> */
[----:B------:R-:W-:Y:S01]  /*3110*/  FADD.FTZ R53, R62, -R153 ;  /* 0x800000993e357221 */ /* 0x000fe20000010000 */
[----:B------:R-:W-:Y:S01]  /*3120*/  FMUL.FTZ R46, R46, UR16 ;  /* 0x000000102e2e7c20 */ /* 0x000fe20008410000 */
[----:B-----5:R-:W-:Y:S01]  /*3130*/  LOP3.LUT P6, RZ, R161, 0xff0000, RZ, 0xc0, !PT ;  /* 0x00ff0000a1ff7812 */ /* 0x020fe200078cc0ff */
[----:B------:R-:W-:Y:S01]  /*3140*/  FMUL.FTZ R51, R47, UR8 ;  /* 0x000000082f337c20 */ /* 0x000fe20008410000 */
[----:B------:R-:W-:Y:S01]  /*3150*/  ISETP.GE.U32.AND P2, PT, R160, RZ, PT ;  /* 0x000000ffa000720c */ /* 0x000fe20003f46070 */
[----:B------:R-:W-:Y:S01]  /*3160*/  FMUL.FTZ R52, R52, UR16 ;  /* 0x0000001034347c20 */ /* 0x000fe20008410000 */
[----:B------:R-:W-:Y:S01]  /*3170*/  ISETP.GE.U32.AND P4, PT, R156, RZ, PT ;  /* 0x000000ff9c00720c */ /* 0x000fe20003f86070 */
[----:B------:R-:W-:Y:S01]  /*3180*/  FADD.FTZ R149, R60, -R149 ;  /* 0x800000953c957221 */ /* 0x000fe20000010000 */
[----:B------:R-:W-:Y:S01]  /*3190*/  FMUL.FTZ R48, R46, UR8 ;  /* 0x000000082e307c20 */ /* 0x000fe20008410000 */
[----:B------:R-:W-:Y:S01]  /*31a0*/  FMUL.FTZ R53, R53, UR16 ;  /* 0x0000001035357c20 */ /* 0x000fe20008410000 */
[----:B------:R-:W-:Y:S01]  /*31b0*/  FSEL R44, R51, RZ, P6 ;  /* 0x000000ff332c7208 */ /* 0x000fe20003000000 */
[----:B------:R-:W-:Y:S01]  /*31c0*/  FMUL.FTZ R45, R52, UR8 ;  /* 0x00000008342d7c20 */ /* 0x000fe20008410000 */
[----:B------:R-:W-:Y:S01]  /*31d0*/  ISETP.GE.U32.AND.EX P2, PT, R161, 0x1000000, PT, P2 ;  /* 0x01000000a100780c */ /* 0x000fe20003f46120 */
[----:B------:R-:W-:Y:S01]  /*31e0*/  FMUL.FTZ R149, R149, UR16 ;  /* 0x0000001095957c20 */ /* 0x000fe20008410000 */
[----:B------:R-:W-:Y:S01]  /*31f0*/  LOP3.LUT P5, RZ, R157, 0xff0000, RZ, 0xc0, !PT ;  /* 0x00ff00009dff7812 */ /* 0x000fe200078ac0ff */
[--C-:B------:R-:W-:Y:S01]  /*3200*/  FFMA.FTZ R57, R146, UR17, R154.reuse ;  /* 0x0000001192397c23 */ /* 0x100fe2000801009a */
[----:B------:R-:W-:Y:S01]  /*3210*/  LOP3.LUT P6, RZ, R161, 0xff, RZ, 0xc0, !PT ;  /* 0x000000ffa1ff7812 */ /* 0x000fe200078cc0ff */
[--C-:B------:R-:W-:Y:S01]  /*3220*/  FFMA.FTZ R147, R147, UR17, R154.reuse ;  /* 0x0000001193937c23 */ /* 0x100fe2000801009a */
[----:B------:R-:W-:Y:S01]  /*3230*/  ISETP.GE.U32.AND.EX P4, PT, R157, 0x1000000, PT, P4 ;  /* 0x010000009d00780c */ /* 0x000fe20003f86140 */
[----:B------:R-:W-:Y:S01]  /*3240*/  FFMA.FTZ R0, R0, UR17, R154 ;  /* 0x0000001100007c23 */ /* 0x000fe2000801009a */
[----:B------:R-:W-:Y:S01]  /*3250*/  F2FP.F16.F32.PACK_AB R47, R46, R47 ;  /* 0x0000002f2e2f723e */ /* 0x000fe200000000ff */
[----:B------:R-:W-:Y:S01]  /*3260*/  FADD.FTZ R57, R144, -R57 ;  /* 0x8000003990397221 */ /* 0x000fe20000010000 */
[----:B------:R-:W-:Y:S01]  /*3270*/  FSEL R55, R48, RZ, P2 ;  /* 0x000000ff30377208 */ /* 0x000fe20001000000 */
[C---:B------:R-:W-:Y:S01]  /*3280*/  FMUL.FTZ R50, R53.reuse, UR8 ;  /* 0x0000000835327c20 */ /* 0x040fe20008410000 */
[----:B------:R-:W-:Y:S01]  /*3290*/  F2FP.F16.F32.PACK_AB R46, R53, R52 ;  /* 0x00000034352e723e */ /* 0x000fe200000000ff */
[----:B------:R-:W-:Y:S01]  /*32a0*/  FMUL.FTZ R52, R149, UR8 ;  /* 0x0000000895347c20 */ /* 0x000fe20008410000 */
[----:B------:R-:W-:Y:S01]  /*32b0*/  FSEL R51, R51, RZ, P5 ;  /* 0x000000ff33337208 */ /* 0x000fe20002800000 */
[----:B------:R-:W-:Y:S01]  /*32c0*/  FADD.FTZ R56, R56, -R147 ;  /* 0x8000009338387221 */ /* 0x000fe20000010000 */
[----:B------:R-:W-:Y:S01]  /*32d0*/  FSEL R48, R48, RZ, P4 ;  /* 0x000000ff30307208 */ /* 0x000fe20002000000 */
[----:B------:R-:W-:Y:S01]  /*32e0*/  FADD.FTZ R0, R145, -R0 ;  /* 0x8000000091007221 */ /* 0x000fe20000010000 */
[----:B------:R-:W-:Y:S01]  /*32f0*/  FSEL R49, R45, RZ, P6 ;  /* 0x000000ff2d317208 */ /* 0x000fe20003000000 */
[----:B------:R-:W-:Y:S01]  /*3300*/  FMUL.FTZ R53, R56, UR16 ;  /* 0x0000001038357c20 */ /* 0x000fe20008410000 */
[----:B------:R-:W-:Y:S01]  /*3310*/  LOP3.LUT P6, RZ, R160, 0xff0000, RZ, 0xc0, !PT ;  /* 0x00ff0000a0ff7812 */ /* 0x000fe200078cc0ff */
[----:B------:R-:W-:Y:S01]  /*3320*/  FMUL.FTZ R0, R0, UR16 ;  /* 0x0000001000007c20 */ /* 0x000fe20008410000 */
[----:B------:R-:W-:-:S02]  /*3330*/  LOP3.LUT P2, RZ, R161, 0xff00, RZ, 0xc0, !PT ;  /* 0x0000ff00a1ff7812 */ /* 0x000fc4000784c0ff */
[C---:B------:R-:W-:Y:S02]  /*3340*/  LOP3.LUT P5, RZ, R157.reuse, 0xff, RZ, 0xc0, !PT ;  /* 0x000000ff9dff7812 */ /* 0x040fe400078ac0ff */
[----:B------:R-:W-:Y:S02]  /*3350*/  LOP3.LUT P4, RZ, R157, 0xff00, RZ, 0xc0, !PT ;  /* 0x0000ff009dff7812 */ /* 0x000fe4000788c0ff */
[----:B------:R-:W-:Y:S01]  /*3360*/  F2FP.F16.F32.PACK_AB R51, R48, R51 ;  /* 0x000000333033723e */ /* 0x000fe200000000ff */
[----:B------:R-:W-:Y:S01]  /*3370*/  FMUL.FTZ R48, R57, UR16 ;  /* 0x0000001039307c20 */ /* 0x000fe20008410000 */
[----:B------:R-:W-:Y:S02]  /*3380*/  FSEL R58, R52, RZ, P6 ;  /* 0x000000ff343a7208 */ /* 0x000fe40003000000 */
[----:B------:R-:W-:Y:S01]  /*3390*/  LOP3.LUT P6, RZ, R156, 0xff0000, RZ, 0xc0, !PT ;  /* 0x00ff00009cff7812 */ /* 0x000fe200078cc0ff */
[----:B------:R-:W-:Y:S01]  /*33a0*/  FMUL.FTZ R57, R48, UR8 ;  /* 0x0000000830397c20 */ /* 0x000fe20008410000 */
[----:B------:R-:W-:-:S02]  /*33b0*/  FSEL R54, R50, RZ, P2 ;  /* 0x000000ff32367208 */ /* 0x000fc40001000000 */
[----:B------:R-:W-:Y:S02]  /*33c0*/  FSEL R45, R45, RZ, P5 ;  /* 0x000000ff2d2d7208 */ /* 0x000fe40002800000 */
[----:B------:R-:W-:Y:S02]  /*33d0*/  FSEL R50, R50, RZ, P4 ;  /* 0x000000ff32327208 */ /* 0x000fe40002000000 */
[----:B------:R-:W-:Y:S02]  /*33e0*/  LOP3.LUT P5, RZ, R160, 0xff000000, RZ, 0xc0, !PT ;  /* 0xff000000a0ff7812 */ /* 0x000fe400078ac0ff */
[----:B------:R-:W-:Y:S02]  /*33f0*/  FSEL R56, R52, RZ, P6 ;  /* 0x000000ff34387208 */ /* 0x000fe40003000000 */
[----:B------:R-:W-:Y:S02]  /*3400*/  LOP3.LUT P6, RZ, R156, 0xff000000, RZ, 0xc0, !PT ;  /* 0xff0000009cff7812 */ /* 0x000fe400078cc0ff */
[----:B------:R-:W-:-:S02]  /*3410*/  F2FP.F16.F32.PACK_AB R50, R50, R45 ;  /* 0x0000002d3232723e */ /* 0x000fc400000000ff */
[----:B------:R-:W-:Y:S02]  /*3420*/  F2FP.F16.F32.PACK_AB R55, R55, R44 ;  /* 0x0000002c3737723e */ /* 0x000fe400000000ff */
[----:B------:R-:W-:Y:S01]  /*3430*/  F2FP.F16.F32.PACK_AB R45, R48, R149 ;  /* 0x00000095302d723e */ /* 0x000fe200000000ff */
[----:B------:R-:W-:Y:S01]  /*3440*/  FMUL.FTZ R48, R53, UR8 ;  /* 0x0000000835307c20 */ /* 0x000fe20008410000 */
[----:B------:R-:W-:Y:S02]  /*3450*/  FSEL R145, R57, RZ, P5 ;  /* 0x000000ff39917208 */ /* 0x000fe40002800000 */
[----:B------:R-:W-:Y:S01]  /*3460*/  F2FP.F16.F32.PACK_AB R44, R53, R0 ;  /* 0x00000000352c723e */ /* 0x000fe200000000ff */
[----:B------:R-:W-:Y:S01]  /*3470*/  FMUL.FTZ R0, R0, UR8 ;  /* 0x0000000800007c20 */ /* 0x000fe20008410000 */
[----:B------:R-:W-:Y:S02]  /*3480*/  LOP3.LUT P2, RZ, R160, 0xff00, RZ, 0xc0, !PT ;  /* 0x0000ff00a0ff7812 */ /* 0x000fe4000784c0ff */
[----:B------:R-:W-:-:S02]  /*3490*/  LOP3.LUT P5, RZ, R156, 0xff00, RZ, 0xc0, !PT ;  /* 0x0000ff009cff7812 */ /* 0x000fc400078ac0ff */
[----:B------:R-:W-:Y:S02]  /*34a0*/  FSEL R53, R57, RZ, P6 ;  /* 0x000000ff39357208 */ /* 0x000fe40003000000 */
[----:B------:R-:W-:Y:S02]  /*34b0*/  LOP3.LUT P4, RZ, R160, 0xff, RZ, 0xc0, !PT ;  /* 0x000000ffa0ff7812 */ /* 0x000fe4000788c0ff */
[----:B------:R-:W-:Y:S02]  /*34c0*/  LOP3.LUT P6, RZ, R156, 0xff, RZ, 0xc0, !PT ;  /* 0x000000ff9cff7812 */ /* 0x000fe400078cc0ff */
        /* <DEDUP_REMOVED lines=10> */
.L_x_369:
[----:B------:R-:W-:Y:S01]  /*3570*/  UMOV UR5, UR10 ;  /* 0x0000000a00057c82 */ /* 0x000fe20008000000 */
[----:B------:R-:W-:Y:S01]  /*3580*/  UMOV UR6, UR11 ;  /* 0x0000000b00067c82 */ /* 0x000fe20008000000 */
[----:B------:R-:W-:-:S04]  /*3590*/  UISETP.NE.U32.AND UP0, UPT, UR5, URZ, UPT ;  /* 0x000000ff0500728c */ /* 0x000fc8000bf05070 */
[----:B------:R-:W-:-:S09]  /*35a0*/  UISETP.NE.AND.EX UP0, UPT, UR6, URZ, UPT, UP0 ;  /* 0x000000ff0600728c */ /* 0x000fd2000bf05300 */
[----:B------:R-:W-:Y:S05]  /*35b0*/  BRA.U UP0, `(.L_x_371) ;  /* 0x00000005004c7547 */ /* 0x000fea000b800000 */
[--C-:B------:R-:W-:Y:S01]  /*35c0*/  FFMA.FTZ R151, R151, UR17, R154.reuse ;  /* 0x0000001197977c23 */ /* 0x100fe2000801009a */
[--C-:B-----5:R-:W-:Y:S02]  /*35d0*/  HADD2.F32 R50, -RZ, R35.reuse.H0_H0 ;  /* 0x20000023ff327230 */ /* 0x120fe40000004100 */
[--C-:B------:R-:W-:Y:S01]  /*35e0*/  FFMA.FTZ R48, R61, UR17, R154.reuse ;  /* 0x000000113d307c23 */ /* 0x100fe2000801009a */
[----:B------:R-:W-:Y:S02]  /*35f0*/  HADD2.F32 R49, -RZ, R34.H0_H0 ;  /* 0x20000022ff317230 */ /* 0x000fe40000004100 */
[----:B------:R-:W-:Y:S01]  /*3600*/  FADD.FTZ R151, R58, -R151 ;  /* 0x800000973a977221 */ /* 0x000fe20000010000 */
[----:B------:R-:W-:Y:S01]  /*3610*/  FFMA.FTZ R147, R147, UR17, R154 ;  /* 0x0000001193937c23 */ /* 0x000fe2000801009a */
[----:B------:R-:W-:Y:S01]  /*3620*/  FADD.FTZ R48, R57, -R48 ;  /* 0x8000003039307221 */ /* 0x000fe20000010000 */
[----:B------:R-:W-:Y:S01]  /*3630*/  FFMA.FTZ R155, R155, UR17, R154 ;  /* 0x000000119b9b7c23 */ /* 0x000fe2000801009a */
[----:B------:R-:W-:Y:S01]  /*3640*/  FFMA.FTZ R151, R151, UR16, R50 ;  /* 0x0000001097977c23 */ /* 0x000fe20008010032 */
[----:B------:R-:W-:Y:S01]  /*3650*/  FFMA.FTZ R149, R149, UR17, R154 ;  /* 0x0000001195957c23 */ /* 0x000fe2000801009a */
[----:B------:R-:W-:-:S02]  /*3660*/  HADD2.F32 R52, -RZ, R35.H1_H1 ;  /* 0x30000023ff347230 */ /* 0x000fc40000004100 */
[----:B------:R-:W-:Y:S01]  /*3670*/  FADD.FTZ R147, R56, -R147 ;  /* 0x8000009338937221 */ /* 0x000fe20000010000 */
[----:B------:R-:W-:Y:S01]  /*3680*/  FMUL.FTZ R151, R151, UR8 ;  /* 0x0000000897977c20 */ /* 0x000fe20008410000 */
[----:B------:R-:W-:Y:S01]  /*3690*/  FADD.FTZ R155, R148, -R155 ;  /* 0x8000009b949b7221 */ /* 0x000fe20000010000 */
[----:B------:R-:W-:Y:S01]  /*36a0*/  FFMA.FTZ R48, R48, UR16, R49 ;  /* 0x0000001030307c23 */ /* 0x000fe20008010031 */
[----:B------:R-:W-:Y:S01]  /*36b0*/  LOP3.LUT P6, RZ, R161, 0xff0000, RZ, 0xc0, !PT ;  /* 0x00ff0000a1ff7812 */ /* 0x000fe200078cc0ff */
[--C-:B------:R-:W-:Y:S02]  /*36c0*/  HADD2.F32 R56, -RZ, R33.reuse.H0_H0 ;  /* 0x20000021ff387230 */ /* 0x100fe40000004100 */
[----:B------:R-:W-:Y:S01]  /*36d0*/  FFMA.FTZ R153, R153, UR17, R154 ;  /* 0x0000001199997c23 */ /* 0x000fe2000801009a */
[----:B------:R-:W-:Y:S01]  /*36e0*/  FADD.FTZ R149, R60, -R149 ;  /* 0x800000953c957221 */ /* 0x000fe20000010000 */
[----:B------:R-:W-:Y:S01]  /*36f0*/  FFMA.FTZ R52, R155, UR16, R52 ;  /* 0x000000109b347c23 */ /* 0x000fe20008010034 */
[----:B------:R-:W-:Y:S01]  /*3700*/  HADD2.F32 R50, -RZ, R34.H1_H1 ;  /* 0x30000022ff327230 */ /* 0x000fe20000004100 */
[----:B------:R-:W-:Y:S01]  /*3710*/  FSEL R55, R151, RZ, P6 ;  /* 0x000000ff97377208 */ /* 0x000fe20003000000 */
[----:B------:R-:W-:Y:S01]  /*3720*/  FMUL.FTZ R53, R48, UR8 ;  /* 0x0000000830357c20 */ /* 0x000fe20008410000 */
[----:B------:R-:W-:Y:S01]  /*3730*/  FADD.FTZ R153, R62, -R153 ;  /* 0x800000993e997221 */ /* 0x000fe20000010000 */
[----:B------:R-:W-:Y:S01]  /*3740*/  ISETP.GE.U32.AND P2, PT, R160, RZ, PT ;  /* 0x000000ffa000720c */ /* 0x000fe20003f46070 */
[----:B------:R-:W-:Y:S01]  /*3750*/  FFMA.FTZ R149, R149, UR16, R56 ;  /* 0x0000001095957c23 */ /* 0x000fe20008010038 */
[----:B------:R-:W-:Y:S01]  /*3760*/  LOP3.LUT P6, RZ, R161, 0xff, RZ, 0xc0, !PT ;  /* 0x000000ffa1ff7812 */ /* 0x000fe200078cc0ff */
[----:B------:R-:W-:Y:S01]  /*3770*/  FFMA.FTZ R57, R146, UR17, R154 ;  /* 0x0000001192397c23 */ /* 0x000fe2000801009a */
[----:B------:R-:W-:Y:S01]  /*3780*/  ISETP.GE.U32.AND P4, PT, R156, RZ, PT ;  /* 0x000000ff9c00720c */ /* 0x000fe20003f86070 */
[----:B------:R-:W-:Y:S01]  /*3790*/  FMUL.FTZ R51, R52, UR8 ;  /* 0x0000000834337c20 */ /* 0x000fe20008410000 */
[----:B------:R-:W-:Y:S01]  /*37a0*/  FFMA.FTZ R50, R153, UR16, R50 ;  /* 0x0000001099327c23 */ /* 0x000fe20008010032 */
[----:B------:R-:W-:Y:S01]  /*37b0*/  ISETP.GE.U32.AND.EX P2, PT, R161, 0x1000000, PT, P2 ;  /* 0x01000000a100780c */ /* 0x000fe20003f46120 */
[----:B------:R-:W-:Y:S01]  /*37c0*/  FMUL.FTZ R149, R149, UR8 ;  /* 0x0000000895957c20 */ /* 0x000fe20008410000 */
[----:B------:R-:W-:Y:S01]  /*37d0*/  FSEL R54, R53, RZ, P6 ;  /* 0x000000ff35367208 */ /* 0x000fe20003000000 */
[----:B------:R-:W-:Y:S01]  /*37e0*/  FFMA.FTZ R0, R0, UR17, R154 ;  /* 0x0000001100007c23 */ /* 0x000fe2000801009a */
[C---:B------:R-:W-:Y:S01]  /*37f0*/  LOP3.LUT P5, RZ, R157.reuse, 0xff0000, RZ, 0xc0, !PT ;  /* 0x00ff00009dff7812 */ /* 0x040fe200078ac0ff */
[----:B------:R-:W-:Y:S01]  /*3800*/  HADD2.F32 R61, -RZ, R33.H1_H1 ;  /* 0x30000021ff3d7230 */ /* 0x000fe20000004100 */
[----:B------:R-:W-:Y:S01]  /*3810*/  ISETP.GE.U32.AND.EX P4, PT, R157, 0x1000000, PT, P4 ;  /* 0x010000009d00780c */ /* 0x000fe20003f86140 */
[----:B------:R-:W-:Y:S01]  /*3820*/  FADD.FTZ R144, R144, -R57 ;  /* 0x8000003990907221 */ /* 0x000fe20000010000 */
[----:B------:R-:W-:Y:S01]  /*3830*/  LOP3.LUT P6, RZ, R160, 0xff0000, RZ, 0xc0, !PT ;  /* 0x00ff0000a0ff7812 */ /* 0x000fe200078cc0ff */
[----:B------:R-:W-:Y:S01]  /*3840*/  FMUL.FTZ R50, R50, UR8 ;  /* 0x0000000832327c20 */ /* 0x000fe20008410000 */
[----:B------:R-:W-:Y:S01]  /*3850*/  FSEL R48, R51, RZ, P2 ;  /* 0x000000ff33307208 */ /* 0x000fe20001000000 */
[--C-:B------:R-:W-:Y:S01]  /*3860*/  HADD2.F32 R57, -RZ, R32.reuse.H0_H0 ;  /* 0x20000020ff397230 */ /* 0x100fe20000004100 */
[----:B------:R-:W-:Y:S01]  /*3870*/  FSEL R52, R151, RZ, P5 ;  /* 0x000000ff97347208 */ /* 0x000fe20002800000 */
[----:B------:R-:W-:Y:S01]  /*3880*/  FADD.FTZ R0, R145, -R0 ;  /* 0x8000000091007221 */ /* 0x000fe20000010000 */
[----:B------:R-:W-:Y:S01]  /*3890*/  LOP3.LUT P2, RZ, R161, 0xff00, RZ, 0xc0, !PT ;  /* 0x0000ff00a1ff7812 */ /* 0x000fe2000784c0ff */
[----:B------:R-:W-:Y:S01]  /*38a0*/  FFMA.FTZ R61, R144, UR16, R61 ;  /* 0x00000010903d7c23 */ /* 0x000fe2000801003d */
[----:B------:R-:W-:Y:S01]  /*38b0*/  FSEL R51, R51, RZ, P4 ;  /* 0x000000ff33337208 */ /* 0x000fe20002000000 */
[----:B------:R-:W-:Y:S01]  /*38c0*/  HADD2.F32 R56, -RZ, R32.H1_H1 ;  /* 0x30000020ff387230 */ /* 0x000fe20000004100 */
[----:B------:R-:W-:Y:S01]  /*38d0*/  FSEL R58, R149, RZ, P6 ;  /* 0x000000ff953a7208 */ /* 0x000fe20003000000 */
[----:B------:R-:W-:Y:S01]  /*38e0*/  FFMA.FTZ R57, R0, UR16, R57 ;  /* 0x0000001000397c23 */ /* 0x000fe20008010039 */
[----:B------:R-:W-:Y:S01]  /*38f0*/  LOP3.LUT P5, RZ, R157, 0xff, RZ, 0xc0, !PT ;  /* 0x000000ff9dff7812 */ /* 0x000fe200078ac0ff */
[----:B------:R-:W-:Y:S01]  /*3900*/  FMUL.FTZ R61, R61, UR8 ;  /* 0x000000083d3d7c20 */ /* 0x000fe20008410000 */
[----:B------:R-:W-:Y:S01]  /*3910*/  LOP3.LUT P4, RZ, R157, 0xff00, RZ, 0xc0, !PT ;  /* 0x0000ff009dff7812 */ /* 0x000fe2000788c0ff */
[----:B------:R-:W-:Y:S01]  /*3920*/  FFMA.FTZ R56, R147, UR16, R56 ;  /* 0x0000001093387c23 */ /* 0x000fe20008010038 */
[----:B------:R-:W-:-:S02]  /*3930*/  LOP3.LUT P6, RZ, R156, 0xff0000, RZ, 0xc0, !PT ;  /* 0x00ff00009cff7812 */ /* 0x000fc400078cc0ff */
[----:B------:R-:W-:Y:S01]  /*3940*/  FSEL R49, R50, RZ, P2 ;  /* 0x000000ff32317208 */ /* 0x000fe20001000000 */
[----:B------:R-:W-:Y:S01]  /*3950*/  FMUL.FTZ R56, R56, UR8 ;  /* 0x0000000838387c20 */ /* 0x000fe20008410000 */
[----:B------:R-:W-:Y:S02]  /*3960*/  FSEL R53, R53, RZ, P5 ;  /* 0x000000ff35357208 */ /* 0x000fe40002800000 */
[----:B------:R-:W-:Y:S02]  /*3970*/  FSEL R50, R50, RZ, P4 ;  /* 0x000000ff32327208 */ /* 0x000fe40002000000 */
[----:B------:R-:W-:Y:S02]  /*3980*/  FSEL R0, R149, RZ, P6 ;  /* 0x000000ff95007208 */ /* 0x000fe40003000000 */
[----:B------:R-:W-:Y:S02]  /*3990*/  LOP3.LUT P6, RZ, R156, 0xff000000, RZ, 0xc0, !PT ;  /* 0xff0000009cff7812 */ /* 0x000fe400078cc0ff */
[----:B------:R-:W-:-:S02]  /*39a0*/  LOP3.LUT P5, RZ, R160, 0xff000000, RZ, 0xc0, !PT ;  /* 0xff000000a0ff7812 */ /* 0x000fc400078ac0ff */
[----:B------:R-:W-:Y:S01]  /*39b0*/  F2FP.F16.F32.PACK_AB R51, R51, R52 ;  /* 0x000000343333723e */ /* 0x000fe200000000ff */
[----:B------:R-:W-:Y:S01]  /*39c0*/  FMUL.FTZ R52, R57, UR8 ;  /* 0x0000000839347c20 */ /* 0x000fe20008410000 */
[----:B------:R-:W-:Y:S02]  /*39d0*/  F2FP.F16.F32.PACK_AB R50, R50, R53 ;  /* 0x000000353232723e */ /* 0x000fe400000000ff */
[C---:B------:R-:W-:Y:S02]  /*39e0*/  FSEL R53, R61.reuse, RZ, P6 ;  /* 0x000000ff3d357208 */ /* 0x040fe40003000000 */
[----:B------:R-:W-:Y:S02]  /*39f0*/  FSEL R145, R61, RZ, P5 ;  /* 0x000000ff3d917208 */ /* 0x000fe40002800000 */
[----:B------:R-:W-:Y:S02]  /*3a00*/  LOP3.LUT P6, RZ, R156, 0xff, RZ, 0xc0, !PT ;  /* 0x000000ff9cff7812 */ /* 0x000fe400078cc0ff */
[----:B------:R-:W-:-:S02]  /*3a10*/  LOP3.LUT P2, RZ, R160, 0xff00, RZ, 0xc0, !PT ;  /* 0x0000ff00a0ff7812 */ /* 0x000fc4000784c0ff */
[----:B------:R-:W-:Y:S02]  /*3a20*/  LOP3.LUT P4, RZ, R160, 0xff, RZ, 0xc0, !PT ;  /* 0x000000ffa0ff7812 */ /* 0x000fe4000788c0ff */
[----:B------:R-:W-:Y:S02]  /*3a30*/  LOP3.LUT P5, RZ, R156, 0xff00, RZ, 0xc0, !PT ;  /* 0x0000ff009cff7812 */ /* 0x000fe400078ac0ff */
[----:B------:R-:W-:Y:S02]  /*3a40*/  F2FP.F16.F32.PACK_AB R55, R48, R55 ;  /* 0x000000373037723e */ /* 0x000fe400000000ff */
[----:B------:R-:W-:Y:S02]  /*3a50*/  FSEL R48, R52, RZ, P6 ;  /* 0x000000ff34307208 */ /* 0x000fe40003000000 */
[C---:B------:R-:W-:Y:S02]  /*3a60*/  FSEL R61, R56.reuse, RZ, P2 ;  /* 0x000000ff383d7208 */ /* 0x040fe40001000000 */
        /* <DEDUP_REMOVED lines=8> */
.L_x_371:
[--C-:B------:R-:W-:Y:S01]  /*3af0*/  FFMA.FTZ R151, R151, UR17, R154.reuse ;  /* 0x0000001197977c23 */ /* 0x100fe2000801009a */
[--C-:B------:R-:W-:Y:S01]  /*3b00*/  FFMA.FTZ R155, R155, UR17, R154.reuse ;  /* 0x000000119b9b7c23 */ /* 0x100fe2000801009a */
[--C-:B-----5:R-:W-:Y:S02]  /*3b10*/  HADD2.F32 R47, -RZ, R35.reuse.H0_H0 ;  /* 0x20000023ff2f7230 */ /* 0x120fe40000004100 */
[--C-:B------:R-:W-:Y:S01]  /*3b20*/  FFMA.FTZ R44, R61, UR17, R154.reuse ;  /* 0x000000113d2c7c23 */ /* 0x100fe2000801009a */
[----:B------:R-:W-:Y:S01]  /*3b30*/  FADD.FTZ R52, R58, -R151 ;  /* 0x800000973a347221 */ /* 0x000fe20000010000 */
[----:B------:R-:W-:Y:S02]  /*3b40*/  HADD2.F32 R48, -RZ, R35.H1_H1 ;  /* 0x30000023ff307230 */ /* 0x000fe40000004100 */
[----:B------:R-:W-:Y:S01]  /*3b50*/  FADD.FTZ R155, R148, -R155 ;  /* 0x8000009b949b7221 */ /* 0x000fe20000010000 */
[--C-:B------:R-:W-:Y:S02]  /*3b60*/  HADD2.F32 R45, -RZ, R34.reuse.H0_H0 ;  /* 0x20000022ff2d7230 */ /* 0x100fe40000004100 */
[----:B------:R-:W-:Y:S01]  /*3b70*/  FFMA.FTZ R52, R52, UR16, R47 ;  /* 0x0000001034347c23 */ /* 0x000fe2000801002f */
[----:B------:R-:W-:Y:S01]  /*3b80*/  FFMA.FTZ R147, R147, UR17, R154 ;  /* 0x0000001193937c23 */ /* 0x000fe2000801009a */
[----:B------:R-:W-:Y:S01]  /*3b90*/  FADD.FTZ R44, R57, -R44 ;  /* 0x8000002c392c7221 */ /* 0x000fe20000010000 */
[--C-:B------:R-:W-:Y:S01]  /*3ba0*/  FFMA.FTZ R153, R153, UR17, R154.reuse ;  /* 0x0000001199997c23 */ /* 0x100fe2000801009a */
[----:B------:R-:W-:Y:S01]  /*3bb0*/  FFMA.FTZ R149, R149, UR17, R154 ;  /* 0x0000001195957c23 */ /* 0x000fe2000801009a */
[----:B------:R-:W-:Y:S01]  /*3bc0*/  FFMA.FTZ R47, R155, UR16, R48 ;  /* 0x000000109b2f7c23 */ /* 0x000fe20008010030 */
[----:B------:R-:W-:Y:S01]  /*3bd0*/  FFMA.FTZ R57, R146, UR17, R154 ;  /* 0x0000001192397c23 */ /* 0x000fe2000801009a */
[----:B------:R-:W-:-:S02]  /*3be0*/  HADD2.F32 R49, -RZ, R34.H1_H1 ;  /* 0x30000022ff317230 */ /* 0x000fc40000004100 */
[----:B------:R-:W-:Y:S01]  /*3bf0*/  FMUL.FTZ R48, R52, UR8 ;  /* 0x0000000834307c20 */ /* 0x000fe20008410000 */
[----:B------:R-:W-:Y:S01]  /*3c00*/  FADD.FTZ R147, R56, -R147 ;  /* 0x8000009338937221 */ /* 0x000fe20000010000 */
[----:B------:R-:W-:Y:S01]  /*3c10*/  FADD.FTZ R46, R62, -R153 ;  /* 0x800000993e2e7221 */ /* 0x000fe20000010000 */
[----:B------:R-:W-:Y:S01]  /*3c20*/  FFMA.FTZ R45, R44, UR16, R45 ;  /* 0x000000102c2d7c23 */ /* 0x000fe2000801002d */
[----:B------:R-:W-:Y:S01]  /*3c30*/  LOP3.LUT P6, RZ, R161, 0xff0000, RZ, 0xc0, !PT ;  /* 0x00ff0000a1ff7812 */ /* 0x000fe200078cc0ff */
[----:B------:R-:W-:Y:S01]  /*3c40*/  FFMA.FTZ R0, R0, UR17, R154 ;  /* 0x0000001100007c23 */ /* 0x000fe2000801009a */
[----:B------:R-:W-:Y:S01]  /*3c50*/  ISETP.GE.U32.AND P2, PT, R160, RZ, PT ;  /* 0x000000ffa000720c */ /* 0x000fe20003f46070 */
[----:B------:R-:W-:Y:S01]  /*3c60*/  HADD2.F32 R56, -RZ, R33.H0_H0 ;  /* 0x20000021ff387230 */ /* 0x000fe20000004100 */
[----:B------:R-:W-:Y:S01]  /*3c70*/  ISETP.GE.U32.AND P4, PT, R156, RZ, PT ;  /* 0x000000ff9c00720c */ /* 0x000fe20003f86070 */
[----:B------:R-:W-:Y:S01]  /*3c80*/  FADD.FTZ R149, R60, -R149 ;  /* 0x800000953c957221 */ /* 0x000fe20000010000 */
[----:B------:R-:W-:Y:S01]  /*3c90*/  FADD.FTZ R144, R144, -R57 ;  /* 0x8000003990907221 */ /* 0x000fe20000010000 */
[----:B------:R-:W-:Y:S01]  /*3ca0*/  FMUL.FTZ R51, R47, UR8 ;  /* 0x000000082f337c20 */ /* 0x000fe20008410000 */
[----:B------:R-:W-:-:S02]  /*3cb0*/  HADD2.F32 R57, -RZ, R32.H0_H0 ;  /* 0x20000020ff397230 */ /* 0x000fc40000004100 */
[----:B------:R-:W-:Y:S01]  /*3cc0*/  FFMA.FTZ R46, R46, UR16, R49 ;  /* 0x000000102e2e7c23 */ /* 0x000fe20008010031 */
[----:B------:R-:W-:Y:S01]  /*3cd0*/  FSEL R44, R48, RZ, P6 ;  /* 0x000000ff302c7208 */ /* 0x000fe20003000000 */
[----:B------:R-:W-:Y:S01]  /*3ce0*/  FMUL.FTZ R53, R45, UR8 ;  /* 0x000000082d357c20 */ /* 0x000fe20008410000 */
[----:B------:R-:W-:Y:S01]  /*3cf0*/  ISETP.GE.U32.AND.EX P2, PT, R161, 0x1000000, PT, P2 ;  /* 0x01000000a100780c */ /* 0x000fe20003f46120 */
[----:B------:R-:W-:Y:S01]  /*3d00*/  FADD.FTZ R0, R145, -R0 ;  /* 0x8000000091007221 */ /* 0x000fe20000010000 */
[----:B------:R-:W-:Y:S01]  /*3d10*/  LOP3.LUT P5, RZ, R157, 0xff0000, RZ, 0xc0, !PT ;  /* 0x00ff00009dff7812 */ /* 0x000fe200078ac0ff */
[----:B------:R-:W-:Y:S01]  /*3d20*/  FFMA.FTZ R149, R149, UR16, R56 ;  /* 0x0000001095957c23 */ /* 0x000fe20008010038 */
[----:B------:R-:W-:Y:S01]  /*3d30*/  LOP3.LUT P6, RZ, R161, 0xff, RZ, 0xc0, !PT ;  /* 0x000000ffa1ff7812 */ /* 0x000fe200078cc0ff */
[----:B------:R-:W-:Y:S01]  /*3d40*/  HADD2.F32 R61, -RZ, R33.H1_H1 ;  /* 0x30000021ff3d7230 */ /* 0x000fe20000004100 */
[----:B------:R-:W-:Y:S01]  /*3d50*/  ISETP.GE.U32.AND.EX P4, PT, R157, 0x1000000, PT, P4 ;  /* 0x010000009d00780c */ /* 0x000fe20003f86140 */
[----:B------:R-:W-:Y:S01]  /*3d60*/  FMUL.FTZ R50, R46, UR8 ;  /* 0x000000082e327c20 */ /* 0x000fe20008410000 */
[----:B------:R-:W-:Y:S01]  /*3d70*/  FSEL R55, R51, RZ, P2 ;  /* 0x000000ff33377208 */ /* 0x000fe20001000000 */
[----:B------:R-:W-:-:S02]  /*3d80*/  HADD2.F32 R56, -RZ, R32.H1_H1 ;  /* 0x30000020ff387230 */ /* 0x000fc40000004100 */
[----:B------:R-:W-:Y:S01]  /*3d90*/  FFMA.FTZ R0, R0, UR16, R57 ;  /* 0x0000001000007c23 */ /* 0x000fe20008010039 */
[----:B------:R-:W-:Y:S01]  /*3da0*/  FSEL R48, R48, RZ, P5 ;  /* 0x000000ff30307208 */ /* 0x000fe20002800000 */
[----:B------:R-:W-:Y:S01]  /*3db0*/  FMUL.FTZ R57, R149, UR8 ;  /* 0x0000000895397c20 */ /* 0x000fe20008410000 */
[----:B------:R-:W-:Y:S01]  /*3dc0*/  LOP3.LUT P2, RZ, R161, 0xff00, RZ, 0xc0, !PT ;  /* 0x0000ff00a1ff7812 */ /* 0x000fe2000784c0ff */
[----:B------:R-:W-:Y:S01]  /*3dd0*/  FFMA.FTZ R144, R144, UR16, R61 ;  /* 0x0000001090907c23 */ /* 0x000fe2000801003d */
[----:B------:R-:W-:Y:S01]  /*3de0*/  FSEL R51, R51, RZ, P4 ;  /* 0x000000ff33337208 */ /* 0x000fe20002000000 */
[----:B------:R-:W-:Y:S01]  /*3df0*/  FFMA.FTZ R147, R147, UR16, R56 ;  /* 0x0000001093937c23 */ /* 0x000fe20008010038 */
[----:B------:R-:W-:Y:S02]  /*3e00*/  FSEL R54, R53, RZ, P6 ;  /* 0x000000ff35367208 */ /* 0x000fe40003000000 */
[C---:B------:R-:W-:Y:S02]  /*3e10*/  LOP3.LUT P5, RZ, R157.reuse, 0xff, RZ, 0xc0, !PT ;  /* 0x000000ff9dff7812 */ /* 0x040fe400078ac0ff */
[----:B------:R-:W-:-:S02]  /*3e20*/  LOP3.LUT P4, RZ, R157, 0xff00, RZ, 0xc0, !PT ;  /* 0x0000ff009dff7812 */ /* 0x000fc4000788c0ff */
[----:B------:R-:W-:Y:S02]  /*3e30*/  LOP3.LUT P6, RZ, R160, 0xff0000, RZ, 0xc0, !PT ;  /* 0x00ff0000a0ff7812 */ /* 0x000fe400078cc0ff */
[C---:B------:R-:W-:Y:S02]  /*3e40*/  FSEL R49, R50.reuse, RZ, P2 ;  /* 0x000000ff32317208 */ /* 0x040fe40001000000 */
[----:B------:R-:W-:Y:S02]  /*3e50*/  FSEL R53, R53, RZ, P5 ;  /* 0x000000ff35357208 */ /* 0x000fe40002800000 */
[----:B------:R-:W-:Y:S02]  /*3e60*/  FSEL R50, R50, RZ, P4 ;  /* 0x000000ff32327208 */ /* 0x000fe40002000000 */
[----:B------:R-:W-:Y:S02]  /*3e70*/  FSEL R56, R57, RZ, P6 ;  /* 0x000000ff39387208 */ /* 0x000fe40003000000 */
[----:B------:R-:W-:-:S02]  /*3e80*/  LOP3.LUT P6, RZ, R156, 0xff0000, RZ, 0xc0, !PT ;  /* 0x00ff00009cff7812 */ /* 0x000fc400078cc0ff */
[----:B------:R-:W-:Y:S02]  /*3e90*/  F2FP.F16.F32.PACK_AB R46, R46, R45 ;  /* 0x0000002d2e2e723e */ /* 0x000fe400000000ff */
[C---:B------:R-:W-:Y:S01]  /*3ea0*/  F2FP.F16.F32.PACK_AB R45, R144.reuse, R149 ;  /* 0x00000095902d723e */ /* 0x040fe200000000ff */
[----:B------:R-:W-:Y:S01]  /*3eb0*/  FMUL.FTZ R144, R144, UR8 ;  /* 0x0000000890907c20 */ /* 0x000fe20008410000 */
[----:B------:R-:W-:Y:S02]  /*3ec0*/  F2FP.F16.F32.PACK_AB R50, R50, R53 ;  /* 0x000000353232723e */ /* 0x000fe400000000ff */
[----:B------:R-:W-:Y:S02]  /*3ed0*/  LOP3.LUT P5, RZ, R160, 0xff000000, RZ, 0xc0, !PT ;  /* 0xff000000a0ff7812 */ /* 0x000fe400078ac0ff */
[----:B------:R-:W-:Y:S02]  /*3ee0*/  FSEL R53, R57, RZ, P6 ;  /* 0x000000ff39357208 */ /* 0x000fe40003000000 */
[----:B------:R-:W-:-:S02]  /*3ef0*/  LOP3.LUT P6, RZ, R156, 0xff000000, RZ, 0xc0, !PT ;  /* 0xff0000009cff7812 */ /* 0x000fc400078cc0ff */
[----:B------:R-:W-:Y:S01]  /*3f00*/  F2FP.F16.F32.PACK_AB R51, R51, R48 ;  /* 0x000000303333723e */ /* 0x000fe200000000ff */
[----:B------:R-:W-:Y:S01]  /*3f10*/  FMUL.FTZ R48, R147, UR8 ;  /* 0x0000000893307c20 */ /* 0x000fe20008410000 */
[----:B------:R-:W-:Y:S02]  /*3f20*/  F2FP.F16.F32.PACK_AB R55, R55, R44 ;  /* 0x0000002c3737723e */ /* 0x000fe400000000ff */
        /* <DEDUP_REMOVED lines=8> */
[----:B------:R-:W-:Y:S02]  /*3fb0*/  F2FP.F16.F32.PACK_AB R47, R47, R52 ;  /* 0x000000342f2f723e */ /* 0x000fe400000000ff */
[C---:B------:R-:W-:Y:S02]  /*3fc0*/  FSEL R57, R48.reuse, RZ, P2 ;  /* 0x000000ff30397208 */ /* 0x040fe40001000000 */
[----:B------:R-:W-:-:S02]  /*3fd0*/  FSEL R61, R48, RZ, P5 ;  /* 0x000000ff303d7208 */ /* 0x000fc40002800000 */
[C---:B------:R-:W-:Y:S02]  /*3fe0*/  FSEL R48, R0.reuse, RZ, P6 ;  /* 0x000000ff00307208 */ /* 0x040fe40003000000 */
[----:B------:R-:W-:Y:S02]  /*3ff0*/  FSEL R52, R0, RZ, P4 ;  /* 0x000000ff00347208 */ /* 0x000fe40002000000 */
[----:B------:R-:W-:Y:S02]  /*4000*/  F2FP.F16.F32.PACK_AB R54, R49, R54 ;  /* 0x000000363136723e */ /* 0x000fe400000000ff */
[----:B------:R-:W-:Y:S02]  /*4010*/  F2FP.F16.F32.PACK_AB R49, R144, R53 ;  /* 0x000000359031723e */ /* 0x000fe400000000ff */
[----:B------:R-:W-:Y:S02]  /*4020*/  F2FP.F16.F32.PACK_AB R53, R145, R56 ;  /* 0x000000389135723e */ /* 0x000fe400000000ff */
[----:B------:R-:W-:-:S02]  /*4030*/  F2FP.F16.F32.PACK_AB R48, R61, R48 ;  /* 0x000000303d30723e */ /* 0x000fc400000000ff */
[----:B------:R-:W-:-:S07]  /*4040*/  F2FP.F16.F32.PACK_AB R52, R57, R52 ;  /* 0x000000343934723e */ /* 0x000fce00000000ff */
.L_x_367:
        /* <DEDUP_REMOVED lines=14> */
[--C-:B------:R-:W-:Y:S01]  /*4130*/  FFMA.FTZ R71, R71, UR17, R154.reuse ;  /* 0x0000001147477c23 */ /* 0x100fe2000801009a */
[--C-:B------:R-:W-:Y:S01]  /*4140*/  FFMA.FTZ R0, R69, UR17, R154.reuse ;  /* 0x0000001145007c23 */ /* 0x100fe2000801009a */
[--C-:B------:R-:W-:Y:S01]  /*4150*/  FFMA.FTZ R150, R150, UR17, R154.reuse ;  /* 0x0000001196967c23 */ /* 0x100fe2000801009a */
[--C-:B0-----:R-:W-:Y:S02]  /*4160*/  HADD2.F32 R46, -RZ, R39.reuse.H0_H0 ;  /* 0x20000027ff2e7230 */ /* 0x101fe40000004100 */
[----:B------:R-:W-:Y:S01]  /*4170*/  FADD.FTZ R71, R152, -R71 ;  /* 0x8000004798477221 */ /* 0x000fe20000010000 */
[----:B------:R-:W-:Y:S01]  /*4180*/  FFMA.FTZ R47, R74, UR17, R154 ;  /* 0x000000114a2f7c23 */ /* 0x000fe2000801009a */
[----:B------:R-:W-:Y:S02]  /*4190*/  HADD2.F32 R49, -RZ, R39.H1_H1 ;  /* 0x30000027ff317230 */ /* 0x000fe40000004100 */
[----:B------:R-:W-:Y:S01]  /*41a0*/  FADD.FTZ R0, R67, -R0 ;  /* 0x8000000043007221 */ /* 0x000fe20000010000 */
[----:B------:R-:W-:-:S02]  /*41b0*/  HADD2.F32 R45, -RZ, R38.H0_H0 ;  /* 0x20000026ff2d7230 */ /* 0x000fc40000004100 */
[----:B------:R-:W-:Y:S01]  /*41c0*/  FADD.FTZ R150, R75, -R150 ;  /* 0x800000964b967221 */ /* 0x000fe20000010000 */
[----:B------:R-:W-:Y:S01]  /*41d0*/  FFMA.FTZ R71, R71, UR16, R46 ;  /* 0x0000001047477c23 */ /* 0x000fe2000801002e */
[----:B------:R-:W-:Y:S02]  /*41e0*/  HADD2.F32 R44, -RZ, R38.H1_H1 ;  /* 0x30000026ff2c7230 */ /* 0x000fe40000004100 */
[----:B------:R-:W-:Y:S01]  /*41f0*/  FADD.FTZ R47, R70, -R47 ;  /* 0x8000002f462f7221 */ /* 0x000fe20000010000 */
[----:B------:R-:W-:Y:S01]  /*4200*/  FFMA.FTZ R150, R150, UR16, R49 ;  /* 0x0000001096967c23 */ /* 0x000fe20008010031 */
[----:B------:R-:W-:Y:S01]  /*4210*/  FFMA.FTZ R46, R0, UR16, R45 ;  /* 0x00000010002e7c23 */ /* 0x000fe2000801002d */
[----:B------:R-:W-:Y:S01]  /*4220*/  FMUL.FTZ R0, R71, UR8 ;  /* 0x0000000847007c20 */ /* 0x000fe20008410000 */
[----:B------:R-:W-:Y:S01]  /*4230*/  ISETP.GE.U32.AND P1, PT, R158, RZ, PT ;  /* 0x000000ff9e00720c */ /* 0x000fe20003f26070 */
[----:B------:R-:W-:Y:S01]  /*4240*/  FFMA.FTZ R51, R47, UR16, R44 ;  /* 0x000000102f337c23 */ /* 0x000fe2000801002c */
[----:B------:R-:W-:Y:S01]  /*4250*/  ISETP.GE.U32.AND P4, PT, R76, RZ, PT ;  /* 0x000000ff4c00720c */ /* 0x000fe20003f86070 */
[----:B------:R-:W-:Y:S01]  /*4260*/  FMUL.FTZ R44, R150, UR8 ;  /* 0x00000008962c7c20 */ /* 0x000fe20008410000 */
[----:B------:R-:W-:Y:S01]  /*4270*/  LOP3.LUT P6, RZ, R159, 0xff0000, RZ, 0xc0, !PT ;  /* 0x00ff00009fff7812 */ /* 0x000fe200078cc0ff */
[--C-:B------:R-:W-:Y:S01]  /*4280*/  FFMA.FTZ R65, R65, UR17, R154.reuse ;  /* 0x0000001141417c23 */ /* 0x100fe2000801009a */
[----:B------:R-:W-:Y:S01]  /*4290*/  LOP3.LUT P5, RZ, R77, 0xff0000, RZ, 0xc0, !PT ;  /* 0x00ff00004dff7812 */ /* 0x000fe200078ac0ff */
[--C-:B------:R-:W-:Y:S01]  /*42a0*/  FFMA.FTZ R73, R73, UR17, R154.reuse ;  /* 0x0000001149497c23 */ /* 0x100fe2000801009a */
[----:B------:R-:W-:Y:S01]  /*42b0*/  ISETP.GE.U32.AND.EX P1, PT, R159, 0x1000000, PT, P1 ;  /* 0x010000009f00780c */ /* 0x000fe20003f26110 */
[----:B------:R-:W-:Y:S01]  /*42c0*/  FADD.FTZ R65, R64, -R65 ;  /* 0x8000004140417221 */ /* 0x000fe20000010000 */
[----:B------:R-:W-:Y:S01]  /*42d0*/  ISETP.GE.U32.AND.EX P4, PT, R77, 0x1000000, PT, P4 ;  /* 0x010000004d00780c */ /* 0x000fe20003f86140 */
[----:B------:R-:W-:Y:S01]  /*42e0*/  FADD.FTZ R73, R72, -R73 ;  /* 0x8000004948497221 */ /* 0x000fe20000010000 */
[----:B------:R-:W-:Y:S01]  /*42f0*/  FSEL R55, R0, RZ, P6 ;  /* 0x000000ff00377208 */ /* 0x000fe20003000000 */
[--C-:B------:R-:W-:Y:S01]  /*4300*/  FFMA.FTZ R47, R68, UR17, R154.reuse ;  /* 0x00000011442f7c23 */ /* 0x100fe2000801009a */
[----:B------:R-:W-:Y:S01]  /*4310*/  FSEL R52, R0, RZ, P5 ;  /* 0x000000ff00347208 */ /* 0x000fe20002800000 */
[----:B------:R-:W-:Y:S01]  /*4320*/  FMUL.FTZ R0, R46, UR8 ;  /* 0x000000082e007c20 */ /* 0x000fe20008410000 */
[----:B------:R-:W-:Y:S01]  /*4330*/  LOP3.LUT P6, RZ, R159, 0xff, RZ, 0xc0, !PT ;  /* 0x000000ff9fff7812 */ /* 0x000fe200078cc0ff */
[----:B------:R-:W-:Y:S01]  /*4340*/  FFMA.FTZ R154, R63, UR17, R154 ;  /* 0x000000113f9a7c23 */ /* 0x000fe2000801009a */
[----:B------:R-:W-:Y:S01]  /*4350*/  LOP3.LUT P5, RZ, R77, 0xff, RZ, 0xc0, !PT ;  /* 0x000000ff4dff7812 */ /* 0x000fe200078ac0ff */
[----:B------:R-:W-:Y:S01]  /*4360*/  HADD2.F32 R45, -RZ, R36.H0_H0 ;  /* 0x20000024ff2d7230 */ /* 0x000fe20000004100 */
[C---:B------:R-:W-:Y:S01]  /*4370*/  FSEL R60, R44.reuse, RZ, P1 ;  /* 0x000000ff2c3c7208 */ /* 0x040fe20000800000 */
[----:B------:R-:W-:Y:S01]  /*4380*/  FADD.FTZ R154, R59, -R154 ;  /* 0x8000009a3b9a7221 */ /* 0x000fe20000010000 */
[----:B------:R-:W-:Y:S01]  /*4390*/  FSEL R67, R44, RZ, P4 ;  /* 0x000000ff2c437208 */ /* 0x000fe20002000000 */
[----:B------:R-:W-:Y:S01]  /*43a0*/  FMUL.FTZ R44, R51, UR8 ;  /* 0x00000008332c7c20 */ /* 0x000fe20008410000 */
[----:B------:R-:W-:Y:S01]  /*43b0*/  LOP3.LUT P1, RZ, R159, 0xff00, RZ, 0xc0, !PT ;  /* 0x0000ff009fff7812 */ /* 0x000fe2000782c0ff */
[----:B------:R-:W-:Y:S01]  /*43c0*/  FADD.FTZ R47, R66, -R47 ;  /* 0x8000002f422f7221 */ /* 0x000fe20000010000 */
[----:B------:R-:W-:Y:S01]  /*43d0*/  LOP3.LUT P4, RZ, R77, 0xff00, RZ, 0xc0, !PT ;  /* 0x0000ff004dff7812 */ /* 0x000fe2000788c0ff */
[----:B------:R-:W-:Y:S01]  /*43e0*/  FFMA.FTZ R154, R154, UR16, R45 ;  /* 0x000000109a9a7c23 */ /* 0x000fe2000801002d */
[----:B------:R-:W-:-:S02]  /*43f0*/  FSEL R54, R0, RZ, P6 ;  /* 0x000000ff00367208 */ /* 0x000fc40003000000 */
[----:B------:R-:W-:Y:S01]  /*4400*/  FSEL R50, R0, RZ, P5 ;  /* 0x000000ff00327208 */ /* 0x000fe20002800000 */
[--C-:B------:R-:W-:Y:S01]  /*4410*/  HADD2.F32 R0, -RZ, R37.reuse.H0_H0 ;  /* 0x20000025ff007230 */ /* 0x100fe20000004100 */
[C---:B------:R-:W-:Y:S02]  /*4420*/  FSEL R49, R44.reuse, RZ, P1 ;  /* 0x000000ff2c317208 */ /* 0x040fe40000800000 */
[----:B------:R-:W-:Y:S01]  /*4430*/  FSEL R61, R44, RZ, P4 ;  /* 0x000000ff2c3d7208 */ /* 0x000fe20002000000 */
[----:B------:R-:W-:Y:S02]  /*4440*/  HADD2.F32 R44, -RZ, R37.H1_H1 ;  /* 0x30000025ff2c7230 */ /* 0x000fe40000004100 */
[----:B------:R-:W-:Y:S01]  /*4450*/  FFMA.FTZ R65, R65, UR16, R0 ;  /* 0x0000001041417c23 */ /* 0x000fe20008010000 */
[----:B------:R-:W-:Y:S01]  /*4460*/  LOP3.LUT P6, RZ, R158, 0xff0000, RZ, 0xc0, !PT ;  /* 0x00ff00009eff7812 */ /* 0x000fe200078cc0ff */
[----:B------:R-:W-:Y:S01]  /*4470*/  HADD2.F32 R0, -RZ, R36.H1_H1 ;  /* 0x30000024ff007230 */ /* 0x000fe20000004100 */
[----:B------:R-:W-:Y:S01]  /*4480*/  F2FP.F16.F32.PACK_AB R55, R60, R55 ;  /* 0x000000373c37723e */ /* 0x000fe200000000ff */
[----:B------:R-:W-:Y:S01]  /*4490*/  FFMA.FTZ R48, R73, UR16, R44 ;  /* 0x0000001049307c23 */ /* 0x000fe2000801002c */
[----:B------:R-:W-:Y:S01]  /*44a0*/  FMUL.FTZ R44, R65, UR8 ;  /* 0x00000008412c7c20 */ /* 0x000fe20008410000 */
[C---:B------:R-:W-:Y:S01]  /*44b0*/  LOP3.LUT P5, RZ, R158.reuse, 0xff000000, RZ, 0xc0, !PT ;  /* 0xff0000009eff7812 */ /* 0x040fe200078ac0ff */
[----:B------:R-:W-:Y:S01]  /*44c0*/  FFMA.FTZ R53, R47, UR16, R0 ;  /* 0x000000102f357c23 */ /* 0x000fe20008010000 */
[----:B------:R-:W-:-:S02]  /*44d0*/  LOP3.LUT P1, RZ, R158, 0xff00, RZ, 0xc0, !PT ;  /* 0x0000ff009eff7812 */ /* 0x000fc4000782c0ff */
[----:B------:R-:W-:Y:S01]  /*44e0*/  FSEL R58, R44, RZ, P6 ;  /* 0x000000ff2c3a7208 */ /* 0x000fe20003000000 */
[C---:B------:R-:W-:Y:S01]  /*44f0*/  FMUL.FTZ R0, R53.reuse, UR8 ;  /* 0x0000000835007c20 */ /* 0x040fe20008410000 */
[----:B------:R-:W-:Y:S02]  /*4500*/  LOP3.LUT P6, RZ, R76, 0xff0000, RZ, 0xc0, !PT ;  /* 0x00ff00004cff7812 */ /* 0x000fe400078cc0ff */
[C---:B------:R-:W-:Y:S01]  /*4510*/  F2FP.F16.F32.PACK_AB R45, R48.reuse, R65 ;  /* 0x00000041302d723e */ /* 0x040fe200000000ff */
[----:B------:R-:W-:Y:S01]  /*4520*/  FMUL.FTZ R48, R48, UR8 ;  /* 0x0000000830307c20 */ /* 0x000fe20008410000 */
[----:B------:R-:W-:Y:S02]  /*4530*/  FSEL R60, R44, RZ, P6 ;  /* 0x000000ff2c3c7208 */ /* 0x000fe40003000000 */
[----:B------:R-:W-:Y:S02]  /*4540*/  LOP3.LUT P6, RZ, R76, 0xff000000, RZ, 0xc0, !PT ;  /* 0xff0000004cff7812 */ /* 0x000fe400078cc0ff */
[----:B------:R-:W-:Y:S01]  /*4550*/  F2FP.F16.F32.PACK_AB R44, R53, R154 ;  /* 0x0000009a352c723e */ /* 0x000fe200000000ff */
[----:B------:R-:W-:Y:S01]  /*4560*/  FMUL.FTZ R154, R154, UR8 ;  /* 0x000000089a9a7c20 */ /* 0x000fe20008410000 */
[----:B------:R-:W-:-:S02]  /*4570*/  FSEL R63, R48, RZ, P5 ;  /* 0x000000ff303f7208 */ /* 0x000fc40002800000 */
[----:B------:R-:W-:Y:S02]  /*4580*/  FSEL R53, R48, RZ, P6 ;  /* 0x000000ff30357208 */ /* 0x000fe40003000000 */
[----:B------:R-:W-:Y:S02]  /*4590*/  LOP3.LUT P4, RZ, R158, 0xff, RZ, 0xc0, !PT ;  /* 0x000000ff9eff7812 */ /* 0x000fe4000788c0ff */
[C---:B------:R-:W-:Y:S02]  /*45a0*/  LOP3.LUT P5, RZ, R76.reuse, 0xff00, RZ, 0xc0, !PT ;  /* 0x0000ff004cff7812 */ /* 0x040fe400078ac0ff */
[----:B------:R-:W-:Y:S02]  /*45b0*/  LOP3.LUT P6, RZ, R76, 0xff, RZ, 0xc0, !PT ;  /* 0x000000ff4cff7812 */ /* 0x000fe400078cc0ff */
[----:B------:R-:W-:Y:S02]  /*45c0*/  F2FP.F16.F32.PACK_AB R46, R51, R46 ;  /* 0x0000002e332e723e */ /* 0x000fe400000000ff */
[----:B------:R-:W-:-:S02]  /*45d0*/  F2FP.F16.F32.PACK_AB R51, R67, R52 ;  /* 0x000000344333723e */ /* 0x000fc400000000ff */
[----:B------:R-:W-:Y:S02]  /*45e0*/  F2FP.F16.F32.PACK_AB R50, R61, R50 ;  /* 0x000000323d32723e */ /* 0x000fe400000000ff */
[C---:B------:R-:W-:Y:S02]  /*45f0*/  FSEL R59, R0.reuse, RZ, P1 ;  /* 0x000000ff003b7208 */ /* 0x040fe40000800000 */
[----:B------:R-:W-:Y:S02]  /*4600*/  FSEL R61, R0, RZ, P5 ;  /* 0x000000ff003d7208 */ /* 0x000fe40002800000 */
[C---:B------:R-:W-:Y:S02]  /*4610*/  FSEL R48, R154.reuse, RZ, P6 ;  /* 0x000000ff9a307208 */ /* 0x040fe40003000000 */
        /* <DEDUP_REMOVED lines=8> */
.L_x_374:
[--C-:B------:R-:W-:Y:S01]  /*46a0*/  FFMA.FTZ R150, R150, UR17, R154.reuse ;  /* 0x0000001196967c23 */ /* 0x100fe2000801009a */
[--C-:B0-----:R-:W-:Y:S02]  /*46b0*/  HADD2.F32 R53, -RZ, R39.reuse.H1_H1 ;  /* 0x30000027ff357230 */ /* 0x101fe40000004100 */
[----:B------:R-:W-:Y:S01]  /*46c0*/  FFMA.FTZ R51, R74, UR17, R154 ;  /* 0x000000114a337c23 */ /* 0x000fe2000801009a */
[----:B------:R-:W-:Y:S02]  /*46d0*/  HADD2.F32 R48, -RZ, R38.H1_H1 ;  /* 0x30000026ff307230 */ /* 0x000fe40000004100 */
[----:B------:R-:W-:Y:S01]  /*46e0*/  FADD.FTZ R150, R75, -R150 ;  /* 0x800000964b967221 */ /* 0x000fe20000010000 */
[----:B------:R-:W-:Y:S01]  /*46f0*/  ISETP.GE.U32.AND P1, PT, R158, RZ, PT ;  /* 0x000000ff9e00720c */ /* 0x000fe20003f26070 */
[----:B------:R-:W-:Y:S01]  /*4700*/  FADD.FTZ R51, R70, -R51 ;  /* 0x8000003346337221 */ /* 0x000fe20000010000 */
[----:B------:R-:W-:Y:S01]  /*4710*/  ISETP.GE.U32.AND P4, PT, R76, RZ, PT ;  /* 0x000000ff4c00720c */ /* 0x000fe20003f86070 */
[----:B------:R-:W-:Y:S01]  /*4720*/  FFMA.FTZ R53, R150, UR16, R53 ;  /* 0x0000001096357c23 */ /* 0x000fe20008010035 */
[----:B------:R-:W-:Y:S01]  /*4730*/  FFMA.FTZ R71, R71, UR17, R154 ;  /* 0x0000001147477c23 */ /* 0x000fe2000801009a */
[----:B------:R-:W-:Y:S01]  /*4740*/  ISETP.GE.U32.AND.EX P1, PT, R159, 0x1000000, PT, P1 ;  /* 0x010000009f00780c */ /* 0x000fe20003f26110 */
[----:B------:R-:W-:-:S02]  /*4750*/  HADD2.F32 R50, -RZ, R39.H0_H0 ;  /* 0x20000027ff327230 */ /* 0x000fc40000004100 */
[----:B------:R-:W-:Y:S01]  /*4760*/  FMUL.FTZ R53, R53, UR8 ;  /* 0x0000000835357c20 */ /* 0x000fe20008410000 */
[----:B------:R-:W-:Y:S01]  /*4770*/  FFMA.FTZ R48, R51, UR16, R48 ;  /* 0x0000001033307c23 */ /* 0x000fe20008010030 */
[----:B------:R-:W-:Y:S01]  /*4780*/  ISETP.GE.U32.AND.EX P4, PT, R77, 0x1000000, PT, P4 ;  /* 0x010000004d00780c */ /* 0x000fe20003f86140 */
[----:B------:R-:W-:Y:S01]  /*4790*/  FADD.FTZ R71, R152, -R71 ;  /* 0x8000004798477221 */ /* 0x000fe20000010000 */
[----:B------:R-:W-:Y:S01]  /*47a0*/  FFMA.FTZ R0, R69, UR17, R154 ;  /* 0x0000001145007c23 */ /* 0x000fe2000801009a */
[C---:B------:R-:W-:Y:S01]  /*47b0*/  FSEL R60, R53.reuse, RZ, P1 ;  /* 0x000000ff353c7208 */ /* 0x040fe20000800000 */
[----:B------:R-:W-:Y:S01]  /*47c0*/  FMUL.FTZ R48, R48, UR8 ;  /* 0x0000000830307c20 */ /* 0x000fe20008410000 */
[----:B------:R-:W-:Y:S01]  /*47d0*/  FSEL R53, R53, RZ, P4 ;  /* 0x000000ff35357208 */ /* 0x000fe20002000000 */
[----:B------:R-:W-:Y:S02]  /*47e0*/  HADD2.F32 R49, -RZ, R38.H0_H0 ;  /* 0x20000026ff317230 */ /* 0x000fe40000004100 */
[----:B------:R-:W-:Y:S01]  /*47f0*/  FFMA.FTZ R50, R71, UR16, R50 ;  /* 0x0000001047327c23 */ /* 0x000fe20008010032 */
[----:B------:R-:W-:Y:S01]  /*4800*/  LOP3.LUT P1, RZ, R159, 0xff00, RZ, 0xc0, !PT ;  /* 0x0000ff009fff7812 */ /* 0x000fe2000782c0ff */
[----:B------:R-:W-:Y:S01]  /*4810*/  FADD.FTZ R0, R67, -R0 ;  /* 0x8000000043007221 */ /* 0x000fe20000010000 */
[----:B------:R-:W-:Y:S01]  /*4820*/  LOP3.LUT P4, RZ, R77, 0xff00, RZ, 0xc0, !PT ;  /* 0x0000ff004dff7812 */ /* 0x000fe2000788c0ff */
[--C-:B------:R-:W-:Y:S01]  /*4830*/  FFMA.FTZ R65, R65, UR17, R154.reuse ;  /* 0x0000001141417c23 */ /* 0x100fe2000801009a */
[----:B------:R-:W-:Y:S01]  /*4840*/  FMUL.FTZ R50, R50, UR8 ;  /* 0x0000000832327c20 */ /* 0x000fe20008410000 */
[----:B------:R-:W-:Y:S01]  /*4850*/  FSEL R61, R48, RZ, P1 ;  /* 0x000000ff303d7208 */ /* 0x000fe20000800000 */
[----:B------:R-:W-:Y:S01]  /*4860*/  FFMA.FTZ R0, R0, UR16, R49 ;  /* 0x0000001000007c23 */ /* 0x000fe20008010031 */
[----:B------:R-:W-:Y:S01]  /*4870*/  FSEL R67, R48, RZ, P4 ;  /* 0x000000ff30437208 */ /* 0x000fe20002000000 */
[----:B------:R-:W-:Y:S01]  /*4880*/  HADD2.F32 R48, -RZ, R37.H0_H0 ;  /* 0x20000025ff307230 */ /* 0x000fe20000004100 */
[----:B------:R-:W-:Y:S01]  /*4890*/  LOP3.LUT P6, RZ, R159, 0xff0000, RZ, 0xc0, !PT ;  /* 0x00ff00009fff7812 */ /* 0x000fe200078cc0ff */
[----:B------:R-:W-:Y:S01]  /*48a0*/  FADD.FTZ R65, R64, -R65 ;  /* 0x8000004140417221 */ /* 0x000fe20000010000 */
[----:B------:R-:W-:Y:S01]  /*48b0*/  LOP3.LUT P5, RZ, R77, 0xff0000, RZ, 0xc0, !PT ;  /* 0x00ff00004dff7812 */ /* 0x000fe200078ac0ff */
[----:B------:R-:W-:Y:S01]  /*48c0*/  FMUL.FTZ R0, R0, UR8 ;  /* 0x0000000800007c20 */ /* 0x000fe20008410000 */
[----:B------:R-:W-:Y:S01]  /*48d0*/  FSEL R55, R50, RZ, P6 ;  /* 0x000000ff32377208 */ /* 0x000fe20003000000 */
[----:B------:R-:W-:Y:S01]  /*48e0*/  FFMA.FTZ R51, R68, UR17, R154 ;  /* 0x0000001144337c23 */ /* 0x000fe2000801009a */
[----:B------:R-:W-:Y:S01]  /*48f0*/  FSEL R52, R50, RZ, P5 ;  /* 0x000000ff32347208 */ /* 0x000fe20002800000 */
[----:B------:R-:W-:Y:S01]  /*4900*/  FFMA.FTZ R65, R65, UR16, R48 ;  /* 0x0000001041417c23 */ /* 0x000fe20008010030 */
[----:B------:R-:W-:Y:S01]  /*4910*/  LOP3.LUT P6, RZ, R159, 0xff, RZ, 0xc0, !PT ;  /* 0x000000ff9fff7812 */ /* 0x000fe200078cc0ff */
[----:B------:R-:W-:Y:S01]  /*4920*/  FFMA.FTZ R73, R73, UR17, R154 ;  /* 0x0000001149497c23 */ /* 0x000fe2000801009a */
[----:B------:R-:W-:Y:S01]  /*4930*/  LOP3.LUT P5, RZ, R77, 0xff, RZ, 0xc0, !PT ;  /* 0x000000ff4dff7812 */ /* 0x000fe200078ac0ff */
[----:B------:R-:W-:-:S02]  /*4940*/  HADD2.F32 R48, -RZ, R36.H1_H1 ;  /* 0x30000024ff307230 */ /* 0x000fc40000004100 */
[----:B------:R-:W-:Y:S01]  /*4950*/  FADD.FTZ R51, R66, -R51 ;  /* 0x8000003342337221 */ /* 0x000fe20000010000 */
[C---:B------:R-:W-:Y:S01]  /*4960*/  FSEL R54, R0.reuse, RZ, P6 ;  /* 0x000000ff00367208 */ /* 0x040fe20003000000 */
[----:B------:R-:W-:Y:S01]  /*4970*/  HADD2.F32 R50, -RZ, R37.H1_H1 ;  /* 0x30000025ff327230 */ /* 0x000fe20000004100 */
[----:B------:R-:W-:Y:S01]  /*4980*/  FSEL R58, R0, RZ, P5 ;  /* 0x000000ff003a7208 */ /* 0x000fe20002800000 */
[----:B------:R-:W-:Y:S01]  /*4990*/  FMUL.FTZ R65, R65, UR8 ;  /* 0x0000000841417c20 */ /* 0x000fe20008410000 */
[----:B------:R-:W-:Y:S01]  /*49a0*/  LOP3.LUT P6, RZ, R158, 0xff0000, RZ, 0xc0, !PT ;  /* 0x00ff00009eff7812 */ /* 0x000fe200078cc0ff */
[----:B------:R-:W-:Y:S01]  /*49b0*/  FFMA.FTZ R0, R63, UR17, R154 ;  /* 0x000000113f007c23 */ /* 0x000fe2000801009a */
[----:B------:R-:W-:Y:S01]  /*49c0*/  FADD.FTZ R73, R72, -R73 ;  /* 0x8000004948497221 */ /* 0x000fe20000010000 */
[----:B------:R-:W-:Y:S01]  /*49d0*/  FFMA.FTZ R48, R51, UR16, R48 ;  /* 0x0000001033307c23 */ /* 0x000fe20008010030 */
[----:B------:R-:W-:Y:S01]  /*49e0*/  HADD2.F32 R49, -RZ, R36.H0_H0 ;  /* 0x20000024ff317230 */ /* 0x000fe20000004100 */
[----:B------:R-:W-:Y:S01]  /*49f0*/  F2FP.F16.F32.PACK_AB R51, R53, R52 ;  /* 0x000000343533723e */ /* 0x000fe200000000ff */
[----:B------:R-:W-:Y:S01]  /*4a00*/  FADD.FTZ R0, R59, -R0 ;  /* 0x800000003b007221 */ /* 0x000fe20000010000 */
[----:B------:R-:W-:Y:S01]  /*4a10*/  FFMA.FTZ R50, R73, UR16, R50 ;  /* 0x0000001049327c23 */ /* 0x000fe20008010032 */
[----:B------:R-:W-:Y:S01]  /*4a20*/  FSEL R53, R65, RZ, P6 ;  /* 0x000000ff41357208 */ /* 0x000fe20003000000 */
[----:B------:R-:W-:Y:S01]  /*4a30*/  FMUL.FTZ R48, R48, UR8 ;  /* 0x0000000830307c20 */ /* 0x000fe20008410000 */
[----:B------:R-:W-:Y:S01]  /*4a40*/  LOP3.LUT P6, RZ, R76, 0xff0000, RZ, 0xc0, !PT ;  /* 0x00ff00004cff7812 */ /* 0x000fe200078cc0ff */
[----:B------:R-:W-:Y:S01]  /*4a50*/  FFMA.FTZ R0, R0, UR16, R49 ;  /* 0x0000001000007c23 */ /* 0x000fe20008010031 */
[----:B------:R-:W-:Y:S01]  /*4a60*/  FMUL.FTZ R52, R50, UR8 ;  /* 0x0000000832347c20 */ /* 0x000fe20008410000 */
[----:B------:R-:W-:-:S02]  /*4a70*/  LOP3.LUT P5, RZ, R158, 0xff000000, RZ, 0xc0, !PT ;  /* 0xff0000009eff7812 */ /* 0x000fc400078ac0ff */
[----:B------:R-:W-:Y:S01]  /*4a80*/  FSEL R49, R65, RZ, P6 ;  /* 0x000000ff41317208 */ /* 0x000fe20003000000 */
[----:B------:R-:W-:Y:S01]  /*4a90*/  FMUL.FTZ R0, R0, UR8 ;  /* 0x0000000800007c20 */ /* 0x000fe20008410000 */
[----:B------:R-:W-:Y:S02]  /*4aa0*/  LOP3.LUT P6, RZ, R76, 0xff000000, RZ, 0xc0, !PT ;  /* 0xff0000004cff7812 */ /* 0x000fe400078cc0ff */
[----:B------:R-:W-:Y:S02]  /*4ab0*/  F2FP.F16.F32.PACK_AB R50, R67, R58 ;  /* 0x0000003a4332723e */ /* 0x000fe400000000ff */
[----:B------:R-:W-:Y:S02]  /*4ac0*/  F2FP.F16.F32.PACK_AB R55, R60, R55 ;  /* 0x000000373c37723e */ /* 0x000fe400000000ff */
[----:B------:R-:W-:Y:S02]  /*4ad0*/  FSEL R58, R52, RZ, P5 ;  /* 0x000000ff343a7208 */ /* 0x000fe40002800000 */
[----:B------:R-:W-:-:S02]  /*4ae0*/  LOP3.LUT P1, RZ, R158, 0xff00, RZ, 0xc0, !PT ;  /* 0x0000ff009eff7812 */ /* 0x000fc4000782c0ff */
[----:B------:R-:W-:Y:S02]  /*4af0*/  LOP3.LUT P5, RZ, R76, 0xff00, RZ, 0xc0, !PT ;  /* 0x0000ff004cff7812 */ /* 0x000fe400078ac0ff */
[----:B------:R-:W-:Y:S02]  /*4b00*/  FSEL R60, R52, RZ, P6 ;  /* 0x000000ff343c7208 */ /* 0x000fe40003000000 */
[----:B------:R-:W-:Y:S02]  /*4b10*/  LOP3.LUT P4, RZ, R158, 0xff, RZ, 0xc0, !PT ;  /* 0x000000ff9eff7812 */ /* 0x000fe4000788c0ff */
[----:B------:R-:W-:Y:S02]  /*4b20*/  LOP3.LUT P6, RZ, R76, 0xff, RZ, 0xc0, !PT ;  /* 0x000000ff4cff7812 */ /* 0x000fe400078cc0ff */
[----:B------:R-:W-:Y:S02]  /*4b30*/  F2FP.F16.F32.PACK_AB R54, R61, R54 ;  /* 0x000000363d36723e */ /* 0x000fe400000000ff */
        /* <DEDUP_REMOVED lines=9> */
.L_x_373:
[----:B------:R-:W-:Y:S05]  /*4bd0*/  @!P2 BRA `(.L_x_376) ;  /* 0x00000004003ca947 */ /* 0x000fea0003800000 */
[--C-:B------:R-:W-:Y:S01]  /*4be0*/  FFMA.FTZ R71, R71, UR17, R154.reuse ;  /* 0x0000001147477c23 */ /* 0x100fe2000801009a */
[--C-:B------:R-:W-:Y:S01]  /*4bf0*/  FFMA.FTZ R150, R150, UR17, R154.reuse ;  /* 0x0000001196967c23 */ /* 0x100fe2000801009a */
[--C-:B------:R-:W-:Y:S01]  /*4c00*/  FFMA.FTZ R0, R69, UR17, R154.reuse ;  /* 0x0000001145007c23 */ /* 0x100fe2000801009a */
[----:B0-----:R-:W-:Y:S01]  /*4c10*/  FFMA.FTZ R45, R74, UR17, R154 ;  /* 0x000000114a2d7c23 */ /* 0x001fe2000801009a */
[----:B------:R-:W-:Y:S01]  /*4c20*/  FADD.FTZ R47, R152, -R71 ;  /* 0x80000047982f7221 */ /* 0x000fe20000010000 */
[----:B------:R-:W-:Y:S01]  /*4c30*/  FADD.FTZ R48, R75, -R150 ;  /* 0x800000964b307221 */ /* 0x000fe20000010000 */
[----:B------:R-:W-:Y:S01]  /*4c40*/  FADD.FTZ R46, R67, -R0 ;  /* 0x80000000432e7221 */ /* 0x000fe20000010000 */
[----:B------:R-:W-:Y:S01]  /*4c50*/  ISETP.GE.U32.AND P1, PT, R158, RZ, PT ;  /* 0x000000ff9e00720c */ /* 0x000fe20003f26070 */
[----:B------:R-:W-:Y:S01]  /*4c60*/  FMUL.FTZ R47, R47, UR16 ;  /* 0x000000102f2f7c20 */ /* 0x000fe20008410000 */
[----:B------:R-:W-:Y:S01]  /*4c70*/  FMUL.FTZ R48, R48, UR16 ;  /* 0x0000001030307c20 */ /* 0x000fe20008410000 */
[----:B------:R-:W-:Y:S01]  /*4c80*/  ISETP.GE.U32.AND P4, PT, R76, RZ, PT ;  /* 0x000000ff4c00720c */ /* 0x000fe20003f86070 */
[----:B------:R-:W-:Y:S01]  /*4c90*/  FADD.FTZ R45, R70, -R45 ;  /* 0x8000002d462d7221 */ /* 0x000fe20000010000 */
[----:B------:R-:W-:Y:S01]  /*4ca0*/  FMUL.FTZ R0, R47, UR8 ;  /* 0x000000082f007c20 */ /* 0x000fe20008410000 */
[--C-:B------:R-:W-:Y:S01]  /*4cb0*/  FFMA.FTZ R65, R65, UR17, R154.reuse ;  /* 0x0000001141417c23 */ /* 0x100fe2000801009a */
[----:B------:R-:W-:Y:S01]  /*4cc0*/  LOP3.LUT P6, RZ, R159, 0xff0000, RZ, 0xc0, !PT ;  /* 0x00ff00009fff7812 */ /* 0x000fe200078cc0ff */
[----:B------:R-:W-:Y:S01]  /*4cd0*/  FMUL.FTZ R44, R48, UR8 ;  /* 0x00000008302c7c20 */ /* 0x000fe20008410000 */
[----:B------:R-:W-:Y:S01]  /*4ce0*/  LOP3.LUT P5, RZ, R77, 0xff0000, RZ, 0xc0, !PT ;  /* 0x00ff00004dff7812 */ /* 0x000fe200078ac0ff */
[----:B------:R-:W-:Y:S01]  /*4cf0*/  FMUL.FTZ R46, R46, UR16 ;  /* 0x000000102e2e7c20 */ /* 0x000fe20008410000 */
[----:B------:R-:W-:Y:S01]  /*4d00*/  ISETP.GE.U32.AND.EX P1, PT, R159, 0x1000000, PT, P1 ;  /* 0x010000009f00780c */ /* 0x000fe20003f26110 */
[----:B------:R-:W-:Y:S01]  /*4d10*/  FMUL.FTZ R49, R45, UR16 ;  /* 0x000000102d317c20 */ /* 0x000fe20008410000 */
[----:B------:R-:W-:Y:S01]  /*4d20*/  ISETP.GE.U32.AND.EX P4, PT, R77, 0x1000000, PT, P4 ;  /* 0x010000004d00780c */ /* 0x000fe20003f86140 */
[--C-:B------:R-:W-:Y:S01]  /*4d30*/  FFMA.FTZ R45, R68, UR17, R154.reuse ;  /* 0x00000011442d7c23 */ /* 0x100fe2000801009a */
[----:B------:R-:W-:Y:S01]  /*4d40*/  FSEL R55, R0, RZ, P6 ;  /* 0x000000ff00377208 */ /* 0x000fe20003000000 */
[----:B------:R-:W-:Y:S01]  /*4d50*/  FADD.FTZ R65, R64, -R65 ;  /* 0x8000004140417221 */ /* 0x000fe20000010000 */
[----:B------:R-:W-:Y:S01]  /*4d60*/  FSEL R51, R0, RZ, P5 ;  /* 0x000000ff00337208 */ /* 0x000fe20002800000 */
[----:B------:R-:W-:Y:S01]  /*4d70*/  FMUL.FTZ R0, R46, UR8 ;  /* 0x000000082e007c20 */ /* 0x000fe20008410000 */
[C---:B------:R-:W-:Y:S01]  /*4d80*/  FSEL R52, R44.reuse, RZ, P1 ;  /* 0x000000ff2c347208 */ /* 0x040fe20000800000 */
[--C-:B------:R-:W-:Y:S01]  /*4d90*/  FFMA.FTZ R73, R73, UR17, R154.reuse ;  /* 0x0000001149497c23 */ /* 0x100fe2000801009a */
[----:B------:R-:W-:Y:S01]  /*4da0*/  FSEL R58, R44, RZ, P4 ;  /* 0x000000ff2c3a7208 */ /* 0x000fe20002000000 */
[----:B------:R-:W-:Y:S01]  /*4db0*/  FMUL.FTZ R44, R49, UR8 ;  /* 0x00000008312c7c20 */ /* 0x000fe20008410000 */
[----:B------:R-:W-:Y:S01]  /*4dc0*/  LOP3.LUT P6, RZ, R159, 0xff, RZ, 0xc0, !PT ;  /* 0x000000ff9fff7812 */ /* 0x000fe200078cc0ff */
[----:B------:R-:W-:Y:S01]  /*4dd0*/  FADD.FTZ R66, R66, -R45 ;  /* 0x8000002d42427221 */ /* 0x000fe20000010000 */
[----:B------:R-:W-:Y:S01]  /*4de0*/  LOP3.LUT P5, RZ, R77, 0xff, RZ, 0xc0, !PT ;  /* 0x000000ff4dff7812 */ /* 0x000fe200078ac0ff */
[----:B------:R-:W-:Y:S01]  /*4df0*/  FMUL.FTZ R45, R65, UR16 ;  /* 0x00000010412d7c20 */ /* 0x000fe20008410000 */
[----:B------:R-:W-:Y:S01]  /*4e00*/  LOP3.LUT P1, RZ, R159, 0xff00, RZ, 0xc0, !PT ;  /* 0x0000ff009fff7812 */ /* 0x000fe2000782c0ff */
[----:B------:R-:W-:Y:S01]  /*4e10*/  FFMA.FTZ R154, R63, UR17, R154 ;  /* 0x000000113f9a7c23 */ /* 0x000fe2000801009a */
[----:B------:R-:W-:-:S02]  /*4e20*/  LOP3.LUT P4, RZ, R77, 0xff00, RZ, 0xc0, !PT ;  /* 0x0000ff004dff7812 */ /* 0x000fc4000788c0ff */
[C---:B------:R-:W-:Y:S01]  /*4e30*/  FSEL R54, R0.reuse, RZ, P6 ;  /* 0x000000ff00367208 */ /* 0x040fe20003000000 */
[----:B------:R-:W-:Y:S01]  /*4e40*/  FADD.FTZ R154, R59, -R154 ;  /* 0x8000009a3b9a7221 */ /* 0x000fe20000010000 */
[----:B------:R-:W-:Y:S01]  /*4e50*/  FSEL R50, R0, RZ, P5 ;  /* 0x000000ff00327208 */ /* 0x000fe20002800000 */
[----:B------:R-:W-:Y:S01]  /*4e60*/  FADD.FTZ R0, R72, -R73 ;  /* 0x8000004948007221 */ /* 0x000fe20000010000 */
[C---:B------:R-:W-:Y:S02]  /*4e70*/  FSEL R61, R44.reuse, RZ, P1 ;  /* 0x000000ff2c3d7208 */ /* 0x040fe40000800000 */
[----:B------:R-:W-:Y:S01]  /*4e80*/  FSEL R53, R44, RZ, P4 ;  /* 0x000000ff2c357208 */ /* 0x000fe20002000000 */
[----:B------:R-:W-:Y:S01]  /*4e90*/  FMUL.FTZ R44, R45, UR8 ;  /* 0x000000082d2c7c20 */ /* 0x000fe20008410000 */
[----:B------:R-:W-:Y:S01]  /*4ea0*/  LOP3.LUT P6, RZ, R158, 0xff0000, RZ, 0xc0, !PT ;  /* 0x00ff00009eff7812 */ /* 0x000fe200078cc0ff */
[----:B------:R-:W-:Y:S01]  /*4eb0*/  FMUL.FTZ R0, R0, UR16 ;  /* 0x0000001000007c20 */ /* 0x000fe20008410000 */
[----:B------:R-:W-:-:S02]  /*4ec0*/  F2FP.F16.F32.PACK_AB R50, R53, R50 ;  /* 0x000000323532723e */ /* 0x000fc400000000ff */
[----:B------:R-:W-:Y:S02]  /*4ed0*/  FSEL R53, R44, RZ, P6 ;  /* 0x000000ff2c357208 */ /* 0x000fe40003000000 */
[----:B------:R-:W-:Y:S02]  /*4ee0*/  LOP3.LUT P6, RZ, R76, 0xff0000, RZ, 0xc0, !PT ;  /* 0x00ff00004cff7812 */ /* 0x000fe400078cc0ff */
[----:B------:R-:W-:Y:S01]  /*4ef0*/  F2FP.F16.F32.PACK_AB R55, R52, R55 ;  /* 0x000000373437723e */ /* 0x000fe200000000ff */
[----:B------:R-:W-:Y:S01]  /*4f00*/  FMUL.FTZ R52, R0, UR8 ;  /* 0x0000000800347c20 */ /* 0x000fe20008410000 */
[----:B------:R-:W-:Y:S01]  /*4f10*/  F2FP.F16.F32.PACK_AB R46, R49, R46 ;  /* 0x0000002e312e723e */ /* 0x000fe200000000ff */
[----:B------:R-:W-:Y:S01]  /*4f20*/  FMUL.FTZ R49, R66, UR16 ;  /* 0x0000001042317c20 */ /* 0x000fe20008410000 */
[----:B------:R-:W-:Y:S01]  /*4f30*/  F2FP.F16.F32.PACK_AB R45, R0, R45 ;  /* 0x0000002d002d723e */ /* 0x000fe200000000ff */
[----:B------:R-:W-:Y:S01]  /*4f40*/  FMUL.FTZ R0, R154, UR16 ;  /* 0x000000109a007c20 */ /* 0x000fe20008410000 */
[----:B------:R-:W-:-:S02]  /*4f50*/  F2FP.F16.F32.PACK_AB R51, R58, R51 ;  /* 0x000000333a33723e */ /* 0x000fc400000000ff */
[----:B------:R-:W-:Y:S02]  /*4f60*/  LOP3.LUT P5, RZ, R158, 0xff000000, RZ, 0xc0, !PT ;  /* 0xff0000009eff7812 */ /* 0x000fe400078ac0ff */
[----:B------:R-:W-:Y:S02]  /*4f70*/  FSEL R58, R44, RZ, P6 ;  /* 0x000000ff2c3a7208 */ /* 0x000fe40003000000 */
[----:B------:R-:W-:Y:S02]  /*4f80*/  LOP3.LUT P6, RZ, R76, 0xff000000, RZ, 0xc0, !PT ;  /* 0xff0000004cff7812 */ /* 0x000fe400078cc0ff */
[----:B------:R-:W-:Y:S01]  /*4f90*/  F2FP.F16.F32.PACK_AB R47, R48, R47 ;  /* 0x0000002f302f723e */ /* 0x000fe200000000ff */
[C---:B------:R-:W-:Y:S01]  /*4fa0*/  FMUL.FTZ R48, R49.reuse, UR8 ;  /* 0x0000000831307c20 */ /* 0x040fe20008410000 */
[----:B------:R-:W-:Y:S02]  /*4fb0*/  FSEL R60, R52, RZ, P5 ;  /* 0x000000ff343c7208 */ /* 0x000fe40002800000 */
[----:B------:R-:W-:Y:S01]  /*4fc0*/  F2FP.F16.F32.PACK_AB R44, R49, R0 ;  /* 0x00000000312c723e */ /* 0x000fe200000000ff */
[----:B------:R-:W-:Y:S01]  /*4fd0*/  FMUL.FTZ R0, R0, UR8 ;  /* 0x0000000800007c20 */ /* 0x000fe20008410000 */
        /* <DEDUP_REMOVED lines=15> */
.L_x_376:
[--C-:B------:R-:W-:Y:S01]  /*50d0*/  FFMA.FTZ R150, R150, UR17, R154.reuse ;  /* 0x0000001196967c23 */ /* 0x100fe2000801009a */
[--C-:B------:R-:W-:Y:S01]  /*50e0*/  FFMA.FTZ R71, R71, UR17, R154.reuse ;  /* 0x0000001147477c23 */ /* 0x100fe2000801009a */
[----:B------:R-:W-:Y:S01]  /*50f0*/  FFMA.FTZ R0, R69, UR17, R154 ;  /* 0x0000001145007c23 */ /* 0x000fe2000801009a */
[----:B------:R-:W-:Y:S01]  /*5100*/  ISETP.GE.U32.AND P1, PT, R158, RZ, PT ;  /* 0x000000ff9e00720c */ /* 0x000fe20003f26070 */
[----:B------:R-:W-:Y:S01]  /*5110*/  FADD.FTZ R150, R75, -R150 ;  /* 0x800000964b967221 */ /* 0x000fe20000010000 */
[----:B------:R-:W-:Y:S01]  /*5120*/  FADD.FTZ R71, R152, -R71 ;  /* 0x8000004798477221 */ /* 0x000fe20000010000 */
[----:B0-----:R-:W-:Y:S01]  /*5130*/  FFMA.FTZ R49, R74, UR17, R154 ;  /* 0x000000114a317c23 */ /* 0x001fe2000801009a */
[----:B------:R-:W-:Y:S01]  /*5140*/  FADD.FTZ R0, R67, -R0 ;  /* 0x8000000043007221 */ /* 0x000fe20000010000 */
[----:B------:R-:W-:Y:S01]  /*5150*/  FMUL.FTZ R150, R150, UR16 ;  /* 0x0000001096967c20 */ /* 0x000fe20008410000 */
[----:B------:R-:W-:Y:S01]  /*5160*/  FMUL.FTZ R71, R71, UR16 ;  /* 0x0000001047477c20 */ /* 0x000fe20008410000 */
[----:B------:R-:W-:Y:S01]  /*5170*/  ISETP.GE.U32.AND.EX P5, PT, R159, 0x1000000, PT, P1 ;  /* 0x010000009f00780c */ /* 0x000fe20003fa6110 */
[--C-:B------:R-:W-:Y:S01]  /*5180*/  FFMA.FTZ R65, R65, UR17, R154.reuse ;  /* 0x0000001141417c23 */ /* 0x100fe2000801009a */
[----:B------:R-:W-:Y:S01]  /*5190*/  FADD.FTZ R49, R70, -R49 ;  /* 0x8000003146317221 */ /* 0x000fe20000010000 */
[----:B------:R-:W-:Y:S01]  /*51a0*/  ISETP.GE.U32.AND P1, PT, R76, RZ, PT ;  /* 0x000000ff4c00720c */ /* 0x000fe20003f26070 */
[----:B------:R-:W-:Y:S01]  /*51b0*/  FMUL.FTZ R150, R150, UR8 ;  /* 0x0000000896967c20 */ /* 0x000fe20008410000 */
[----:B------:R-:W-:Y:S01]  /*51c0*/  FMUL.FTZ R71, R71, UR8 ;  /* 0x0000000847477c20 */ /* 0x000fe20008410000 */
[----:B------:R-:W-:Y:S01]  /*51d0*/  FMUL.FTZ R0, R0, UR16 ;  /* 0x0000001000007c20 */ /* 0x000fe20008410000 */
[----:B------:R-:W-:Y:S01]  /*51e0*/  FADD.FTZ R65, R64, -R65 ;  /* 0x8000004140417221 */ /* 0x000fe20000010000 */
[----:B------:R-:W-:Y:S01]  /*51f0*/  LOP3.LUT P6, RZ, R77, 0xff0000, RZ, 0xc0, !PT ;  /* 0x00ff00004dff7812 */ /* 0x000fe200078cc0ff */
[----:B------:R-:W-:Y:S01]  /*5200*/  FMUL.FTZ R49, R49, UR16 ;  /* 0x0000001031317c20 */ /* 0x000fe20008410000 */
[----:B------:R-:W-:Y:S01]  /*5210*/  ISETP.GE.U32.AND.EX P1, PT, R77, 0x1000000, PT, P1 ;  /* 0x010000004d00780c */ /* 0x000fe20003f26110 */
[----:B------:R-:W-:Y:S01]  /*5220*/  FMUL.FTZ R0, R0, UR8 ;  /* 0x0000000800007c20 */ /* 0x000fe20008410000 */
[C---:B------:R-:W-:Y:S01]  /*5230*/  FSEL R48, R150.reuse, RZ, P5 ;  /* 0x000000ff96307208 */ /* 0x040fe20002800000 */
[----:B------:R-:W-:Y:S01]  /*5240*/  FMUL.FTZ R49, R49, UR8 ;  /* 0x0000000831317c20 */ /* 0x000fe20008410000 */
[----:B------:R-:W-:Y:S01]  /*5250*/  LOP3.LUT P5, RZ, R159, 0xff, RZ, 0xc0, !PT ;  /* 0x000000ff9fff7812 */ /* 0x000fe200078ac0ff */
        /* <DEDUP_REMOVED lines=8> */
[----:B------:R-:W-:Y:S01]  /*52e0*/  FSEL R54, R0, RZ, P5 ;  /* 0x000000ff00367208 */ /* 0x000fe20002800000 */
[----:B------:R-:W-:Y:S01]  /*52f0*/  FMUL.FTZ R73, R73, UR16 ;  /* 0x0000001049497c20 */ /* 0x000fe20008410000 */
[----:B------:R-:W-:Y:S02]  /*5300*/  LOP3.LUT P4, RZ, R159, 0xff0000, RZ, 0xc0, !PT ;  /* 0x00ff00009fff7812 */ /* 0x000fe4000788c0ff */
[----:B------:R-:W-:Y:S01]  /*5310*/  LOP3.LUT P5, RZ, R158, 0xff0000, RZ, 0xc0, !PT ;  /* 0x00ff00009eff7812 */ /* 0x000fe200078ac0ff */
[----:B------:R-:W-:Y:S01]  /*5320*/  FMUL.FTZ R73, R73, UR8 ;  /* 0x0000000849497c20 */ /* 0x000fe20008410000 */
[C---:B------:R-:W-:Y:S02]  /*5330*/  FSEL R61, R49.reuse, RZ, P6 ;  /* 0x000000ff313d7208 */ /* 0x040fe40003000000 */
[----:B------:R-:W-:Y:S01]  /*5340*/  FSEL R67, R49, RZ, P1 ;  /* 0x000000ff31437208 */ /* 0x000fe20000800000 */
[--C-:B------:R-:W-:Y:S01]  /*5350*/  FFMA.FTZ R49, R68, UR17, R154.reuse ;  /* 0x0000001144317c23 */ /* 0x100fe2000801009a */
[----:B------:R-:W-:Y:S01]  /*5360*/  FFMA.FTZ R154, R63, UR17, R154 ;  /* 0x000000113f9a7c23 */ /* 0x000fe2000801009a */
[----:B------:R-:W-:-:S02]  /*5370*/  FSEL R55, R71, RZ, P4 ;  /* 0x000000ff47377208 */ /* 0x000fc40002000000 */
[----:B------:R-:W-:Y:S01]  /*5380*/  FSEL R53, R65, RZ, P5 ;  /* 0x000000ff41357208 */ /* 0x000fe20002800000 */
[----:B------:R-:W-:Y:S01]  /*5390*/  FADD.FTZ R49, R66, -R49 ;  /* 0x8000003142317221 */ /* 0x000fe20000010000 */
[----:B------:R-:W-:Y:S01]  /*53a0*/  LOP3.LUT P4, RZ, R77, 0xff, RZ, 0xc0, !PT ;  /* 0x000000ff4dff7812 */ /* 0x000fe2000788c0ff */
[----:B------:R-:W-:Y:S01]  /*53b0*/  FADD.FTZ R154, R59, -R154 ;  /* 0x8000009a3b9a7221 */ /* 0x000fe20000010000 */
[----:B------:R-:W-:Y:S01]  /*53c0*/  LOP3.LUT P5, RZ, R76, 0xff0000, RZ, 0xc0, !PT ;  /* 0x00ff00004cff7812 */ /* 0x000fe200078ac0ff */
[----:B------:R-:W-:Y:S01]  /*53d0*/  FMUL.FTZ R49, R49, UR16 ;  /* 0x0000001031317c20 */ /* 0x000fe20008410000 */
[----:B------:R-:W-:Y:S01]  /*53e0*/  FSEL R50, R0, RZ, P4 ;  /* 0x000000ff00327208 */ /* 0x000fe20002000000 */
[----:B------:R-:W-:Y:S01]  /*53f0*/  FMUL.FTZ R154, R154, UR16 ;  /* 0x000000109a9a7c20 */ /* 0x000fe20008410000 */
[----:B------:R-:W-:Y:S01]  /*5400*/  FSEL R65, R65, RZ, P5 ;  /* 0x000000ff41417208 */ /* 0x000fe20002800000 */
[----:B------:R-:W-:Y:S01]  /*5410*/  FMUL.FTZ R49, R49, UR8 ;  /* 0x0000000831317c20 */ /* 0x000fe20008410000 */
[----:B------:R-:W-:Y:S01]  /*5420*/  LOP3.LUT P4, RZ, R158, 0xff000000, RZ, 0xc0, !PT ;  /* 0xff0000009eff7812 */ /* 0x000fe2000788c0ff */
[----:B------:R-:W-:Y:S01]  /*5430*/  FMUL.FTZ R154, R154, UR8 ;  /* 0x000000089a9a7c20 */ /* 0x000fe20008410000 */
[----:B------:R-:W-:-:S02]  /*5440*/  LOP3.LUT P5, RZ, R76, 0xff000000, RZ, 0xc0, !PT ;  /* 0xff0000004cff7812 */ /* 0x000fc400078ac0ff */
[C---:B------:R-:W-:Y:S02]  /*5450*/  FSEL R0, R73.reuse, RZ, P4 ;  /* 0x000000ff49007208 */ /* 0x040fe40002000000 */
[----:B------:R-:W-:Y:S02]  /*5460*/  FSEL R58, R73, RZ, P5 ;  /* 0x000000ff493a7208 */ /* 0x000fe40002800000 */
[C---:B------:R-:W-:Y:S02]  /*5470*/  LOP3.LUT P6, RZ, R158.reuse, 0xff00, RZ, 0xc0, !PT ;  /* 0x0000ff009eff7812 */ /* 0x040fe400078cc0ff */
[----:B------:R-:W-:Y:S02]  /*5480*/  LOP3.LUT P1, RZ, R158, 0xff, RZ, 0xc0, !PT ;  /* 0x000000ff9eff7812 */ /* 0x000fe4000782c0ff */
[C---:B------:R-:W-:Y:S02]  /*5490*/  LOP3.LUT P4, RZ, R76.reuse, 0xff00, RZ, 0xc0, !PT ;  /* 0x0000ff004cff7812 */ /* 0x040fe4000788c0ff */
[----:B------:R-:W-:-:S02]  /*54a0*/  LOP3.LUT P5, RZ, R76, 0xff, RZ, 0xc0, !PT ;  /* 0x000000ff4cff7812 */ /* 0x000fc400078ac0ff */
[----:B------:R-:W-:Y:S02]  /*54b0*/  F2FP.F16.F32.PACK_AB R55, R48, R55 ;  /* 0x000000373037723e */ /* 0x000fe400000000ff */
[----:B------:R-:W-:Y:S02]  /*54c0*/  F2FP.F16.F32.PACK_AB R54, R61, R54 ;  /* 0x000000363d36723e */ /* 0x000fe400000000ff */
        /* <DEDUP_REMOVED lines=8> */
[----:B------:R-:W-:Y:S02]  /*5550*/  F2FP.F16.F32.PACK_AB R48, R61, R48 ;  /* 0x000000303d30723e */ /* 0x000fe400000000ff */
[----:B------:R-:W-:Y:S01]  /*5560*/  F2FP.F16.F32.PACK_AB R52, R59, R52 ;  /* 0x000000343b34723e */ /* 0x000fe200000000ff */
[----:B------:R-:W-:Y:S06]  /*5570*/  BRA `(.L_x_375) ;  /* 0x0000000c00c87947 */ /* 0x000fec0003800000 */
.L_x_372:
[----:B------:R-:W-:Y:S05]  /*5580*/  @!P1 BRA `(.L_x_377) ;  /* 0x0000000800049947 */ /* 0x000fea0003800000 */
[----:B------:R-:W-:Y:S05]  /*5590*/  @!P2 BRA `(.L_x_378) ;  /* 0x000000040008a947 */ /* 0x000fea0003800000 */
[--C-:B0-----:R-:W-:Y:S01]  /*55a0*/  FFMA.FTZ R47, R74, UR17, R154.reuse ;  /* 0x000000114a2f7c23 */ /* 0x101fe2000801009a */
[----:B------:R-:W-:Y:S02]  /*55b0*/  HADD2.F32 R44, -RZ, R38.H1_H1 ;  /* 0x30000026ff2c7230 */ /* 0x000fe40000004100 */
[--C-:B------:R-:W-:Y:S01]  /*55c0*/  FFMA.FTZ R0, R69, UR17, R154.reuse ;  /* 0x0000001145007c23 */ /* 0x100fe2000801009a */
[--C-:B------:R-:W-:Y:S01]  /*55d0*/  FFMA.FTZ R71, R71, UR17, R154.reuse ;  /* 0x0000001147477c23 */ /* 0x100fe2000801009a */
[----:B------:R-:W-:Y:S01]  /*55e0*/  FADD.FTZ R47, R70, -R47 ;  /* 0x8000002f462f7221 */ /* 0x000fe20000010000 */
[----:B------:R-:W-:Y:S01]  /*55f0*/  FFMA.FTZ R150, R150, UR17, R154 ;  /* 0x0000001196967c23 */ /* 0x000fe2000801009a */
[----:B------:R-:W-:Y:S01]  /*5600*/  LOP3.LUT P6, RZ, R159, 0xff00, RZ, 0xc0, !PT ;  /* 0x0000ff009fff7812 */ /* 0x000fe200078cc0ff */
[--C-:B------:R-:W-:Y:S02]  /*5610*/  HADD2.F32 R46, -RZ, R39.reuse.H0_H0 ;  /* 0x20000027ff2e7230 */ /* 0x100fe40000004100 */
[----:B------:R-:W-:Y:S01]  /*5620*/  FFMA.FTZ R61, R47, UR16, R44 ;  /* 0x000000102f3d7c23 */ /* 0x000fe2000801002c */
[----:B------:R-:W-:-:S02]  /*5630*/  HADD2.F32 R53, -RZ, R39.H1_H1 ;  /* 0x30000027ff357230 */ /* 0x000fc40000004100 */
[----:B------:R-:W-:Y:S01]  /*5640*/  FADD.FTZ R0, R67, -R0 ;  /* 0x8000000043007221 */ /* 0x000fe20000010000 */
[----:B------:R-:W-:Y:S02]  /*5650*/  HADD2.F32 R45, -RZ, R38.H0_H0 ;  /* 0x20000026ff2d7230 */ /* 0x000fe40000004100 */
[----:B------:R-:W-:Y:S01]  /*5660*/  FMUL.FTZ R44, R61, UR8 ;  /* 0x000000083d2c7c20 */ /* 0x000fe20008410000 */
[----:B------:R-:W-:Y:S01]  /*5670*/  FADD.FTZ R71, R152, -R71 ;  /* 0x8000004798477221 */ /* 0x000fe20000010000 */
[----:B------:R-:W-:Y:S01]  /*5680*/  FADD.FTZ R150, R75, -R150 ;  /* 0x800000964b967221 */ /* 0x000fe20000010000 */
[--C-:B------:R-:W-:Y:S01]  /*5690*/  FFMA.FTZ R65, R65, UR17, R154.reuse ;  /* 0x0000001141417c23 */ /* 0x100fe2000801009a */
[--C-:B------:R-:W-:Y:S01]  /*56a0*/  FFMA.FTZ R73, R73, UR17, R154.reuse ;  /* 0x0000001149497c23 */ /* 0x100fe2000801009a */
[----:B------:R-:W-:Y:S01]  /*56b0*/  FSEL R67, R44, RZ, P6 ;  /* 0x000000ff2c437208 */ /* 0x000fe20003000000 */
[--C-:B------:R-:W-:Y:S01]  /*56c0*/  FFMA.FTZ R44, R63, UR17, R154.reuse ;  /* 0x000000113f2c7c23 */ /* 0x100fe2000801009a */
[----:B------:R-:W-:Y:S01]  /*56d0*/  FFMA.FTZ R47, R68, UR17, R154 ;  /* 0x00000011442f7c23 */ /* 0x000fe2000801009a */
[----:B------:R-:W-:-:S02]  /*56e0*/  HADD2.F32 R52, -RZ, R37.H0_H0 ;  /* 0x20000025ff347230 */ /* 0x000fc40000004100 */
[----:B------:R-:W-:Y:S01]  /*56f0*/  FFMA.FTZ R71, R71, UR16, R46 ;  /* 0x0000001047477c23 */ /* 0x000fe2000801002e */
[----:B------:R-:W-:Y:S02]  /*5700*/  HADD2.F32 R58, -RZ, R37.H1_H1 ;  /* 0x30000025ff3a7230 */ /* 0x000fe40000004100 */
[----:B------:R-:W-:Y:S01]  /*5710*/  FFMA.FTZ R150, R150, UR16, R53 ;  /* 0x0000001096967c23 */ /* 0x000fe20008010035 */
[----:B------:R-:W-:Y:S01]  /*5720*/  FFMA.FTZ R60, R0, UR16, R45 ;  /* 0x00000010003c7c23 */ /* 0x000fe2000801002d */
[----:B------:R-:W-:Y:S01]  /*5730*/  FADD.FTZ R65, R64, -R65 ;  /* 0x8000004140417221 */ /* 0x000fe20000010000 */
[----:B------:R-:W-:Y:S01]  /*5740*/  FADD.FTZ R73, R72, -R73 ;  /* 0x8000004948497221 */ /* 0x000fe20000010000 */
[----:B------:R-:W-:Y:S01]  /*5750*/  ISETP.GE.U32.AND P1, PT, R158, RZ, PT ;  /* 0x000000ff9e00720c */ /* 0x000fe20003f26070 */
[--C-:B------:R-:W-:Y:S02]  /*5760*/  HADD2.F32 R45, -RZ, R36.reuse.H0_H0 ;  /* 0x20000024ff2d7230 */ /* 0x100fe40000004100 */
[----:B------:R-:W-:Y:S01]  /*5770*/  FADD.FTZ R44, R59, -R44 ;  /* 0x8000002c3b2c7221 */ /* 0x000fe20000010000 */
[----:B------:R-:W-:-:S02]  /*5780*/  HADD2.F32 R46, -RZ, R36.H1_H1 ;  /* 0x30000024ff2e7230 */ /* 0x000fc40000004100 */
[----:B------:R-:W-:Y:S01]  /*5790*/  FADD.FTZ R47, R66, -R47 ;  /* 0x8000002f422f7221 */ /* 0x000fe20000010000 */
[----:B------:R-:W-:Y:S01]  /*57a0*/  FMUL.FTZ R55, R150, UR8 ;  /* 0x0000000896377c20 */ /* 0x000fe20008410000 */
[----:B------:R-:W-:Y:S01]  /*57b0*/  FFMA.FTZ R52, R65, UR16, R52 ;  /* 0x0000001041347c23 */ /* 0x000fe20008010034 */
[----:B------:R-:W-:Y:S01]  /*57c0*/  FFMA.FTZ R73, R73, UR16, R58 ;  /* 0x0000001049497c23 */ /* 0x000fe2000801003a */
[----:B------:R-:W-:Y:S01]  /*57d0*/  ISETP.GE.U32.AND.EX P1, PT, R159, 0x1000000, PT, P1 ;  /* 0x010000009f00780c */ /* 0x000fe20003f26110 */
[----:B------:R-:W-:Y:S01]  /*57e0*/  FMUL.FTZ R0, R71, UR8 ;  /* 0x0000000847007c20 */ /* 0x000fe20008410000 */
[----:B------:R-:W-:Y:S01]  /*57f0*/  FMUL.FTZ R54, R60, UR8 ;  /* 0x000000083c367c20 */ /* 0x000fe20008410000 */
[C---:B------:R-:W-:Y:S01]  /*5800*/  LOP3.LUT P4, RZ, R159.reuse, 0xff0000, RZ, 0xc0, !PT ;  /* 0x00ff00009fff7812 */ /* 0x040fe2000788c0ff */
[----:B------:R-:W-:Y:S01]  /*5810*/  FFMA.FTZ R44, R44, UR16, R45 ;  /* 0x000000102c2c7c23 */ /* 0x000fe2000801002d */
[----:B------:R-:W-:Y:S01]  /*5820*/  LOP3.LUT P5, RZ, R159, 0xff, RZ, 0xc0, !PT ;  /* 0x000000ff9fff7812 */ /* 0x000fe200078ac0ff */
[----:B------:R-:W-:Y:S01]  /*5830*/  FFMA.FTZ R53, R47, UR16, R46 ;  /* 0x000000102f357c23 */ /* 0x000fe2000801002e */
[----:B------:R-:W-:Y:S01]  /*5840*/  FSEL R55, R55, RZ, P1 ;  /* 0x000000ff37377208 */ /* 0x000fe20000800000 */
[----:B------:R-:W-:Y:S01]  /*5850*/  FMUL.FTZ R59, R52, UR8 ;  /* 0x00000008343b7c20 */ /* 0x000fe20008410000 */
[C---:B------:R-:W-:Y:S01]  /*5860*/  F2FP.F16.F32.PACK_AB R45, R73.reuse, R52 ;  /* 0x00000034492d723e */ /* 0x040fe200000000ff */
[----:B------:R-:W-:Y:S01]  /*5870*/  FMUL.FTZ R73, R73, UR8 ;  /* 0x0000000849497c20 */ /* 0x000fe20008410000 */
[----:B------:R-:W-:Y:S01]  /*5880*/  LOP3.LUT P1, RZ, R158, 0xff0000, RZ, 0xc0, !PT ;  /* 0x00ff00009eff7812 */ /* 0x000fe2000782c0ff */
[----:B------:R-:W-:Y:S01]  /*5890*/  FMUL.FTZ R52, R44, UR8 ;  /* 0x000000082c347c20 */ /* 0x000fe20008410000 */
[----:B------:R-:W-:Y:S01]  /*58a0*/  FSEL R0, R0, RZ, P4 ;  /* 0x000000ff00007208 */ /* 0x000fe20002000000 */
[----:B------:R-:W-:Y:S01]  /*58b0*/  FMUL.FTZ R58, R53, UR8 ;  /* 0x00000008353a7c20 */ /* 0x000fe20008410000 */
[----:B------:R-:W-:-:S02]  /*58c0*/  FSEL R54, R54, RZ, P5 ;  /* 0x000000ff36367208 */ /* 0x000fc40002800000 */
[C---:B------:R-:W-:Y:S02]  /*58d0*/  LOP3.LUT P4, RZ, R158.reuse, 0xff000000, RZ, 0xc0, !PT ;  /* 0xff0000009eff7812 */ /* 0x040fe4000788c0ff */
[C---:B------:R-:W-:Y:S02]  /*58e0*/  LOP3.LUT P5, RZ, R158.reuse, 0xff, RZ, 0xc0, !PT ;  /* 0x000000ff9eff7812 */ /* 0x040fe400078ac0ff */
[----:B------:R-:W-:Y:S02]  /*58f0*/  LOP3.LUT P6, RZ, R158, 0xff00, RZ, 0xc0, !PT ;  /* 0x0000ff009eff7812 */ /* 0x000fe400078cc0ff */
[----:B------:R-:W-:Y:S02]  /*5900*/  F2FP.F16.F32.PACK_AB R44, R53, R44 ;  /* 0x0000002c352c723e */ /* 0x000fe400000000ff */
[----:B------:R-:W-:Y:S02]  /*5910*/  F2FP.F16.F32.PACK_AB R46, R61, R60 ;  /* 0x0000003c3d2e723e */ /* 0x000fe400000000ff */
[----:B------:R-:W-:-:S02]  /*5920*/  FSEL R53, R59, RZ, P1 ;  /* 0x000000ff3b357208 */ /* 0x000fc40000800000 */
[----:B------:R-:W-:Y:S02]  /*5930*/  FSEL R60, R73, RZ, P4 ;  /* 0x000000ff493c7208 */ /* 0x000fe40002000000 */
[----:B------:R-:W-:Y:S02]  /*5940*/  FSEL R52, R52, RZ, P5 ;  /* 0x000000ff34347208 */ /* 0x000fe40002800000 */
[----:B------:R-:W-:Y:S02]  /*5950*/  FSEL R59, R58, RZ, P6 ;  /* 0x000000ff3a3b7208 */ /* 0x000fe40003000000 */
[----:B------:R-:W-:Y:S02]  /*5960*/  F2FP.F16.F32.PACK_AB R47, R150, R71 ;  /* 0x00000047962f723e */ /* 0x000fe400000000ff */
[----:B------:R-:W-:Y:S02]  /*5970*/  F2FP.F16.F32.PACK_AB R55, R55, R0 ;  /* 0x000000003737723e */ /* 0x000fe400000000ff */
[----:B------:R-:W-:-:S02]  /*5980*/  F2FP.F16.F32.PACK_AB R54, R67, R54 ;  /* 0x000000364336723e */ /* 0x000fc400000000ff */
[----:B------:R-:W-:Y:S02]  /*5990*/  F2FP.F16.F32.PACK_AB R53, R60, R53 ;  /* 0x000000353c35723e */ /* 0x000fe400000000ff */
[----:B------:R-:W-:Y:S01]  /*59a0*/  F2FP.F16.F32.PACK_AB R52, R59, R52 ;  /* 0x000000343b34723e */ /* 0x000fe200000000ff */
[----:B------:R-:W-:Y:S06]  /*59b0*/  BRA `(.L_x_375) ;  /* 0x0000000800b87947 */ /* 0x000fec0003800000 */
.L_x_378:
        /* <DEDUP_REMOVED lines=9> */
[----:B------:R-:W-:Y:S02]  /*5a50*/  HADD2.F32 R52, -RZ, R39.H0_H0 ;  /* 0x20000027ff347230 */ /* 0x000fe40000004100 */
[----:B------:R-:W-:Y:S01]  /*5a60*/  FADD.FTZ R71, R152, -R71 ;  /* 0x8000004798477221 */ /* 0x000fe20000010000 */
[----:B------:R-:W-:-:S02]  /*5a70*/  HADD2.F32 R53, -RZ, R38.H0_H0 ;  /* 0x20000026ff357230 */ /* 0x000fc40000004100 */
[----:B------:R-:W-:Y:S01]  /*5a80*/  FADD.FTZ R154, R59, -R154 ;  /* 0x8000009a3b9a7221 */ /* 0x000fe20000010000 */
[----:B------:R-:W-:Y:S01]  /*5a90*/  FADD.FTZ R0, R67, -R0 ;  /* 0x8000000043007221 */ /* 0x000fe20000010000 */
[----:B------:R-:W-:Y:S02]  /*5aa0*/  HADD2.F32 R61, -RZ, R39.H1_H1 ;  /* 0x30000027ff3d7230 */ /* 0x000fe40000004100 */
[----:B------:R-:W-:Y:S01]  /*5ab0*/  FADD.FTZ R150, R75, -R150 ;  /* 0x800000964b967221 */ /* 0x000fe20000010000 */
[----:B------:R-:W-:Y:S02]  /*5ac0*/  HADD2.F32 R59, -RZ, R38.H1_H1 ;  /* 0x30000026ff3b7230 */ /* 0x000fe40000004100 */
[----:B------:R-:W-:Y:S01]  /*5ad0*/  FADD.FTZ R70, R70, -R55 ;  /* 0x8000003746467221 */ /* 0x000fe20000010000 */
[----:B------:R-:W-:Y:S01]  /*5ae0*/  FFMA.FTZ R71, R71, UR16, R52 ;  /* 0x0000001047477c23 */ /* 0x000fe20008010034 */
[----:B------:R-:W-:Y:S01]  /*5af0*/  FFMA.FTZ R54, R0, UR16, R53 ;  /* 0x0000001000367c23 */ /* 0x000fe20008010035 */
[----:B------:R-:W-:-:S02]  /*5b00*/  HADD2.F32 R52, -RZ, R37.H1_H1 ;  /* 0x30000025ff347230 */ /* 0x000fc40000004100 */
[----:B------:R-:W-:Y:S01]  /*5b10*/  FADD.FTZ R73, R72, -R73 ;  /* 0x8000004948497221 */ /* 0x000fe20000010000 */
[----:B------:R-:W-:Y:S01]  /*5b20*/  FFMA.FTZ R61, R150, UR16, R61 ;  /* 0x00000010963d7c23 */ /* 0x000fe2000801003d */
[----:B------:R-:W-:Y:S02]  /*5b30*/  HADD2.F32 R0, -RZ, R37.H0_H0 ;  /* 0x20000025ff007230 */ /* 0x000fe40000004100 */
[----:B------:R-:W-:Y:S01]  /*5b40*/  FFMA.FTZ R59, R70, UR16, R59 ;  /* 0x00000010463b7c23 */ /* 0x000fe2000801003b */
[--C-:B------:R-:W-:Y:S02]  /*5b50*/  HADD2.F32 R53, -RZ, R36.reuse.H0_H0 ;  /* 0x20000024ff357230 */ /* 0x100fe40000004100 */
[----:B------:R-:W-:Y:S01]  /*5b60*/  FADD.FTZ R65, R64, -R65 ;  /* 0x8000004140417221 */ /* 0x000fe20000010000 */
[----:B------:R-:W-:Y:S01]  /*5b70*/  HADD2.F32 R55, -RZ, R36.H1_H1 ;  /* 0x30000024ff377230 */ /* 0x000fe20000004100 */
[----:B------:R-:W-:Y:S01]  /*5b80*/  ISETP.GE.U32.AND P1, PT, R158, RZ, PT ;  /* 0x000000ff9e00720c */ /* 0x000fe20003f26070 */
        /* <DEDUP_REMOVED lines=33> */
.L_x_377:
[----:B------:R-:W-:Y:S05]  /*5da0*/  @!P2 BRA `(.L_x_379) ;  /* 0x0000000000e8a947 */ /* 0x000fea0003800000 */
[--C-:B------:R-:W-:Y:S01]  /*5db0*/  FFMA.FTZ R71, R71, UR17, R154.reuse ;  /* 0x0000001147477c23 */ /* 0x100fe2000801009a */
[--C-:B0-----:R-:W-:Y:S01]  /*5dc0*/  FFMA.FTZ R45, R74, UR17, R154.reuse ;  /* 0x000000114a2d7c23 */ /* 0x101fe2000801009a */
        /* <DEDUP_REMOVED lines=9> */
[----:B------:R-:W-:Y:S01]  /*5e60*/  ISETP.GE.U32.AND P1, PT, R158, RZ, PT ;  /* 0x000000ff9e00720c */ /* 0x000fe20003f26070 */
[----:B------:R-:W-:Y:S01]  /*5e70*/  FMUL.FTZ R45, R47, UR8 ;  /* 0x000000082f2d7c20 */ /* 0x000fe20008410000 */
[C---:B------:R-:W-:Y:S01]  /*5e80*/  LOP3.LUT P4, RZ, R159.reuse, 0xff0000, RZ, 0xc0, !PT ;  /* 0x00ff00009fff7812 */ /* 0x040fe2000788c0ff */
[----:B------:R-:W-:Y:S01]  /*5e90*/  FMUL.FTZ R46, R0, UR16 ;  /* 0x00000010002e7c20 */ /* 0x000fe20008410000 */
[----:B------:R-:W-:Y:S01]  /*5ea0*/  FMUL.FTZ R44, R150, UR8 ;  /* 0x00000008962c7c20 */ /* 0x000fe20008410000 */
[----:B------:R-:W-:Y:S01]  /*5eb0*/  ISETP.GE.U32.AND.EX P1, PT, R159, 0x1000000, PT, P1 ;  /* 0x010000009f00780c */ /* 0x000fe20003f26110 */
[--C-:B------:R-:W-:Y:S01]  /*5ec0*/  FFMA.FTZ R65, R65, UR17, R154.reuse ;  /* 0x0000001141417c23 */ /* 0x100fe2000801009a */
[----:B------:R-:W-:Y:S01]  /*5ed0*/  FSEL R62, R45, RZ, P4 ;  /* 0x000000ff2d3e7208 */ /* 0x000fe20002000000 */
[--C-:B------:R-:W-:Y:S01]  /*5ee0*/  FFMA.FTZ R73, R73, UR17, R154.reuse ;  /* 0x0000001149497c23 */ /* 0x100fe2000801009a */
[--C-:B------:R-:W-:Y:S01]  /*5ef0*/  FFMA.FTZ R45, R68, UR17, R154.reuse ;  /* 0x00000011442d7c23 */ /* 0x100fe2000801009a */
[----:B------:R-:W-:Y:S01]  /*5f00*/  FMUL.FTZ R0, R46, UR8 ;  /* 0x000000082e007c20 */ /* 0x000fe20008410000 */
[----:B------:R-:W-:Y:S01]  /*5f10*/  FFMA.FTZ R154, R63, UR17, R154 ;  /* 0x000000113f9a7c23 */ /* 0x000fe2000801009a */
[----:B------:R-:W-:Y:S01]  /*5f20*/  LOP3.LUT P6, RZ, R159, 0xff, RZ, 0xc0, !PT ;  /* 0x000000ff9fff7812 */ /* 0x000fe200078cc0ff */
[----:B------:R-:W-:Y:S01]  /*5f30*/  FADD.FTZ R65, R64, -R65 ;  /* 0x8000004140417221 */ /* 0x000fe20000010000 */
[----:B------:R-:W-:Y:S01]  /*5f40*/  FSEL R67, R44, RZ, P1 ;  /* 0x000000ff2c437208 */ /* 0x000fe20000800000 */
[----:B------:R-:W-:Y:S01]  /*5f50*/  FMUL.FTZ R44, R53, UR8 ;  /* 0x00000008352c7c20 */ /* 0x000fe20008410000 */
[----:B------:R-:W-:Y:S01]  /*5f60*/  FADD.FTZ R73, R72, -R73 ;  /* 0x8000004948497221 */ /* 0x000fe20000010000 */
[----:B------:R-:W-:Y:S01]  /*5f70*/  LOP3.LUT P5, RZ, R159, 0xff00, RZ, 0xc0, !PT ;  /* 0x0000ff009fff7812 */ /* 0x000fe200078ac0ff */
[----:B------:R-:W-:Y:S01]  /*5f80*/  FADD.FTZ R45, R66, -R45 ;  /* 0x8000002d422d7221 */ /* 0x000fe20000010000 */
[----:B------:R-:W-:Y:S01]  /*5f90*/  FADD.FTZ R154, R59, -R154 ;  /* 0x8000009a3b9a7221 */ /* 0x000fe20000010000 */
[----:B------:R-:W-:Y:S01]  /*5fa0*/  FSEL R60, R0, RZ, P6 ;  /* 0x000000ff003c7208 */ /* 0x000fe20003000000 */
[----:B------:R-:W-:Y:S01]  /*5fb0*/  FMUL.FTZ R65, R65, UR16 ;  /* 0x0000001041417c20 */ /* 0x000fe20008410000 */
[----:B------:R-:W-:Y:S01]  /*5fc0*/  FMUL.FTZ R0, R73, UR16 ;  /* 0x0000001049007c20 */ /* 0x000fe20008410000 */
[----:B------:R-:W-:Y:S01]  /*5fd0*/  FSEL R61, R44, RZ, P5 ;  /* 0x000000ff2c3d7208 */ /* 0x000fe20002800000 */
[----:B------:R-:W-:Y:S01]  /*5fe0*/  FMUL.FTZ R44, R154, UR16 ;  /* 0x000000109a2c7c20 */ /* 0x000fe20008410000 */
[----:B------:R-:W-:Y:S01]  /*5ff0*/  F2FP.F16.F32.PACK_AB R46, R53, R46 ;  /* 0x0000002e352e723e */ /* 0x000fe200000000ff */
[----:B------:R-:W-:Y:S01]  /*6000*/  FMUL.FTZ R53, R45, UR16 ;  /* 0x000000102d357c20 */ /* 0x000fe20008410000 */
[C---:B------:R-:W-:Y:S01]  /*6010*/  F2FP.F16.F32.PACK_AB R45, R0.reuse, R65 ;  /* 0x00000041002d723e */ /* 0x040fe200000000ff */
[----:B------:R-:W-:Y:S01]  /*6020*/  FMUL.FTZ R55, R0, UR8 ;  /* 0x0000000800377c20 */ /* 0x000fe20008410000 */
[----:B------:R-:W-:Y:S01]  /*6030*/  FMUL.FTZ R54, R65, UR8 ;  /* 0x0000000841367c20 */ /* 0x000fe20008410000 */
[----:B------:R-:W-:Y:S01]  /*6040*/  FMUL.FTZ R0, R44, UR8 ;  /* 0x000000082c007c20 */ /* 0x000fe20008410000 */
[----:B------:R-:W-:Y:S01]  /*6050*/  FMUL.FTZ R52, R53, UR8 ;  /* 0x0000000835347c20 */ /* 0x000fe20008410000 */
[----:B------:R-:W-:-:S02]  /*6060*/  LOP3.LUT P1, RZ, R158, 0xff0000, RZ, 0xc0, !PT ;  /* 0x00ff00009eff7812 */ /* 0x000fc4000782c0ff */
[C---:B------:R-:W-:Y:S02]  /*6070*/  LOP3.LUT P4, RZ, R158.reuse, 0xff000000, RZ, 0xc0, !PT ;  /* 0xff0000009eff7812 */ /* 0x040fe4000788c0ff */
[C---:B------:R-:W-:Y:S02]  /*6080*/  LOP3.LUT P6, RZ, R158.reuse, 0xff, RZ, 0xc0, !PT ;  /* 0x000000ff9eff7812 */ /* 0x040fe400078cc0ff */
[----:B------:R-:W-:Y:S02]  /*6090*/  LOP3.LUT P5, RZ, R158, 0xff00, RZ, 0xc0, !PT ;  /* 0x0000ff009eff7812 */ /* 0x000fe400078ac0ff */
[----:B------:R-:W-:Y:S02]  /*60a0*/  F2FP.F16.F32.PACK_AB R44, R53, R44 ;  /* 0x0000002c352c723e */ /* 0x000fe400000000ff */
        /* <DEDUP_REMOVED lines=8> */
[----:B------:R-:W-:Y:S01]  /*6130*/  F2FP.F16.F32.PACK_AB R52, R59, R0 ;  /* 0x000000003b34723e */ /* 0x000fe200000000ff */
[----:B------:R-:W-:Y:S06]  /*6140*/  BRA `(.L_x_375) ;  /* 0x0000000000d47947 */ /* 0x000fec0003800000 */
.L_x_379:
        /* <DEDUP_REMOVED lines=52> */
[----:B------:R-:W-:-:S07]  /*6490*/  F2FP.F16.F32.PACK_AB R52, R59, R52 ;  /* 0x000000343b34723e */ /* 0x000fce00000000ff */
.L_x_375:
        /* <DEDUP_REMOVED lines=70> */
.L_x_363:
        /* <DEDUP_REMOVED lines=28> */
.L_x_381:
        /* <DEDUP_REMOVED lines=12> */
.L_x_2773:


//--------------------- .text._ZN10layer_norm22ln_bwd_finalize_kernelINS_22Kernel_traits_finalizeILj2048E6__halfS2_S2_S2_fjLb0ELj1024ELj4ENS_18Kernel_traits_baseILj2048ES2_S2_S2_S2_fjLj1024EEEEELb0ELb0EEEvNS_9BwdParamsE --------------------------
	.section	.text._ZN10layer_norm22ln_bwd_finalize_kernelINS_22Kernel_traits_finalizeILj2048E6__halfS2_S2_S2_fjLb0ELj1024ELj4ENS_18Kernel_traits_baseILj2048ES2_S2_S2_S2_fjLj1024EEEEELb0ELb0EEEvNS_9BwdParamsE,"ax",@progbits
	.align	128
        .global         _ZN10layer_norm22ln_bwd_finalize_kernelINS_22Kernel_traits_finalizeILj2048E6__halfS2_S2_S2_fjLb0ELj1024ELj4ENS_18Kernel_traits_baseILj2048ES2_S2_S2_S2_fjLj1024EEEEELb0ELb0EEEvNS_9BwdParamsE
        .type           _ZN10layer_norm22ln_bwd_finalize_kernelINS_22Kernel_traits_finalizeILj2048E6__halfS2_S2_S2_fjLb0ELj1024ELj4ENS_18Kernel_traits_baseILj2048ES2_S2_S2_S2_fjLj1024EEEEELb0ELb0EEEvNS_9BwdParamsE,@function
        .size           _ZN10layer_norm22ln_bwd_finalize_kernelINS_22Kernel_traits_finalizeILj2048E6__halfS2_S2_S2_fjLb0ELj1024ELj4ENS_18Kernel_traits_baseILj2048ES2_S2_S2_S2_fjLj1024EEEEELb0ELb0EEEvNS_9BwdParamsE,(.L_x_2774 - _ZN10layer_norm22ln_bwd_finalize_kernelINS_22Kernel_traits_finalizeILj2048E6__halfS2_S2_S2_fjLb0ELj1024ELj4ENS_18Kernel_traits_baseILj2048ES2_S2_S2_S2_fjLj1024EEEEELb0ELb0EEEvNS_9BwdParamsE)
        .other          _ZN10layer_norm22ln_bwd_finalize_kernelINS_22Kernel_traits_finalizeILj2048E6__halfS2_S2_S2_fjLb0ELj1024ELj4ENS_18Kernel_traits_baseILj2048ES2_S2_S2_S2_fjLj1024EEEEELb0ELb0EEEvNS_9BwdParamsE,@"STO_CUDA_ENTRY STV_DEFAULT"
_ZN10layer_norm22ln_bwd_finalize_kernelINS_22Kernel_traits_finalizeILj2048E6__halfS2_S2_S2_fjLb0ELj1024ELj4ENS_18Kernel_traits_baseILj2048ES2_S2_S2_S2_fjLj1024EEEEELb0ELb0EEEvNS_9BwdParamsE:
.text._ZN10layer_norm22ln_bwd_finalize_kernelINS_22Kernel_traits_finalizeILj2048E6__halfS2_S2_S2_fjLb0ELj1024ELj4ENS_18Kernel_traits_baseILj2048ES2_S2_S2_S2_fjLj1024EEEEELb0ELb0EEEvNS_9BwdParamsE:
        /* <DEDUP_REMOVED lines=78> */
.L_x_386:
        /* <DEDUP_REMOVED lines=118> */
.L_x_385:
[----:B------:R-:W-:Y:S05]  /*0c40*/  BSYNC.RECONVERGENT B1 ;  /* 0x0000000000017941 */ /* 0x000fea0003800200 */
.L_x_384:
        /* <DEDUP_REMOVED lines=68> */
.L_x_388:
[----:B------:R-:W-:Y:S05]  /*1090*/  BSYNC.RECONVERGENT B1 ;  /* 0x0000000000017941 */ /* 0x000fea0003800200 */
.L_x_387:
        /* <DEDUP_REMOVED lines=37> */
.L_x_390:
[----:B------:R-:W-:Y:S05]  /*12f0*/  BSYNC.RECONVERGENT B1 ;  /* 0x0000000000017941 */ /* 0x000fea0003800200 */
.L_x_389:
[----:B------:R-:W-:Y:S05]  /*1300*/  @!P1 BRA `(.L_x_383) ;  /* 0x00000000003c9947 */ /* 0x000fea0003800000 */
[----:B------:R-:W0:Y:S01]  /*1310*/  LDC.64 R8, c[0x0][0x440] ;  /* 0x00011000ff087b82 */ /* 0x000e220000000a00 */
[----:B------:R-:W-:Y:S01]  /*1320*/  IMAD R2, R2, R54, R7 ;  /* 0x0000003602027224 */ /* 0x000fe200078e0207 */
[----:B------:R-:W-:-:S04]  /*1330*/  IADD3 R0, PT, PT, -R0, RZ, RZ ;  /* 0x000000ff00007210 */ /* 0x000fc80007ffe1ff */
[----:B------:R-:W-:Y:S02]  /*1340*/  IADD3 R13, PT, PT, R57, R2, RZ ;  /* 0x00000002390d7210 */ /* 0x000fe40007ffe0ff */
[----:B------:R-:W1:Y:S05]  /*1350*/  LDC.64 R10, c[0x0][0x448] ;  /* 0x00011200ff0a7b82 */ /* 0x000e6a0000000a00 */
.L_x_391:
        /* <DEDUP_REMOVED lines=10> */
.L_x_383:
[----:B------:R-:W-:Y:S05]  /*1400*/  BSYNC.RECONVERGENT B0 ;  /* 0x0000000000007941 */ /* 0x000fea0003800200 */
.L_x_382:
        /* <DEDUP_REMOVED lines=57> */
[----:B0-----:R-:W-:Y:S02]  /*17a0*/  F2FP.F16.F32.PACK_AB R7, R7, R6 ;  /* 0x000000060707723e */ /* 0x001fe400000000ff */
[----:B--2---:R-:W-:-:S03]  /*17b0*/  F2FP.F16.F32.PACK_AB R11, R11, R10 ;  /* 0x0000000a0b0b723e */ /* 0x004fc600000000ff */
[----:B------:R-:W-:Y:S04]  /*17c0*/  STG.E desc[UR6][R2.64], R7 ;  /* 0x0000000702007986 */ /* 0x000fe8000c101906 */
[----:B------:R-:W-:Y:S01]  /*17d0*/  STG.E desc[UR6][R4.64], R11 ;  /* 0x0000000b04007986 */ /* 0x000fe2000c101906 */
[----:B------:R-:W-:Y:S05]  /*17e0*/  EXIT ;  /* 0x000000000000794d */ /* 0x000fea0003800000 */
.L_x_392:
        /* <DEDUP_REMOVED lines=9> */
.L_x_2774:


//--------------------- .text._ZN10layer_norm40ln_parallel_residual_bwd_finalize_kernelINS_22Kernel_traits_finalizeILj2048E6__halfS2_S2_S2_fjLb0ELj1024ELj4ENS_18Kernel_traits_baseILj2048ES2_S2_S2_S2_fjLj1024EEEEELb0EEEvNS_9BwdParamsE --------------------------
	.section	.text._ZN10layer_norm40ln_parallel_residual_bwd_finalize_kernelINS_22Kernel_traits_finalizeILj2048E6__halfS2_S2_S2_fjLb0ELj1024ELj4ENS_18Kernel_traits_baseILj2048ES2_S2_S2_S2_fjLj1024EEEEELb0EEEvNS_9BwdParamsE,"ax",@progbits
	.align	128
        .global         _ZN10layer_norm40ln_parallel_residual_bwd_finalize_kernelINS_22Kernel_traits_finalizeILj2048E6__halfS2_S2_S2_fjLb0ELj1024ELj4ENS_18Kernel_traits_baseILj2048ES2_S2_S2_S2_fjLj1024EEEEELb0EEEvNS_9BwdParamsE
        .type           _ZN10layer_norm40ln_parallel_residual_bwd_finalize_kernelINS_22Kernel_traits_finalizeILj2048E6__halfS2_S2_S2_fjLb0ELj1024ELj4ENS_18Kernel_traits_baseILj2048ES2_S2_S2_S2_fjLj1024EEEEELb0EEEvNS_9BwdParamsE,@function
        .size           _ZN10layer_norm40ln_parallel_residual_bwd_finalize_kernelINS_22Kernel_traits_finalizeILj2048E6__halfS2_S2_S2_fjLb0ELj1024ELj4ENS_18Kernel_traits_baseILj2048ES2_S2_S2_S2_fjLj1024EEEEELb0EEEvNS_9BwdParamsE,(.L_x_2775 - _ZN10layer_norm40ln_parallel_residual_bwd_finalize_kernelINS_22Kernel_traits_finalizeILj2048E6__halfS2_S2_S2_fjLb0ELj1024ELj4ENS_18Kernel_traits_baseILj2048ES2_S2_S2_S2_fjLj1024EEEEELb0EEEvNS_9BwdParamsE)
        .other          _ZN10layer_norm40ln_parallel_residual_bwd_finalize_kernelINS_22Kernel_traits_finalizeILj2048E6__halfS2_S2_S2_fjLb0ELj1024ELj4ENS_18Kernel_traits_baseILj2048ES2_S2_S2_S2_fjLj1024EEEEELb0EEEvNS_9BwdParamsE,@"STO_CUDA_ENTRY STV_DEFAULT"
_ZN10layer_norm40ln_parallel_residual_bwd_finalize_kernelINS_22Kernel_traits_finalizeILj2048E6__halfS2_S2_S2_fjLb0ELj1024ELj4ENS_18Kernel_traits_baseILj2048ES2_S2_S2_S2_fjLj1024EEEEELb0EEEvNS_9BwdParamsE:
.text._ZN10layer_norm40ln_parallel_residual_bwd_finalize_kernelINS_22Kernel_traits_finalizeILj2048E6__halfS2_S2_S2_fjLb0ELj1024ELj4ENS_18Kernel_traits_baseILj2048ES2_S2_S2_S2_fjLj1024EEEEELb0EEEvNS_9BwdParamsE:
        /* <DEDUP_REMOVED lines=58> */
.L_x_397:
        /* <DEDUP_REMOVED lines=112> */
.L_x_396:
[----:B------:R-:W-:Y:S05]  /*0aa0*/  BSYNC.RECONVERGENT B1 ;  /* 0x0000000000017941 */ /* 0x000fea0003800200 */
.L_x_395:
        /* <DEDUP_REMOVED lines=66> */
.L_x_399:
[----:B------:R-:W-:Y:S05]  /*0ed0*/  BSYNC.RECONVERGENT B1 ;  /* 0x0000000000017941 */ /* 0x000fea0003800200 */
.L_x_398:
        /* <DEDUP_REMOVED lines=36> */
.L_x_401:
[----:B------:R-:W-:Y:S05]  /*1120*/  BSYNC.RECONVERGENT B1 ;  /* 0x0000000000017941 */ /* 0x000fea0003800200 */
.L_x_400:
        /* <DEDUP_REMOVED lines=18> */
.L_x_394:
[----:B------:R-:W-:Y:S05]  /*1250*/  BSYNC.RECONVERGENT B0 ;  /* 0x0000000000007941 */ /* 0x000fea0003800200 */
.L_x_393:
        /* <DEDUP_REMOVED lines=86> */
[----:B------:R-:W-:Y:S02]  /*17c0*/  F2FP.F16.F32.PACK_AB R13, R13, R12 ;  /* 0x0000000c0d0d723e */ /* 0x000fe400000000ff */
[----:B--2---:R-:W-:Y:S01]  /*17d0*/  F2FP.F16.F32.PACK_AB R15, R15, R14 ;  /* 0x0000000e0f0f723e */ /* 0x004fe200000000ff */
[----:B0-----:R-:W-:Y:S02]  /*17e0*/  IMAD.WIDE.U32 R2, R0, 0x4, R2 ;  /* 0x0000000400027825 */ /* 0x001fe400078e0002 */
[----:B------:R-:W-:Y:S01]  /*17f0*/  STG.E desc[UR6][R6.64], R13 ;  /* 0x0000000d06007986 */ /* 0x000fe2000c101906 */
[----:B----4-:R-:W-:-:S03]  /*1800*/  F2FP.F16.F32.PACK_AB R17, R17, R16 ;  /* 0x000000101111723e */ /* 0x010fc600000000ff */
[----:B------:R-:W-:Y:S01]  /*1810*/  STG.E desc[UR6][R8.64], R15 ;  /* 0x0000000f08007986 */ /* 0x000fe2000c101906 */
[----:B-----5:R-:W-:-:S03]  /*1820*/  F2FP.F16.F32.PACK_AB R19, R19, R18 ;  /* 0x000000121313723e */ /* 0x020fc600000000ff */
[----:B------:R-:W-:Y:S04]  /*1830*/  STG.E desc[UR6][R4.64], R17 ;  /* 0x0000001104007986 */ /* 0x000fe8000c101906 */
[----:B------:R-:W-:Y:S01]  /*1840*/  STG.E desc[UR6][R2.64], R19 ;  /* 0x0000001302007986 */ /* 0x000fe2000c101906 */
[----:B------:R-:W-:Y:S05]  /*1850*/  EXIT ;  /* 0x000000000000794d */ /* 0x000fea0003800000 */
.L_x_402:
        /* <DEDUP_REMOVED lines=10> */
.L_x_2775:


//--------------------- .text._ZN10layer_norm31ln_parallel_residual_bwd_kernelINS_13Kernel_traitsI6__halfS2_S2_S2_fjLj2048ELj1ELj1ELj4ELj16ENS_18Kernel_traits_baseILj2048ES2_S2_S2_S2_fjLj128EEEEELb1ELb1ELb0EEEvNS_9BwdParamsE --------------------------
	.section	.text._ZN10layer_norm31ln_parallel_residual_bwd_kernelINS_13Kernel_traitsI6__halfS2_S2_S2_fjLj2048ELj1ELj1ELj4ELj16ENS_18Kernel_traits_baseILj2048ES2_S2_S2_S2_fjLj128EEEEELb1ELb1ELb0EEEvNS_9BwdParamsE,"ax",@progbits
	.align	128
        .global         _ZN10layer_norm31ln_parallel_residual_bwd_kernelINS_13Kernel_traitsI6__halfS2_S2_S2_fjLj2048ELj1ELj1ELj4ELj16ENS_18Kernel_traits_baseILj2048ES2_S2_S2_S2_fjLj128EEEEELb1ELb1ELb0EEEvNS_9BwdParamsE
        .type           _ZN10layer_norm31ln_parallel_residual_bwd_kernelINS_13Kernel_traitsI6__halfS2_S2_S2_fjLj2048ELj1ELj1ELj4ELj16ENS_18Kernel_traits_baseILj2048ES2_S2_S2_S2_fjLj128EEEEELb1ELb1ELb0EEEvNS_9BwdParamsE,@function
        .size           _ZN10layer_norm31ln_parallel_residual_bwd_kernelINS_13Kernel_traitsI6__halfS2_S2_S2_fjLj2048ELj1ELj1ELj4ELj16ENS_18Kernel_traits_baseILj2048ES2_S2_S2_S2_fjLj128EEEEELb1ELb1ELb0EEEvNS_9BwdParamsE,(.L_x_2776 - _ZN10layer_norm31ln_parallel_residual_bwd_kernelINS_13Kernel_traitsI6__halfS2_S2_S2_fjLj2048ELj1ELj1ELj4ELj16ENS_18Kernel_traits_baseILj2048ES2_S2_S2_S2_fjLj128EEEEELb1ELb1ELb0EEEvNS_9BwdParamsE)
        .other          _ZN10layer_norm31ln_parallel_residual_bwd_kernelINS_13Kernel_traitsI6__halfS2_S2_S2_fjLj2048ELj1ELj1ELj4ELj16ENS_18Kernel_traits_baseILj2048ES2_S2_S2_S2_fjLj128EEEEELb1ELb1ELb0EEEvNS_9BwdParamsE,@"STO_CUDA_ENTRY STV_DEFAULT"
_ZN10layer_norm31ln_parallel_residual_bwd_kernelINS_13Kernel_traitsI6__halfS2_S2_S2_fjLj2048ELj1ELj1ELj4ELj16ENS_18Kernel_traits_baseILj2048ES2_S2_S2_S2_fjLj128EEEEELb1ELb1ELb0EEEvNS_9BwdParamsE:
.text._ZN10layer_norm31ln_parallel_residual_bwd_kernelINS_13Kernel_traitsI6__halfS2_S2_S2_fjLj2048ELj1ELj1ELj4ELj16ENS_18Kernel_traits_baseILj2048ES2_S2_S2_S2_fjLj128EEEEELb1ELb1ELb0EEEvNS_9BwdParamsE:
        /* <DEDUP_REMOVED lines=56> */
[----:B------:R-:W-:Y:S02]  /*0380*/  UPLOP3.LUT UP1, UPT, UPT, UPT, UPT, 0x40, 0x4 ;  /* 0x000000000004789c */ /* 0x000fe40003f2e870 */
[----:B0-----:R-:W-:Y:S01]  /*0390*/  UISETP.NE.AND UP0, UPT, UR22, URZ, UPT ;  /* 0x000000ff1600728c */ /* 0x001fe2000bf05270 */
[----:B------:R-:W0:Y:S05]  /*03a0*/  LDCU UR28, c[0x0][0x408] ;  /* 0x00008100ff1c77ac */ /* 0x000e2a0008000800 */
[----:B------:R-:W-:Y:S01]  /*03b0*/  PLOP3.LUT P6, PT, PT, PT, UP0, 0x80, 0x8 ;  /* 0x000000000008781c */ /* 0x000fe20003fcf008 */
        /* <DEDUP_REMOVED lines=8> */
.L_x_430:
[----:B0-----:R-:W-:Y:S02]  /*0440*/  UIMAD.WIDE UR18, UR4, 0x4, UR14 ;  /* 0x00000004041278a5 */ /* 0x001fe4000f8e020e */
[----:B------:R-:W-:-:S04]  /*0450*/  UIMAD.WIDE UR16, UR4, 0x4, UR12 ;  /* 0x00000004041078a5 */ /* 0x000fc8000f8e020c */
[----:B---3--:R-:W-:Y:S02]  /*0460*/  MOV R72, UR18 ;  /* 0x0000001200487c02 */ /* 0x008fe40008000f00 */
[----:B------:R-:W-:Y:S02]  /*0470*/  MOV R73, UR19 ;  /* 0x0000001300497c02 */ /* 0x000fe40008000f00 */
[----:B------:R-:W-:Y:S02]  /*0480*/  MOV R74, UR16 ;  /* 0x00000010004a7c02 */ /* 0x000fe40008000f00 */
[----:B------:R-:W-:Y:S01]  /*0490*/  MOV R75, UR17 ;  /* 0x00000011004b7c02 */ /* 0x000fe20008000f00 */
[----:B------:R-:W2:Y:S04]  /*04a0*/  LDG.E R72, desc[UR20][R72.64] ;  /* 0x0000001448487981 */ /* 0x000ea8000c1e1900 */
[----:B------:R-:W3:Y:S01]  /*04b0*/  LDG.E R74, desc[UR20][R74.64] ;  /* 0x000000144a4a7981 */ /* 0x000ee2000c1e1900 */
[----:B-1----:R-:W-:Y:S01]  /*04c0*/  UIMAD UR5, UR4, UR8, URZ ;  /* 0x00000008040572a4 */ /* 0x002fe2000f8e02ff */
        /* <DEDUP_REMOVED lines=9> */
[----:B--2---:R-:W-:Y:S02]  /*0560*/  R2UR UR16, R72 ;  /* 0x00000000481072ca */ /* 0x004fe400000e0000 */
[----:B---3--:R-:W-:Y:S01]  /*0570*/  FSEL R101, R74, RZ, !P6 ;  /* 0x000000ff4a657208 */ /* 0x008fe20007000000 */
[----:B-----5:R-:W-:-:S12]  /*0580*/  @!P5 BRA `(.L_x_405) ;  /* 0x000000040090d947 */ /* 0x020fd80003800000 */
[----:B------:R-:W0:Y:S08]  /*0590*/  LDC.64 R8, c[0x0][0x3a8] ;  /* 0x0000ea00ff087b82 */ /* 0x000e300000000a00 */
[----:B------:R-:W1:Y:S08]  /*05a0*/  LDC.64 R12, c[0x0][0x428] ;  /* 0x00010a00ff0c7b82 */ /* 0x000e700000000a00 */
[----:B------:R-:W2:Y:S01]  /*05b0*/  LDC.64 R104, c[0x0][0x3b0] ;  /* 0x0000ec00ff687b82 */ /* 0x000ea20000000a00 */
[----:B0-----:R-:W-:-:S06]  /*05c0*/  IMAD.WIDE.U32 R8, R4, 0x10, R8 ;  /* 0x0000001004087825 */ /* 0x001fcc00078e0008 */
[----:B------:R-:W3:Y:S01]  /*05d0*/  LDG.E.128 R8, desc[UR20][R8.64] ;  /* 0x0000001408087981 */ /* 0x000ee2000c1e1d00 */
[----:B-1----:R-:W-:-:S06]  /*05e0*/  IMAD.WIDE.U32 R12, R4, 0x10, R12 ;  /* 0x00000010040c7825 */ /* 0x002fcc00078e000c */
[----:B------:R-:W3:Y:S01]  /*05f0*/  LDG.E.128 R12, desc[UR20][R12.64] ;  /* 0x000000140c0c7981 */ /* 0x000ee2000c1e1d00 */
[----:B----4-:R-:W-:Y:S01]  /*0600*/  ISETP.NE.U32.AND P0, PT, RZ, UR30, PT ;  /* 0x0000001eff007c0c */ /* 0x010fe2000bf05070 */
[----:B--2---:R-:W-:Y:S01]  /*0610*/  IMAD.WIDE.U32 R104, R4, 0x8, R104 ;  /* 0x0000000804687825 */ /* 0x004fe200078e0068 */
[----:B------:R-:W-:Y:S02]  /*0620*/  ISETP.NE.U32.AND P1, PT, RZ, UR26, PT ;  /* 0x0000001aff007c0c */ /* 0x000fe4000bf25070 */
[----:B------:R-:W-:Y:S02]  /*0630*/  ISETP.NE.AND.EX P0, PT, RZ, UR31, PT, P0 ;  /* 0x0000001fff007c0c */ /* 0x000fe4000bf05300 */
[----:B------:R-:W-:Y:S01]  /*0640*/  ISETP.NE.AND.EX P1, PT, RZ, UR27, PT, P1 ;  /* 0x0000001bff007c0c */ /* 0x000fe2000bf25310 */
[----:B------:R-:W5:Y:S10]  /*0650*/  LDG.E.64 R104, desc[UR20][R104.64] ;  /* 0x0000001468687981 */ /* 0x000f74000c1e1b00 */
[----:B------:R-:W0:Y:S08]  /*0660*/  @P0 LDC.64 R6, c[0x0][0x438] ;  /* 0x00010e00ff060b82 */ /* 0x000e300000000a00 */
[----:B------:R-:W1:Y:S01]  /*0670*/  @P1 LDC.64 R76, c[0x0][0x3b8] ;  /* 0x0000ee00ff4c1b82 */ /* 0x000e620000000a00 */
[----:B-----5:R-:W-:-:S02]  /*0680*/  HADD2.F32 R5, -RZ, R20.H0_H0 ;  /* 0x20000014ff057230 */ /* 0x020fc40000004100 */
[----:B0-----:R-:W-:-:S05]  /*0690*/  @P0 IMAD.WIDE.U32 R6, R4, 0x10, R6 ;  /* 0x0000001004060825 */ /* 0x001fca00078e0006 */
[----:B------:R0:W5:Y:S01]  /*06a0*/  @P0 LDG.E.128 R56, desc[UR20][R6.64] ;  /* 0x0000001406380981 */ /* 0x000162000c1e1d00 */
[----:B-1----:R-:W-:-:S05]  /*06b0*/  @P1 IMAD.WIDE.U32 R76, R4, 0x8, R76 ;  /* 0x00000008044c1825 */ /* 0x002fca00078e004c */
[----:B------:R1:W5:Y:S01]  /*06c0*/  @P1 LDG.E.64 R108, desc[UR20][R76.64] ;  /* 0x000000144c6c1981 */ /* 0x000362000c1e1b00 */
[----:B------:R-:W-:Y:S01]  /*06d0*/  HADD2.F32 R79, -RZ, R23.H1_H1 ;  /* 0x30000017ff4f7230 */ /* 0x000fe20000004100 */
[----:B------:R-:W-:Y:S01]  /*06e0*/  IADD3 R111, PT, PT, R4, 0x80, RZ ;  /* 0x00000080046f7810 */ /* 0x000fe20007ffe0ff */
[----:B---3--:R-:W-:-:S05]  /*06f0*/  HADD2.F32 R80, -RZ, R8.H0_H0 ;  /* 0x20000008ff507230 */ /* 0x008fca0000004100 */
[----:B------:R-:W-:Y:S01]  /*0700*/  FADD.FTZ R3, -R101, R80 ;  /* 0x0000005065037221 */ /* 0x000fe20000010100 */
[----:B------:R-:W-:Y:S02]  /*0710*/  HADD2.F32 R82, -RZ, R9.H0_H0 ;  /* 0x20000009ff527230 */ /* 0x000fe40000004100 */
[----:B0-----:R-:W-:Y:S02]  /*0720*/  HADD2.F32 R7, -RZ, R12.H0_H0 ;  /* 0x2000000cff077230 */ /* 0x001fe40000004100 */
[----:B------:R-:W-:Y:S01]  /*0730*/  FMUL.FTZ R3, R3, UR16 ;  /* 0x0000001003037c20 */ /* 0x000fe20008410000 */
[--C-:B------:R-:W-:Y:S02]  /*0740*/  HADD2.F32 R112, -RZ, R10.reuse.H0_H0 ;  /* 0x2000000aff707230 */ /* 0x100fe40000004100 */
[-C--:B------:R-:W-:Y:S01]  /*0750*/  FMUL.FTZ R6, R5, R7.reuse ;  /* 0x0000000705067220 */ /* 0x080fe20000410000 */
[----:B------:R-:W-:Y:S01]  /*0760*/  FADD.FTZ R40, R40, R7 ;  /* 0x0000000728287221 */ /* 0x000fe20000010000 */
[----:B------:R-:W-:Y:S01]  /*0770*/  FFMA.FTZ R24, R3, R7, R24 ;  /* 0x0000000703187223 */ /* 0x000fe20000010018 */
[----:B------:R-:W-:Y:S01]  /*0780*/  FADD.FTZ R7, -R101, R82 ;  /* 0x0000005265077221 */ /* 0x000fe20000010100 */
[----:B------:R-:W-:-:S02]  /*0790*/  HADD2.F32 R114, -RZ, R10.H1_H1 ;  /* 0x3000000aff727230 */ /* 0x000fc40000004100 */
[--C-:B------:R-:W-:Y:S02]  /*07a0*/  HADD2.F32 R74, -RZ, R11.reuse.H0_H0 ;  /* 0x2000000bff4a7230 */ /* 0x100fe40000004100 */
[----:B------:R-:W-:Y:S02]  /*07b0*/  HADD2.F32 R72, -RZ, R11.H1_H1 ;  /* 0x3000000bff487230 */ /* 0x000fe40000004100 */
[----:B------:R-:W-:Y:S01]  /*07c0*/  FMUL.FTZ R7, R7, UR16 ;  /* 0x0000001007077c20 */ /* 0x000fe20008410000 */
[----:B------:R-:W-:Y:S02]  /*07d0*/  HADD2.F32 R11, -RZ, R13.H0_H0 ;  /* 0x2000000dff0b7230 */ /* 0x000fe40000004100 */
[----:B------:R-:W-:Y:S02]  /*07e0*/  HADD2.F32 R10, -RZ, R21.H0_H0 ;  /* 0x20000015ff0a7230 */ /* 0x000fe40000004100 */
[----:B------:R-:W-:Y:S02]  /*07f0*/  HADD2.F32 R8, -RZ, R8.H1_H1 ;  /* 0x30000008ff087230 */ /* 0x000fe40000004100 */
[----:B------:R-:W-:Y:S01]  /*0800*/  FADD.FTZ R42, R42, R11 ;  /* 0x0000000b2a2a7221 */ /* 0x000fe20000010000 */
[-C--:B------:R-:W-:Y:S01]  /*0810*/  FFMA.FTZ R26, R7, R11.reuse, R26 ;  /* 0x0000000b071a7223 */ /* 0x080fe2000001001a */
[----:B------:R-:W-:Y:S01]  /*0820*/  FMUL.FTZ R10, R10, R11 ;  /* 0x0000000b0a0a7220 */ /* 0x000fe20000410000 */
[----:B------:R-:W-:Y:S01]  /*0830*/  FADD.FTZ R11, -R101, R112 ;  /* 0x00000070650b7221 */ /* 0x000fe20000010100 */
[----:B------:R-:W-:-:S02]  /*0840*/  HADD2.F32 R110, -RZ, R13.H1_H1 ;  /* 0x3000000dff6e7230 */ /* 0x000fc40000004100 */
[--C-:B------:R-:W-:Y:S02]  /*0850*/  HADD2.F32 R13, -RZ, R14.reuse.H0_H0 ;  /* 0x2000000eff0d7230 */ /* 0x100fe40000004100 */
[----:B------:R-:W-:Y:S02]  /*0860*/  HADD2.F32 R78, -RZ, R14.H1_H1 ;  /* 0x3000000eff4e7230 */ /* 0x000fe40000004100 */
[----:B------:R-:W-:Y:S01]  /*0870*/  FMUL.FTZ R11, R11, UR16 ;  /* 0x000000100b0b7c20 */ /* 0x000fe20008410000 */
[----:B------:R-:W-:Y:S02]  /*0880*/  HADD2.F32 R84, -RZ, R9.H1_H1 ;  /* 0x30000009ff547230 */ /* 0x000fe40000004100 */
[--C-:B------:R-:W-:Y:S02]  /*0890*/  HADD2.F32 R73, -RZ, R15.reuse.H0_H0 ;  /* 0x2000000fff497230 */ /* 0x100fe40000004100 */
[----:B-1----:R-:W-:Y:S02]  /*08a0*/  HADD2.F32 R76, -RZ, R15.H1_H1 ;  /* 0x3000000fff4c7230 */ /* 0x002fe40000004100 */
[----:B------:R-:W-:-:S02]  /*08b0*/  HADD2.F32 R14, -RZ, R22.H0_H0 ;  /* 0x20000016ff0e7230 */ /* 0x000fc40000004100 */
[C---:B------:R-:W-:Y:S01]  /*08c0*/  FADD.FTZ R8, -R101.reuse, R8 ;  /* 0x0000000865087221 */ /* 0x040fe20000010100 */
[----:B------:R-:W-:Y:S02]  /*08d0*/  HADD2.F32 R12, -RZ, R12.H1_H1 ;  /* 0x3000000cff0c7230 */ /* 0x000fe40000004100 */
[----:B------:R-:W-:Y:S01]  /*08e0*/  FADD.FTZ R80, -R101, R114 ;  /* 0x0000007265507221 */ /* 0x000fe20000010100 */
[----:B------:R-:W-:Y:S02]  /*08f0*/  HADD2.F32 R9, -RZ, R20.H1_H1 ;  /* 0x30000014ff097230 */ /* 0x000fe40000004100 */
[----:B------:R-:W-:Y:S02]  /*0900*/  HADD2.F32 R15, -RZ, R22.H1_H1 ;  /* 0x30000016ff0f7230 */ /* 0x000fe40000004100 */
[-C--:B------:R-:W-:Y:S01]  /*0910*/  FMUL.FTZ R14, R14, R13.reuse ;  /* 0x0000000d0e0e7220 */ /* 0x080fe20000410000 */
[----:B------:R-:W-:Y:S01]  /*0920*/  FADD.FTZ R44, R44, R13 ;  /* 0x0000000d2c2c7221 */ /* 0x000fe20000010000 */
[----:B------:R-:W-:Y:S01]  /*0930*/  FFMA.FTZ R28, R11, R13, R28 ;  /* 0x0000000d0b1c7223 */ /* 0x000fe2000001001c */
[----:B------:R-:W-:Y:S01]  /*0940*/  FMUL.FTZ R8, R8, UR16 ;  /* 0x0000001008087c20 */ /* 0x000fe20008410000 */
[----:B------:R-:W-:Y:S01]  /*0950*/  FMUL.FTZ R5, R9, R12 ;  /* 0x0000000c09057220 */ /* 0x000fe20000410000 */
[----:B------:R-:W-:Y:S01]  /*0960*/  FMUL.FTZ R13, R15, R78 ;  /* 0x0000004e0f0d7220 */ /* 0x000fe20000410000 */
[----:B------:R-:W-:Y:S01]  /*0970*/  FMUL.FTZ R80, R80, UR16 ;  /* 0x0000001050507c20 */ /* 0x000fe20008410000 */
[----:B------:R-:W-:Y:S01]  /*0980*/  FADD.FTZ R82, RZ, R6 ;  /* 0x00000006ff527221 */ /* 0x000fe20000010000 */
[----:B------:R-:W-:Y:S01]  /*0990*/  FFMA.FTZ R15, R3, R6, RZ ;  /* 0x00000006030f7223 */ /* 0x000fe200000100ff */
[----:B------:R-:W-:-:S02]  /*09a0*/  HADD2.F32 R9, -RZ, R21.H1_H1 ;  /* 0x30000015ff097230 */ /* 0x000fc40000004100 */
[----:B------:R-:W-:Y:S01]  /*09b0*/  FADD.FTZ R41, R41, R12 ;  /* 0x0000000c29297221 */ /* 0x000fe20000010000 */
[----:B------:R-:W-:Y:S01]  /*09c0*/  FFMA.FTZ R25, R8, R12, R25 ;  /* 0x0000000c08197223 */ /* 0x000fe20000010019 */
[----:B------:R-:W-:Y:S01]  /*09d0*/  FADD.FTZ R45, R45, R78 ;  /* 0x0000004e2d2d7221 */ /* 0x000fe20000010000 */
[----:B------:R-:W-:Y:S01]  /*09e0*/  FFMA.FTZ R29, R80, R78, R29 ;  /* 0x0000004e501d7223 */ /* 0x000fe2000001001d */
[----:B------:R-:W-:Y:S01]  /*09f0*/  FADD.FTZ R75, R82, R5 ;  /* 0x00000005524b7221 */ /* 0x000fe20000010000 */
[C---:B------:R-:W-:Y:S01]  /*0a00*/  FADD.FTZ R12, -R101.reuse, R84 ;  /* 0x00000054650c7221 */ /* 0x040fe20000010100 */
[----:B------:R-:W-:Y:S01]  /*0a10*/  FFMA.FTZ R78, R8, R5, R15 ;  /* 0x00000005084e7223 */ /* 0x000fe2000001000f */
[----:B------:R-:W-:Y:S01]  /*0a20*/  FADD.FTZ R81, -R101, R74 ;  /* 0x0000004a65517221 */ /* 0x000fe20000010100 */
[----:B------:R-:W-:Y:S01]  /*0a30*/  FMUL.FTZ R9, R9, R110 ;  /* 0x0000006e09097220 */ /* 0x000fe20000410000 */
[----:B------:R-:W-:Y:S01]  /*0a40*/  FADD.FTZ R74, R75, R10 ;  /* 0x0000000a4b4a7221 */ /* 0x000fe20000010000 */
[----:B------:R-:W-:Y:S01]  /*0a50*/  FMUL.FTZ R12, R12, UR16 ;  /* 0x000000100c0c7c20 */ /* 0x000fe20008410000 */
[----:B------:R-:W-:Y:S01]  /*0a60*/  FFMA.FTZ R75, R7, R10, R78 ;  /* 0x0000000a074b7223 */ /* 0x000fe2000001004e */
[----:B------:R-:W-:-:S02]  /*0a70*/  HADD2.F32 R84, -RZ, R23.H0_H0 ;  /* 0x20000017ff547230 */ /* 0x000fc40000004100 */
[----:B------:R-:W-:Y:S01]  /*0a80*/  FMUL.FTZ R81, R81, UR16 ;  /* 0x0000001051517c20 */ /* 0x000fe20008410000 */
[----:B------:R-:W-:Y:S01]  /*0a90*/  FADD.FTZ R77, R74, R9 ;  /* 0x000000094a4d7221 */ /* 0x000fe20000010000 */
[----:B------:R-:W-:Y:S01]  /*0aa0*/  FFMA.FTZ R74, R12, R9, R75 ;  /* 0x000000090c4a7223 */ /* 0x000fe2000001004b */
[----:B------:R-:W-:Y:S01]  /*0ab0*/  FADD.FTZ R46, R46, R73 ;  /* 0x000000492e2e7221 */ /* 0x000fe20000010000 */
[-C--:B------:R-:W-:Y:S01]  /*0ac0*/  FMUL.FTZ R15, R84, R73.reuse ;  /* 0x00000049540f7220 */ /* 0x080fe20000410000 */
[----:B------:R-:W-:Y:S01]  /*0ad0*/  FFMA.FTZ R30, R81, R73, R30 ;  /* 0x00000049511e7223 */ /* 0x000fe2000001001e */
[----:B------:R-:W-:Y:S01]  /*0ae0*/  FADD.FTZ R78, R77, R14 ;  /* 0x0000000e4d4e7221 */ /* 0x000fe20000010000 */
[----:B------:R-:W-:Y:S01]  /*0af0*/  FFMA.FTZ R73, R11, R14, R74 ;  /* 0x0000000e0b497223 */ /* 0x000fe2000001004a */
[----:B------:R-:W-:Y:S02]  /*0b00*/  FADD.FTZ R84, -R101, R72 ;  /* 0x0000004865547221 */ /* 0x000fe40000010100 */
        /* <DEDUP_REMOVED lines=11> */
[----:B------:R-:W-:-:S07]  /*0bc0*/  FFMA.FTZ R110, R84, R82, R73 ;  /* 0x00000052546e7223 */ /* 0x000fce0000010049 */
.L_x_405:
[----:B----4-:R-:W-:Y:S05]  /*0bd0*/  BSYNC.RECONVERGENT B0 ;  /* 0x0000000000007941 */ /* 0x010fea0003800200 */
.L_x_404:
        /* <DEDUP_REMOVED lines=9> */
[----:B------:R-:W-:Y:S01]  /*0c70*/  ISETP.NE.U32.AND P1, PT, RZ, UR26, PT ;  /* 0x0000001aff007c0c */ /* 0x000fe2000bf25070 */
[----:B--2---:R-:W-:Y:S01]  /*0c80*/  IMAD.WIDE.U32 R88, R111, 0x8, R88 ;  /* 0x000000086f587825 */ /* 0x004fe200078e0058 */
[----:B------:R-:W-:Y:S02]  /*0c90*/  ISETP.NE.U32.AND P0, PT, RZ, UR30, PT ;  /* 0x0000001eff007c0c */ /* 0x000fe4000bf05070 */
[----:B------:R-:W-:Y:S02]  /*0ca0*/  ISETP.NE.AND.EX P1, PT, RZ, UR27, PT, P1 ;  /* 0x0000001bff007c0c */ /* 0x000fe4000bf25310 */
[----:B------:R-:W-:Y:S01]  /*0cb0*/  ISETP.NE.AND.EX P0, PT, RZ, UR31, PT, P0 ;  /* 0x0000001fff007c0c */ /* 0x000fe2000bf05300 */
[----:B------:R-:W5:Y:S10]  /*0cc0*/  LDG.E.64 R88, desc[UR20][R88.64] ;  /* 0x0000001458587981 */ /* 0x000f74000c1e1b00 */
[----:B------:R-:W0:Y:S08]  /*0cd0*/  @P1 LDC.64 R86, c[0x0][0x3b8] ;  /* 0x0000ee00ff561b82 */ /* 0x000e300000000a00 */
[----:B------:R-:W1:Y:S01]  /*0ce0*/  @P0 LDC.64 R90, c[0x0][0x438] ;  /* 0x00010e00ff5a0b82 */ /* 0x000e620000000a00 */
[----:B-----5:R-:W-:-:S02]  /*0cf0*/  HADD2.F32 R85, -RZ, R16.H1_H1 ;  /* 0x30000010ff557230 */ /* 0x020fc40000004100 */
[----:B0-----:R-:W-:-:S05]  /*0d00*/  @P1 IMAD.WIDE.U32 R86, R111, 0x8, R86 ;  /* 0x000000086f561825 */ /* 0x001fca00078e0056 */
[----:B------:R0:W5:Y:S01]  /*0d10*/  @P1 LDG.E.64 R106, desc[UR20][R86.64] ;  /* 0x00000014566a1981 */ /* 0x000162000c1e1b00 */
[----:B-1----:R-:W-:-:S05]  /*0d20*/  @P0 IMAD.WIDE.U32 R90, R111, 0x10, R90 ;  /* 0x000000106f5a0825 */ /* 0x002fca00078e005a */
[----:B------:R1:W5:Y:S01]  /*0d30*/  @P0 LDG.E.128 R60, desc[UR20][R90.64] ;  /* 0x000000145a3c0981 */ /* 0x000362000c1e1d00 */
[----:B0-----:R-:W-:Y:S02]  /*0d40*/  HADD2.F32 R86, -RZ, R16.H0_H0 ;  /* 0x20000010ff567230 */ /* 0x001fe40000004100 */
[--C-:B---3--:R-:W-:Y:S02]  /*0d50*/  HADD2.F32 R94, -RZ, R73.reuse.H0_H0 ;  /* 0x20000049ff5e7230 */ /* 0x108fe40000004100 */
[----:B------:R-:W-:Y:S02]  /*0d60*/  HADD2.F32 R96, -RZ, R73.H1_H1 ;  /* 0x30000049ff607230 */ /* 0x000fe40000004100 */
[----:B------:R-:W-:Y:S02]  /*0d70*/  HADD2.F32 R92, -RZ, R72.H0_H0 ;  /* 0x20000048ff5c7230 */ /* 0x000fe40000004100 */
[--C-:B------:R-:W-:Y:S02]  /*0d80*/  HADD2.F32 R98, -RZ, R74.reuse.H0_H0 ;  /* 0x2000004aff627230 */ /* 0x100fe40000004100 */
[----:B------:R-:W-:-:S02]  /*0d90*/  HADD2.F32 R74, -RZ, R74.H1_H1 ;  /* 0x3000004aff4a7230 */ /* 0x000fc40000004100 */
[C---:B------:R-:W-:Y:S01]  /*0da0*/  FADD.FTZ R87, -R101.reuse, R94 ;  /* 0x0000005e65577221 */ /* 0x040fe20000010100 */
[C---:B------:R-:W-:Y:S01]  /*0db0*/  FADD.FTZ R94, -R101.reuse, R96 ;  /* 0x00000060655e7221 */ /* 0x040fe20000010100 */
[--C-:B------:R-:W-:Y:S02]  /*0dc0*/  HADD2.F32 R100, -RZ, R75.reuse.H0_H0 ;  /* 0x2000004bff647230 */ /* 0x100fe40000004100 */
[C---:B------:R-:W-:Y:S01]  /*0dd0*/  FADD.FTZ R83, -R101.reuse, R92 ;  /* 0x0000005c65537221 */ /* 0x040fe20000010100 */
[----:B------:R-:W-:Y:S02]  /*0de0*/  HADD2.F32 R102, -RZ, R75.H1_H1 ;  /* 0x3000004bff667230 */ /* 0x000fe40000004100 */
[C---:B------:R-:W-:Y:S01]  /*0df0*/  FADD.FTZ R93, -R101.reuse, R98 ;  /* 0x00000062655d7221 */ /* 0x040fe20000010100 */
[----:B------:R-:W-:Y:S01]  /*0e00*/  FADD.FTZ R98, -R101, R74 ;  /* 0x0000004a65627221 */ /* 0x000fe20000010100 */
[----:B----4-:R-:W-:Y:S02]  /*0e10*/  HADD2.F32 R75, -RZ, R76.H0_H0 ;  /* 0x2000004cff4b7230 */ /* 0x010fe40000004100 */
[----:B------:R-:W-:Y:S01]  /*0e20*/  FMUL.FTZ R87, R87, UR16 ;  /* 0x0000001057577c20 */ /* 0x000fe20008410000 */
[----:B-1----:R-:W-:-:S02]  /*0e30*/  HADD2.F32 R91, -RZ, R77.H0_H0 ;  /* 0x2000004dff5b7230 */ /* 0x002fc40000004100 */
[----:B------:R-:W-:Y:S02]  /*0e40*/  HADD2.F32 R92, -RZ, R17.H0_H0 ;  /* 0x20000011ff5c7230 */ /* 0x000fe40000004100 */
[----:B------:R-:W-:Y:S01]  /*0e50*/  FMUL.FTZ R94, R94, UR16 ;  /* 0x000000105e5e7c20 */ /* 0x000fe20008410000 */
[----:B------:R-:W-:Y:S02]  /*0e60*/  HADD2.F32 R72, -RZ, R72.H1_H1 ;  /* 0x30000048ff487230 */ /* 0x000fe40000004100 */
[----:B------:R-:W-:Y:S02]  /*0e70*/  HADD2.F32 R77, -RZ, R77.H1_H1 ;  /* 0x3000004dff4d7230 */ /* 0x000fe40000004100 */
[----:B------:R-:W-:Y:S02]  /*0e80*/  HADD2.F32 R74, -RZ, R17.H1_H1 ;  /* 0x30000011ff4a7230 */ /* 0x000fe40000004100 */
[----:B------:R-:W-:Y:S01]  /*0e90*/  FMUL.FTZ R83, R83, UR16 ;  /* 0x0000001053537c20 */ /* 0x000fe20008410000 */
[----:B------:R-:W-:-:S02]  /*0ea0*/  HADD2.F32 R76, -RZ, R76.H1_H1 ;  /* 0x3000004cff4c7230 */ /* 0x000fc40000004100 */
[----:B------:R-:W-:Y:S01]  /*0eb0*/  FMUL.FTZ R86, R86, R75 ;  /* 0x0000004b56567220 */ /* 0x000fe20000410000 */
[-C--:B------:R-:W-:Y:S01]  /*0ec0*/  FMUL.FTZ R92, R92, R91.reuse ;  /* 0x0000005b5c5c7220 */ /* 0x080fe20000410000 */
[----:B------:R-:W-:Y:S01]  /*0ed0*/  FADD.FTZ R50, R50, R91 ;  /* 0x0000005b32327221 */ /* 0x000fe20000010000 */
[----:B------:R-:W-:Y:S01]  /*0ee0*/  FFMA.FTZ R34, R87, R91, R34 ;  /* 0x0000005b57227223 */ /* 0x000fe20000010022 */
[----:B------:R-:W-:Y:S01]  /*0ef0*/  FADD.FTZ R90, -R101, R72 ;  /* 0x00000048655a7221 */ /* 0x000fe20000010100 */
[----:B------:R-:W-:Y:S02]  /*0f00*/  HADD2.F32 R95, -RZ, R78.H0_H0 ;  /* 0x2000004eff5f7230 */ /* 0x000fe40000004100 */
[-C--:B------:R-:W-:Y:S01]  /*0f10*/  FMUL.FTZ R91, R74, R77.reuse ;  /* 0x0000004d4a5b7220 */ /* 0x080fe20000410000 */
[----:B------:R-:W-:Y:S02]  /*0f20*/  HADD2.F32 R96, -RZ, R18.H0_H0 ;  /* 0x20000012ff607230 */ /* 0x000fe40000004100 */
[----:B------:R-:W-:Y:S01]  /*0f30*/  FADD.FTZ R51, R51, R77 ;  /* 0x0000004d33337221 */ /* 0x000fe20000010000 */
[----:B------:R-:W-:Y:S01]  /*0f40*/  FFMA.FTZ R35, R94, R77, R35 ;  /* 0x0000004d5e237223 */ /* 0x000fe20000010023 */
[----:B------:R-:W-:-:S02]  /*0f50*/  HADD2.F32 R78, -RZ, R78.H1_H1 ;  /* 0x3000004eff4e7230 */ /* 0x000fc40000004100 */
[----:B------:R-:W-:Y:S01]  /*0f60*/  FMUL.FTZ R93, R93, UR16 ;  /* 0x000000105d5d7c20 */ /* 0x000fe20008410000 */
[----:B------:R-:W-:Y:S02]  /*0f70*/  HADD2.F32 R77, -RZ, R18.H1_H1 ;  /* 0x30000012ff4d7230 */ /* 0x000fe40000004100 */
[----:B------:R-:W-:Y:S01]  /*0f80*/  FADD.FTZ R48, R48, R75 ;  /* 0x0000004b30307221 */ /* 0x000fe20000010000 */
[----:B------:R-:W-:Y:S01]  /*0f90*/  FFMA.FTZ R32, R83, R75, R32 ;  /* 0x0000004b53207223 */ /* 0x000fe20000010020 */
[----:B------:R-:W-:Y:S01]  /*0fa0*/  FMUL.FTZ R85, R85, R76 ;  /* 0x0000004c55557220 */ /* 0x000fe20000410000 */
[----:B------:R-:W-:Y:S01]  /*0fb0*/  FADD.FTZ R74, R103, R86 ;  /* 0x00000056674a7221 */ /* 0x000fe20000010000 */
[----:B------:R-:W-:Y:S01]  /*0fc0*/  FMUL.FTZ R90, R90, UR16 ;  /* 0x000000105a5a7c20 */ /* 0x000fe20008410000 */
[----:B------:R-:W-:Y:S01]  /*0fd0*/  FFMA.FTZ R75, R83, R86, R110 ;  /* 0x00000056534b7223 */ /* 0x000fe2000001006e */
[-C--:B------:R-:W-:Y:S01]  /*0fe0*/  FMUL.FTZ R96, R96, R95.reuse ;  /* 0x0000005f60607220 */ /* 0x080fe20000410000 */
[----:B------:R-:W-:Y:S01]  /*0ff0*/  FADD.FTZ R52, R52, R95 ;  /* 0x0000005f34347221 */ /* 0x000fe20000010000 */
[----:B------:R-:W-:Y:S01]  /*1000*/  FFMA.FTZ R36, R93, R95, R36 ;  /* 0x0000005f5d247223 */ /* 0x000fe20000010024 */
[----:B------:R-:W-:Y:S01]  /*1010*/  FMUL.FTZ R95, R77, R78 ;  /* 0x0000004e4d5f7220 */ /* 0x000fe20000410000 */
[----:B------:R-:W-:Y:S01]  /*1020*/  FADD.FTZ R77, R74, R85 ;  /* 0x000000554a4d7221 */ /* 0x000fe20000010000 */
[C---:B------:R-:W-:Y:S01]  /*1030*/  FFMA.FTZ R74, R90.reuse, R85, R75 ;  /* 0x000000555a4a7223 */ /* 0x040fe2000001004b */
[----:B------:R-:W-:Y:S01]  /*1040*/  FADD.FTZ R49, R49, R76 ;  /* 0x0000004c31317221 */ /* 0x000fe20000010000 */
[----:B------:R-:W-:Y:S01]  /*1050*/  FFMA.FTZ R33, R90, R76, R33 ;  /* 0x0000004c5a217223 */ /* 0x000fe20000010021 */
[----:B------:R-:W-:Y:S01]  /*1060*/  FADD.FTZ R76, R77, R92 ;  /* 0x0000005c4d4c7221 */ /* 0x000fe20000010000 */
[----:B------:R-:W-:Y:S01]  /*1070*/  FFMA.FTZ R75, R87, R92, R74 ;  /* 0x0000005c574b7223 */ /* 0x000fe2000001004a */
[----:B------:R-:W-:-:S02]  /*1080*/  FADD.FTZ R99, -R101, R100 ;  /* 0x0000006465637221 */ /* 0x000fc40000010100 */
[----:B------:R-:W-:Y:S01]  /*1090*/  FADD.FTZ R77, R76, R91 ;  /* 0x0000005b4c4d7221 */ /* 0x000fe20000010000 */
[----:B------:R-:W-:Y:S01]  /*10a0*/  FFMA.FTZ R74, R94, R91, R75 ;  /* 0x0000005b5e4a7223 */ /* 0x000fe2000001004b */
[----:B------:R-:W-:Y:S02]  /*10b0*/  HADD2.F32 R73, -RZ, R79.H0_H0 ;  /* 0x2000004fff497230 */ /* 0x000fe40000004100 */
[----:B------:R-:W-:Y:S01]  /*10c0*/  FMUL.FTZ R98, R98, UR16 ;  /* 0x0000001062627c20 */ /* 0x000fe20008410000 */
[----:B------:R-:W-:Y:S02]  /*10d0*/  HADD2.F32 R100, -RZ, R19.H0_H0 ;  /* 0x20000013ff647230 */ /* 0x000fe40000004100 */
[----:B------:R-:W-:Y:S01]  /*10e0*/  FADD.FTZ R76, R77, R96 ;  /* 0x000000604d4c7221 */ /* 0x000fe20000010000 */
[----:B------:R-:W-:Y:S01]  /*10f0*/  FFMA.FTZ R75, R93, R96, R74 ;  /* 0x000000605d4b7223 */ /* 0x000fe2000001004a */
[----:B------:R-:W-:Y:S02]  /*1100*/  HADD2.F32 R72, -RZ, R79.H1_H1 ;  /* 0x3000004fff487230 */ /* 0x000fe40000004100 */
[----:B------:R-:W-:Y:S01]  /*1110*/  FMUL.FTZ R99, R99, UR16 ;  /* 0x0000001063637c20 */ /* 0x000fe20008410000 */
[----:B------:R-:W-:-:S02]  /*1120*/  HADD2.F32 R79, -RZ, R19.H1_H1 ;  /* 0x30000013ff4f7230 */ /* 0x000fc40000004100 */
[----:B------:R-:W-:Y:S01]  /*1130*/  FADD.FTZ R102, -R101, R102 ;  /* 0x0000006665667221 */ /* 0x000fe20000010100 */
[----:B------:R-:W-:Y:S01]  /*1140*/  FMUL.FTZ R97, R100, R73 ;  /* 0x0000004964617220 */ /* 0x000fe20000410000 */
[----:B------:R-:W-:Y:S01]  /*1150*/  FADD.FTZ R76, R76, R95 ;  /* 0x0000005f4c4c7221 */ /* 0x000fe20000010000 */
[----:B------:R-:W-:Y:S01]  /*1160*/  FFMA.FTZ R74, R98, R95, R75 ;  /* 0x0000005f624a7223 */ /* 0x000fe2000001004b */
        /* <DEDUP_REMOVED lines=12> */
.L_x_407:
[----:B------:R-:W-:Y:S05]  /*1230*/  BSYNC.RECONVERGENT B0 ;  /* 0x0000000000007941 */ /* 0x000fea0003800200 */
.L_x_406:
        /* <DEDUP_REMOVED lines=32> */
.L_x_409:
[----:B------:R-:W-:Y:S05]  /*1440*/  BSYNC.RECONVERGENT B0 ;  /* 0x0000000000007941 */ /* 0x000fea0003800200 */
.L_x_408:
        /* <DEDUP_REMOVED lines=42> */
[----:B------:R-:W-:Y:S01]  /*16f0*/  LOP3.LUT P2, RZ, R105, 0xff, RZ, 0xc0, !PT ;  /* 0x000000ff69ff7812 */ /* 0x000fe2000784c0ff */
[----:B------:R-:W-:Y:S01]  /*1700*/  FADD.FTZ R73, R14, -R73 ;  /* 0x800000490e497221 */ /* 0x000fe20000010000 */
[--C-:B------:R-:W-:Y:S01]  /*1710*/  FFMA.FTZ R110, R80, UR9, R101.reuse ;  /* 0x00000009506e7c23 */ /* 0x100fe20008010065 */
[----:B------:R-:W-:Y:S01]  /*1720*/  FADD.FTZ R72, R15, -R72 ;  /* 0x800000480f487221 */ /* 0x000fe20000010000 */
[----:B------:R-:W-:Y:S01]  /*1730*/  FFMA.FTZ R77, R7, UR9, R101 ;  /* 0x00000009074d7c23 */ /* 0x000fe20008010065 */
[----:B------:R-:W-:Y:S01]  /*1740*/  FMUL.FTZ R73, R73, UR16 ;  /* 0x0000001049497c20 */ /* 0x000fe20008410000 */
[----:B------:R-:W-:Y:S01]  /*1750*/  FADD.FTZ R75, R82, -R75 ;  /* 0x8000004b524b7221 */ /* 0x000fe20000010000 */
[--C-:B------:R-:W-:Y:S01]  /*1760*/  FFMA.FTZ R76, R8, UR9, R101.reuse ;  /* 0x00000009084c7c23 */ /* 0x100fe20008010065 */
[----:B------:R-:W-:Y:S01]  /*1770*/  FADD.FTZ R110, R13, -R110 ;  /* 0x8000006e0d6e7221 */ /* 0x000fe20000010000 */
[----:B------:R-:W-:Y:S01]  /*1780*/  FMUL.FTZ R73, R73, UR28 ;  /* 0x0000001c49497c20 */ /* 0x000fe20008410000 */
[----:B------:R-:W-:Y:S01]  /*1790*/  FFMA.FTZ R78, R12, UR9, R101 ;  /* 0x000000090c4e7c23 */ /* 0x000fe20008010065 */
[----:B------:R-:W-:Y:S01]  /*17a0*/  FMUL.FTZ R72, R72, UR16 ;  /* 0x0000001048487c20 */ /* 0x000fe20008410000 */
[----:B------:R-:W-:Y:S01]  /*17b0*/  FADD.FTZ R77, R10, -R77 ;  /* 0x8000004d0a4d7221 */ /* 0x000fe20000010000 */
[----:B------:R-:W-:Y:S01]  /*17c0*/  FMUL.FTZ R75, R75, UR16 ;  /* 0x000000104b4b7c20 */ /* 0x000fe20008410000 */
[----:B------:R-:W-:Y:S01]  /*17d0*/  FSEL R74, R73, RZ, P2 ;  /* 0x000000ff494a7208 */ /* 0x000fe20001000000 */
[----:B------:R-:W-:Y:S01]  /*17e0*/  FFMA.FTZ R73, R3, UR9, R101 ;  /* 0x0000000903497c23 */ /* 0x000fe20008010065 */
[----:B------:R-:W-:Y:S01]  /*17f0*/  FADD.FTZ R76, R5, -R76 ;  /* 0x8000004c054c7221 */ /* 0x000fe20000010000 */
[----:B------:R-:W-:Y:S01]  /*1800*/  FMUL.FTZ R110, R110, UR16 ;  /* 0x000000106e6e7c20 */ /* 0x000fe20008410000 */
[----:B------:R-:W-:Y:S01]  /*1810*/  ISETP.GE.U32.AND P0, PT, R104, RZ, PT ;  /* 0x000000ff6800720c */ /* 0x000fe20003f06070 */
[----:B------:R-:W-:Y:S01]  /*1820*/  FADD.FTZ R78, R9, -R78 ;  /* 0x8000004e094e7221 */ /* 0x000fe20000010000 */
[----:B------:R-:W-:Y:S01]  /*1830*/  FADD.FTZ R73, R6, -R73 ;  /* 0x8000004906497221 */ /* 0x000fe20000010000 */
[----:B------:R-:W-:Y:S01]  /*1840*/  FMUL.FTZ R72, R72, UR28 ;  /* 0x0000001c48487c20 */ /* 0x000fe20008410000 */
[----:B------:R-:W-:Y:S01]  /*1850*/  LOP3.LUT P1, RZ, R105, 0xff0000, RZ, 0xc0, !PT ;  /* 0x00ff000069ff7812 */ /* 0x000fe2000782c0ff */
[----:B------:R-:W-:Y:S01]  /*1860*/  FMUL.FTZ R77, R77, UR16 ;  /* 0x000000104d4d7c20 */ /* 0x000fe20008410000 */
[----:B------:R-:W-:Y:S01]  /*1870*/  FMUL.FTZ R75, R75, UR28 ;  /* 0x0000001c4b4b7c20 */ /* 0x000fe20008410000 */
[----:B------:R-:W-:Y:S01]  /*1880*/  FMUL.FTZ R76, R76, UR16 ;  /* 0x000000104c4c7c20 */ /* 0x000fe20008410000 */
[----:B------:R-:W-:Y:S01]  /*1890*/  FMUL.FTZ R110, R110, UR28 ;  /* 0x0000001c6e6e7c20 */ /* 0x000fe20008410000 */
        /* <DEDUP_REMOVED lines=18> */
[----:B------:R-:W-:-:S02]  /*19c0*/  FSEL R76, R73, RZ, P3 ;  /* 0x000000ff494c7208 */ /* 0x000fc40001800000 */
[----:B------:R-:W-:Y:S02]  /*19d0*/  F2FP.F16.F32.PACK_AB R75, R75, R72 ;  /* 0x000000484b4b723e */ /* 0x000fe400000000ff */
[----:B------:R-:W-:Y:S02]  /*19e0*/  F2FP.F16.F32.PACK_AB R74, R103, R74 ;  /* 0x0000004a674a723e */ /* 0x000fe400000000ff */
[----:B------:R-:W-:Y:S02]  /*19f0*/  F2FP.F16.F32.PACK_AB R73, R79, R78 ;  /* 0x0000004e4f49723e */ /* 0x000fe400000000ff */
[----:B------:R-:W-:Y:S01]  /*1a00*/  F2FP.F16.F32.PACK_AB R72, R77, R76 ;  /* 0x0000004c4d48723e */ /* 0x000fe200000000ff */
[----:B------:R-:W-:Y:S06]  /*1a10*/  BRA `(.L_x_415) ;  /* 0x00000020003c7947 */ /* 0x000fec0003800000 */
.L_x_414:
        /* <DEDUP_REMOVED lines=11> */
[----:B------:R-:W-:Y:S01]  /*1ad0*/  FADD.FTZ R77, R13, -R76 ;  /* 0x8000004c0d4d7221 */ /* 0x000fe20000010000 */
[----:B------:R-:W-:Y:S01]  /*1ae0*/  FMUL.FTZ R75, R68, UR28 ;  /* 0x0000001c444b7c20 */ /* 0x000fe20008410000 */
[C---:B------:R-:W-:Y:S01]  /*1af0*/  FMUL.FTZ R72, R73.reuse, UR28 ;  /* 0x0000001c49487c20 */ /* 0x040fe20008410000 */
[----:B------:R-:W-:Y:S01]  /*1b00*/  F2FP.F16.F32.PACK_AB R71, R73, R68 ;  /* 0x000000444947723e */ /* 0x000fe200000000ff */
[--C-:B------:R-:W-:Y:S01]  /*1b10*/  FFMA.FTZ R73, R7, UR9, R101.reuse ;  /* 0x0000000907497c23 */ /* 0x100fe20008010065 */
[--C-:B------:R-:W-:Y:S01]  /*1b20*/  FFMA.FTZ R68, R8, UR9, R101.reuse ;  /* 0x0000000908447c23 */ /* 0x100fe20008010065 */
[----:B------:R-:W-:Y:S01]  /*1b30*/  FFMA.FTZ R69, R3, UR9, R101 ;  /* 0x0000000903457c23 */ /* 0x000fe20008010065 */
[----:B------:R-:W-:Y:S01]  /*1b40*/  FADD.FTZ R76, R9, -R70 ;  /* 0x80000046094c7221 */ /* 0x000fe20000010000 */
[----:B------:R-:W-:Y:S01]  /*1b50*/  FADD.FTZ R73, R10, -R73 ;  /* 0x800000490a497221 */ /* 0x000fe20000010000 */
[----:B------:R-:W-:Y:S01]  /*1b60*/  FADD.FTZ R70, R5, -R68 ;  /* 0x8000004405467221 */ /* 0x000fe20000010000 */
[----:B------:R-:W-:Y:S01]  /*1b70*/  FMUL.FTZ R110, R77, UR16 ;  /* 0x000000104d6e7c20 */ /* 0x000fe20008410000 */
[----:B------:R-:W-:Y:S01]  /*1b80*/  FADD.FTZ R69, R6, -R69 ;  /* 0x8000004506457221 */ /* 0x000fe20000010000 */
[----:B------:R-:W-:Y:S01]  /*1b90*/  ISETP.GE.U32.AND P0, PT, R104, RZ, PT ;  /* 0x000000ff6800720c */ /* 0x000fe20003f06070 */
[----:B------:R-:W-:Y:S01]  /*1ba0*/  FMUL.FTZ R73, R73, UR16 ;  /* 0x0000001049497c20 */ /* 0x000fe20008410000 */
[----:B------:R-:W-:Y:S01]  /*1bb0*/  FMUL.FTZ R78, R76, UR16 ;  /* 0x000000104c4e7c20 */ /* 0x000fe20008410000 */
[----:B------:R-:W-:Y:S01]  /*1bc0*/  FMUL.FTZ R77, R70, UR16 ;  /* 0x00000010464d7c20 */ /* 0x000fe20008410000 */
[----:B------:R-:W-:Y:S01]  /*1bd0*/  FMUL.FTZ R68, R69, UR16 ;  /* 0x0000001045447c20 */ /* 0x000fe20008410000 */
[C---:B------:R-:W-:Y:S01]  /*1be0*/  F2FP.F16.F32.PACK_AB R70, R110.reuse, R79 ;  /* 0x0000004f6e46723e */ /* 0x040fe200000000ff */
[----:B------:R-:W-:Y:S01]  /*1bf0*/  FMUL.FTZ R74, R79, UR28 ;  /* 0x0000001c4f4a7c20 */ /* 0x000fe20008410000 */
[C---:B------:R-:W-:Y:S01]  /*1c00*/  LOP3.LUT P1, RZ, R105.reuse, 0xff0000, RZ, 0xc0, !PT ;  /* 0x00ff000069ff7812 */ /* 0x040fe2000782c0ff */
[----:B------:R-:W-:Y:S01]  /*1c10*/  FMUL.FTZ R110, R110, UR28 ;  /* 0x0000001c6e6e7c20 */ /* 0x000fe20008410000 */
[----:B------:R-:W-:Y:S01]  /*1c20*/  LOP3.LUT P2, RZ, R105, 0xff, RZ, 0xc0, !PT ;  /* 0x000000ff69ff7812 */ /* 0x000fe2000784c0ff */
[----:B------:R-:W-:Y:S01]  /*1c30*/  FMUL.FTZ R76, R73, UR28 ;  /* 0x0000001c494c7c20 */ /* 0x000fe20008410000 */
[C---:B------:R-:W-:Y:S01]  /*1c40*/  LOP3.LUT P3, RZ, R105.reuse, 0xff00, RZ, 0xc0, !PT ;  /* 0x0000ff0069ff7812 */ /* 0x040fe2000786c0ff */
[----:B------:R-:W-:Y:S01]  /*1c50*/  FMUL.FTZ R79, R78, UR28 ;  /* 0x0000001c4e4f7c20 */ /* 0x000fe20008410000 */
[----:B------:R-:W-:-:S02]  /*1c60*/  ISETP.GE.U32.AND.EX P0, PT, R105, 0x1000000, PT, P0 ;  /* 0x010000006900780c */ /* 0x000fc40003f06100 */
[----:B------:R-:W-:Y:S01]  /*1c70*/  F2FP.F16.F32.PACK_AB R69, R78, R73 ;  /* 0x000000494e45723e */ /* 0x000fe200000000ff */
[----:B------:R-:W-:Y:S01]  /*1c80*/  FMUL.FTZ R73, R68, UR28 ;  /* 0x0000001c44497c20 */ /* 0x000fe20008410000 */
[----:B------:R-:W-:Y:S02]  /*1c90*/  FSEL R75, R75, RZ, P1 ;  /* 0x000000ff4b4b7208 */ /* 0x000fe40000800000 */
[C---:B------:R-:W-:Y:S01]  /*1ca0*/  F2FP.F16.F32.PACK_AB R68, R77.reuse, R68 ;  /* 0x000000444d44723e */ /* 0x040fe200000000ff */
[----:B------:R-:W-:Y:S01]  /*1cb0*/  FMUL.FTZ R77, R77, UR28 ;  /* 0x0000001c4d4d7c20 */ /* 0x000fe20008410000 */
[----:B------:R-:W-:Y:S02]  /*1cc0*/  LOP3.LUT P1, RZ, R104, 0xff0000, RZ, 0xc0, !PT ;  /* 0x00ff000068ff7812 */ /* 0x000fe4000782c0ff */
[----:B------:R-:W-:Y:S02]  /*1cd0*/  FSEL R72, R72, RZ, P0 ;  /* 0x000000ff48487208 */ /* 0x000fe40000000000 */
        /* <DEDUP_REMOVED lines=14> */
.L_x_413:
        /* <DEDUP_REMOVED lines=9> */
[--C-:B-----5:R-:W-:Y:S02]  /*1e50*/  HADD2.F32 R73, -RZ, R59.reuse.H0_H0 ;  /* 0x2000003bff497230 */ /* 0x120fe40000004100 */
[----:B------:R-:W-:Y:S01]  /*1e60*/  FADD.FTZ R78, R15, -R78 ;  /* 0x8000004e0f4e7221 */ /* 0x000fe20000010000 */
[----:B------:R-:W-:Y:S02]  /*1e70*/  HADD2.F32 R72, -RZ, R58.H0_H0 ;  /* 0x2000003aff487230 */ /* 0x000fe40000004100 */
[----:B------:R-:W-:Y:S01]  /*1e80*/  FADD.FTZ R77, R14, -R77 ;  /* 0x8000004d0e4d7221 */ /* 0x000fe20000010000 */
[----:B------:R-:W-:-:S02]  /*1e90*/  HADD2.F32 R75, -RZ, R59.H1_H1 ;  /* 0x3000003bff4b7230 */ /* 0x000fc40000004100 */
        /* <DEDUP_REMOVED lines=8> */
[--C-:B------:R-:W-:Y:S01]  /*1f20*/  FFMA.FTZ R112, R12, UR9, R101.reuse ;  /* 0x000000090c707c23 */ /* 0x100fe20008010065 */
[--C-:B------:R-:W-:Y:S01]  /*1f30*/  FFMA.FTZ R103, R3, UR9, R101.reuse ;  /* 0x0000000903677c23 */ /* 0x100fe20008010065 */
[----:B------:R-:W-:Y:S01]  /*1f40*/  FFMA.FTZ R110, R8, UR9, R101 ;  /* 0x00000009086e7c23 */ /* 0x000fe20008010065 */
[----:B------:R-:W-:-:S02]  /*1f50*/  HADD2.F32 R76, -RZ, R57.H0_H0 ;  /* 0x20000039ff4c7230 */ /* 0x000fc40000004100 */
[----:B------:R-:W-:Y:S01]  /*1f60*/  FADD.FTZ R111, R10, -R111 ;  /* 0x8000006f0a6f7221 */ /* 0x000fe20000010000 */
[----:B------:R-:W-:Y:S02]  /*1f70*/  HADD2.F32 R77, -RZ, R57.H1_H1 ;  /* 0x30000039ff4d7230 */ /* 0x000fe40000004100 */
[----:B------:R-:W-:Y:S01]  /*1f80*/  FADD.FTZ R112, R9, -R112 ;  /* 0x8000007009707221 */ /* 0x000fe20000010000 */
[--C-:B------:R-:W-:Y:S01]  /*1f90*/  HADD2.F32 R74, -RZ, R56.reuse.H0_H0 ;  /* 0x20000038ff4a7230 */ /* 0x100fe20000004100 */
[----:B------:R-:W-:Y:S01]  /*1fa0*/  ISETP.GE.U32.AND P0, PT, R104, RZ, PT ;  /* 0x000000ff6800720c */ /* 0x000fe20003f06070 */
[----:B------:R-:W-:Y:S02]  /*1fb0*/  HADD2.F32 R75, -RZ, R56.H1_H1 ;  /* 0x30000038ff4b7230 */ /* 0x000fe40000004100 */
[----:B------:R-:W-:Y:S01]  /*1fc0*/  FADD.FTZ R103, R6, -R103 ;  /* 0x8000006706677221 */ /* 0x000fe20000010000 */
[----:B------:R-:W-:Y:S01]  /*1fd0*/  FADD.FTZ R110, R5, -R110 ;  /* 0x8000006e056e7221 */ /* 0x000fe20000010000 */
[----:B------:R-:W-:Y:S01]  /*1fe0*/  FMUL.FTZ R73, R73, UR28 ;  /* 0x0000001c49497c20 */ /* 0x000fe20008410000 */
[----:B------:R-:W-:Y:S01]  /*1ff0*/  FFMA.FTZ R76, R111, UR16, R76 ;  /* 0x000000106f4c7c23 */ /* 0x000fe2000801004c */
[----:B------:R-:W-:Y:S01]  /*2000*/  LOP3.LUT P1, RZ, R105, 0xff0000, RZ, 0xc0, !PT ;  /* 0x00ff000069ff7812 */ /* 0x000fe2000782c0ff */
[----:B------:R-:W-:Y:S01]  /*2010*/  FMUL.FTZ R79, R79, UR28 ;  /* 0x0000001c4f4f7c20 */ /* 0x000fe20008410000 */
[----:B------:R-:W-:Y:S01]  /*2020*/  FFMA.FTZ R77, R112, UR16, R77 ;  /* 0x00000010704d7c23 */ /* 0x000fe2000801004d */
[----:B------:R-:W-:Y:S01]  /*2030*/  ISETP.GE.U32.AND.EX P0, PT, R105, 0x1000000, PT, P0 ;  /* 0x010000006900780c */ /* 0x000fe20003f06100 */
[----:B------:R-:W-:Y:S01]  /*2040*/  FMUL.FTZ R78, R78, UR28 ;  /* 0x0000001c4e4e7c20 */ /* 0x000fe20008410000 */
[----:B------:R-:W-:Y:S01]  /*2050*/  FMUL.FTZ R72, R72, UR28 ;  /* 0x0000001c48487c20 */ /* 0x000fe20008410000 */
[----:B------:R-:W-:Y:S01]  /*2060*/  FFMA.FTZ R74, R103, UR16, R74 ;  /* 0x00000010674a7c23 */ /* 0x000fe2000801004a */
[----:B------:R-:W-:Y:S01]  /*2070*/  FFMA.FTZ R75, R110, UR16, R75 ;  /* 0x000000106e4b7c23 */ /* 0x000fe2000801004b */
[C---:B------:R-:W-:Y:S01]  /*2080*/  LOP3.LUT P2, RZ, R105.reuse, 0xff, RZ, 0xc0, !PT ;  /* 0x000000ff69ff7812 */ /* 0x040fe2000784c0ff */
        /* <DEDUP_REMOVED lines=11> */
[C---:B------:R-:W-:Y:S02]  /*2140*/  LOP3.LUT P2, RZ, R104.reuse, 0xff00, RZ, 0xc0, !PT ;  /* 0x0000ff0068ff7812 */ /* 0x040fe4000784c0ff */
[----:B------:R-:W-:Y:S02]  /*2150*/  LOP3.LUT P3, RZ, R104, 0xff, RZ, 0xc0, !PT ;  /* 0x000000ff68ff7812 */ /* 0x000fe4000786c0ff */
        /* <DEDUP_REMOVED lines=9> */
.L_x_416:
[--C-:B------:R-:W-:Y:S01]  /*21f0*/  FFMA.FTZ R68, R81, UR9, R101.reuse ;  /* 0x0000000951447c23 */ /* 0x100fe20008010065 */
[----:B-----5:R-:W-:Y:S02]  /*2200*/  HADD2.F32 R69, -RZ, R59.H0_H0 ;  /* 0x2000003bff457230 */ /* 0x020fe40000004100 */
[--C-:B------:R-:W-:Y:S01]  /*2210*/  FFMA.FTZ R74, R80, UR9, R101.reuse ;  /* 0x00000009504a7c23 */ /* 0x100fe20008010065 */
[--C-:B------:R-:W-:Y:S02]  /*2220*/  HADD2.F32 R73, -RZ, R58.reuse.H1_H1 ;  /* 0x3000003aff497230 */ /* 0x100fe40000004100 */
[----:B------:R-:W-:Y:S01]  /*2230*/  FADD.FTZ R68, R15, -R68 ;  /* 0x800000440f447221 */ /* 0x000fe20000010000 */
[----:B------:R-:W-:Y:S01]  /*2240*/  FFMA.FTZ R71, R11, UR9, R101 ;  /* 0x000000090b477c23 */ /* 0x000fe20008010065 */
[----:B------:R-:W-:Y:S02]  /*2250*/  HADD2.F32 R70, -RZ, R57.H0_H0 ;  /* 0x20000039ff467230 */ /* 0x000fe40000004100 */
[----:B------:R-:W-:Y:S01]  /*2260*/  FADD.FTZ R74, R13, -R74 ;  /* 0x8000004a0d4a7221 */ /* 0x000fe20000010000 */
[----:B------:R-:W-:Y:S01]  /*2270*/  FFMA.FTZ R68, R68, UR16, R69 ;  /* 0x0000001044447c23 */ /* 0x000fe20008010045 */
[--C-:B------:R-:W-:Y:S01]  /*2280*/  FFMA.FTZ R69, R7, UR9, R101.reuse ;  /* 0x0000000907457c23 */ /* 0x100fe20008010065 */
[----:B------:R-:W-:Y:S01]  /*2290*/  FFMA.FTZ R75, R84, UR9, R101 ;  /* 0x00000009544b7c23 */ /* 0x000fe20008010065 */
[----:B------:R-:W-:-:S02]  /*22a0*/  HADD2.F32 R72, -RZ, R58.H0_H0 ;  /* 0x2000003aff487230 */ /* 0x000fc40000004100 */
[----:B------:R-:W-:Y:S01]  /*22b0*/  FADD.FTZ R71, R14, -R71 ;  /* 0x800000470e477221 */ /* 0x000fe20000010000 */
[----:B------:R-:W-:Y:S01]  /*22c0*/  FADD.FTZ R69, R10, -R69 ;  /* 0x800000450a457221 */ /* 0x000fe20000010000 */
[----:B------:R-:W-:Y:S01]  /*22d0*/  FFMA.FTZ R110, R74, UR16, R73 ;  /* 0x000000104a6e7c23 */ /* 0x000fe20008010049 */
[----:B------:R-:W-:Y:S02]  /*22e0*/  HADD2.F32 R76, -RZ, R59.H1_H1 ;  /* 0x3000003bff4c7230 */ /* 0x000fe40000004100 */
[----:B------:R-:W-:Y:S01]  /*22f0*/  FADD.FTZ R75, R82, -R75 ;  /* 0x8000004b524b7221 */ /* 0x000fe20000010000 */
[----:B------:R-:W-:Y:S01]  /*2300*/  FFMA.FTZ R73, R69, UR16, R70 ;  /* 0x0000001045497c23 */ /* 0x000fe20008010046 */
[--C-:B------:R-:W-:Y:S01]  /*2310*/  FFMA.FTZ R69, R3, UR9, R101.reuse ;  /* 0x0000000903457c23 */ /* 0x100fe20008010065 */
[----:B------:R-:W-:Y:S01]  /*2320*/  FFMA.FTZ R77, R71, UR16, R72 ;  /* 0x00000010474d7c23 */ /* 0x000fe20008010048 */
[----:B------:R-:W-:Y:S01]  /*2330*/  FFMA.FTZ R74, R12, UR9, R101 ;  /* 0x000000090c4a7c23 */ /* 0x000fe20008010065 */
[----:B------:R-:W-:-:S02]  /*2340*/  HADD2.F32 R70, -RZ, R56.H0_H0 ;  /* 0x20000038ff467230 */ /* 0x000fc40000004100 */
[----:B------:R-:W-:Y:S01]  /*2350*/  FFMA.FTZ R72, R8, UR9, R101 ;  /* 0x0000000908487c23 */ /* 0x000fe20008010065 */
[----:B------:R-:W-:Y:S01]  /*2360*/  FADD.FTZ R69, R6, -R69 ;  /* 0x8000004506457221 */ /* 0x000fe20000010000 */
[----:B------:R-:W-:Y:S01]  /*2370*/  FFMA.FTZ R79, R75, UR16, R76 ;  /* 0x000000104b4f7c23 */ /* 0x000fe2000801004c */
[----:B------:R-:W-:Y:S02]  /*2380*/  HADD2.F32 R76, -RZ, R57.H1_H1 ;  /* 0x30000039ff4c7230 */ /* 0x000fe40000004100 */
[----:B------:R-:W-:Y:S01]  /*2390*/  FADD.FTZ R75, R9, -R74 ;  /* 0x8000004a094b7221 */ /* 0x000fe20000010000 */
[----:B------:R-:W-:Y:S01]  /*23a0*/  ISETP.GE.U32.AND P0, PT, R104, RZ, PT ;  /* 0x000000ff6800720c */ /* 0x000fe20003f06070 */
[----:B------:R-:W-:Y:S02]  /*23b0*/  HADD2.F32 R74, -RZ, R56.H1_H1 ;  /* 0x30000038ff4a7230 */ /* 0x000fe40000004100 */
[----:B------:R-:W-:Y:S01]  /*23c0*/  FADD.FTZ R71, R5, -R72 ;  /* 0x8000004805477221 */ /* 0x000fe20000010000 */
[----:B------:R-:W-:Y:S01]  /*23d0*/  FFMA.FTZ R72, R69, UR16, R70 ;  /* 0x0000001045487c23 */ /* 0x000fe20008010046 */
[----:B------:R-:W-:Y:S01]  /*23e0*/  FMUL.FTZ R70, R79, UR28 ;  /* 0x0000001c4f467c20 */ /* 0x000fe20008410000 */
[----:B------:R-:W-:Y:S01]  /*23f0*/  ISETP.GE.U32.AND.EX P0, PT, R105, 0x1000000, PT, P0 ;  /* 0x010000006900780c */ /* 0x000fe20003f06100 */
[----:B------:R-:W-:Y:S01]  /*2400*/  FFMA.FTZ R76, R75, UR16, R76 ;  /* 0x000000104b4c7c23 */ /* 0x000fe2000801004c */
[----:B------:R-:W-:Y:S01]  /*2410*/  FFMA.FTZ R75, R71, UR16, R74 ;  /* 0x00000010474b7c23 */ /* 0x000fe2000801004a */
[----:B------:R-:W-:Y:S01]  /*2420*/  F2FP.F16.F32.PACK_AB R71, R79, R68 ;  /* 0x000000444f47723e */ /* 0x000fe200000000ff */
[----:B------:R-:W-:Y:S01]  /*2430*/  FMUL.FTZ R69, R68, UR28 ;  /* 0x0000001c44457c20 */ /* 0x000fe20008410000 */
[----:B------:R-:W-:Y:S01]  /*2440*/  FMUL.FTZ R68, R77, UR28 ;  /* 0x0000001c4d447c20 */ /* 0x000fe20008410000 */
[----:B------:R-:W-:Y:S01]  /*2450*/  FSEL R112, R70, RZ, P0 ;  /* 0x000000ff46707208 */ /* 0x000fe20000000000 */
[----:B------:R-:W-:Y:S01]  /*2460*/  FMUL.FTZ R74, R73, UR28 ;  /* 0x0000001c494a7c20 */ /* 0x000fe20008410000 */
[----:B------:R-:W-:-:S02]  /*2470*/  LOP3.LUT P1, RZ, R105, 0xff0000, RZ, 0xc0, !PT ;  /* 0x00ff000069ff7812 */ /* 0x000fc4000782c0ff */
[C---:B------:R-:W-:Y:S02]  /*2480*/  LOP3.LUT P2, RZ, R105.reuse, 0xff, RZ, 0xc0, !PT ;  /* 0x000000ff69ff7812 */ /* 0x040fe4000784c0ff */
[C---:B------:R-:W-:Y:S01]  /*2490*/  F2FP.F16.F32.PACK_AB R70, R110.reuse, R77 ;  /* 0x0000004d6e46723e */ /* 0x040fe200000000ff */
[----:B------:R-:W-:Y:S01]  /*24a0*/  FMUL.FTZ R110, R110, UR28 ;  /* 0x0000001c6e6e7c20 */ /* 0x000fe20008410000 */
[----:B------:R-:W-:Y:S01]  /*24b0*/  LOP3.LUT P3, RZ, R105, 0xff00, RZ, 0xc0, !PT ;  /* 0x0000ff0069ff7812 */ /* 0x000fe2000786c0ff */
[----:B------:R-:W-:Y:S01]  /*24c0*/  FMUL.FTZ R77, R76, UR28 ;  /* 0x0000001c4c4d7c20 */ /* 0x000fe20008410000 */
[----:B------:R-:W-:Y:S02]  /*24d0*/  FSEL R111, R69, RZ, P1 ;  /* 0x000000ff456f7208 */ /* 0x000fe40000800000 */
[----:B------:R-:W-:Y:S02]  /*24e0*/  FSEL R78, R68, RZ, P2 ;  /* 0x000000ff444e7208 */ /* 0x000fe40001000000 */
[----:B------:R-:W-:Y:S01]  /*24f0*/  F2FP.F16.F32.PACK_AB R69, R76, R73 ;  /* 0x000000494c45723e */ /* 0x000fe200000000ff */
[----:B------:R-:W-:Y:S01]  /*2500*/  FMUL.FTZ R73, R72, UR28 ;  /* 0x0000001c48497c20 */ /* 0x000fe20008410000 */
[C---:B------:R-:W-:Y:S01]  /*2510*/  F2FP.F16.F32.PACK_AB R68, R75.reuse, R72 ;  /* 0x000000484b44723e */ /* 0x040fe200000000ff */
[----:B------:R-:W-:Y:S01]  /*2520*/  FMUL.FTZ R75, R75, UR28 ;  /* 0x0000001c4b4b7c20 */ /* 0x000fe20008410000 */
[----:B------:R-:W-:-:S02]  /*2530*/  LOP3.LUT P1, RZ, R104, 0xff000000, RZ, 0xc0, !PT ;  /* 0xff00000068ff7812 */ /* 0x000fc4000782c0ff */
        /* <DEDUP_REMOVED lines=13> */
.L_x_412:
        /* <DEDUP_REMOVED lines=21> */
[----:B------:R-:W-:Y:S01]  /*2760*/  FMUL.FTZ R72, R65, UR28 ;  /* 0x0000001c41487c20 */ /* 0x000fe20008410000 */
[----:B------:R-:W-:Y:S01]  /*2770*/  FFMA.FTZ R65, R11, UR9, R101 ;  /* 0x000000090b417c23 */ /* 0x000fe20008010065 */
[----:B------:R-:W-:Y:S01]  /*2780*/  LOP3.LUT P2, RZ, R105, 0xff, RZ, 0xc0, !PT ;  /* 0x000000ff69ff7812 */ /* 0x000fe2000784c0ff */
[----:B------:R-:W-:Y:S01]  /*2790*/  FMUL.FTZ R73, R73, UR28 ;  /* 0x0000001c49497c20 */ /* 0x000fe20008410000 */
[----:B------:R-:W-:Y:S01]  /*27a0*/  FSEL R67, R66, RZ, P1 ;  /* 0x000000ff42437208 */ /* 0x000fe20000800000 */
[----:B------:R-:W-:Y:S01]  /*27b0*/  FADD.FTZ R65, R14, -R65 ;  /* 0x800000410e417221 */ /* 0x000fe20000010000 */
[----:B------:R-:W-:-:S02]  /*27c0*/  FSEL R64, R72, RZ, P0 ;  /* 0x000000ff48407208 */ /* 0x000fc40000000000 */
[----:B------:R-:W-:Y:S01]  /*27d0*/  ISETP.GE.U32.AND P0, PT, R104, RZ, PT ;  /* 0x000000ff6800720c */ /* 0x000fe20003f06070 */
[----:B------:R-:W-:Y:S01]  /*27e0*/  FMUL.FTZ R65, R65, UR16 ;  /* 0x0000001041417c20 */ /* 0x000fe20008410000 */
[----:B------:R-:W-:Y:S01]  /*27f0*/  F2FP.F16.F32.PACK_AB R67, R64, R67 ;  /* 0x000000434043723e */ /* 0x000fe200000000ff */
[----:B------:R-:W-:Y:S01]  /*2800*/  FFMA.FTZ R64, R80, UR9, R101 ;  /* 0x0000000950407c23 */ /* 0x000fe20008010065 */
[----:B------:R-:W-:Y:S01]  /*2810*/  LOP3.LUT P1, RZ, R105, 0xff0000, RZ, 0xc0, !PT ;  /* 0x00ff000069ff7812 */ /* 0x000fe2000782c0ff */
[----:B------:R-:W-:Y:S01]  /*2820*/  FMUL.FTZ R65, R65, UR28 ;  /* 0x0000001c41417c20 */ /* 0x000fe20008410000 */
[----:B------:R-:W-:Y:S01]  /*2830*/  ISETP.GE.U32.AND.EX P0, PT, R105, 0x1000000, PT, P0 ;  /* 0x010000006900780c */ /* 0x000fe20003f06100 */
[----:B------:R-:W-:Y:S01]  /*2840*/  FADD.FTZ R64, R13, -R64 ;  /* 0x800000400d407221 */ /* 0x000fe20000010000 */
[----:B------:R-:W-:Y:S02]  /*2850*/  LOP3.LUT P3, RZ, R109, 0xff, RZ, 0xc0, !PT ;  /* 0x000000ff6dff7812 */ /* 0x000fe4000786c0ff */
[----:B------:R-:W-:Y:S01]  /*2860*/  FSEL R75, R66, RZ, P1 ;  /* 0x000000ff424b7208 */ /* 0x000fe20000800000 */
[----:B------:R-:W-:Y:S01]  /*2870*/  FMUL.FTZ R64, R64, UR16 ;  /* 0x0000001040407c20 */ /* 0x000fe20008410000 */
[----:B------:R-:W-:-:S02]  /*2880*/  FSEL R72, R72, RZ, P0 ;  /* 0x000000ff48487208 */ /* 0x000fc40000000000 */
[----:B------:R-:W-:Y:S01]  /*2890*/  LOP3.LUT P1, RZ, R109, 0xff00, RZ, 0xc0, !PT ;  /* 0x0000ff006dff7812 */ /* 0x000fe2000782c0ff */
[----:B------:R-:W-:Y:S01]  /*28a0*/  FMUL.FTZ R64, R64, UR28 ;  /* 0x0000001c40407c20 */ /* 0x000fe20008410000 */
[----:B------:R-:W-:Y:S02]  /*28b0*/  LOP3.LUT P0, RZ, R105, 0xff00, RZ, 0xc0, !PT ;  /* 0x0000ff0069ff7812 */ /* 0x000fe4000780c0ff */
[C---:B------:R-:W-:Y:S02]  /*28c0*/  FSEL R74, R65.reuse, RZ, P2 ;  /* 0x000000ff414a7208 */ /* 0x040fe40001000000 */
[----:B------:R-:W-:Y:S02]  /*28d0*/  FSEL R66, R65, RZ, P3 ;  /* 0x000000ff41427208 */ /* 0x000fe40001800000 */
[----:B------:R-:W-:Y:S01]  /*28e0*/  F2FP.F16.F32.PACK_AB R75, R72, R75 ;  /* 0x0000004b484b723e */ /* 0x000fe200000000ff */
[----:B------:R-:W-:Y:S01]  /*28f0*/  FFMA.FTZ R72, R12, UR9, R101 ;  /* 0x000000090c487c23 */ /* 0x000fe20008010065 */
[----:B------:R-:W-:-:S02]  /*2900*/  FSEL R65, R64, RZ, P1 ;  /* 0x000000ff40417208 */ /* 0x000fc40000800000 */
[----:B------:R-:W-:Y:S01]  /*2910*/  FSEL R77, R64, RZ, P0 ;  /* 0x000000ff404d7208 */ /* 0x000fe20000000000 */
[--C-:B------:R-:W-:Y:S01]  /*2920*/  FFMA.FTZ R64, R8, UR9, R101.reuse ;  /* 0x0000000908407c23 */ /* 0x100fe20008010065 */
[----:B------:R-:W-:Y:S01]  /*2930*/  F2FP.F16.F32.PACK_AB R66, R65, R66 ;  /* 0x000000424142723e */ /* 0x000fe200000000ff */
[----:B------:R-:W-:Y:S01]  /*2940*/  FADD.FTZ R76, R9, -R72 ;  /* 0x80000048094c7221 */ /* 0x000fe20000010000 */
[----:B------:R-:W-:Y:S01]  /*2950*/  FFMA.FTZ R65, R3, UR9, R101 ;  /* 0x0000000903417c23 */ /* 0x000fe20008010065 */
[----:B------:R-:W-:Y:S01]  /*2960*/  FADD.FTZ R72, R5, -R64 ;  /* 0x8000004005487221 */ /* 0x000fe20000010000 */
[----:B------:R-:W-:Y:S01]  /*2970*/  LOP3.LUT P0, RZ, R104, 0xff0000, RZ, 0xc0, !PT ;  /* 0x00ff000068ff7812 */ /* 0x000fe2000780c0ff */
[----:B------:R-:W-:Y:S01]  /*2980*/  FMUL.FTZ R76, R76, UR16 ;  /* 0x000000104c4c7c20 */ /* 0x000fe20008410000 */
[----:B------:R-:W-:Y:S01]  /*2990*/  FADD.FTZ R64, R6, -R65 ;  /* 0x8000004106407221 */ /* 0x000fe20000010000 */
[----:B------:R-:W-:Y:S01]  /*29a0*/  LOP3.LUT P1, RZ, R108, 0xff0000, RZ, 0xc0, !PT ;  /* 0x00ff00006cff7812 */ /* 0x000fe2000782c0ff */
[----:B------:R-:W-:Y:S01]  /*29b0*/  FMUL.FTZ R72, R72, UR16 ;  /* 0x0000001048487c20 */ /* 0x000fe20008410000 */
[----:B------:R-:W-:Y:S01]  /*29c0*/  FMUL.FTZ R76, R76, UR28 ;  /* 0x0000001c4c4c7c20 */ /* 0x000fe20008410000 */
[----:B------:R-:W-:Y:S01]  /*29d0*/  LOP3.LUT P3, RZ, R104, 0xff000000, RZ, 0xc0, !PT ;  /* 0xff00000068ff7812 */ /* 0x000fe2000786c0ff */
[----:B------:R-:W-:Y:S01]  /*29e0*/  FMUL.FTZ R64, R64, UR16 ;  /* 0x0000001040407c20 */ /* 0x000fe20008410000 */
[----:B------:R-:W-:-:S02]  /*29f0*/  LOP3.LUT P2, RZ, R108, 0xff000000, RZ, 0xc0, !PT ;  /* 0xff0000006cff7812 */ /* 0x000fc4000784c0ff */
[----:B------:R-:W-:Y:S01]  /*2a00*/  F2FP.F16.F32.PACK_AB R74, R77, R74 ;  /* 0x0000004a4d4a723e */ /* 0x000fe200000000ff */
[----:B------:R-:W-:Y:S01]  /*2a10*/  FMUL.FTZ R77, R72, UR28 ;  /* 0x0000001c484d7c20 */ /* 0x000fe20008410000 */
[C---:B------:R-:W-:Y:S02]  /*2a20*/  FSEL R78, R73.reuse, RZ, P0 ;  /* 0x000000ff494e7208 */ /* 0x040fe40000000000 */
[----:B------:R-:W-:Y:S01]  /*2a30*/  FSEL R65, R73, RZ, P1 ;  /* 0x000000ff49417208 */ /* 0x000fe20000800000 */
[----:B------:R-:W-:Y:S01]  /*2a40*/  FMUL.FTZ R73, R64, UR28 ;  /* 0x0000001c40497c20 */ /* 0x000fe20008410000 */
[----:B------:R-:W-:Y:S02]  /*2a50*/  LOP3.LUT P0, RZ, R104, 0xff00, RZ, 0xc0, !PT ;  /* 0x0000ff0068ff7812 */ /* 0x000fe4000780c0ff */
[C---:B------:R-:W-:Y:S02]  /*2a60*/  FSEL R103, R76.reuse, RZ, P3 ;  /* 0x000000ff4c677208 */ /* 0x040fe40001800000 */
[----:B------:R-:W-:-:S02]  /*2a70*/  FSEL R72, R76, RZ, P2 ;  /* 0x000000ff4c487208 */ /* 0x000fc40001000000 */
[C---:B------:R-:W-:Y:S02]  /*2a80*/  LOP3.LUT P1, RZ, R108.reuse, 0xff00, RZ, 0xc0, !PT ;  /* 0x0000ff006cff7812 */ /* 0x040fe4000782c0ff */
        /* <DEDUP_REMOVED lines=11> */
.L_x_418:
        /* <DEDUP_REMOVED lines=17> */
[----:B------:R-:W-:Y:S01]  /*2c50*/  ISETP.GE.U32.AND P0, PT, R104, RZ, PT ;  /* 0x000000ff6800720c */ /* 0x000fe20003f06070 */
[----:B------:R-:W-:Y:S01]  /*2c60*/  FADD.FTZ R64, R13, -R64 ;  /* 0x800000400d407221 */ /* 0x000fe20000010000 */
[----:B------:R-:W-:Y:S01]  /*2c70*/  F2FP.F16.F32.PACK_AB R67, R66, R67 ;  /* 0x000000434243723e */ /* 0x000fe200000000ff */
[----:B------:R-:W-:Y:S01]  /*2c80*/  FMUL.FTZ R65, R65, UR16 ;  /* 0x0000001041417c20 */ /* 0x000fe20008410000 */
[C---:B------:R-:W-:Y:S01]  /*2c90*/  LOP3.LUT P3, RZ, R105.reuse, 0xff0000, RZ, 0xc0, !PT ;  /* 0x00ff000069ff7812 */ /* 0x040fe2000786c0ff */
[----:B------:R-:W-:Y:S01]  /*2ca0*/  FMUL.FTZ R66, R64, UR16 ;  /* 0x0000001040427c20 */ /* 0x000fe20008410000 */
[----:B------:R-:W-:Y:S01]  /*2cb0*/  ISETP.GE.U32.AND.EX P0, PT, R105, 0x1000000, PT, P0 ;  /* 0x010000006900780c */ /* 0x000fe20003f06100 */
[----:B------:R-:W-:Y:S01]  /*2cc0*/  FMUL.FTZ R64, R65, UR28 ;  /* 0x0000001c41407c20 */ /* 0x000fe20008410000 */
[----:B------:R-:W-:Y:S01]  /*2cd0*/  FSEL R75, R68, RZ, P3 ;  /* 0x000000ff444b7208 */ /* 0x000fe20001800000 */
[----:B------:R-:W-:Y:S01]  /*2ce0*/  FMUL.FTZ R68, R66, UR28 ;  /* 0x0000001c42447c20 */ /* 0x000fe20008410000 */
[----:B------:R-:W-:-:S02]  /*2cf0*/  FSEL R72, R69, RZ, P0 ;  /* 0x000000ff45487208 */ /* 0x000fc40000000000 */
[----:B------:R-:W-:Y:S02]  /*2d00*/  LOP3.LUT P2, RZ, R105, 0xff, RZ, 0xc0, !PT ;  /* 0x000000ff69ff7812 */ /* 0x000fe4000784c0ff */
[----:B------:R-:W-:Y:S02]  /*2d10*/  LOP3.LUT P1, RZ, R109, 0xff, RZ, 0xc0, !PT ;  /* 0x000000ff6dff7812 */ /* 0x000fe4000782c0ff */
[----:B------:R-:W-:Y:S01]  /*2d20*/  F2FP.F16.F32.PACK_AB R70, R66, R65 ;  /* 0x000000414246723e */ /* 0x000fe200000000ff */
[----:B------:R-:W-:Y:S01]  /*2d30*/  FFMA.FTZ R65, R7, UR9, R101 ;  /* 0x0000000907417c23 */ /* 0x000fe20008010065 */
[----:B------:R-:W-:Y:S02]  /*2d40*/  LOP3.LUT P0, RZ, R105, 0xff00, RZ, 0xc0, !PT ;  /* 0x0000ff0069ff7812 */ /* 0x000fe4000780c0ff */
[----:B------:R-:W-:Y:S01]  /*2d50*/  FSEL R66, R64, RZ, P1 ;  /* 0x000000ff40427208 */ /* 0x000fe20000800000 */
[----:B------:R-:W-:Y:S01]  /*2d60*/  FADD.FTZ R65, R10, -R65 ;  /* 0x800000410a417221 */ /* 0x000fe20000010000 */
[----:B------:R-:W-:Y:S01]  /*2d70*/  FSEL R74, R64, RZ, P2 ;  /* 0x000000ff404a7208 */ /* 0x000fe20001000000 */
[----:B------:R-:W-:Y:S01]  /*2d80*/  FFMA.FTZ R64, R12, UR9, R101 ;  /* 0x000000090c407c23 */ /* 0x000fe20008010065 */
[----:B------:R-:W-:-:S02]  /*2d90*/  FSEL R69, R68, RZ, P0 ;  /* 0x000000ff44457208 */ /* 0x000fc40000000000 */
[----:B------:R-:W-:Y:S01]  /*2da0*/  F2FP.F16.F32.PACK_AB R75, R72, R75 ;  /* 0x0000004b484b723e */ /* 0x000fe200000000ff */
[----:B------:R-:W-:Y:S01]  /*2db0*/  FADD.FTZ R72, R9, -R64 ;  /* 0x8000004009487221 */ /* 0x000fe20000010000 */
[----:B------:R-:W-:Y:S01]  /*2dc0*/  F2FP.F16.F32.PACK_AB R74, R69, R74 ;  /* 0x0000004a454a723e */ /* 0x000fe200000000ff */
[----:B------:R-:W-:Y:S01]  /*2dd0*/  FMUL.FTZ R69, R65, UR16 ;  /* 0x0000001041457c20 */ /* 0x000fe20008410000 */
[--C-:B------:R-:W-:Y:S01]  /*2de0*/  FFMA.FTZ R64, R8, UR9, R101.reuse ;  /* 0x0000000908407c23 */ /* 0x100fe20008010065 */
[----:B------:R-:W-:Y:S01]  /*2df0*/  FFMA.FTZ R65, R3, UR9, R101 ;  /* 0x0000000903417c23 */ /* 0x000fe20008010065 */
[----:B------:R-:W-:Y:S01]  /*2e00*/  LOP3.LUT P3, RZ, R109, 0xff00, RZ, 0xc0, !PT ;  /* 0x0000ff006dff7812 */ /* 0x000fe2000786c0ff */
[----:B------:R-:W-:Y:S01]  /*2e10*/  FMUL.FTZ R72, R72, UR16 ;  /* 0x0000001048487c20 */ /* 0x000fe20008410000 */
[----:B------:R-:W-:Y:S01]  /*2e20*/  FADD.FTZ R64, R5, -R64 ;  /* 0x8000004005407221 */ /* 0x000fe20000010000 */
[----:B------:R-:W-:Y:S01]  /*2e30*/  FADD.FTZ R65, R6, -R65 ;  /* 0x8000004106417221 */ /* 0x000fe20000010000 */
[----:B------:R-:W-:Y:S01]  /*2e40*/  FSEL R73, R68, RZ, P3 ;  /* 0x000000ff44497208 */ /* 0x000fe20001800000 */
[----:B------:R-:W-:Y:S01]  /*2e50*/  FMUL.FTZ R68, R69, UR28 ;  /* 0x0000001c45447c20 */ /* 0x000fe20008410000 */
[----:B------:R-:W-:Y:S01]  /*2e60*/  LOP3.LUT P0, RZ, R104, 0xff0000, RZ, 0xc0, !PT ;  /* 0x00ff000068ff7812 */ /* 0x000fe2000780c0ff */
[----:B------:R-:W-:Y:S01]  /*2e70*/  FMUL.FTZ R64, R64, UR16 ;  /* 0x0000001040407c20 */ /* 0x000fe20008410000 */
[----:B------:R-:W-:Y:S01]  /*2e80*/  LOP3.LUT P1, RZ, R108, 0xff0000, RZ, 0xc0, !PT ;  /* 0x00ff00006cff7812 */ /* 0x000fe2000782c0ff */
[----:B------:R-:W-:Y:S01]  /*2e90*/  FMUL.FTZ R65, R65, UR16 ;  /* 0x0000001041417c20 */ /* 0x000fe20008410000 */
[----:B------:R-:W-:Y:S01]  /*2ea0*/  FMUL.FTZ R77, R72, UR28 ;  /* 0x0000001c484d7c20 */ /* 0x000fe20008410000 */
[----:B------:R-:W-:-:S02]  /*2eb0*/  LOP3.LUT P3, RZ, R104, 0xff000000, RZ, 0xc0, !PT ;  /* 0xff00000068ff7812 */ /* 0x000fc4000786c0ff */
[----:B------:R-:W-:Y:S02]  /*2ec0*/  LOP3.LUT P2, RZ, R108, 0xff000000, RZ, 0xc0, !PT ;  /* 0xff0000006cff7812 */ /* 0x000fe4000784c0ff */
[----:B------:R-:W-:Y:S02]  /*2ed0*/  F2FP.F16.F32.PACK_AB R66, R73, R66 ;  /* 0x000000424942723e */ /* 0x000fe400000000ff */
[----:B------:R-:W-:Y:S02]  /*2ee0*/  FSEL R73, R68, RZ, P0 ;  /* 0x000000ff44497208 */ /* 0x000fe40000000000 */
[----:B------:R-:W-:Y:S01]  /*2ef0*/  F2FP.F16.F32.PACK_AB R69, R72, R69 ;  /* 0x000000454845723e */ /* 0x000fe200000000ff */
[----:B------:R-:W-:Y:S01]  /*2f00*/  FMUL.FTZ R72, R64, UR28 ;  /* 0x0000001c40487c20 */ /* 0x000fe20008410000 */
[----:B------:R-:W-:Y:S02]  /*2f10*/  FSEL R76, R68, RZ, P1 ;  /* 0x000000ff444c7208 */ /* 0x000fe40000800000 */
[----:B------:R-:W-:Y:S01]  /*2f20*/  F2FP.F16.F32.PACK_AB R68, R64, R65 ;  /* 0x000000414044723e */ /* 0x000fe200000000ff */
[----:B------:R-:W-:Y:S01]  /*2f30*/  FMUL.FTZ R65, R65, UR28 ;  /* 0x0000001c41417c20 */ /* 0x000fe20008410000 */
[----:B------:R-:W-:-:S02]  /*2f40*/  LOP3.LUT P0, RZ, R104, 0xff00, RZ, 0xc0, !PT ;  /* 0x0000ff0068ff7812 */ /* 0x000fc4000780c0ff */
[C---:B------:R-:W-:Y:S02]  /*2f50*/  LOP3.LUT P1, RZ, R108.reuse, 0xff00, RZ, 0xc0, !PT ;  /* 0x0000ff006cff7812 */ /* 0x040fe4000782c0ff */
[C---:B------:R-:W-:Y:S02]  /*2f60*/  FSEL R78, R77.reuse, RZ, P3 ;  /* 0x000000ff4d4e7208 */ /* 0x040fe40001800000 */
[----:B------:R-:W-:Y:S02]  /*2f70*/  FSEL R103, R77, RZ, P2 ;  /* 0x000000ff4d677208 */ /* 0x000fe40001000000 */
[----:B------:R-:W-:Y:S02]  /*2f80*/  LOP3.LUT P3, RZ, R108, 0xff, RZ, 0xc0, !PT ;  /* 0x000000ff6cff7812 */ /* 0x000fe4000786c0ff */
[----:B------:R-:W-:Y:S02]  /*2f90*/  LOP3.LUT P2, RZ, R104, 0xff, RZ, 0xc0, !PT ;  /* 0x000000ff68ff7812 */ /* 0x000fe4000784c0ff */
        /* <DEDUP_REMOVED lines=9> */
.L_x_417:
        /* <DEDUP_REMOVED lines=10> */
[----:B------:R-:W-:Y:S02]  /*30d0*/  HADD2.F32 R64, -RZ, R58.H0_H0 ;  /* 0x2000003aff407230 */ /* 0x000fe40000004100 */
[----:B------:R-:W-:Y:S01]  /*30e0*/  FADD.FTZ R75, R82, -R75 ;  /* 0x8000004b524b7221 */ /* 0x000fe20000010000 */
[----:B------:R-:W-:Y:S01]  /*30f0*/  FADD.FTZ R65, R14, -R65 ;  /* 0x800000410e417221 */ /* 0x000fe20000010000 */
[----:B------:R-:W-:-:S02]  /*3100*/  HADD2.F32 R73, -RZ, R59.H0_H0 ;  /* 0x2000003bff497230 */ /* 0x000fc40000004100 */
[----:B------:R-:W-:Y:S01]  /*3110*/  FADD.FTZ R72, R15, -R72 ;  /* 0x800000480f487221 */ /* 0x000fe20000010000 */
[----:B------:R-:W-:Y:S02]  /*3120*/  HADD2.F32 R67, -RZ, R58.H1_H1 ;  /* 0x3000003aff437230 */ /* 0x000fe40000004100 */
[----:B------:R-:W-:Y:S01]  /*3130*/  FADD.FTZ R66, R13, -R66 ;  /* 0x800000420d427221 */ /* 0x000fe20000010000 */
[----:B------:R-:W-:Y:S01]  /*3140*/  FFMA.FTZ R110, R75, UR16, R74 ;  /* 0x000000104b6e7c23 */ /* 0x000fe2000801004a */
[----:B------:R-:W-:Y:S01]  /*3150*/  FFMA.FTZ R78, R65, UR16, R64 ;  /* 0x00000010414e7c23 */ /* 0x000fe20008010040 */
[--C-:B------:R-:W-:Y:S01]  /*3160*/  FFMA.FTZ R75, R7, UR9, R101.reuse ;  /* 0x00000009074b7c23 */ /* 0x100fe20008010065 */
[----:B------:R-:W-:Y:S01]  /*3170*/  FFMA.FTZ R64, R12, UR9, R101 ;  /* 0x000000090c407c23 */ /* 0x000fe20008010065 */
[----:B------:R-:W-:Y:S01]  /*3180*/  ISETP.GE.U32.AND P0, PT, R104, RZ, PT ;  /* 0x000000ff6800720c */ /* 0x000fe20003f06070 */
[----:B------:R-:W-:Y:S01]  /*3190*/  FFMA.FTZ R103, R72, UR16, R73 ;  /* 0x0000001048677c23 */ /* 0x000fe20008010049 */
[----:B------:R-:W-:Y:S01]  /*31a0*/  FFMA.FTZ R65, R3, UR9, R101 ;  /* 0x0000000903417c23 */ /* 0x000fe20008010065 */
[----:B------:R-:W-:Y:S01]  /*31b0*/  ISETP.GE.U32.AND P1, PT, R108, RZ, PT ;  /* 0x000000ff6c00720c */ /* 0x000fe20003f26070 */
[----:B------:R-:W-:Y:S01]  /*31c0*/  FFMA.FTZ R79, R66, UR16, R67 ;  /* 0x00000010424f7c23 */ /* 0x000fe20008010043 */
[----:B------:R-:W-:-:S02]  /*31d0*/  HADD2.F32 R72, -RZ, R57.H0_H0 ;  /* 0x20000039ff487230 */ /* 0x000fc40000004100 */
[----:B------:R-:W-:Y:S01]  /*31e0*/  FMUL.FTZ R110, R110, UR28 ;  /* 0x0000001c6e6e7c20 */ /* 0x000fe20008410000 */
[--C-:B------:R-:W-:Y:S02]  /*31f0*/  HADD2.F32 R67, -RZ, R56.reuse.H0_H0 ;  /* 0x20000038ff437230 */ /* 0x100fe40000004100 */
[----:B------:R-:W-:Y:S01]  /*3200*/  FFMA.FTZ R66, R8, UR9, R101 ;  /* 0x0000000908427c23 */ /* 0x000fe20008010065 */
[----:B------:R-:W-:Y:S01]  /*3210*/  FADD.FTZ R75, R10, -R75 ;  /* 0x8000004b0a4b7221 */ /* 0x000fe20000010000 */
[----:B------:R-:W-:Y:S01]  /*3220*/  FADD.FTZ R74, R9, -R64 ;  /* 0x80000040094a7221 */ /* 0x000fe20000010000 */
[----:B------:R-:W-:Y:S01]  /*3230*/  ISETP.GE.U32.AND.EX P0, PT, R105, 0x1000000, PT, P0 ;  /* 0x010000006900780c */ /* 0x000fe20003f06100 */
[----:B------:R-:W-:Y:S01]  /*3240*/  FADD.FTZ R64, R6, -R65 ;  /* 0x8000004106407221 */ /* 0x000fe20000010000 */
[----:B------:R-:W-:Y:S01]  /*3250*/  FMUL.FTZ R103, R103, UR28 ;  /* 0x0000001c67677c20 */ /* 0x000fe20008410000 */
[----:B------:R-:W-:Y:S01]  /*3260*/  ISETP.GE.U32.AND.EX P1, PT, R109, 0x1000000, PT, P1 ;  /* 0x010000006d00780c */ /* 0x000fe20003f26110 */
[----:B------:R-:W-:Y:S01]  /*3270*/  HADD2.F32 R77, -RZ, R57.H1_H1 ;  /* 0x30000039ff4d7230 */ /* 0x000fe20000004100 */
[----:B------:R-:W-:Y:S01]  /*3280*/  LOP3.LUT P2, RZ, R105, 0xff0000, RZ, 0xc0, !PT ;  /* 0x00ff000069ff7812 */ /* 0x000fe2000784c0ff */
[----:B------:R-:W-:Y:S01]  /*3290*/  HADD2.F32 R73, -RZ, R56.H1_H1 ;  /* 0x30000038ff497230 */ /* 0x000fe20000004100 */
[----:B------:R-:W-:Y:S01]  /*32a0*/  LOP3.LUT P3, RZ, R109, 0xff0000, RZ, 0xc0, !PT ;  /* 0x00ff00006dff7812 */ /* 0x000fe2000786c0ff */
[----:B------:R-:W-:Y:S01]  /*32b0*/  FADD.FTZ R66, R5, -R66 ;  /* 0x8000004205427221 */ /* 0x000fe20000010000 */
[----:B------:R-:W-:Y:S01]  /*32c0*/  FFMA.FTZ R65, R75, UR16, R72 ;  /* 0x000000104b417c23 */ /* 0x000fe20008010048 */
[----:B------:R-:W-:Y:S01]  /*32d0*/  FSEL R112, R110, RZ, P0 ;  /* 0x000000ff6e707208 */ /* 0x000fe20000000000 */
[----:B------:R-:W-:Y:S01]  /*32e0*/  FMUL.FTZ R79, R79, UR28 ;  /* 0x0000001c4f4f7c20 */ /* 0x000fe20008410000 */
[----:B------:R-:W-:Y:S01]  /*32f0*/  FFMA.FTZ R64, R64, UR16, R67 ;  /* 0x0000001040407c23 */ /* 0x000fe20008010043 */
[----:B------:R-:W-:Y:S01]  /*3300*/  LOP3.LUT P0, RZ, R109, 0xff00, RZ, 0xc0, !PT ;  /* 0x0000ff006dff7812 */ /* 0x000fe2000780c0ff */
[----:B------:R-:W-:Y:S01]  /*3310*/  FMUL.FTZ R78, R78, UR28 ;  /* 0x0000001c4e4e7c20 */ /* 0x000fe20008410000 */
[----:B------:R-:W-:Y:S01]  /*3320*/  FSEL R72, R110, RZ, P1 ;  /* 0x000000ff6e487208 */ /* 0x000fe20000800000 */
[----:B------:R-:W-:Y:S01]  /*3330*/  FFMA.FTZ R77, R74, UR16, R77 ;  /* 0x000000104a4d7c23 */ /* 0x000fe2000801004d */
[C---:B------:R-:W-:Y:S01]  /*3340*/  FSEL R75, R103.reuse, RZ, P2 ;  /* 0x000000ff674b7208 */ /* 0x040fe20001000000 */
[----:B------:R-:W-:Y:S01]  /*3350*/  FFMA.FTZ R76, R66, UR16, R73 ;  /* 0x00000010424c7c23 */ /* 0x000fe20008010049 */
[----:B------:R-:W-:Y:S01]  /*3360*/  FSEL R67, R103, RZ, P3 ;  /* 0x000000ff67437208 */ /* 0x000fe20001800000 */
[----:B------:R-:W-:Y:S01]  /*3370*/  FMUL.FTZ R65, R65, UR28 ;  /* 0x0000001c41417c20 */ /* 0x000fe20008410000 */
[----:B------:R-:W-:Y:S01]  /*3380*/  LOP3.LUT P1, RZ, R105, 0xff00, RZ, 0xc0, !PT ;  /* 0x0000ff0069ff7812 */ /* 0x000fe2000782c0ff */
[----:B------:R-:W-:Y:S01]  /*3390*/  FMUL.FTZ R77, R77, UR28 ;  /* 0x0000001c4d4d7c20 */ /* 0x000fe20008410000 */
[----:B------:R-:W-:Y:S01]  /*33a0*/  LOP3.LUT P2, RZ, R105, 0xff, RZ, 0xc0, !PT ;  /* 0x000000ff69ff7812 */ /* 0x000fe2000784c0ff */
[----:B------:R-:W-:Y:S01]  /*33b0*/  FMUL.FTZ R76, R76, UR28 ;  /* 0x0000001c4c4c7c20 */ /* 0x000fe20008410000 */
[----:B------:R-:W-:-:S02]  /*33c0*/  LOP3.LUT P3, RZ, R109, 0xff, RZ, 0xc0, !PT ;  /* 0x000000ff6dff7812 */ /* 0x000fc4000786c0ff */
[C---:B------:R-:W-:Y:S02]  /*33d0*/  FSEL R73, R79.reuse, RZ, P0 ;  /* 0x000000ff4f497208 */ /* 0x040fe40000000000 */
[----:B------:R-:W-:Y:S02]  /*33e0*/  FSEL R79, R79, RZ, P1 ;  /* 0x000000ff4f4f7208 */ /* 0x000fe40000800000 */
[----:B------:R-:W-:Y:S02]  /*33f0*/  LOP3.LUT P0, RZ, R104, 0xff0000, RZ, 0xc0, !PT ;  /* 0x00ff000068ff7812 */ /* 0x000fe4000780c0ff */
[C---:B------:R-:W-:Y:S02]  /*3400*/  FSEL R74, R78.reuse, RZ, P2 ;  /* 0x000000ff4e4a7208 */ /* 0x040fe40001000000 */
[----:B------:R-:W-:Y:S02]  /*3410*/  FSEL R66, R78, RZ, P3 ;  /* 0x000000ff4e427208 */ /* 0x000fe40001800000 */
[----:B------:R-:W-:-:S02]  /*3420*/  LOP3.LUT P1, RZ, R108, 0xff0000, RZ, 0xc0, !PT ;  /* 0x00ff00006cff7812 */ /* 0x000fc4000782c0ff */
[----:B------:R-:W-:Y:S02]  /*3430*/  LOP3.LUT P3, RZ, R104, 0xff000000, RZ, 0xc0, !PT ;  /* 0xff00000068ff7812 */ /* 0x000fe4000786c0ff */
[----:B------:R-:W-:Y:S02]  /*3440*/  LOP3.LUT P2, RZ, R108, 0xff000000, RZ, 0xc0, !PT ;  /* 0xff0000006cff7812 */ /* 0x000fe4000784c0ff */
[----:B------:R-:W-:Y:S02]  /*3450*/  FSEL R78, R65, RZ, P0 ;  /* 0x000000ff414e7208 */ /* 0x000fe40000000000 */
[----:B------:R-:W-:Y:S02]  /*3460*/  F2FP.F16.F32.PACK_AB R67, R72, R67 ;  /* 0x000000434843723e */ /* 0x000fe400000000ff */
[----:B------:R-:W-:Y:S01]  /*3470*/  F2FP.F16.F32.PACK_AB R66, R73, R66 ;  /* 0x000000424942723e */ /* 0x000fe200000000ff */
        /* <DEDUP_REMOVED lines=17> */
[----:B------:R-:W-:Y:S01]  /*3590*/  F2FP.F16.F32.PACK_AB R72, R79, R76 ;  /* 0x0000004c4f48723e */ /* 0x000fe200000000ff */
[----:B------:R-:W-:Y:S06]  /*35a0*/  BRA `(.L_x_415) ;  /* 0x0000000400587947 */ /* 0x000fec0003800000 */
.L_x_419:
[--C-:B------:R-:W-:Y:S01]  /*35b0*/  FFMA.FTZ R66, R80, UR9, R101.reuse ;  /* 0x0000000950427c23 */ /* 0x100fe20008010065 */
[--C-:B------:R-:W-:Y:S01]  /*35c0*/  FFMA.FTZ R71, R84, UR9, R101.reuse ;  /* 0x0000000954477c23 */ /* 0x100fe20008010065 */
[--C-:B------:R-:W-:Y:S01]  /*35d0*/  FFMA.FTZ R65, R11, UR9, R101.reuse ;  /* 0x000000090b417c23 */ /* 0x100fe20008010065 */
[----:B------:R-:W-:Y:S01]  /*35e0*/  FFMA.FTZ R68, R81, UR9, R101 ;  /* 0x0000000951447c23 */ /* 0x000fe20008010065 */
[--C-:B-----5:R-:W-:Y:S02]  /*35f0*/  HADD2.F32 R67, -RZ, R58.reuse.H1_H1 ;  /* 0x3000003aff437230 */ /* 0x120fe40000004100 */
[----:B------:R-:W-:Y:S01]  /*3600*/  FADD.FTZ R66, R13, -R66 ;  /* 0x800000420d427221 */ /* 0x000fe20000010000 */
[----:B------:R-:W-:Y:S02]  /*3610*/  HADD2.F32 R70, -RZ, R59.H1_H1 ;  /* 0x3000003bff467230 */ /* 0x000fe40000004100 */
[----:B------:R-:W-:Y:S01]  /*3620*/  FADD.FTZ R71, R82, -R71 ;  /* 0x8000004752477221 */ /* 0x000fe20000010000 */
[----:B------:R-:W-:-:S02]  /*3630*/  HADD2.F32 R64, -RZ, R58.H0_H0 ;  /* 0x2000003aff407230 */ /* 0x000fc40000004100 */
[----:B------:R-:W-:Y:S01]  /*3640*/  FADD.FTZ R65, R14, -R65 ;  /* 0x800000410e417221 */ /* 0x000fe20000010000 */
[----:B------:R-:W-:Y:S02]  /*3650*/  HADD2.F32 R69, -RZ, R59.H0_H0 ;  /* 0x2000003bff457230 */ /* 0x000fe40000004100 */
[----:B------:R-:W-:Y:S01]  /*3660*/  FADD.FTZ R68, R15, -R68 ;  /* 0x800000440f447221 */ /* 0x000fe20000010000 */
[----:B------:R-:W-:Y:S01]  /*3670*/  FFMA.FTZ R75, R66, UR16, R67 ;  /* 0x00000010424b7c23 */ /* 0x000fe20008010043 */
[----:B------:R-:W-:Y:S01]  /*3680*/  FFMA.FTZ R77, R71, UR16, R70 ;  /* 0x00000010474d7c23 */ /* 0x000fe20008010046 */
[--C-:B------:R-:W-:Y:S01]  /*3690*/  FFMA.FTZ R66, R8, UR9, R101.reuse ;  /* 0x0000000908427c23 */ /* 0x100fe20008010065 */
[----:B------:R-:W-:Y:S01]  /*36a0*/  FFMA.FTZ R72, R65, UR16, R64 ;  /* 0x0000001041487c23 */ /* 0x000fe20008010040 */
[----:B------:R-:W-:Y:S01]  /*36b0*/  FFMA.FTZ R71, R7, UR9, R101 ;  /* 0x0000000907477c23 */ /* 0x000fe20008010065 */
[----:B------:R-:W-:Y:S01]  /*36c0*/  FFMA.FTZ R74, R68, UR16, R69 ;  /* 0x00000010444a7c23 */ /* 0x000fe20008010045 */
[--C-:B------:R-:W-:Y:S01]  /*36d0*/  FFMA.FTZ R64, R12, UR9, R101.reuse ;  /* 0x000000090c407c23 */ /* 0x100fe20008010065 */
[----:B------:R-:W-:Y:S01]  /*36e0*/  FFMA.FTZ R65, R3, UR9, R101 ;  /* 0x0000000903417c23 */ /* 0x000fe20008010065 */
[----:B------:R-:W-:-:S02]  /*36f0*/  HADD2.F32 R69, -RZ, R56.H1_H1 ;  /* 0x30000038ff457230 */ /* 0x000fc40000004100 */
[----:B------:R-:W-:Y:S01]  /*3700*/  FADD.FTZ R66, R5, -R66 ;  /* 0x8000004205427221 */ /* 0x000fe20000010000 */
[--C-:B------:R-:W-:Y:S02]  /*3710*/  HADD2.F32 R68, -RZ, R57.reuse.H0_H0 ;  /* 0x20000039ff447230 */ /* 0x100fe40000004100 */
[----:B------:R-:W-:Y:S01]  /*3720*/  FADD.FTZ R71, R10, -R71 ;  /* 0x800000470a477221 */ /* 0x000fe20000010000 */
[----:B------:R-:W-:Y:S01]  /*3730*/  FADD.FTZ R70, R9, -R64 ;  /* 0x8000004009467221 */ /* 0x000fe20000010000 */
[----:B------:R-:W-:Y:S01]  /*3740*/  FADD.FTZ R64, R6, -R65 ;  /* 0x8000004106407221 */ /* 0x000fe20000010000 */
[----:B------:R-:W-:Y:S02]  /*3750*/  HADD2.F32 R67, -RZ, R56.H0_H0 ;  /* 0x20000038ff437230 */ /* 0x000fe40000004100 */
[----:B------:R-:W-:Y:S01]  /*3760*/  FFMA.FTZ R65, R66, UR16, R69 ;  /* 0x0000001042417c23 */ /* 0x000fe20008010045 */
[----:B------:R-:W-:Y:S01]  /*3770*/  ISETP.GE.U32.AND P0, PT, R108, RZ, PT ;  /* 0x000000ff6c00720c */ /* 0x000fe20003f06070 */
[----:B------:R-:W-:-:S02]  /*3780*/  HADD2.F32 R73, -RZ, R57.H1_H1 ;  /* 0x30000039ff497230 */ /* 0x000fc40000004100 */
[----:B------:R-:W-:Y:S01]  /*3790*/  FFMA.FTZ R68, R71, UR16, R68 ;  /* 0x0000001047447c23 */ /* 0x000fe20008010044 */
[----:B------:R-:W-:Y:S01]  /*37a0*/  ISETP.GE.U32.AND P1, PT, R104, RZ, PT ;  /* 0x000000ff6800720c */ /* 0x000fe20003f26070 */
[----:B------:R-:W-:Y:S01]  /*37b0*/  FMUL.FTZ R66, R74, UR28 ;  /* 0x0000001c4a427c20 */ /* 0x000fe20008410000 */
[----:B------:R-:W-:Y:S01]  /*37c0*/  LOP3.LUT P2, RZ, R105, 0xff0000, RZ, 0xc0, !PT ;  /* 0x00ff000069ff7812 */ /* 0x000fe2000784c0ff */
[----:B------:R-:W-:Y:S01]  /*37d0*/  FFMA.FTZ R64, R64, UR16, R67 ;  /* 0x0000001040407c23 */ /* 0x000fe20008010043 */
[----:B------:R-:W-:Y:S01]  /*37e0*/  LOP3.LUT P3, RZ, R109, 0xff0000, RZ, 0xc0, !PT ;  /* 0x00ff00006dff7812 */ /* 0x000fe2000786c0ff */
[----:B------:R-:W-:Y:S01]  /*37f0*/  FFMA.FTZ R73, R70, UR16, R73 ;  /* 0x0000001046497c23 */ /* 0x000fe20008010049 */
[C---:B------:R-:W-:Y:S01]  /*3800*/  F2FP.F16.F32.PACK_AB R71, R77.reuse, R74 ;  /* 0x0000004a4d47723e */ /* 0x040fe200000000ff */
[----:B------:R-:W-:Y:S01]  /*3810*/  FMUL.FTZ R77, R77, UR28 ;  /* 0x0000001c4d4d7c20 */ /* 0x000fe20008410000 */
[----:B------:R-:W-:Y:S02]  /*3820*/  ISETP.GE.U32.AND.EX P0, PT, R109, 0x1000000, PT, P0 ;  /* 0x010000006d00780c */ /* 0x000fe40003f06100 */
[----:B------:R-:W-:-:S02]  /*3830*/  ISETP.GE.U32.AND.EX P1, PT, R105, 0x1000000, PT, P1 ;  /* 0x010000006900780c */ /* 0x000fc40003f26110 */
[C---:B------:R-:W-:Y:S02]  /*3840*/  FSEL R76, R66.reuse, RZ, P2 ;  /* 0x000000ff424c7208 */ /* 0x040fe40001000000 */
[----:B------:R-:W-:Y:S01]  /*3850*/  FSEL R67, R66, RZ, P3 ;  /* 0x000000ff42437208 */ /* 0x000fe20001800000 */
[----:B------:R-:W-:Y:S01]  /*3860*/  FMUL.FTZ R66, R72, UR28 ;  /* 0x0000001c48427c20 */ /* 0x000fe20008410000 */
[C---:B------:R-:W-:Y:S01]  /*3870*/  F2FP.F16.F32.PACK_AB R70, R75.reuse, R72 ;  /* 0x000000484b46723e */ /* 0x040fe200000000ff */
[----:B------:R-:W-:Y:S01]  /*3880*/  FMUL.FTZ R75, R75, UR28 ;  /* 0x0000001c4b4b7c20 */ /* 0x000fe20008410000 */
[----:B------:R-:W-:Y:S02]  /*3890*/  FSEL R72, R77, RZ, P0 ;  /* 0x000000ff4d487208 */ /* 0x000fe40000000000 */
[----:B------:R-:W-:Y:S02]  /*38a0*/  LOP3.LUT P2, RZ, R105, 0xff, RZ, 0xc0, !PT ;  /* 0x000000ff69ff7812 */ /* 0x000fe4000784c0ff */
[----:B------:R-:W-:-:S02]  /*38b0*/  FSEL R79, R77, RZ, P1 ;  /* 0x000000ff4d4f7208 */ /* 0x000fc40000800000 */
[----:B------:R-:W-:Y:S02]  /*38c0*/  LOP3.LUT P0, RZ, R105, 0xff00, RZ, 0xc0, !PT ;  /* 0x0000ff0069ff7812 */ /* 0x000fe4000780c0ff */
[C---:B------:R-:W-:Y:S02]  /*38d0*/  LOP3.LUT P1, RZ, R109.reuse, 0xff00, RZ, 0xc0, !PT ;  /* 0x0000ff006dff7812 */ /* 0x040fe4000782c0ff */
[----:B------:R-:W-:Y:S02]  /*38e0*/  LOP3.LUT P3, RZ, R109, 0xff, RZ, 0xc0, !PT ;  /* 0x000000ff6dff7812 */ /* 0x000fe4000786c0ff */
[----:B------:R-:W-:Y:S02]  /*38f0*/  FSEL R74, R66, RZ, P2 ;  /* 0x000000ff424a7208 */ /* 0x000fe40001000000 */
[C---:B------:R-:W-:Y:S02]  /*3900*/  FSEL R69, R75.reuse, RZ, P0 ;  /* 0x000000ff4b457208 */ /* 0x040fe40000000000 */
[----:B------:R-:W-:Y:S01]  /*3910*/  F2FP.F16.F32.PACK_AB R67, R72, R67 ;  /* 0x000000434843723e */ /* 0x000fe200000000ff */
[----:B------:R-:W-:Y:S01]  /*3920*/  FMUL.FTZ R72, R68, UR28 ;  /* 0x0000001c44487c20 */ /* 0x000fe20008410000 */
[----:B------:R-:W-:-:S02]  /*3930*/  FSEL R77, R75, RZ, P1 ;  /* 0x000000ff4b4d7208 */ /* 0x000fc40000800000 */
[----:B------:R-:W-:Y:S01]  /*3940*/  F2FP.F16.F32.PACK_AB R75, R79, R76 ;  /* 0x0000004c4f4b723e */ /* 0x000fe200000000ff */
[----:B------:R-:W-:Y:S01]  /*3950*/  FMUL.FTZ R76, R73, UR28 ;  /* 0x0000001c494c7c20 */ /* 0x000fe20008410000 */
[----:B------:R-:W-:Y:S02]  /*3960*/  LOP3.LUT P0, RZ, R104, 0xff0000, RZ, 0xc0, !PT ;  /* 0x00ff000068ff7812 */ /* 0x000fe4000780c0ff */
[----:B------:R-:W-:Y:S02]  /*3970*/  LOP3.LUT P1, RZ, R108, 0xff0000, RZ, 0xc0, !PT ;  /* 0x00ff00006cff7812 */ /* 0x000fe4000782c0ff */
[----:B------:R-:W-:Y:S02]  /*3980*/  FSEL R66, R66, RZ, P3 ;  /* 0x000000ff42427208 */ /* 0x000fe40001800000 */
[----:B------:R-:W-:Y:S02]  /*3990*/  F2FP.F16.F32.PACK_AB R74, R69, R74 ;  /* 0x0000004a454a723e */ /* 0x000fe400000000ff */
[----:B------:R-:W-:-:S02]  /*39a0*/  LOP3.LUT P3, RZ, R104, 0xff000000, RZ, 0xc0, !PT ;  /* 0xff00000068ff7812 */ /* 0x000fc4000786c0ff */
[----:B------:R-:W-:Y:S02]  /*39b0*/  LOP3.LUT P2, RZ, R108, 0xff000000, RZ, 0xc0, !PT ;  /* 0xff0000006cff7812 */ /* 0x000fe4000784c0ff */
[----:B------:R-:W-:Y:S02]  /*39c0*/  F2FP.F16.F32.PACK_AB R69, R73, R68 ;  /* 0x000000444945723e */ /* 0x000fe400000000ff */
[C---:B------:R-:W-:Y:S02]  /*39d0*/  FSEL R73, R72.reuse, RZ, P0 ;  /* 0x000000ff48497208 */ /* 0x040fe40000000000 */
[----:B------:R-:W-:Y:S01]  /*39e0*/  FSEL R78, R72, RZ, P1 ;  /* 0x000000ff484e7208 */ /* 0x000fe20000800000 */
[C---:B------:R-:W-:Y:S01]  /*39f0*/  FMUL.FTZ R72, R65.reuse, UR28 ;  /* 0x0000001c41487c20 */ /* 0x040fe20008410000 */
[----:B------:R-:W-:Y:S01]  /*3a00*/  F2FP.F16.F32.PACK_AB R68, R65, R64 ;  /* 0x000000404144723e */ /* 0x000fe200000000ff */
[----:B------:R-:W-:Y:S01]  /*3a10*/  FMUL.FTZ R64, R64, UR28 ;  /* 0x0000001c40407c20 */ /* 0x000fe20008410000 */
[----:B------:R-:W-:-:S02]  /*3a20*/  LOP3.LUT P0, RZ, R104, 0xff00, RZ, 0xc0, !PT ;  /* 0x0000ff0068ff7812 */ /* 0x000fc4000780c0ff */
[----:B------:R-:W-:Y:S02]  /*3a30*/  LOP3.LUT P1, RZ, R108, 0xff00, RZ, 0xc0, !PT ;  /* 0x0000ff006cff7812 */ /* 0x000fe4000782c0ff */
[C---:B------:R-:W-:Y:S02]  /*3a40*/  FSEL R110, R76.reuse, RZ, P3 ;  /* 0x000000ff4c6e7208 */ /* 0x040fe40001800000 */
[----:B------:R-:W-:Y:S02]  /*3a50*/  FSEL R65, R76, RZ, P2 ;  /* 0x000000ff4c417208 */ /* 0x000fe40001000000 */
[----:B------:R-:W-:Y:S02]  /*3a60*/  LOP3.LUT P3, RZ, R108, 0xff, RZ, 0xc0, !PT ;  /* 0x000000ff6cff7812 */ /* 0x000fe4000786c0ff */
[----:B------:R-:W-:Y:S02]  /*3a70*/  LOP3.LUT P2, RZ, R104, 0xff, RZ, 0xc0, !PT ;  /* 0x000000ff68ff7812 */ /* 0x000fe4000784c0ff */
[----:B------:R-:W-:-:S02]  /*3a80*/  F2FP.F16.F32.PACK_AB R66, R77, R66 ;  /* 0x000000424d42723e */ /* 0x000fc400000000ff */
[C---:B------:R-:W-:Y:S02]  /*3a90*/  FSEL R77, R72.reuse, RZ, P0 ;  /* 0x000000ff484d7208 */ /* 0x040fe40000000000 */
[----:B------:R-:W-:Y:S02]  /*3aa0*/  FSEL R79, R72, RZ, P1 ;  /* 0x000000ff484f7208 */ /* 0x000fe40000800000 */
[C---:B------:R-:W-:Y:S02]  /*3ab0*/  FSEL R76, R64.reuse, RZ, P3 ;  /* 0x000000ff404c7208 */ /* 0x040fe40001800000 */
[----:B------:R-:W-:Y:S02]  /*3ac0*/  FSEL R72, R64, RZ, P2 ;  /* 0x000000ff40487208 */ /* 0x000fe40001000000 */
[----:B------:R-:W-:Y:S02]  /*3ad0*/  F2FP.F16.F32.PACK_AB R65, R65, R78 ;  /* 0x0000004e4141723e */ /* 0x000fe400000000ff */
[----:B------:R-:W-:-:S02]  /*3ae0*/  F2FP.F16.F32.PACK_AB R73, R110, R73 ;  /* 0x000000496e49723e */ /* 0x000fc400000000ff */
[----:B------:R-:W-:Y:S02]  /*3af0*/  F2FP.F16.F32.PACK_AB R64, R79, R76 ;  /* 0x0000004c4f40723e */ /* 0x000fe400000000ff */
[----:B------:R-:W-:-:S07]  /*3b00*/  F2FP.F16.F32.PACK_AB R72, R77, R72 ;  /* 0x000000484d48723e */ /* 0x000fce00000000ff */
.L_x_415:
        /* <DEDUP_REMOVED lines=14> */
.L_x_411:
[----:B------:R-:W-:Y:S05]  /*3bf0*/  BSYNC.RECONVERGENT B0 ;  /* 0x0000000000007941 */ /* 0x000fea0003800200 */
.L_x_410:
        /* <DEDUP_REMOVED lines=12> */
[--C-:B0-----:R-:W-:Y:S01]  /*3cc0*/  FFMA.FTZ R64, R99, UR9, R101.reuse ;  /* 0x0000000963407c23 */ /* 0x101fe20008010065 */
[--C-:B-----5:R-:W-:Y:S02]  /*3cd0*/  HADD2.F32 R65, -RZ, R63.reuse.H0_H0 ;  /* 0x2000003fff417230 */ /* 0x120fe40000004100 */
[--C-:B------:R-:W-:Y:S01]  /*3ce0*/  FFMA.FTZ R67, R102, UR9, R101.reuse ;  /* 0x0000000966437c23 */ /* 0x100fe20008010065 */
[----:B------:R-:W-:Y:S01]  /*3cf0*/  FFMA.FTZ R66, R98, UR9, R101 ;  /* 0x0000000962427c23 */ /* 0x000fe20008010065 */
[----:B------:R-:W-:Y:S01]  /*3d00*/  FADD.FTZ R64, R97, -R64 ;  /* 0x8000004061407221 */ /* 0x000fe20000010000 */
[----:B------:R-:W-:Y:S02]  /*3d10*/  HADD2.F32 R69, -RZ, R63.H1_H1 ;  /* 0x3000003fff457230 */ /* 0x000fe40000004100 */
[----:B------:R-:W-:Y:S01]  /*3d20*/  FADD.FTZ R68, R100, -R67 ;  /* 0x8000004364447221 */ /* 0x000fe20000010000 */
[--C-:B------:R-:W-:Y:S02]  /*3d30*/  HADD2.F32 R67, -RZ, R62.reuse.H1_H1 ;  /* 0x3000003eff437230 */ /* 0x100fe40000004100 */
[----:B------:R-:W-:Y:S01]  /*3d40*/  FFMA.FTZ R72, R64, UR16, R65 ;  /* 0x0000001040487c23 */ /* 0x000fe20008010041 */
[----:B------:R-:W-:Y:S01]  /*3d50*/  FFMA.FTZ R65, R93, UR9, R101 ;  /* 0x000000095d417c23 */ /* 0x000fe20008010065 */
[----:B------:R-:W-:-:S02]  /*3d60*/  HADD2.F32 R64, -RZ, R62.H0_H0 ;  /* 0x2000003eff407230 */ /* 0x000fc40000004100 */
[----:B------:R-:W-:Y:S01]  /*3d70*/  FADD.FTZ R66, R95, -R66 ;  /* 0x800000425f427221 */ /* 0x000fe20000010000 */
[--C-:B------:R-:W-:Y:S02]  /*3d80*/  HADD2.F32 R71, -RZ, R61.reuse.H1_H1 ;  /* 0x3000003dff477230 */ /* 0x100fe40000004100 */
[----:B------:R-:W-:Y:S01]  /*3d90*/  FADD.FTZ R65, R96, -R65 ;  /* 0x8000004160417221 */ /* 0x000fe20000010000 */
[----:B------:R-:W-:Y:S01]  /*3da0*/  FFMA.FTZ R77, R68, UR16, R69 ;  /* 0x00000010444d7c23 */ /* 0x000fe20008010045 */
[----:B------:R-:W-:Y:S01]  /*3db0*/  FFMA.FTZ R73, R66, UR16, R67 ;  /* 0x0000001042497c23 */ /* 0x000fe20008010043 */
[--C-:B------:R-:W-:Y:S01]  /*3dc0*/  FFMA.FTZ R66, R94, UR9, R101.reuse ;  /* 0x000000095e427c23 */ /* 0x100fe20008010065 */
[----:B------:R-:W-:Y:S01]  /*3dd0*/  FFMA.FTZ R70, R65, UR16, R64 ;  /* 0x0000001041467c23 */ /* 0x000fe20008010040 */
[----:B------:R-:W-:Y:S01]  /*3de0*/  FFMA.FTZ R65, R87, UR9, R101 ;  /* 0x0000000957417c23 */ /* 0x000fe20008010065 */
[----:B------:R-:W-:Y:S02]  /*3df0*/  HADD2.F32 R67, -RZ, R61.H0_H0 ;  /* 0x2000003dff437230 */ /* 0x000fe40000004100 */
[----:B------:R-:W-:Y:S01]  /*3e00*/  FADD.FTZ R66, R91, -R66 ;  /* 0x800000425b427221 */ /* 0x000fe20000010000 */
[----:B------:R-:W-:Y:S01]  /*3e10*/  LOP3.LUT P2, RZ, R89, 0xff0000, RZ, 0xc0, !PT ;  /* 0x00ff000059ff7812 */ /* 0x000fe2000784c0ff */
[----:B------:R-:W-:Y:S01]  /*3e20*/  FADD.FTZ R64, R92, -R65 ;  /* 0x800000415c407221 */ /* 0x000fe20000010000 */
[----:B------:R-:W-:Y:S01]  /*3e30*/  FFMA.FTZ R65, R83, UR9, R101 ;  /* 0x0000000953417c23 */ /* 0x000fe20008010065 */
[----:B------:R-:W-:Y:S01]  /*3e40*/  FFMA.FTZ R68, R66, UR16, R71 ;  /* 0x0000001042447c23 */ /* 0x000fe20008010047 */
[----:B------:R-:W-:Y:S01]  /*3e50*/  FMUL.FTZ R71, R72, UR28 ;  /* 0x0000001c48477c20 */ /* 0x000fe20008410000 */
[----:B------:R-:W-:Y:S01]  /*3e60*/  FFMA.FTZ R69, R64, UR16, R67 ;  /* 0x0000001040457c23 */ /* 0x000fe20008010043 */
[----:B------:R-:W-:-:S02]  /*3e70*/  HADD2.F32 R67, -RZ, R60.H0_H0 ;  /* 0x2000003cff437230 */ /* 0x000fc40000004100 */
[----:B------:R-:W-:Y:S01]  /*3e80*/  FADD.FTZ R64, R86, -R65 ;  /* 0x8000004156407221 */ /* 0x000fe20000010000 */
[----:B------:R-:W-:Y:S01]  /*3e90*/  LOP3.LUT P3, RZ, R107, 0xff0000, RZ, 0xc0, !PT ;  /* 0x00ff00006bff7812 */ /* 0x000fe2000786c0ff */
[----:B------:R-:W-:Y:S01]  /*3ea0*/  FFMA.FTZ R66, R90, UR9, R101 ;  /* 0x000000095a427c23 */ /* 0x000fe20008010065 */
[C---:B------:R-:W-:Y:S01]  /*3eb0*/  FSEL R75, R71.reuse, RZ, P2 ;  /* 0x000000ff474b7208 */ /* 0x040fe20001000000 */
[----:B------:R-:W-:Y:S01]  /*3ec0*/  FFMA.FTZ R64, R64, UR16, R67 ;  /* 0x0000001040407c23 */ /* 0x000fe20008010043 */
[----:B------:R-:W-:Y:S01]  /*3ed0*/  FSEL R67, R71, RZ, P3 ;  /* 0x000000ff47437208 */ /* 0x000fe20001800000 */
[----:B------:R-:W-:Y:S01]  /*3ee0*/  HADD2.F32 R65, -RZ, R60.H1_H1 ;  /* 0x3000003cff417230 */ /* 0x000fe20000004100 */
[----:B------:R-:W-:Y:S01]  /*3ef0*/  ISETP.GE.U32.AND P2, PT, R88, RZ, PT ;  /* 0x000000ff5800720c */ /* 0x000fe20003f46070 */
[----:B------:R-:W-:Y:S01]  /*3f00*/  FADD.FTZ R66, R85, -R66 ;  /* 0x8000004255427221 */ /* 0x000fe20000010000 */
[----:B------:R-:W-:Y:S01]  /*3f10*/  ISETP.GE.U32.AND P3, PT, R106, RZ, PT ;  /* 0x000000ff6a00720c */ /* 0x000fe20003f66070 */
[----:B------:R-:W-:Y:S01]  /*3f20*/  FMUL.FTZ R74, R77, UR28 ;  /* 0x0000001c4d4a7c20 */ /* 0x000fe20008410000 */
[----:B------:R-:W-:Y:S01]  /*3f30*/  ISETP.GE.U32.AND.EX P2, PT, R89, 0x1000000, PT, P2 ;  /* 0x010000005900780c */ /* 0x000fe20003f46120 */
[----:B------:R-:W-:Y:S01]  /*3f40*/  FFMA.FTZ R65, R66, UR16, R65 ;  /* 0x0000001042417c23 */ /* 0x000fe20008010041 */
[----:B------:R-:W-:Y:S01]  /*3f50*/  ISETP.GE.U32.AND.EX P3, PT, R107, 0x1000000, PT, P3 ;  /* 0x010000006b00780c */ /* 0x000fe20003f66130 */
[----:B------:R-:W-:Y:S01]  /*3f60*/  FMUL.FTZ R66, R70, UR28 ;  /* 0x0000001c46427c20 */ /* 0x000fe20008410000 */
[----:B------:R-:W-:-:S02]  /*3f70*/  F2FP.F16.F32.PACK_AB R71, R77, R72 ;  /* 0x000000484d47723e */ /* 0x000fc400000000ff */
[C---:B------:R-:W-:Y:S02]  /*3f80*/  FSEL R76, R74.reuse, RZ, P2 ;  /* 0x000000ff4a4c7208 */ /* 0x040fe40001000000 */
[----:B------:R-:W-:Y:S02]  /*3f90*/  FSEL R72, R74, RZ, P3 ;  /* 0x000000ff4a487208 */ /* 0x000fe40001800000 */
[----:B------:R-:W-:Y:S02]  /*3fa0*/  LOP3.LUT P2, RZ, R89, 0xff, RZ, 0xc0, !PT ;  /* 0x000000ff59ff7812 */ /* 0x000fe4000784c0ff */
[----:B------:R-:W-:Y:S02]  /*3fb0*/  LOP3.LUT P3, RZ, R107, 0xff, RZ, 0xc0, !PT ;  /* 0x000000ff6bff7812 */ /* 0x000fe4000786c0ff */
[C---:B------:R-:W-:Y:S01]  /*3fc0*/  F2FP.F16.F32.PACK_AB R70, R73.reuse, R70 ;  /* 0x000000464946723e */ /* 0x040fe200000000ff */
[----:B------:R-:W-:Y:S01]  /*3fd0*/  FMUL.FTZ R73, R73, UR28 ;  /* 0x0000001c49497c20 */ /* 0x000fe20008410000 */
[----:B------:R-:W-:-:S02]  /*3fe0*/  F2FP.F16.F32.PACK_AB R67, R72, R67 ;  /* 0x000000434843723e */ /* 0x000fc400000000ff */
[C---:B------:R-:W-:Y:S02]  /*3ff0*/  FSEL R74, R66.reuse, RZ, P2 ;  /* 0x000000ff424a7208 */ /* 0x040fe40001000000 */
[----:B------:R-:W-:Y:S01]  /*4000*/  FSEL R72, R66, RZ, P3 ;  /* 0x000000ff42487208 */ /* 0x000fe20001800000 */
[----:B------:R-:W-:Y:S01]  /*4010*/  FMUL.FTZ R66, R69, UR28 ;  /* 0x0000001c45427c20 */ /* 0x000fe20008410000 */
[----:B------:R-:W-:Y:S02]  /*4020*/  LOP3.LUT P2, RZ, R89, 0xff00, RZ, 0xc0, !PT ;  /* 0x0000ff0059ff7812 */ /* 0x000fe4000784c0ff */
[----:B------:R-:W-:Y:S02]  /*4030*/  LOP3.LUT P3, RZ, R107, 0xff00, RZ, 0xc0, !PT ;  /* 0x0000ff006bff7812 */ /* 0x000fe4000786c0ff */
[C---:B------:R-:W-:Y:S02]  /*4040*/  FSEL R103, R73.reuse, RZ, P2 ;  /* 0x000000ff49677208 */ /* 0x040fe40001000000 */
[----:B------:R-:W-:-:S02]  /*4050*/  FSEL R111, R73, RZ, P3 ;  /* 0x000000ff496f7208 */ /* 0x000fc40001800000 */
[----:B------:R-:W-:Y:S02]  /*4060*/  LOP3.LUT P2, RZ, R88, 0xff0000, RZ, 0xc0, !PT ;  /* 0x00ff000058ff7812 */ /* 0x000fe4000784c0ff */
[----:B------:R-:W-:Y:S02]  /*4070*/  LOP3.LUT P3, RZ, R106, 0xff0000, RZ, 0xc0, !PT ;  /* 0x00ff00006aff7812 */ /* 0x000fe4000786c0ff */
[C---:B------:R-:W-:Y:S01]  /*4080*/  F2FP.F16.F32.PACK_AB R69, R68.reuse, R69 ;  /* 0x000000454445723e */ /* 0x040fe200000000ff */
[----:B------:R-:W-:Y:S01]  /*4090*/  FMUL.FTZ R68, R68, UR28 ;  /* 0x0000001c44447c20 */ /* 0x000fe20008410000 */
[C---:B------:R-:W-:Y:S02]  /*40a0*/  FSEL R73, R66.reuse, RZ, P2 ;  /* 0x000000ff42497208 */ /* 0x040fe40001000000 */
        /* <DEDUP_REMOVED lines=8> */
[----:B------:R-:W-:Y:S01]  /*4130*/  F2FP.F16.F32.PACK_AB R68, R65, R64 ;  /* 0x000000404144723e */ /* 0x000fe200000000ff */
[----:B------:R-:W-:Y:S01]  /*4140*/  FMUL.FTZ R64, R64, UR28 ;  /* 0x0000001c40407c20 */ /* 0x000fe20008410000 */
[----:B------:R-:W-:-:S02]  /*4150*/  FSEL R77, R66, RZ, P2 ;  /* 0x000000ff424d7208 */ /* 0x000fc40001000000 */
[----:B------:R-:W-:Y:S02]  /*4160*/  FSEL R79, R66, RZ, P3 ;  /* 0x000000ff424f7208 */ /* 0x000fe40001800000 */
[----:B------:R-:W-:Y:S02]  /*4170*/  LOP3.LUT P2, RZ, R106, 0xff, RZ, 0xc0, !PT ;  /* 0x000000ff6aff7812 */ /* 0x000fe4000784c0ff */
[----:B------:R-:W-:Y:S02]  /*4180*/  LOP3.LUT P3, RZ, R88, 0xff, RZ, 0xc0, !PT ;  /* 0x000000ff58ff7812 */ /* 0x000fe4000786c0ff */
[----:B------:R-:W-:Y:S02]  /*4190*/  F2FP.F16.F32.PACK_AB R75, R76, R75 ;  /* 0x0000004b4c4b723e */ /* 0x000fe400000000ff */
[----:B------:R-:W-:Y:S02]  /*41a0*/  F2FP.F16.F32.PACK_AB R66, R111, R72 ;  /* 0x000000486f42723e */ /* 0x000fe400000000ff */
        /* <DEDUP_REMOVED lines=8> */
.L_x_424:
[--C-:B0-----:R-:W-:Y:S01]  /*4230*/  FFMA.FTZ R73, R102, UR9, R101.reuse ;  /* 0x0000000966497c23 */ /* 0x101fe20008010065 */
[--C-:B------:R-:W-:Y:S01]  /*4240*/  FFMA.FTZ R65, R93, UR9, R101.reuse ;  /* 0x000000095d417c23 */ /* 0x100fe20008010065 */
[----:B------:R-:W-:Y:S01]  /*4250*/  FFMA.FTZ R66, R99, UR9, R101 ;  /* 0x0000000963427c23 */ /* 0x000fe20008010065 */
[--C-:B-----5:R-:W-:Y:S02]  /*4260*/  HADD2.F32 R72, -RZ, R63.reuse.H1_H1 ;  /* 0x3000003fff487230 */ /* 0x120fe40000004100 */
[----:B------:R-:W-:Y:S01]  /*4270*/  FADD.FTZ R73, R100, -R73 ;  /* 0x8000004964497221 */ /* 0x000fe20000010000 */
[----:B------:R-:W-:Y:S02]  /*4280*/  HADD2.F32 R64, -RZ, R62.H0_H0 ;  /* 0x2000003eff407230 */ /* 0x000fe40000004100 */
[----:B------:R-:W-:Y:S01]  /*4290*/  FADD.FTZ R65, R96, -R65 ;  /* 0x8000004160417221 */ /* 0x000fe20000010000 */
[----:B------:R-:W-:Y:S02]  /*42a0*/  HADD2.F32 R67, -RZ, R63.H0_H0 ;  /* 0x2000003fff437230 */ /* 0x000fe40000004100 */
[----:B------:R-:W-:Y:S01]  /*42b0*/  FADD.FTZ R66, R97, -R66 ;  /* 0x8000004261427221 */ /* 0x000fe20000010000 */
[----:B------:R-:W-:Y:S01]  /*42c0*/  FFMA.FTZ R79, R73, UR16, R72 ;  /* 0x00000010494f7c23 */ /* 0x000fe20008010048 */
[----:B------:R-:W-:Y:S01]  /*42d0*/  FFMA.FTZ R74, R65, UR16, R64 ;  /* 0x00000010414a7c23 */ /* 0x000fe20008010040 */
[--C-:B------:R-:W-:Y:S01]  /*42e0*/  FFMA.FTZ R72, R98, UR9, R101.reuse ;  /* 0x0000000962487c23 */ /* 0x100fe20008010065 */
[----:B------:R-:W-:Y:S01]  /*42f0*/  ISETP.GE.U32.AND P2, PT, R106, RZ, PT ;  /* 0x000000ff6a00720c */ /* 0x000fe20003f46070 */
[----:B------:R-:W-:Y:S01]  /*4300*/  FFMA.FTZ R64, R94, UR9, R101 ;  /* 0x000000095e407c23 */ /* 0x000fe20008010065 */
[----:B------:R-:W-:Y:S01]  /*4310*/  FFMA.FTZ R78, R66, UR16, R67 ;  /* 0x00000010424e7c23 */ /* 0x000fe20008010043 */
[--C-:B------:R-:W-:Y:S01]  /*4320*/  FFMA.FTZ R65, R83, UR9, R101.reuse ;  /* 0x0000000953417c23 */ /* 0x100fe20008010065 */
[----:B------:R-:W-:Y:S01]  /*4330*/  FMUL.FTZ R79, R79, UR28 ;  /* 0x0000001c4f4f7c20 */ /* 0x000fe20008410000 */
[----:B------:R-:W-:Y:S01]  /*4340*/  FFMA.FTZ R73, R87, UR9, R101 ;  /* 0x0000000957497c23 */ /* 0x000fe20008010065 */
[----:B------:R-:W-:Y:S01]  /*4350*/  FADD.FTZ R76, R95, -R72 ;  /* 0x800000485f4c7221 */ /* 0x000fe20000010000 */
[----:B------:R-:W-:Y:S01]  /*4360*/  ISETP.GE.U32.AND.EX P2, PT, R107, 0x1000000, PT, P2 ;  /* 0x010000006b00780c */ /* 0x000fe20003f46120 */
[----:B------:R-:W-:-:S02]  /*4370*/  HADD2.F32 R67, -RZ, R60.H0_H0 ;  /* 0x2000003cff437230 */ /* 0x000fc40000004100 */
[----:B------:R-:W-:Y:S01]  /*4380*/  FADD.FTZ R72, R91, -R64 ;  /* 0x800000405b487221 */ /* 0x000fe20000010000 */
[----:B------:R-:W-:Y:S01]  /*4390*/  FADD.FTZ R64, R86, -R65 ;  /* 0x8000004156407221 */ /* 0x000fe20000010000 */
[----:B------:R-:W-:Y:S01]  /*43a0*/  FMUL.FTZ R78, R78, UR28 ;  /* 0x0000001c4e4e7c20 */ /* 0x000fe20008410000 */
[--C-:B------:R-:W-:Y:S01]  /*43b0*/  HADD2.F32 R66, -RZ, R61.reuse.H0_H0 ;  /* 0x2000003dff427230 */ /* 0x100fe20000004100 */
[----:B------:R-:W-:Y:S01]  /*43c0*/  LOP3.LUT P3, RZ, R107, 0xff0000, RZ, 0xc0, !PT ;  /* 0x00ff00006bff7812 */ /* 0x000fe2000786c0ff */
[----:B------:R-:W-:Y:S01]  /*43d0*/  FADD.FTZ R73, R92, -R73 ;  /* 0x800000495c497221 */ /* 0x000fe20000010000 */
[----:B------:R-:W-:Y:S01]  /*43e0*/  FSEL R110, R79, RZ, P2 ;  /* 0x000000ff4f6e7208 */ /* 0x000fe20001000000 */
[----:B------:R-:W-:Y:S01]  /*43f0*/  HADD2.F32 R77, -RZ, R62.H1_H1 ;  /* 0x3000003eff4d7230 */ /* 0x000fe20000004100 */
[----:B------:R-:W-:Y:S01]  /*4400*/  ISETP.GE.U32.AND P2, PT, R88, RZ, PT ;  /* 0x000000ff5800720c */ /* 0x000fe20003f46070 */
[----:B------:R-:W-:Y:S01]  /*4410*/  FFMA.FTZ R64, R64, UR16, R67 ;  /* 0x0000001040407c23 */ /* 0x000fe20008010043 */
[----:B------:R-:W-:Y:S01]  /*4420*/  FSEL R67, R78, RZ, P3 ;  /* 0x000000ff4e437208 */ /* 0x000fe20001800000 */
[----:B------:R-:W-:Y:S01]  /*4430*/  FFMA.FTZ R73, R73, UR16, R66 ;  /* 0x0000001049497c23 */ /* 0x000fe20008010042 */
[C---:B------:R-:W-:Y:S01]  /*4440*/  LOP3.LUT P3, RZ, R89.reuse, 0xff0000, RZ, 0xc0, !PT ;  /* 0x00ff000059ff7812 */ /* 0x040fe2000786c0ff */
[----:B------:R-:W-:Y:S01]  /*4450*/  FFMA.FTZ R66, R90, UR9, R101 ;  /* 0x000000095a427c23 */ /* 0x000fe20008010065 */
[----:B------:R-:W-:Y:S01]  /*4460*/  ISETP.GE.U32.AND.EX P2, PT, R89, 0x1000000, PT, P2 ;  /* 0x010000005900780c */ /* 0x000fe20003f46120 */
[----:B------:R-:W-:-:S02]  /*4470*/  HADD2.F32 R75, -RZ, R61.H1_H1 ;  /* 0x3000003dff4b7230 */ /* 0x000fc40000004100 */
[----:B------:R-:W-:Y:S01]  /*4480*/  FFMA.FTZ R76, R76, UR16, R77 ;  /* 0x000000104c4c7c23 */ /* 0x000fe2000801004d */
[----:B------:R-:W-:Y:S01]  /*4490*/  HADD2.F32 R65, -RZ, R60.H1_H1 ;  /* 0x3000003cff417230 */ /* 0x000fe20000004100 */
[----:B------:R-:W-:Y:S01]  /*44a0*/  F2FP.F16.F32.PACK_AB R67, R110, R67 ;  /* 0x000000436e43723e */ /* 0x000fe200000000ff */
[----:B------:R-:W-:Y:S01]  /*44b0*/  FMUL.FTZ R74, R74, UR28 ;  /* 0x0000001c4a4a7c20 */ /* 0x000fe20008410000 */
[----:B------:R-:W-:Y:S01]  /*44c0*/  FSEL R77, R78, RZ, P3 ;  /* 0x000000ff4e4d7208 */ /* 0x000fe20001800000 */
[----:B------:R-:W-:Y:S01]  /*44d0*/  FADD.FTZ R66, R85, -R66 ;  /* 0x8000004255427221 */ /* 0x000fe20000010000 */
        /* <DEDUP_REMOVED lines=17> */
[----:B------:R-:W-:Y:S02]  /*45f0*/  LOP3.LUT P2, RZ, R106, 0xff0000, RZ, 0xc0, !PT ;  /* 0x00ff00006aff7812 */ /* 0x000fe4000784c0ff */
[C---:B------:R-:W-:Y:S02]  /*4600*/  FSEL R78, R73.reuse, RZ, P3 ;  /* 0x000000ff494e7208 */ /* 0x040fe40001800000 */
[----:B------:R-:W-:Y:S02]  /*4610*/  FSEL R73, R73, RZ, P2 ;  /* 0x000000ff49497208 */ /* 0x000fe40001000000 */
[----:B------:R-:W-:-:S02]  /*4620*/  LOP3.LUT P3, RZ, R88, 0xff000000, RZ, 0xc0, !PT ;  /* 0xff00000058ff7812 */ /* 0x000fc4000786c0ff */
[----:B------:R-:W-:Y:S02]  /*4630*/  LOP3.LUT P2, RZ, R106, 0xff000000, RZ, 0xc0, !PT ;  /* 0xff0000006aff7812 */ /* 0x000fe4000784c0ff */
[----:B------:R-:W-:Y:S02]  /*4640*/  F2FP.F16.F32.PACK_AB R75, R110, R77 ;  /* 0x0000004d6e4b723e */ /* 0x000fe400000000ff */
        /* <DEDUP_REMOVED lines=17> */
.L_x_423:
[----:B0-----:R-:W0:Y:S02]  /*4760*/  LDC.64 R64, c[0x0][0x478] ;  /* 0x00011e00ff407b82 */ /* 0x001e240000000a00 */
[----:B0-----:R-:W-:-:S04]  /*4770*/  ISETP.NE.U32.AND P1, PT, R64, RZ, PT ;  /* 0x000000ff4000720c */ /* 0x001fc80003f25070 */
[----:B------:R-:W-:-:S13]  /*4780*/  ISETP.NE.AND.EX P1, PT, R65, RZ, PT, P1 ;  /* 0x000000ff4100720c */ /* 0x000fda0003f25310 */
[----:B------:R-:W-:Y:S05]  /*4790*/  @!P1 BRA `(.L_x_426) ;  /* 0x00000004003c9947 */ /* 0x000fea0003800000 */
[--C-:B------:R-:W-:Y:S01]  /*47a0*/  FFMA.FTZ R65, R102, UR9, R101.reuse ;  /* 0x0000000966417c23 */ /* 0x100fe20008010065 */
[--C-:B------:R-:W-:Y:S01]  /*47b0*/  FFMA.FTZ R64, R99, UR9, R101.reuse ;  /* 0x0000000963407c23 */ /* 0x100fe20008010065 */
[----:B------:R-:W-:Y:S01]  /*47c0*/  ISETP.GE.U32.AND P2, PT, R88, RZ, PT ;  /* 0x000000ff5800720c */ /* 0x000fe20003f46070 */
[----:B------:R-:W-:Y:S01]  /*47d0*/  FFMA.FTZ R67, R93, UR9, R101 ;  /* 0x000000095d437c23 */ /* 0x000fe20008010065 */
[----:B------:R-:W-:Y:S01]  /*47e0*/  FADD.FTZ R65, R100, -R65 ;  /* 0x8000004164417221 */ /* 0x000fe20000010000 */
[----:B-----5:R-:W-:Y:S01]  /*47f0*/  ISETP.GE.U32.AND P3, PT, R106, RZ, PT ;  /* 0x000000ff6a00720c */ /* 0x020fe20003f66070 */
[----:B------:R-:W-:Y:S01]  /*4800*/  FADD.FTZ R64, R97, -R64 ;  /* 0x8000004061407221 */ /* 0x000fe20000010000 */
[----:B------:R-:W-:Y:S01]  /*4810*/  ISETP.GE.U32.AND.EX P2, PT, R89, 0x1000000, PT, P2 ;  /* 0x010000005900780c */ /* 0x000fe20003f46120 */
[----:B------:R-:W-:Y:S01]  /*4820*/  FMUL.FTZ R66, R65, UR16 ;  /* 0x0000001041427c20 */ /* 0x000fe20008410000 */
[----:B------:R-:W-:Y:S01]  /*4830*/  ISETP.GE.U32.AND.EX P3, PT, R107, 0x1000000, PT, P3 ;  /* 0x010000006b00780c */ /* 0x000fe20003f66130 */
[----:B------:R-:W-:Y:S01]  /*4840*/  FMUL.FTZ R71, R64, UR16 ;  /* 0x0000001040477c20 */ /* 0x000fe20008410000 */
[----:B------:R-:W-:Y:S01]  /*4850*/  FADD.FTZ R70, R96, -R67 ;  /* 0x8000004360467221 */ /* 0x000fe20000010000 */
[----:B------:R-:W-:Y:S01]  /*4860*/  FMUL.FTZ R65, R66, UR28 ;  /* 0x0000001c42417c20 */ /* 0x000fe20008410000 */
[----:B------:R-:W-:Y:S01]  /*4870*/  FFMA.FTZ R69, R87, UR9, R101 ;  /* 0x0000000957457c23 */ /* 0x000fe20008010065 */
[----:B------:R-:W-:Y:S01]  /*4880*/  FMUL.FTZ R64, R71, UR28 ;  /* 0x0000001c47407c20 */ /* 0x000fe20008410000 */
[----:B------:R-:W-:Y:S01]  /*4890*/  FMUL.FTZ R70, R70, UR16 ;  /* 0x0000001046467c20 */ /* 0x000fe20008410000 */
[----:B------:R-:W-:Y:S01]  /*48a0*/  F2FP.F16.F32.PACK_AB R71, R66, R71 ;  /* 0x000000474247723e */ /* 0x000fe200000000ff */
[----:B------:R-:W-:Y:S01]  /*48b0*/  FADD.FTZ R69, R92, -R69 ;  /* 0x800000455c457221 */ /* 0x000fe20000010000 */
[C---:B------:R-:W-:Y:S01]  /*48c0*/  FSEL R68, R65.reuse, RZ, P2 ;  /* 0x000000ff41447208 */ /* 0x040fe20001000000 */
[----:B------:R-:W-:Y:S01]  /*48d0*/  FFMA.FTZ R66, R90, UR9, R101 ;  /* 0x000000095a427c23 */ /* 0x000fe20008010065 */
[----:B------:R-:W-:Y:S01]  /*48e0*/  FSEL R72, R65, RZ, P3 ;  /* 0x000000ff41487208 */ /* 0x000fe20001800000 */
[----:B------:R-:W-:Y:S01]  /*48f0*/  FMUL.FTZ R69, R69, UR16 ;  /* 0x0000001045457c20 */ /* 0x000fe20008410000 */
[----:B------:R-:W-:-:S02]  /*4900*/  LOP3.LUT P2, RZ, R107, 0xff0000, RZ, 0xc0, !PT ;  /* 0x00ff00006bff7812 */ /* 0x000fc4000784c0ff */
[C---:B------:R-:W-:Y:S02]  /*4910*/  LOP3.LUT P3, RZ, R89.reuse, 0xff0000, RZ, 0xc0, !PT ;  /* 0x00ff000059ff7812 */ /* 0x040fe4000786c0ff */
[C---:B------:R-:W-:Y:S02]  /*4920*/  FSEL R67, R64.reuse, RZ, P2 ;  /* 0x000000ff40437208 */ /* 0x040fe40001000000 */
[----:B------:R-:W-:Y:S01]  /*4930*/  FSEL R75, R64, RZ, P3 ;  /* 0x000000ff404b7208 */ /* 0x000fe20001800000 */
[----:B------:R-:W-:Y:S01]  /*4940*/  FFMA.FTZ R64, R98, UR9, R101 ;  /* 0x0000000962407c23 */ /* 0x000fe20008010065 */
[----:B------:R-:W-:Y:S02]  /*4950*/  LOP3.LUT P2, RZ, R89, 0xff, RZ, 0xc0, !PT ;  /* 0x000000ff59ff7812 */ /* 0x000fe4000784c0ff */
[----:B------:R-:W-:Y:S01]  /*4960*/  LOP3.LUT P3, RZ, R107, 0xff, RZ, 0xc0, !PT ;  /* 0x000000ff6bff7812 */ /* 0x000fe2000786c0ff */
[----:B------:R-:W-:Y:S01]  /*4970*/  FADD.FTZ R65, R95, -R64 ;  /* 0x800000405f417221 */ /* 0x000fe20000010000 */
[----:B------:R-:W-:Y:S01]  /*4980*/  FMUL.FTZ R64, R70, UR28 ;  /* 0x0000001c46407c20 */ /* 0x000fe20008410000 */
[----:B------:R-:W-:-:S02]  /*4990*/  F2FP.F16.F32.PACK_AB R67, R72, R67 ;  /* 0x000000434843723e */ /* 0x000fc400000000ff */
[----:B------:R-:W-:Y:S01]  /*49a0*/  FMUL.FTZ R65, R65, UR16 ;  /* 0x0000001041417c20 */ /* 0x000fe20008410000 */
[----:B------:R-:W-:Y:S02]  /*49b0*/  F2FP.F16.F32.PACK_AB R75, R68, R75 ;  /* 0x0000004b444b723e */ /* 0x000fe400000000ff */
[C---:B------:R-:W-:Y:S02]  /*49c0*/  FSEL R74, R64.reuse, RZ, P2 ;  /* 0x000000ff404a7208 */ /* 0x040fe40001000000 */
[----:B------:R-:W-:Y:S01]  /*49d0*/  FSEL R72, R64, RZ, P3 ;  /* 0x000000ff40487208 */ /* 0x000fe20001800000 */
[--C-:B------:R-:W-:Y:S01]  /*49e0*/  FFMA.FTZ R64, R94, UR9, R101.reuse ;  /* 0x000000095e407c23 */ /* 0x100fe20008010065 */
[C---:B------:R-:W-:Y:S01]  /*49f0*/  F2FP.F16.F32.PACK_AB R70, R65.reuse, R70 ;  /* 0x000000464146723e */ /* 0x040fe200000000ff */
[----:B------:R-:W-:Y:S01]  /*4a00*/  FMUL.FTZ R65, R65, UR28 ;  /* 0x0000001c41417c20 */ /* 0x000fe20008410000 */
[----:B------:R-:W-:Y:S01]  /*4a10*/  LOP3.LUT P2, RZ, R89, 0xff00, RZ, 0xc0, !PT ;  /* 0x0000ff0059ff7812 */ /* 0x000fe2000784c0ff */
[----:B------:R-:W-:Y:S01]  /*4a20*/  FADD.FTZ R68, R91, -R64 ;  /* 0x800000405b447221 */ /* 0x000fe20000010000 */
[----:B------:R-:W-:Y:S01]  /*4a30*/  LOP3.LUT P3, RZ, R107, 0xff00, RZ, 0xc0, !PT ;  /* 0x0000ff006bff7812 */ /* 0x000fe2000786c0ff */
[----:B------:R-:W-:Y:S01]  /*4a40*/  FMUL.FTZ R64, R69, UR28 ;  /* 0x0000001c45407c20 */ /* 0x000fe20008410000 */
[----:B------:R-:W-:Y:S01]  /*4a50*/  FSEL R103, R65, RZ, P2 ;  /* 0x000000ff41677208 */ /* 0x000fe20001000000 */
[----:B------:R-:W-:Y:S01]  /*4a60*/  FFMA.FTZ R101, R83, UR9, R101 ;  /* 0x0000000953657c23 */ /* 0x000fe20008010065 */
[----:B------:R-:W-:Y:S01]  /*4a70*/  FSEL R111, R65, RZ, P3 ;  /* 0x000000ff416f7208 */ /* 0x000fe20001800000 */
        /* <DEDUP_REMOVED lines=8> */
[----:B------:R-:W-:Y:S01]  /*4b00*/  FADD.FTZ R64, R86, -R101 ;  /* 0x8000006556407221 */ /* 0x000fe20000010000 */
[----:B------:R-:W-:-:S02]  /*4b10*/  LOP3.LUT P2, RZ, R88, 0xff000000, RZ, 0xc0, !PT ;  /* 0xff00000058ff7812 */ /* 0x000fc4000784c0ff */
[----:B------:R-:W-:Y:S01]  /*4b20*/  LOP3.LUT P3, RZ, R106, 0xff000000, RZ, 0xc0, !PT ;  /* 0xff0000006aff7812 */ /* 0x000fe2000786c0ff */
[----:B------:R-:W-:Y:S01]  /*4b30*/  FMUL.FTZ R64, R64, UR16 ;  /* 0x0000001040407c20 */ /* 0x000fe20008410000 */
[----:B------:R-:W-:Y:S01]  /*4b40*/  F2FP.F16.F32.PACK_AB R69, R66, R69 ;  /* 0x000000454245723e */ /* 0x000fe200000000ff */
[----:B------:R-:W-:Y:S01]  /*4b50*/  FMUL.FTZ R66, R65, UR28 ;  /* 0x0000001c41427c20 */ /* 0x000fe20008410000 */
[C---:B------:R-:W-:Y:S02]  /*4b60*/  FSEL R110, R68.reuse, RZ, P2 ;  /* 0x000000ff446e7208 */ /* 0x040fe40001000000 */
[----:B------:R-:W-:Y:S02]  /*4b70*/  FSEL R101, R68, RZ, P3 ;  /* 0x000000ff44657208 */ /* 0x000fe40001800000 */
[----:B------:R-:W-:Y:S02]  /*4b80*/  LOP3.LUT P2, RZ, R88, 0xff00, RZ, 0xc0, !PT ;  /* 0x0000ff0058ff7812 */ /* 0x000fe4000784c0ff */
[----:B------:R-:W-:-:S02]  /*4b90*/  LOP3.LUT P3, RZ, R106, 0xff00, RZ, 0xc0, !PT ;  /* 0x0000ff006aff7812 */ /* 0x000fc4000786c0ff */
[----:B------:R-:W-:Y:S01]  /*4ba0*/  F2FP.F16.F32.PACK_AB R68, R65, R64 ;  /* 0x000000404144723e */ /* 0x000fe200000000ff */
[----:B------:R-:W-:Y:S01]  /*4bb0*/  FMUL.FTZ R64, R64, UR28 ;  /* 0x0000001c40407c20 */ /* 0x000fe20008410000 */
[C---:B------:R-:W-:Y:S02]  /*4bc0*/  FSEL R77, R66.reuse, RZ, P2 ;  /* 0x000000ff424d7208 */ /* 0x040fe40001000000 */
[----:B------:R-:W-:Y:S02]  /*4bd0*/  FSEL R79, R66, RZ, P3 ;  /* 0x000000ff424f7208 */ /* 0x000fe40001800000 */
[----:B------:R-:W-:Y:S02]  /*4be0*/  LOP3.LUT P2, RZ, R106, 0xff, RZ, 0xc0, !PT ;  /* 0x000000ff6aff7812 */ /* 0x000fe4000784c0ff */
[----:B------:R-:W-:Y:S02]  /*4bf0*/  LOP3.LUT P3, RZ, R88, 0xff, RZ, 0xc0, !PT ;  /* 0x000000ff58ff7812 */ /* 0x000fe4000786c0ff */
[----:B------:R-:W-:-:S02]  /*4c00*/  F2FP.F16.F32.PACK_AB R66, R111, R72 ;  /* 0x000000486f42723e */ /* 0x000fc400000000ff */
[C---:B------:R-:W-:Y:S02]  /*4c10*/  FSEL R76, R64.reuse, RZ, P2 ;  /* 0x000000ff404c7208 */ /* 0x040fe40001000000 */
[----:B------:R-:W-:Y:S02]  /*4c20*/  FSEL R72, R64, RZ, P3 ;  /* 0x000000ff40487208 */ /* 0x000fe40001800000 */
[----:B------:R-:W-:Y:S02]  /*4c30*/  F2FP.F16.F32.PACK_AB R74, R103, R74 ;  /* 0x0000004a674a723e */ /* 0x000fe400000000ff */
[----:B------:R-:W-:Y:S02]  /*4c40*/  F2FP.F16.F32.PACK_AB R65, R101, R78 ;  /* 0x0000004e6541723e */ /* 0x000fe400000000ff */
[----:B------:R-:W-:Y:S02]  /*4c50*/  F2FP.F16.F32.PACK_AB R73, R110, R73 ;  /* 0x000000496e49723e */ /* 0x000fe400000000ff */
[----:B------:R-:W-:-:S02]  /*4c60*/  F2FP.F16.F32.PACK_AB R64, R79, R76 ;  /* 0x0000004c4f40723e */ /* 0x000fc400000000ff */
[----:B------:R-:W-:Y:S01]  /*4c70*/  F2FP.F16.F32.PACK_AB R72, R77, R72 ;  /* 0x000000484d48723e */ /* 0x000fe200000000ff */
[----:B------:R-:W-:Y:S06]  /*4c80*/  BRA `(.L_x_425) ;  /* 0x0000001400147947 */ /* 0x000fec0003800000 */
.L_x_426:
[--C-:B------:R-:W-:Y:S01]  /*4c90*/  FFMA.FTZ R64, R99, UR9, R101.reuse ;  /* 0x0000000963407c23 */ /* 0x100fe20008010065 */
[----:B------:R-:W-:Y:S01]  /*4ca0*/  FFMA.FTZ R65, R102, UR9, R101 ;  /* 0x0000000966417c23 */ /* 0x000fe20008010065 */
[----:B------:R-:W-:Y:S02]  /*4cb0*/  LOP3.LUT P3, RZ, R89, 0xff0000, RZ, 0xc0, !PT ;  /* 0x00ff000059ff7812 */ /* 0x000fe4000786c0ff */
[----:B------:R-:W-:Y:S01]  /*4cc0*/  FADD.FTZ R64, R97, -R64 ;  /* 0x8000004061407221 */ /* 0x000fe20000010000 */
[----:B------:R-:W-:Y:S01]  /*4cd0*/  FADD.FTZ R65, R100, -R65 ;  /* 0x8000004164417221 */ /* 0x000fe20000010000 */
[----:B-----5:R-:W-:Y:S02]  /*4ce0*/  LOP3.LUT P2, RZ, R107, 0xff0000, RZ, 0xc0, !PT ;  /* 0x00ff00006bff7812 */ /* 0x020fe4000784c0ff */
[----:B------:R-:W-:Y:S01]  /*4cf0*/  FMUL.FTZ R64, R64, UR16 ;  /* 0x0000001040407c20 */ /* 0x000fe20008410000 */
[----:B------:R-:W-:Y:S01]  /*4d00*/  FMUL.FTZ R66, R65, UR16 ;  /* 0x0000001041427c20 */ /* 0x000fe20008410000 */
[----:B------:R-:W-:-:S02]  /*4d10*/  FFMA.FTZ R65, R93, UR9, R101 ;  /* 0x000000095d417c23 */ /* 0x000fc40008010065 */
[----:B------:R-:W-:Y:S01]  /*4d20*/  FMUL.FTZ R64, R64, UR28 ;  /* 0x0000001c40407c20 */ /* 0x000fe20008410000 */
[----:B------:R-:W-:Y:S01]  /*4d30*/  FMUL.FTZ R66, R66, UR28 ;  /* 0x0000001c42427c20 */ /* 0x000fe20008410000 */
[----:B------:R-:W-:-:S03]  /*4d40*/  FADD.FTZ R65, R96, -R65 ;  /* 0x8000004160417221 */ /* 0x000fc60000010000 */
[----:B------:R-:W-:Y:S01]  /*4d50*/  FSEL R75, R64, RZ, P3 ;  /* 0x000000ff404b7208 */ /* 0x000fe20001800000 */
[----:B------:R-:W-:Y:S01]  /*4d60*/  FMUL.FTZ R65, R65, UR16 ;  /* 0x0000001041417c20 */ /* 0x000fe20008410000 */
[----:B------:R-:W-:Y:S02]  /*4d70*/  ISETP.GE.U32.AND P3, PT, R106, RZ, PT ;  /* 0x000000ff6a00720c */ /* 0x000fe40003f66070 */
[----:B------:R-:W-:Y:S01]  /*4d80*/  FSEL R67, R64, RZ, P2 ;  /* 0x000000ff40437208 */ /* 0x000fe20001000000 */
[----:B------:R-:W-:Y:S01]  /*4d90*/  FFMA.FTZ R64, R98, UR9, R101 ;  /* 0x0000000962407c23 */ /* 0x000fe20008010065 */
[----:B------:R-:W-:Y:S02]  /*4da0*/  ISETP.GE.U32.AND P2, PT, R88, RZ, PT ;  /* 0x000000ff5800720c */ /* 0x000fe40003f46070 */
[----:B------:R-:W-:Y:S02]  /*4db0*/  ISETP.GE.U32.AND.EX P3, PT, R107, 0x1000000, PT, P3 ;  /* 0x010000006b00780c */ /* 0x000fe40003f66130 */
[----:B------:R-:W-:-:S02]  /*4dc0*/  ISETP.GE.U32.AND.EX P2, PT, R89, 0x1000000, PT, P2 ;  /* 0x010000005900780c */ /* 0x000fc40003f46120 */
[C---:B------:R-:W-:Y:S02]  /*4dd0*/  FSEL R72, R66.reuse, RZ, P3 ;  /* 0x000000ff42487208 */ /* 0x040fe40001800000 */
[----:B------:R-:W-:Y:S02]  /*4de0*/  FSEL R66, R66, RZ, P2 ;  /* 0x000000ff42427208 */ /* 0x000fe40001000000 */
[----:B------:R-:W-:Y:S02]  /*4df0*/  LOP3.LUT P2, RZ, R89, 0xff, RZ, 0xc0, !PT ;  /* 0x000000ff59ff7812 */ /* 0x000fe4000784c0ff */
[----:B------:R-:W-:Y:S01]  /*4e00*/  F2FP.F16.F32.PACK_AB R75, R66, R75 ;  /* 0x0000004b424b723e */ /* 0x000fe200000000ff */
[----:B------:R-:W-:Y:S01]  /*4e10*/  FADD.FTZ R66, R95, -R64 ;  /* 0x800000405f427221 */ /* 0x000fe20000010000 */
[----:B------:R-:W-:Y:S01]  /*4e20*/  FMUL.FTZ R64, R65, UR28 ;  /* 0x0000001c41407c20 */ /* 0x000fe20008410000 */
[----:B------:R-:W-:Y:S01]  /*4e30*/  FFMA.FTZ R65, R87, UR9, R101 ;  /* 0x0000000957417c23 */ /* 0x000fe20008010065 */
[----:B------:R-:W-:Y:S01]  /*4e40*/  LOP3.LUT P3, RZ, R107, 0xff, RZ, 0xc0, !PT ;  /* 0x000000ff6bff7812 */ /* 0x000fe2000786c0ff */
[----:B------:R-:W-:Y:S01]  /*4e50*/  FMUL.FTZ R66, R66, UR16 ;  /* 0x0000001042427c20 */ /* 0x000fe20008410000 */
[----:B------:R-:W-:Y:S01]  /*4e60*/  F2FP.F16.F32.PACK_AB R67, R72, R67 ;  /* 0x000000434843723e */ /* 0x000fe200000000ff */
[----:B------:R-:W-:Y:S01]  /*4e70*/  FADD.FTZ R65, R92, -R65 ;  /* 0x800000415c417221 */ /* 0x000fe20000010000 */
[----:B------:R-:W-:Y:S01]  /*4e80*/  FSEL R74, R64, RZ, P2 ;  /* 0x000000ff404a7208 */ /* 0x000fe20001000000 */
[----:B------:R-:W-:Y:S01]  /*4e90*/  FMUL.FTZ R73, R66, UR28 ;  /* 0x0000001c42497c20 */ /* 0x000fe20008410000 */
[--C-:B------:R-:W-:Y:S01]  /*4ea0*/  FFMA.FTZ R66, R94, UR9, R101.reuse ;  /* 0x000000095e427c23 */ /* 0x100fe20008010065 */
[----:B------:R-:W-:Y:S01]  /*4eb0*/  LOP3.LUT P2, RZ, R89, 0xff00, RZ, 0xc0, !PT ;  /* 0x0000ff0059ff7812 */ /* 0x000fe2000784c0ff */
[----:B------:R-:W-:Y:S01]  /*4ec0*/  FMUL.FTZ R65, R65, UR16 ;  /* 0x0000001041417c20 */ /* 0x000fe20008410000 */
[----:B------:R-:W-:Y:S01]  /*4ed0*/  FSEL R72, R64, RZ, P3 ;  /* 0x000000ff40487208 */ /* 0x000fe20001800000 */
[----:B------:R-:W-:Y:S01]  /*4ee0*/  FADD.FTZ R66, R91, -R66 ;  /* 0x800000425b427221 */ /* 0x000fe20000010000 */
[----:B------:R-:W-:Y:S01]  /*4ef0*/  LOP3.LUT P3, RZ, R107, 0xff00, RZ, 0xc0, !PT ;  /* 0x0000ff006bff7812 */ /* 0x000fe2000786c0ff */
[--C-:B------:R-:W-:Y:S01]  /*4f00*/  FFMA.FTZ R64, R90, UR9, R101.reuse ;  /* 0x000000095a407c23 */ /* 0x100fe20008010065 */
[----:B------:R-:W-:Y:S01]  /*4f10*/  FSEL R103, R73, RZ, P2 ;  /* 0x000000ff49677208 */ /* 0x000fe20001000000 */
[----:B------:R-:W-:Y:S01]  /*4f20*/  FMUL.FTZ R65, R65, UR28 ;  /* 0x0000001c41417c20 */ /* 0x000fe20008410000 */
[----:B------:R-:W-:Y:S01]  /*4f30*/  LOP3.LUT P2, RZ, R88, 0xff0000, RZ, 0xc0, !PT ;  /* 0x00ff000058ff7812 */ /* 0x000fe2000784c0ff */
[----:B------:R-:W-:Y:S01]  /*4f40*/  FMUL.FTZ R66, R66, UR16 ;  /* 0x0000001042427c20 */ /* 0x000fe20008410000 */
[----:B------:R-:W-:Y:S01]  /*4f50*/  FSEL R111, R73, RZ, P3 ;  /* 0x000000ff496f7208 */ /* 0x000fe20001800000 */
[----:B------:R-:W-:Y:S01]  /*4f60*/  FADD.FTZ R64, R85, -R64 ;  /* 0x8000004055407221 */ /* 0x000fe20000010000 */
[----:B------:R-:W-:Y:S01]  /*4f70*/  LOP3.LUT P3, RZ, R106, 0xff0000, RZ, 0xc0, !PT ;  /* 0x00ff00006aff7812 */ /* 0x000fe2000786c0ff */
[----:B------:R-:W-:Y:S01]  /*4f80*/  FFMA.FTZ R101, R83, UR9, R101 ;  /* 0x0000000953657c23 */ /* 0x000fe20008010065 */
[C---:B------:R-:W-:Y:S01]  /*4f90*/  FSEL R73, R65.reuse, RZ, P2 ;  /* 0x000000ff41497208 */ /* 0x040fe20001000000 */
[----:B------:R-:W-:Y:S01]  /*4fa0*/  FMUL.FTZ R66, R66, UR28 ;  /* 0x0000001c42427c20 */ /* 0x000fe20008410000 */
[----:B------:R-:W-:Y:S01]  /*4fb0*/  FSEL R65, R65, RZ, P3 ;  /* 0x000000ff41417208 */ /* 0x000fe20001800000 */
[----:B------:R-:W-:Y:S01]  /*4fc0*/  FMUL.FTZ R64, R64, UR16 ;  /* 0x0000001040407c20 */ /* 0x000fe20008410000 */
[----:B------:R-:W-:Y:S01]  /*4fd0*/  LOP3.LUT P2, RZ, R88, 0xff000000, RZ, 0xc0, !PT ;  /* 0xff00000058ff7812 */ /* 0x000fe2000784c0ff */
[----:B------:R-:W-:Y:S01]  /*4fe0*/  FADD.FTZ R101, R86, -R101 ;  /* 0x8000006556657221 */ /* 0x000fe20000010000 */
[----:B------:R-:W-:Y:S01]  /*4ff0*/  LOP3.LUT P3, RZ, R106, 0xff000000, RZ, 0xc0, !PT ;  /* 0xff0000006aff7812 */ /* 0x000fe2000786c0ff */
[----:B------:R-:W-:Y:S01]  /*5000*/  FMUL.FTZ R64, R64, UR28 ;  /* 0x0000001c40407c20 */ /* 0x000fe20008410000 */
[C---:B------:R-:W-:Y:S01]  /*5010*/  FSEL R76, R66.reuse, RZ, P2 ;  /* 0x000000ff424c7208 */ /* 0x040fe20001000000 */
[----:B------:R-:W-:Y:S01]  /*5020*/  FMUL.FTZ R101, R101, UR16 ;  /* 0x0000001065657c20 */ /* 0x000fe20008410000 */
[----:B------:R-:W-:-:S02]  /*5030*/  FSEL R78, R66, RZ, P3 ;  /* 0x000000ff424e7208 */ /* 0x000fc40001800000 */
[----:B------:R-:W-:Y:S01]  /*5040*/  LOP3.LUT P2, RZ, R88, 0xff00, RZ, 0xc0, !PT ;  /* 0x0000ff0058ff7812 */ /* 0x000fe2000784c0ff */
[----:B------:R-:W-:Y:S01]  /*5050*/  FMUL.FTZ R101, R101, UR28 ;  /* 0x0000001c65657c20 */ /* 0x000fe20008410000 */
[----:B------:R-:W-:Y:S02]  /*5060*/  LOP3.LUT P3, RZ, R106, 0xff00, RZ, 0xc0, !PT ;  /* 0x0000ff006aff7812 */ /* 0x000fe4000786c0ff */
[C---:B------:R-:W-:Y:S02]  /*5070*/  FSEL R77, R64.reuse, RZ, P2 ;  /* 0x000000ff404d7208 */ /* 0x040fe40001000000 */
[----:B------:R-:W-:Y:S02]  /*5080*/  FSEL R79, R64, RZ, P3 ;  /* 0x000000ff404f7208 */ /* 0x000fe40001800000 */
[----:B------:R-:W-:Y:S02]  /*5090*/  LOP3.LUT P2, RZ, R106, 0xff, RZ, 0xc0, !PT ;  /* 0x000000ff6aff7812 */ /* 0x000fe4000784c0ff */
[----:B------:R-:W-:-:S02]  /*50a0*/  LOP3.LUT P3, RZ, R88, 0xff, RZ, 0xc0, !PT ;  /* 0x000000ff58ff7812 */ /* 0x000fc4000786c0ff */
[----:B------:R-:W-:Y:S02]  /*50b0*/  F2FP.F16.F32.PACK_AB R66, R111, R72 ;  /* 0x000000486f42723e */ /* 0x000fe400000000ff */
[C---:B------:R-:W-:Y:S02]  /*50c0*/  FSEL R64, R101.reuse, RZ, P2 ;  /* 0x000000ff65407208 */ /* 0x040fe40001000000 */
[----:B------:R-:W-:Y:S02]  /*50d0*/  FSEL R72, R101, RZ, P3 ;  /* 0x000000ff65487208 */ /* 0x000fe40001800000 */
[----:B------:R-:W-:Y:S02]  /*50e0*/  F2FP.F16.F32.PACK_AB R74, R103, R74 ;  /* 0x0000004a674a723e */ /* 0x000fe400000000ff */
[----:B------:R-:W-:Y:S02]  /*50f0*/  F2FP.F16.F32.PACK_AB R65, R78, R65 ;  /* 0x000000414e41723e */ /* 0x000fe400000000ff */
[----:B------:R-:W-:-:S02]  /*5100*/  F2FP.F16.F32.PACK_AB R73, R76, R73 ;  /* 0x000000494c49723e */ /* 0x000fc400000000ff */
[----:B------:R-:W-:Y:S02]  /*5110*/  F2FP.F16.F32.PACK_AB R64, R79, R64 ;  /* 0x000000404f40723e */ /* 0x000fe400000000ff */
[----:B------:R-:W-:Y:S01]  /*5120*/  F2FP.F16.F32.PACK_AB R72, R77, R72 ;  /* 0x000000484d48723e */ /* 0x000fe200000000ff */
[----:B------:R-:W-:Y:S06]  /*5130*/  BRA `(.L_x_425) ;  /* 0x0000000c00e87947 */ /* 0x000fec0003800000 */
.L_x_422:
[----:B------:R-:W-:-:S04]  /*5140*/  UISETP.NE.U32.AND UP0, UPT, UR30, URZ, UPT ;  /* 0x000000ff1e00728c */ /* 0x000fc8000bf05070 */
[----:B------:R-:W-:-:S09]  /*5150*/  UISETP.NE.AND.EX UP0, UPT, UR31, URZ, UPT, UP0 ;  /* 0x000000ff1f00728c */ /* 0x000fd2000bf05300 */
[----:B------:R-:W-:Y:S05]  /*5160*/  BRA.U !UP0, `(.L_x_427) ;  /* 0x0000000908107547 */ /* 0x000fea000b800000 */
[----:B0-----:R-:W0:Y:S02]  /*5170*/  LDC.64 R72, c[0x0][0x478] ;  /* 0x00011e00ff487b82 */ /* 0x001e240000000a00 */
[----:B0-----:R-:W-:-:S04]  /*5180*/  ISETP.NE.U32.AND P1, PT, R72, RZ, PT ;  /* 0x000000ff4800720c */ /* 0x001fc80003f25070 */
[----:B------:R-:W-:-:S13]  /*5190*/  ISETP.NE.AND.EX P1, PT, R73, RZ, PT, P1 ;  /* 0x000000ff4900720c */ /* 0x000fda0003f25310 */
[----:B------:R-:W-:Y:S05]  /*51a0*/  @!P1 BRA `(.L_x_428) ;  /* 0x0000000400089947 */ /* 0x000fea0003800000 */
[--C-:B------:R-:W-:Y:S01]  /*51b0*/  FFMA.FTZ R68, R99, UR9, R101.reuse ;  /* 0x0000000963447c23 */ /* 0x100fe20008010065 */
[----:B-----5:R-:W-:Y:S02]  /*51c0*/  HADD2.F32 R69, -RZ, R63.H0_H0 ;  /* 0x2000003fff457230 */ /* 0x020fe40000004100 */
        /* <DEDUP_REMOVED lines=8> */
[----:B------:R-:W-:-:S02]  /*5250*/  HADD2.F32 R70, -RZ, R61.H0_H0 ;  /* 0x2000003dff467230 */ /* 0x000fc40000004100 */
[----:B------:R-:W-:Y:S01]  /*5260*/  FFMA.FTZ R77, R71, UR16, R72 ;  /* 0x00000010474d7c23 */ /* 0x000fe20008010048 */
[----:B------:R-:W-:Y:S02]  /*5270*/  HADD2.F32 R73, -RZ, R62.H1_H1 ;  /* 0x3000003eff497230 */ /* 0x000fe40000004100 */
[----:B------:R-:W-:Y:S01]  /*5280*/  FADD.FTZ R69, R92, -R69 ;  /* 0x800000455c457221 */ /* 0x000fe20000010000 */
[----:B------:R-:W-:Y:S02]  /*5290*/  HADD2.F32 R76, -RZ, R63.H1_H1 ;  /* 0x3000003fff4c7230 */ /* 0x000fe40000004100 */
[----:B------:R-:W-:Y:S01]  /*52a0*/  FADD.FTZ R74, R95, -R74 ;  /* 0x8000004a5f4a7221 */ /* 0x000fe20000010000 */
[----:B------:R-:W-:Y:S01]  /*52b0*/  FFMA.FTZ R71, R83, UR9, R101 ;  /* 0x0000000953477c23 */ /* 0x000fe20008010065 */
[----:B------:R-:W-:Y:S01]  /*52c0*/  FADD.FTZ R75, R100, -R75 ;  /* 0x8000004b644b7221 */ /* 0x000fe20000010000 */
[----:B------:R-:W-:Y:S01]  /*52d0*/  FFMA.FTZ R69, R69, UR16, R70 ;  /* 0x0000001045457c23 */ /* 0x000fe20008010046 */
[----:B------:R-:W-:Y:S01]  /*52e0*/  FFMA.FTZ R72, R90, UR9, R101 ;  /* 0x000000095a487c23 */ /* 0x000fe20008010065 */
[----:B------:R-:W-:-:S02]  /*52f0*/  HADD2.F32 R70, -RZ, R60.H0_H0 ;  /* 0x2000003cff467230 */ /* 0x000fc40000004100 */
[----:B------:R-:W-:Y:S01]  /*5300*/  FFMA.FTZ R110, R74, UR16, R73 ;  /* 0x000000104a6e7c23 */ /* 0x000fe20008010049 */
[----:B------:R-:W-:Y:S01]  /*5310*/  FADD.FTZ R71, R86, -R71 ;  /* 0x8000004756477221 */ /* 0x000fe20000010000 */
[----:B------:R-:W-:Y:S01]  /*5320*/  FFMA.FTZ R79, R75, UR16, R76 ;  /* 0x000000104b4f7c23 */ /* 0x000fe2000801004c */
[----:B------:R-:W-:Y:S01]  /*5330*/  FFMA.FTZ R74, R94, UR9, R101 ;  /* 0x000000095e4a7c23 */ /* 0x000fe20008010065 */
[----:B------:R-:W-:Y:S01]  /*5340*/  ISETP.GE.U32.AND P2, PT, R88, RZ, PT ;  /* 0x000000ff5800720c */ /* 0x000fe20003f46070 */
[----:B------:R-:W-:Y:S01]  /*5350*/  FADD.FTZ R73, R85, -R72 ;  /* 0x8000004855497221 */ /* 0x000fe20000010000 */
[----:B------:R-:W-:Y:S01]  /*5360*/  FFMA.FTZ R72, R71, UR16, R70 ;  /* 0x0000001047487c23 */ /* 0x000fe20008010046 */
[----:B------:R-:W-:Y:S02]  /*5370*/  HADD2.F32 R76, -RZ, R61.H1_H1 ;  /* 0x3000003dff4c7230 */ /* 0x000fe40000004100 */
[----:B------:R-:W-:Y:S01]  /*5380*/  FADD.FTZ R75, R91, -R74 ;  /* 0x8000004a5b4b7221 */ /* 0x000fe20000010000 */
[----:B------:R-:W-:Y:S01]  /*5390*/  FMUL.FTZ R70, R79, UR28 ;  /* 0x0000001c4f467c20 */ /* 0x000fe20008410000 */
[----:B------:R-:W-:Y:S01]  /*53a0*/  HADD2.F32 R74, -RZ, R60.H1_H1 ;  /* 0x3000003cff4a7230 */ /* 0x000fe20000004100 */
[----:B------:R-:W-:Y:S01]  /*53b0*/  ISETP.GE.U32.AND.EX P2, PT, R89, 0x1000000, PT, P2 ;  /* 0x010000005900780c */ /* 0x000fe20003f46120 */
[----:B------:R-:W-:Y:S01]  /*53c0*/  FFMA.FTZ R78, R75, UR16, R76 ;  /* 0x000000104b4e7c23 */ /* 0x000fe2000801004c */
[----:B------:R-:W-:Y:S01]  /*53d0*/  F2FP.F16.F32.PACK_AB R71, R79, R68 ;  /* 0x000000444f47723e */ /* 0x000fe200000000ff */
[----:B------:R-:W-:Y:S01]  /*53e0*/  FMUL.FTZ R68, R68, UR28 ;  /* 0x0000001c44447c20 */ /* 0x000fe20008410000 */
[----:B------:R-:W-:Y:S01]  /*53f0*/  LOP3.LUT P3, RZ, R89, 0xff0000, RZ, 0xc0, !PT ;  /* 0x00ff000059ff7812 */ /* 0x000fe2000786c0ff */
[----:B------:R-:W-:Y:S01]  /*5400*/  FFMA.FTZ R75, R73, UR16, R74 ;  /* 0x00000010494b7c23 */ /* 0x000fe2000801004a */
[----:B------:R-:W-:Y:S01]  /*5410*/  FSEL R112, R70, RZ, P2 ;  /* 0x000000ff46707208 */ /* 0x000fe20001000000 */
[----:B------:R-:W-:Y:S01]  /*5420*/  FMUL.FTZ R73, R77, UR28 ;  /* 0x0000001c4d497c20 */ /* 0x000fe20008410000 */
[C---:B------:R-:W-:Y:S01]  /*5430*/  F2FP.F16.F32.PACK_AB R70, R110.reuse, R77 ;  /* 0x0000004d6e46723e */ /* 0x040fe200000000ff */
        /* <DEDUP_REMOVED lines=14> */
[C---:B------:R-:W-:Y:S02]  /*5520*/  LOP3.LUT P2, RZ, R88.reuse, 0xff, RZ, 0xc0, !PT ;  /* 0x000000ff58ff7812 */ /* 0x040fe4000784c0ff */
[----:B------:R-:W-:-:S02]  /*5530*/  LOP3.LUT P3, RZ, R88, 0xff00, RZ, 0xc0, !PT ;  /* 0x0000ff0058ff7812 */ /* 0x000fc4000786c0ff */
[----:B------:R-:W-:Y:S02]  /*5540*/  F2FP.F16.F32.PACK_AB R68, R75, R72 ;  /* 0x000000484b44723e */ /* 0x000fe400000000ff */
        /* <DEDUP_REMOVED lines=8> */
.L_x_428:
[--C-:B------:R-:W-:Y:S01]  /*55d0*/  FFMA.FTZ R79, R102, UR9, R101.reuse ;  /* 0x00000009664f7c23 */ /* 0x100fe20008010065 */
[--C-:B------:R-:W-:Y:S01]  /*55e0*/  FFMA.FTZ R74, R98, UR9, R101.reuse ;  /* 0x00000009624a7c23 */ /* 0x100fe20008010065 */
[----:B-----5:R-:W-:Y:S02]  /*55f0*/  HADD2.F32 R78, -RZ, R63.H1_H1 ;  /* 0x3000003fff4e7230 */ /* 0x020fe40000004100 */
[----:B------:R-:W-:Y:S01]  /*5600*/  FFMA.FTZ R73, R93, UR9, R101 ;  /* 0x000000095d497c23 */ /* 0x000fe20008010065 */
[--C-:B------:R-:W-:Y:S02]  /*5610*/  HADD2.F32 R75, -RZ, R62.reuse.H1_H1 ;  /* 0x3000003eff4b7230 */ /* 0x100fe40000004100 */
[----:B------:R-:W-:Y:S01]  /*5620*/  FADD.FTZ R79, R100, -R79 ;  /* 0x8000004f644f7221 */ /* 0x000fe20000010000 */
[----:B------:R-:W-:Y:S01]  /*5630*/  FADD.FTZ R74, R95, -R74 ;  /* 0x8000004a5f4a7221 */ /* 0x000fe20000010000 */
[----:B------:R-:W-:Y:S01]  /*5640*/  FFMA.FTZ R76, R99, UR9, R101 ;  /* 0x00000009634c7c23 */ /* 0x000fe20008010065 */
[----:B------:R-:W-:-:S02]  /*5650*/  HADD2.F32 R72, -RZ, R62.H0_H0 ;  /* 0x2000003eff487230 */ /* 0x000fc40000004100 */
[----:B------:R-:W-:Y:S01]  /*5660*/  FADD.FTZ R73, R96, -R73 ;  /* 0x8000004960497221 */ /* 0x000fe20000010000 */
[----:B------:R-:W-:Y:S01]  /*5670*/  FFMA.FTZ R110, R79, UR16, R78 ;  /* 0x000000104f6e7c23 */ /* 0x000fe2000801004e */
[----:B------:R-:W-:Y:S02]  /*5680*/  HADD2.F32 R77, -RZ, R63.H0_H0 ;  /* 0x2000003fff4d7230 */ /* 0x000fe40000004100 */
[----:B------:R-:W-:Y:S01]  /*5690*/  FFMA.FTZ R79, R74, UR16, R75 ;  /* 0x000000104a4f7c23 */ /* 0x000fe2000801004b */
[----:B------:R-:W-:Y:S01]  /*56a0*/  FADD.FTZ R76, R97, -R76 ;  /* 0x8000004c614c7221 */ /* 0x000fe20000010000 */
[--C-:B------:R-:W-:Y:S01]  /*56b0*/  FFMA.FTZ R75, R87, UR9, R101.reuse ;  /* 0x00000009574b7c23 */ /* 0x100fe20008010065 */
[----:B------:R-:W-:Y:S01]  /*56c0*/  FFMA.FTZ R78, R73, UR16, R72 ;  /* 0x00000010494e7c23 */ /* 0x000fe20008010048 */
[----:B------:R-:W-:Y:S02]  /*56d0*/  HADD2.F32 R74, -RZ, R61.H0_H0 ;  /* 0x2000003dff4a7230 */ /* 0x000fe40000004100 */
[----:B------:R-:W-:Y:S01]  /*56e0*/  FFMA.FTZ R73, R83, UR9, R101 ;  /* 0x0000000953497c23 */ /* 0x000fe20008010065 */
[----:B------:R-:W-:Y:S01]  /*56f0*/  FFMA.FTZ R103, R76, UR16, R77 ;  /* 0x000000104c677c23 */ /* 0x000fe2000801004d */
[----:B------:R-:W-:Y:S01]  /*5700*/  FADD.FTZ R75, R92, -R75 ;  /* 0x8000004b5c4b7221 */ /* 0x000fe20000010000 */
[----:B------:R-:W-:Y:S01]  /*5710*/  ISETP.GE.U32.AND P2, PT, R88, RZ, PT ;  /* 0x000000ff5800720c */ /* 0x000fe20003f46070 */
[----:B------:R-:W-:Y:S01]  /*5720*/  FFMA.FTZ R76, R94, UR9, R101 ;  /* 0x000000095e4c7c23 */ /* 0x000fe20008010065 */
[----:B------:R-:W-:-:S02]  /*5730*/  HADD2.F32 R72, -RZ, R60.H0_H0 ;  /* 0x2000003cff487230 */ /* 0x000fc40000004100 */
[----:B------:R-:W-:Y:S01]  /*5740*/  FADD.FTZ R73, R86, -R73 ;  /* 0x8000004956497221 */ /* 0x000fe20000010000 */
[----:B------:R-:W-:Y:S01]  /*5750*/  FFMA.FTZ R75, R75, UR16, R74 ;  /* 0x000000104b4b7c23 */ /* 0x000fe2000801004a */
[----:B------:R-:W-:Y:S01]  /*5760*/  FMUL.FTZ R103, R103, UR28 ;  /* 0x0000001c67677c20 */ /* 0x000fe20008410000 */
[----:B------:R-:W-:Y:S01]  /*5770*/  FMUL.FTZ R110, R110, UR28 ;  /* 0x0000001c6e6e7c20 */ /* 0x000fe20008410000 */
[----:B------:R-:W-:Y:S02]  /*5780*/  HADD2.F32 R77, -RZ, R61.H1_H1 ;  /* 0x3000003dff4d7230 */ /* 0x000fe40000004100 */
[----:B------:R-:W-:Y:S01]  /*5790*/  FFMA.FTZ R74, R90, UR9, R101 ;  /* 0x000000095a4a7c23 */ /* 0x000fe20008010065 */
[----:B------:R-:W-:Y:S01]  /*57a0*/  LOP3.LUT P3, RZ, R89, 0xff0000, RZ, 0xc0, !PT ;  /* 0x00ff000059ff7812 */ /* 0x000fe2000786c0ff */
[----:B------:R-:W-:Y:S01]  /*57b0*/  FADD.FTZ R76, R91, -R76 ;  /* 0x8000004c5b4c7221 */ /* 0x000fe20000010000 */
[----:B------:R-:W-:Y:S01]  /*57c0*/  ISETP.GE.U32.AND.EX P2, PT, R89, 0x1000000, PT, P2 ;  /* 0x010000005900780c */ /* 0x000fe20003f46120 */
[----:B------:R-:W-:Y:S01]  /*57d0*/  FFMA.FTZ R72, R73, UR16, R72 ;  /* 0x0000001049487c23 */ /* 0x000fe20008010048 */
[----:B------:R-:W-:-:S02]  /*57e0*/  HADD2.F32 R73, -RZ, R60.H1_H1 ;  /* 0x3000003cff497230 */ /* 0x000fc40000004100 */
[----:B------:R-:W-:Y:S01]  /*57f0*/  FADD.FTZ R74, R85, -R74 ;  /* 0x8000004a554a7221 */ /* 0x000fe20000010000 */
[----:B------:R-:W-:Y:S01]  /*5800*/  FSEL R103, R103, RZ, P3 ;  /* 0x000000ff67677208 */ /* 0x000fe20001800000 */
[----:B------:R-:W-:Y:S01]  /*5810*/  FMUL.FTZ R78, R78, UR28 ;  /* 0x0000001c4e4e7c20 */ /* 0x000fe20008410000 */
[----:B------:R-:W-:Y:S01]  /*5820*/  FMUL.FTZ R79, R79, UR28 ;  /* 0x0000001c4f4f7c20 */ /* 0x000fe20008410000 */
[----:B------:R-:W-:Y:S01]  /*5830*/  FSEL R110, R110, RZ, P2 ;  /* 0x000000ff6e6e7208 */ /* 0x000fe20001000000 */
[----:B------:R-:W-:Y:S01]  /*5840*/  FFMA.FTZ R76, R76, UR16, R77 ;  /* 0x000000104c4c7c23 */ /* 0x000fe2000801004d */
[C---:B------:R-:W-:Y:S01]  /*5850*/  LOP3.LUT P3, RZ, R89.reuse, 0xff, RZ, 0xc0, !PT ;  /* 0x000000ff59ff7812 */ /* 0x040fe2000786c0ff */
[----:B------:R-:W-:Y:S01]  /*5860*/  FFMA.FTZ R73, R74, UR16, R73 ;  /* 0x000000104a497c23 */ /* 0x000fe20008010049 */
[----:B------:R-:W-:Y:S01]  /*5870*/  LOP3.LUT P2, RZ, R89, 0xff00, RZ, 0xc0, !PT ;  /* 0x0000ff0059ff7812 */ /* 0x000fe2000784c0ff */
[----:B------:R-:W-:Y:S01]  /*5880*/  FMUL.FTZ R75, R75, UR28 ;  /* 0x0000001c4b4b7c20 */ /* 0x000fe20008410000 */
[----:B------:R-:W-:Y:S01]  /*5890*/  FSEL R78, R78, RZ, P3 ;  /* 0x000000ff4e4e7208 */ /* 0x000fe20001800000 */
[----:B------:R-:W-:Y:S01]  /*58a0*/  FMUL.FTZ R74, R76, UR28 ;  /* 0x0000001c4c4a7c20 */ /* 0x000fe20008410000 */
        /* <DEDUP_REMOVED lines=11> */
[----:B------:R-:W-:Y:S02]  /*5960*/  F2FP.F16.F32.PACK_AB R75, R110, R103 ;  /* 0x000000676e4b723e */ /* 0x000fe400000000ff */
[----:B------:R-:W-:Y:S02]  /*5970*/  F2FP.F16.F32.PACK_AB R74, R101, R78 ;  /* 0x0000004e654a723e */ /* 0x000fe400000000ff */
[----:B------:R-:W-:Y:S02]  /*5980*/  F2FP.F16.F32.PACK_AB R73, R79, R76 ;  /* 0x0000004c4f49723e */ /* 0x000fe400000000ff */
[----:B------:R-:W-:Y:S01]  /*5990*/  F2FP.F16.F32.PACK_AB R72, R77, R72 ;  /* 0x000000484d48723e */ /* 0x000fe200000000ff */
[----:B------:R-:W-:Y:S06]  /*59a0*/  BRA `(.L_x_425) ;  /* 0x0000000400cc7947 */ /* 0x000fec0003800000 */
.L_x_427:
        /* <DEDUP_REMOVED lines=9> */
[----:B------:R-:W-:Y:S01]  /*5a40*/  FADD.FTZ R68, R97, -R68 ;  /* 0x8000004461447221 */ /* 0x000fe20000010000 */
[----:B------:R-:W-:Y:S01]  /*5a50*/  FFMA.FTZ R69, R93, UR9, R101 ;  /* 0x000000095d457c23 */ /* 0x000fe20008010065 */
[C---:B------:R-:W-:Y:S01]  /*5a60*/  ISETP.GE.U32.AND.EX P2, PT, R89.reuse, 0x1000000, PT, P2 ;  /* 0x010000005900780c */ /* 0x040fe20003f46120 */
[----:B------:R-:W-:Y:S01]  /*5a70*/  FMUL.FTZ R71, R70, UR16 ;  /* 0x0000001046477c20 */ /* 0x000fe20008410000 */
[----:B------:R-:W-:Y:S01]  /*5a80*/  FMUL.FTZ R68, R68, UR16 ;  /* 0x0000001044447c20 */ /* 0x000fe20008410000 */
[----:B------:R-:W-:Y:S01]  /*5a90*/  FADD.FTZ R69, R96, -R69 ;  /* 0x8000004560457221 */ /* 0x000fe20000010000 */
[----:B------:R-:W-:Y:S01]  /*5aa0*/  LOP3.LUT P3, RZ, R89, 0xff0000, RZ, 0xc0, !PT ;  /* 0x00ff000059ff7812 */ /* 0x000fe2000786c0ff */
[C---:B------:R-:W-:Y:S01]  /*5ab0*/  FMUL.FTZ R75, R71.reuse, UR28 ;  /* 0x0000001c474b7c20 */ /* 0x040fe20008410000 */
[----:B------:R-:W-:Y:S01]  /*5ac0*/  FMUL.FTZ R72, R68, UR28 ;  /* 0x0000001c44487c20 */ /* 0x000fe20008410000 */
[----:B------:R-:W-:Y:S01]  /*5ad0*/  F2FP.F16.F32.PACK_AB R71, R71, R68 ;  /* 0x000000444747723e */ /* 0x000fe200000000ff */
[--C-:B------:R-:W-:Y:S01]  /*5ae0*/  FFMA.FTZ R68, R98, UR9, R101.reuse ;  /* 0x0000000962447c23 */ /* 0x100fe20008010065 */
[----:B------:R-:W-:Y:S01]  /*5af0*/  FMUL.FTZ R73, R69, UR16 ;  /* 0x0000001045497c20 */ /* 0x000fe20008410000 */
[----:B------:R-:W-:Y:S01]  /*5b00*/  FFMA.FTZ R69, R87, UR9, R101 ;  /* 0x0000000957457c23 */ /* 0x000fe20008010065 */
[----:B------:R-:W-:Y:S01]  /*5b10*/  FADD.FTZ R77, R91, -R76 ;  /* 0x8000004c5b4d7221 */ /* 0x000fe20000010000 */
[----:B------:R-:W-:Y:S01]  /*5b20*/  FADD.FTZ R68, R95, -R68 ;  /* 0x800000445f447221 */ /* 0x000fe20000010000 */
[----:B------:R-:W-:Y:S01]  /*5b30*/  FSEL R75, R75, RZ, P2 ;  /* 0x000000ff4b4b7208 */ /* 0x000fe20001000000 */
[----:B------:R-:W-:Y:S01]  /*5b40*/  FADD.FTZ R70, R92, -R69 ;  /* 0x800000455c467221 */ /* 0x000fe20000010000 */
[--C-:B------:R-:W-:Y:S01]  /*5b50*/  FFMA.FTZ R69, R83, UR9, R101.reuse ;  /* 0x0000000953457c23 */ /* 0x100fe20008010065 */
[----:B------:R-:W-:Y:S01]  /*5b60*/  FMUL.FTZ R78, R68, UR16 ;  /* 0x00000010444e7c20 */ /* 0x000fe20008410000 */
[----:B------:R-:W-:Y:S01]  /*5b70*/  FFMA.FTZ R68, R90, UR9, R101 ;  /* 0x000000095a447c23 */ /* 0x000fe20008010065 */
[----:B------:R-:W-:Y:S01]  /*5b80*/  FMUL.FTZ R74, R73, UR28 ;  /* 0x0000001c494a7c20 */ /* 0x000fe20008410000 */
[C---:B------:R-:W-:Y:S01]  /*5b90*/  LOP3.LUT P2, RZ, R89.reuse, 0xff, RZ, 0xc0, !PT ;  /* 0x000000ff59ff7812 */ /* 0x040fe2000784c0ff */
[----:B------:R-:W-:Y:S01]  /*5ba0*/  FMUL.FTZ R76, R70, UR16 ;  /* 0x00000010464c7c20 */ /* 0x000fe20008410000 */
[----:B------:R-:W-:Y:S01]  /*5bb0*/  FSEL R72, R72, RZ, P3 ;  /* 0x000000ff48487208 */ /* 0x000fe20001800000 */
[----:B------:R-:W-:Y:S01]  /*5bc0*/  FMUL.FTZ R79, R78, UR28 ;  /* 0x0000001c4e4f7c20 */ /* 0x000fe20008410000 */
[----:B------:R-:W-:Y:S01]  /*5bd0*/  FADD.FTZ R69, R86, -R69 ;  /* 0x8000004556457221 */ /* 0x000fe20000010000 */
[----:B------:R-:W-:Y:S01]  /*5be0*/  LOP3.LUT P3, RZ, R89, 0xff00, RZ, 0xc0, !PT ;  /* 0x0000ff0059ff7812 */ /* 0x000fe2000786c0ff */
[----:B------:R-:W-:Y:S01]  /*5bf0*/  FMUL.FTZ R101, R77, UR16 ;  /* 0x000000104d657c20 */ /* 0x000fe20008410000 */
[----:B------:R-:W-:Y:S01]  /*5c00*/  F2FP.F16.F32.PACK_AB R70, R78, R73 ;  /* 0x000000494e46723e */ /* 0x000fe200000000ff */
[----:B------:R-:W-:Y:S01]  /*5c10*/  FADD.FTZ R73, R85, -R68 ;  /* 0x8000004455497221 */ /* 0x000fe20000010000 */
[----:B------:R-:W-:Y:S01]  /*5c20*/  FSEL R74, R74, RZ, P2 ;  /* 0x000000ff4a4a7208 */ /* 0x000fe20001000000 */
[----:B------:R-:W-:Y:S01]  /*5c30*/  FMUL.FTZ R78, R76, UR28 ;  /* 0x0000001c4c4e7c20 */ /* 0x000fe20008410000 */
[----:B------:R-:W-:Y:S01]  /*5c40*/  FMUL.FTZ R68, R69, UR16 ;  /* 0x0000001045447c20 */ /* 0x000fe20008410000 */
[C---:B------:R-:W-:Y:S01]  /*5c50*/  LOP3.LUT P2, RZ, R88.reuse, 0xff0000, RZ, 0xc0, !PT ;  /* 0x00ff000058ff7812 */ /* 0x040fe2000784c0ff */
[----:B------:R-:W-:Y:S01]  /*5c60*/  FMUL.FTZ R69, R101, UR28 ;  /* 0x0000001c65457c20 */ /* 0x000fe20008410000 */
        /* <DEDUP_REMOVED lines=9> */
[----:B------:R-:W-:Y:S02]  /*5d00*/  F2FP.F16.F32.PACK_AB R69, R101, R76 ;  /* 0x0000004c6545723e */ /* 0x000fe400000000ff */
[----:B------:R-:W-:Y:S02]  /*5d10*/  F2FP.F16.F32.PACK_AB R68, R77, R68 ;  /* 0x000000444d44723e */ /* 0x000fe400000000ff */
[----:B------:R-:W-:Y:S02]  /*5d20*/  FSEL R76, R73, RZ, P2 ;  /* 0x000000ff494c7208 */ /* 0x000fe40001000000 */
[----:B------:R-:W-:-:S02]  /*5d30*/  FSEL R77, R78, RZ, P3 ;  /* 0x000000ff4e4d7208 */ /* 0x000fc40001800000 */
[----:B------:R-:W-:Y:S02]  /*5d40*/  F2FP.F16.F32.PACK_AB R75, R75, R72 ;  /* 0x000000484b4b723e */ /* 0x000fe400000000ff */
[----:B------:R-:W-:Y:S02]  /*5d50*/  F2FP.F16.F32.PACK_AB R74, R103, R74 ;  /* 0x0000004a674a723e */ /* 0x000fe400000000ff */
[----:B------:R-:W-:Y:S02]  /*5d60*/  F2FP.F16.F32.PACK_AB R73, R110, R79 ;  /* 0x0000004f6e49723e */ /* 0x000fe400000000ff */
[----:B------:R-:W-:Y:S01]  /*5d70*/  F2FP.F16.F32.PACK_AB R72, R77, R76 ;  /* 0x0000004c4d48723e */ /* 0x000fe200000000ff */
[----:B------:R-:W-:Y:S06]  /*5d80*/  BRA `(.L_x_425) ;  /* 0x0000000000d47947 */ /* 0x000fec0003800000 */
.L_x_429:
        /* <DEDUP_REMOVED lines=15> */
[--C-:B------:R-:W-:Y:S01]  /*5e80*/  FFMA.FTZ R76, R98, UR9, R101.reuse ;  /* 0x00000009624c7c23 */ /* 0x100fe20008010065 */
[----:B------:R-:W-:Y:S01]  /*5e90*/  FFMA.FTZ R78, R94, UR9, R101 ;  /* 0x000000095e4e7c23 */ /* 0x000fe20008010065 */
[----:B------:R-:W-:-:S02]  /*5ea0*/  FSEL R75, R72, RZ, P3 ;  /* 0x000000ff484b7208 */ /* 0x000fc40001800000 */
[----:B------:R-:W-:Y:S01]  /*5eb0*/  LOP3.LUT P3, RZ, R89, 0xff, RZ, 0xc0, !PT ;  /* 0x000000ff59ff7812 */ /* 0x000fe2000786c0ff */
[----:B------:R-:W-:Y:S01]  /*5ec0*/  FADD.FTZ R77, R95, -R76 ;  /* 0x8000004c5f4d7221 */ /* 0x000fe20000010000 */
[----:B------:R-:W-:Y:S01]  /*5ed0*/  FSEL R72, R74, RZ, P2 ;  /* 0x000000ff4a487208 */ /* 0x000fe20001000000 */
[--C-:B------:R-:W-:Y:S01]  /*5ee0*/  FFMA.FTZ R76, R90, UR9, R101.reuse ;  /* 0x000000095a4c7c23 */ /* 0x100fe20008010065 */
[----:B------:R-:W-:Y:S01]  /*5ef0*/  FSEL R74, R73, RZ, P3 ;  /* 0x000000ff494a7208 */ /* 0x000fe20001800000 */
[--C-:B------:R-:W-:Y:S01]  /*5f00*/  FFMA.FTZ R73, R87, UR9, R101.reuse ;  /* 0x0000000957497c23 */ /* 0x100fe20008010065 */
[----:B------:R-:W-:Y:S01]  /*5f10*/  FMUL.FTZ R77, R77, UR16 ;  /* 0x000000104d4d7c20 */ /* 0x000fe20008410000 */
[----:B------:R-:W-:Y:S01]  /*5f20*/  FADD.FTZ R78, R91, -R78 ;  /* 0x8000004e5b4e7221 */ /* 0x000fe20000010000 */
[----:B------:R-:W-:Y:S01]  /*5f30*/  FFMA.FTZ R101, R83, UR9, R101 ;  /* 0x0000000953657c23 */ /* 0x000fe20008010065 */
[----:B------:R-:W-:Y:S01]  /*5f40*/  FADD.FTZ R73, R92, -R73 ;  /* 0x800000495c497221 */ /* 0x000fe20000010000 */
[----:B------:R-:W-:Y:S01]  /*5f50*/  FMUL.FTZ R77, R77, UR28 ;  /* 0x0000001c4d4d7c20 */ /* 0x000fe20008410000 */
[----:B------:R-:W-:Y:S01]  /*5f60*/  LOP3.LUT P2, RZ, R89, 0xff00, RZ, 0xc0, !PT ;  /* 0x0000ff0059ff7812 */ /* 0x000fe2000784c0ff */
[----:B------:R-:W-:Y:S01]  /*5f70*/  FMUL.FTZ R78, R78, UR16 ;  /* 0x000000104e4e7c20 */ /* 0x000fe20008410000 */
[----:B------:R-:W-:Y:S01]  /*5f80*/  FMUL.FTZ R73, R73, UR16 ;  /* 0x0000001049497c20 */ /* 0x000fe20008410000 */
[----:B------:R-:W-:Y:S01]  /*5f90*/  FADD.FTZ R76, R85, -R76 ;  /* 0x8000004c554c7221 */ /* 0x000fe20000010000 */
[----:B------:R-:W-:Y:S01]  /*5fa0*/  FADD.FTZ R101, R86, -R101 ;  /* 0x8000006556657221 */ /* 0x000fe20000010000 */
[----:B------:R-:W-:Y:S01]  /*5fb0*/  FSEL R77, R77, RZ, P2 ;  /* 0x000000ff4d4d7208 */ /* 0x000fe20001000000 */
        /* <DEDUP_REMOVED lines=14> */
[----:B------:R-:W-:Y:S02]  /*60a0*/  F2FP.F16.F32.PACK_AB R75, R72, R75 ;  /* 0x0000004b484b723e */ /* 0x000fe400000000ff */
[----:B------:R-:W-:Y:S02]  /*60b0*/  F2FP.F16.F32.PACK_AB R74, R77, R74 ;  /* 0x0000004a4d4a723e */ /* 0x000fe400000000ff */
[----:B------:R-:W-:-:S02]  /*60c0*/  F2FP.F16.F32.PACK_AB R73, R78, R73 ;  /* 0x000000494e49723e */ /* 0x000fc400000000ff */
[----:B------:R-:W-:-:S07]  /*60d0*/  F2FP.F16.F32.PACK_AB R72, R76, R101 ;  /* 0x000000654c48723e */ /* 0x000fce00000000ff */
.L_x_425:
        /* <DEDUP_REMOVED lines=9> */
.L_x_421:
[----:B------:R-:W-:Y:S05]  /*6170*/  BSYNC.RECONVERGENT B0 ;  /* 0x0000000000007941 */ /* 0x000fea0003800200 */
.L_x_420:
[----:B------:R-:W-:Y:S01]  /*6180*/  UPLOP3.LUT UP1, UPT, UPT, UPT, UP1, 0x40, 0x4 ;  /* 0x000000000004789c */ /* 0x000fe20003f2e810 */
[----:B------:R-:W-:Y:S10]  /*6190*/  BRA.U !UP2, `(.L_x_430) ;  /* 0xffffffa10aa87547 */ /* 0x000ff4000b83ffff */
.L_x_403:
        /* <DEDUP_REMOVED lines=22> */
.L_x_431:
        /* <DEDUP_REMOVED lines=16> */
.L_x_2776:


//--------------------- .text._ZN10layer_norm22ln_bwd_finalize_kernelINS_22Kernel_traits_finalizeILj2048E6__halfS2_S2_S2_fjLb0ELj1024ELj4ENS_18Kernel_traits_baseILj2048ES2_S2_S2_S2_fjLj1024EEEEELb0ELb1EEEvNS_9BwdParamsE --------------------------
	.section	.text._ZN10layer_norm22ln_bwd_finalize_kernelINS_22Kernel_traits_finalizeILj2048E6__halfS2_S2_S2_fjLb0ELj1024ELj4ENS_18Kernel_traits_baseILj2048ES2_S2_S2_S2_fjLj1024EEEEELb0ELb1EEEvNS_9BwdParamsE,"ax",@progbits
	.align	128
        .global         _ZN10layer_norm22ln_bwd_finalize_kernelINS_22Kernel_traits_finalizeILj2048E6__halfS2_S2_S2_fjLb0ELj1024ELj4ENS_18Kernel_traits_baseILj2048ES2_S2_S2_S2_fjLj1024EEEEELb0ELb1EEEvNS_9BwdParamsE
        .type           _ZN10layer_norm22ln_bwd_finalize_kernelINS_22Kernel_traits_finalizeILj2048E6__halfS2_S2_S2_fjLb0ELj1024ELj4ENS_18Kernel_traits_baseILj2048ES2_S2_S2_S2_fjLj1024EEEEELb0ELb1EEEvNS_9BwdParamsE,@function
        .size           _ZN10layer_norm22ln_bwd_finalize_kernelINS_22Kernel_traits_finalizeILj2048E6__halfS2_S2_S2_fjLb0ELj1024ELj4ENS_18Kernel_traits_baseILj2048ES2_S2_S2_S2_fjLj1024EEEEELb0ELb1EEEvNS_9BwdParamsE,(.L_x_2777 - _ZN10layer_norm22ln_bwd_finalize_kernelINS_22Kernel_traits_finalizeILj2048E6__halfS2_S2_S2_fjLb0ELj1024ELj4ENS_18Kernel_traits_baseILj2048ES2_S2_S2_S2_fjLj1024EEEEELb0ELb1EEEvNS_9BwdParamsE)
        .other          _ZN10layer_norm22ln_bwd_finalize_kernelINS_22Kernel_traits_finalizeILj2048E6__halfS2_S2_S2_fjLb0ELj1024ELj4ENS_18Kernel_traits_baseILj2048ES2_S2_S2_S2_fjLj1024EEEEELb0ELb1EEEvNS_9BwdParamsE,@"STO_CUDA_ENTRY STV_DEFAULT"
_ZN10layer_norm22ln_bwd_finalize_kernelINS_22Kernel_traits_finalizeILj2048E6__halfS2_S2_S2_fjLb0ELj1024ELj4ENS_18Kernel_traits_baseILj2048ES2_S2_S2_S2_fjLj1024EEEEELb0ELb1EEEvNS_9BwdParamsE:
.text._ZN10layer_norm22ln_bwd_finalize_kernelINS_22Kernel_traits_finalizeILj2048E6__halfS2_S2_S2_fjLb0ELj1024ELj4ENS_18Kernel_traits_baseILj2048ES2_S2_S2_S2_fjLj1024EEEEELb0ELb1EEEvNS_9BwdParamsE:
        /* <DEDUP_REMOVED lines=77> */
.L_x_436:
        /* <DEDUP_REMOVED lines=118> */
.L_x_435:
[----:B------:R-:W-:Y:S05]  /*0c30*/  BSYNC.RECONVERGENT B1 ;  /* 0x0000000000017941 */ /* 0x000fea0003800200 */
.L_x_434:
        /* <DEDUP_REMOVED lines=69> */
.L_x_438:
[----:B------:R-:W-:Y:S05]  /*1090*/  BSYNC.RECONVERGENT B1 ;  /* 0x0000000000017941 */ /* 0x000fea0003800200 */
.L_x_437:
        /* <DEDUP_REMOVED lines=38> */
.L_x_440:
[----:B------:R-:W-:Y:S05]  /*1300*/  BSYNC.RECONVERGENT B1 ;  /* 0x0000000000017941 */ /* 0x000fea0003800200 */
.L_x_439:
[----:B------:R-:W-:Y:S05]  /*1310*/  @!P1 BRA `(.L_x_433) ;  /* 0x0000000000409947 */ /* 0x000fea0003800000 */
[----:B------:R-:W0:Y:S01]  /*1320*/  LDC R12, c[0x0][0x388] ;  /* 0x0000e200ff0c7b82 */ /* 0x000e220000000800 */
[----:B------:R-:W-:-:S07]  /*1330*/  IADD3 R0, PT, PT, -R0, RZ, RZ ;  /* 0x000000ff00007210 */ /* 0x000fce0007ffe1ff */
[----:B------:R-:W1:Y:S08]  /*1340*/  LDC.64 R8, c[0x0][0x440] ;  /* 0x00011000ff087b82 */ /* 0x000e700000000a00 */
[----:B------:R-:W2:Y:S01]  /*1350*/  LDC.64 R10, c[0x0][0x448] ;  /* 0x00011200ff0a7b82 */ /* 0x000ea20000000a00 */
[----:B0-----:R-:W-:-:S05]  /*1360*/  IMAD R2, R2, R12, R5 ;  /* 0x0000000c02027224 */ /* 0x001fca00078e0205 */
[----:B------:R-:W-:-:S07]  /*1370*/  IADD3 R13, PT, PT, R57, R2, RZ ;  /* 0x00000002390d7210 */ /* 0x000fce0007ffe0ff */
.L_x_441:
        /* <DEDUP_REMOVED lines=10> */
.L_x_433:
[----:B------:R-:W-:Y:S05]  /*1420*/  BSYNC.RECONVERGENT B0 ;  /* 0x0000000000007941 */ /* 0x000fea0003800200 */
.L_x_432:
        /* <DEDUP_REMOVED lines=54> */
[----:B-1----:R-:W-:Y:S02]  /*1790*/  F2FP.F16.F32.PACK_AB R7, R7, R6 ;  /* 0x000000060707723e */ /* 0x002fe400000000ff */
[----:B--2---:R-:W-:-:S03]  /*17a0*/  F2FP.F16.F32.PACK_AB R9, R9, R8 ;  /* 0x000000080909723e */ /* 0x004fc600000000ff */
[----:B------:R-:W-:Y:S04]  /*17b0*/  STG.E desc[UR6][R2.64], R7 ;  /* 0x0000000702007986 */ /* 0x000fe8000c101906 */
[----:B------:R-:W-:Y:S01]  /*17c0*/  STG.E desc[UR6][R4.64], R9 ;  /* 0x0000000904007986 */ /* 0x000fe2000c101906 */
[----:B------:R-:W-:Y:S05]  /*17d0*/  EXIT ;  /* 0x000000000000794d */ /* 0x000fea0003800000 */
.L_x_442:
        /* <DEDUP_REMOVED lines=10> */
.L_x_2777:


//--------------------- .text._ZN10layer_norm40ln_parallel_residual_bwd_finalize_kernelINS_22Kernel_traits_finalizeILj2048E6__halfS2_S2_S2_fjLb0ELj1024ELj4ENS_18Kernel_traits_baseILj2048ES2_S2_S2_S2_fjLj1024EEEEELb1EEEvNS_9BwdParamsE --------------------------
	.section	.text._ZN10layer_norm40ln_parallel_residual_bwd_finalize_kernelINS_22Kernel_traits_finalizeILj2048E6__halfS2_S2_S2_fjLb0ELj1024ELj4ENS_18Kernel_traits_baseILj2048ES2_S2_S2_S2_fjLj1024EEEEELb1EEEvNS_9BwdParamsE,"ax",@progbits
	.align	128
        .global         _ZN10layer_norm40ln_parallel_residual_bwd_finalize_kernelINS_22Kernel_traits_finalizeILj2048E6__halfS2_S2_S2_fjLb0ELj1024ELj4ENS_18Kernel_traits_baseILj2048ES2_S2_S2_S2_fjLj1024EEEEELb1EEEvNS_9BwdParamsE
        .type           _ZN10layer_norm40ln_parallel_residual_bwd_finalize_kernelINS_22Kernel_traits_finalizeILj2048E6__halfS2_S2_S2_fjLb0ELj1024ELj4ENS_18Kernel_traits_baseILj2048ES2_S2_S2_S2_fjLj1024EEEEELb1EEEvNS_9BwdParamsE,@function
        .size           _ZN10layer_norm40ln_parallel_residual_bwd_finalize_kernelINS_22Kernel_traits_finalizeILj2048E6__halfS2_S2_S2_fjLb0ELj1024ELj4ENS_18Kernel_traits_baseILj2048ES2_S2_S2_S2_fjLj1024EEEEELb1EEEvNS_9BwdParamsE,(.L_x_2778 - _ZN10layer_norm40ln_parallel_residual_bwd_finalize_kernelINS_22Kernel_traits_finalizeILj2048E6__halfS2_S2_S2_fjLb0ELj1024ELj4ENS_18Kernel_traits_baseILj2048ES2_S2_S2_S2_fjLj1024EEEEELb1EEEvNS_9BwdParamsE)
        .other          _ZN10layer_norm40ln_parallel_residual_bwd_finalize_kernelINS_22Kernel_traits_finalizeILj2048E6__halfS2_S2_S2_fjLb0ELj1024ELj4ENS_18Kernel_traits_baseILj2048ES2_S2_S2_S2_fjLj1024EEEEELb1EEEvNS_9BwdParamsE,@"STO_CUDA_ENTRY STV_DEFAULT"
_ZN10layer_norm40ln_parallel_residual_bwd_finalize_kernelINS_22Kernel_traits_finalizeILj2048E6__halfS2_S2_S2_fjLb0ELj1024ELj4ENS_18Kernel_traits_baseILj2048ES2_S2_S2_S2_fjLj1024EEEEELb1EEEvNS_9BwdParamsE:
.text._ZN10layer_norm40ln_parallel_residual_bwd_finalize_kernelINS_22Kernel_traits_finalizeILj2048E6__halfS2_S2_S2_fjLb0ELj1024ELj4ENS_18Kernel_traits_baseILj2048ES2_S2_S2_S2_fjLj1024EEEEELb1EEEvNS_9BwdParamsE:
        /* <DEDUP_REMOVED lines=57> */
.L_x_447:
        /* <DEDUP_REMOVED lines=112> */
.L_x_446:
[----:B------:R-:W-:Y:S05]  /*0a90*/  BSYNC.RECONVERGENT B1 ;  /* 0x0000000000017941 */ /* 0x000fea0003800200 */
.L_x_445:
        /* <DEDUP_REMOVED lines=67> */
.L_x_449:
[----:B------:R-:W-:Y:S05]  /*0ed0*/  BSYNC.RECONVERGENT B1 ;  /* 0x0000000000017941 */ /* 0x000fea0003800200 */
.L_x_448:
        /* <DEDUP_REMOVED lines=37> */
.L_x_451:
[----:B------:R-:W-:Y:S05]  /*1130*/  BSYNC.RECONVERGENT B1 ;  /* 0x0000000000017941 */ /* 0x000fea0003800200 */
.L_x_450:
        /* <DEDUP_REMOVED lines=19> */
.L_x_444:
[----:B------:R-:W-:Y:S05]  /*1270*/  BSYNC.RECONVERGENT B0 ;  /* 0x0000000000007941 */ /* 0x000fea0003800200 */
.L_x_443:
        /* <DEDUP_REMOVED lines=93> */
.L_x_452:
        /* <DEDUP_REMOVED lines=11> */
.L_x_2778:


//--------------------- .text._ZN10layer_norm31ln_parallel_residual_bwd_kernelINS_13Kernel_traitsI6__halfS2_S2_S2_fjLj2048ELj1ELj1ELj4ELj16ENS_18Kernel_traits_baseILj2048ES2_S2_S2_S2_fjLj128EEEEELb1ELb1ELb1EEEvNS_9BwdParamsE --------------------------
	.section	.text._ZN10layer_norm31ln_parallel_residual_bwd_kernelINS_13Kernel_traitsI6__halfS2_S2_S2_fjLj2048ELj1ELj1ELj4ELj16ENS_18Kernel_traits_baseILj2048ES2_S2_S2_S2_fjLj128EEEEELb1ELb1ELb1EEEvNS_9BwdParamsE,"ax",@progbits
	.align	128
        .global         _ZN10layer_norm31ln_parallel_residual_bwd_kernelINS_13Kernel_traitsI6__halfS2_S2_S2_fjLj2048ELj1ELj1ELj4ELj16ENS_18Kernel_traits_baseILj2048ES2_S2_S2_S2_fjLj128EEEEELb1ELb1ELb1EEEvNS_9BwdParamsE
        .type           _ZN10layer_norm31ln_parallel_residual_bwd_kernelINS_13Kernel_traitsI6__halfS2_S2_S2_fjLj2048ELj1ELj1ELj4ELj16ENS_18Kernel_traits_baseILj2048ES2_S2_S2_S2_fjLj128EEEEELb1ELb1ELb1EEEvNS_9BwdParamsE,@function
        .size           _ZN10layer_norm31ln_parallel_residual_bwd_kernelINS_13Kernel_traitsI6__halfS2_S2_S2_fjLj2048ELj1ELj1ELj4ELj16ENS_18Kernel_traits_baseILj2048ES2_S2_S2_S2_fjLj128EEEEELb1ELb1ELb1EEEvNS_9BwdParamsE,(.L_x_2779 - _ZN10layer_norm31ln_parallel_residual_bwd_kernelINS_13Kernel_traitsI6__halfS2_S2_S2_fjLj2048ELj1ELj1ELj4ELj16ENS_18Kernel_traits_baseILj2048ES2_S2_S2_S2_fjLj128EEEEELb1ELb1ELb1EEEvNS_9BwdParamsE)
        .other          _ZN10layer_norm31ln_parallel_residual_bwd_kernelINS_13Kernel_traitsI6__halfS2_S2_S2_fjLj2048ELj1ELj1ELj4ELj16ENS_18Kernel_traits_baseILj2048ES2_S2_S2_S2_fjLj128EEEEELb1ELb1ELb1EEEvNS_9BwdParamsE,@"STO_CUDA_ENTRY STV_DEFAULT"
_ZN10layer_norm31ln_parallel_residual_bwd_kernelINS_13Kernel_traitsI6__halfS2_S2_S2_fjLj2048ELj1ELj1ELj4ELj16ENS_18Kernel_traits_baseILj2048ES2_S2_S2_S2_fjLj128EEEEELb1ELb1ELb1EEEvNS_9BwdParamsE:
.text._ZN10layer_norm31ln_parallel_residual_bwd_kernelINS_13Kernel_traitsI6__halfS2_S2_S2_fjLj2048ELj1ELj1ELj4ELj16ENS_18Kernel_traits_baseILj2048ES2_S2_S2_S2_fjLj128EEEEELb1ELb1ELb1EEEvNS_9BwdParamsE:
        /* <DEDUP_REMOVED lines=26> */
[----:B------:R-:W-:Y:S02]  /*01a0*/  PLOP3.LUT P4, PT, PT, PT, PT, 0x8, 0x80 ;  /* 0x000000000080781c */ /* 0x000fe40003f8e170 */
[----:B------:R-:W-:Y:S02]  /*01b0*/  CS2R R14, SRZ ;  /* 0x00000000000e7805 */ /* 0x000fe4000001ff00 */
[----:B------:R-:W-:Y:S02]  /*01c0*/  SHF.R.U32.HI R124, RZ, 0x5, R123 ;  /* 0x00000005ff7c7819 */ /* 0x000fe4000001167b */
        /* <DEDUP_REMOVED lines=20> */
[----:B------:R-:W-:Y:S01]  /*0310*/  CS2R R10, SRZ ;  /* 0x00000000000a7805 */ /* 0x000fe2000001ff00 */
        /* <DEDUP_REMOVED lines=11> */
[----:B--2---:R-:W-:-:S02]  /*03d0*/  HADD2.F32 R122, -RZ, R112.H0_H0 ;  /* 0x20000070ff7a7230 */ /* 0x004fc40000004100 */
[----:B------:R-:W-:Y:S02]  /*03e0*/  HADD2.F32 R121, -RZ, R112.H1_H1 ;  /* 0x30000070ff797230 */ /* 0x000fe40000004100 */
[--C-:B------:R-:W-:Y:S02]  /*03f0*/  HADD2.F32 R120, -RZ, R113.reuse.H0_H0 ;  /* 0x20000071ff787230 */ /* 0x100fe40000004100 */
[----:B------:R-:W-:Y:S02]  /*0400*/  HADD2.F32 R119, -RZ, R113.H1_H1 ;  /* 0x30000071ff777230 */ /* 0x000fe40000004100 */
[--C-:B------:R-:W-:Y:S02]  /*0410*/  HADD2.F32 R118, -RZ, R114.reuse.H0_H0 ;  /* 0x20000072ff767230 */ /* 0x100fe40000004100 */
[----:B------:R-:W-:Y:S02]  /*0420*/  HADD2.F32 R117, -RZ, R114.H1_H1 ;  /* 0x30000072ff757230 */ /* 0x000fe40000004100 */
[----:B------:R-:W-:-:S02]  /*0430*/  HADD2.F32 R116, -RZ, R115.H0_H0 ;  /* 0x20000073ff747230 */ /* 0x000fc40000004100 */
[----:B----4-:R-:W-:Y:S02]  /*0440*/  HADD2.F32 R108, -RZ, R107.H0_H0 ;  /* 0x2000006bff6c7230 */ /* 0x010fe40000004100 */
[----:B------:R-:W-:Y:S02]  /*0450*/  HADD2.F32 R115, -RZ, R115.H1_H1 ;  /* 0x30000073ff737230 */ /* 0x000fe40000004100 */
[--C-:B------:R-:W-:Y:S02]  /*0460*/  HADD2.F32 R114, -RZ, R104.reuse.H0_H0 ;  /* 0x20000068ff727230 */ /* 0x100fe40000004100 */
[----:B------:R-:W-:Y:S02]  /*0470*/  HADD2.F32 R113, -RZ, R104.H1_H1 ;  /* 0x30000068ff717230 */ /* 0x000fe40000004100 */
[--C-:B------:R-:W-:Y:S02]  /*0480*/  HADD2.F32 R112, -RZ, R105.reuse.H0_H0 ;  /* 0x20000069ff707230 */ /* 0x100fe40000004100 */
[----:B------:R-:W-:-:S02]  /*0490*/  HADD2.F32 R111, -RZ, R105.H1_H1 ;  /* 0x30000069ff6f7230 */ /* 0x000fc40000004100 */
[--C-:B------:R-:W-:Y:S02]  /*04a0*/  HADD2.F32 R110, -RZ, R106.reuse.H0_H0 ;  /* 0x2000006aff6e7230 */ /* 0x100fe40000004100 */
[----:B------:R-:W-:Y:S02]  /*04b0*/  HADD2.F32 R109, -RZ, R106.H1_H1 ;  /* 0x3000006aff6d7230 */ /* 0x000fe40000004100 */
[----:B01-3--:R-:W-:-:S07]  /*04c0*/  HADD2.F32 R107, -RZ, R107.H1_H1 ;  /* 0x3000006bff6b7230 */ /* 0x00bfce0000004100 */
.L_x_470:
        /* <DEDUP_REMOVED lines=9> */
[----:B------:R-:W-:-:S03]  /*0560*/  UIMAD.WIDE UR10, UR4, 0x4, UR16 ;  /* 0x00000004040a78a5 */ /* 0x000fc6000f8e0210 */
[----:B------:R-:W-:Y:S02]  /*0570*/  LEA.HI.SX32 R67, R0, R123, 0x1d ;  /* 0x0000007b00437211 */ /* 0x000fe400078feaff */
[----:B------:R2:W3:Y:S03]  /*0580*/  LDG.E R0, desc[UR20][R40.64] ;  /* 0x0000001428007981 */ /* 0x0004e6000c1e1900 */
[C---:B0-----:R-:W-:Y:S01]  /*0590*/  IMAD.WIDE.U32 R44, R67.reuse, 0x10, R52 ;  /* 0x00000010432c7825 */ /* 0x041fe200078e0034 */
[----:B------:R-:W-:-:S05]  /*05a0*/  IADD3 R66, PT, PT, R67, 0x80, RZ ;  /* 0x0000008043427810 */ /* 0x000fca0007ffe0ff */
[----:B------:R-:W4:Y:S01]  /*05b0*/  LDG.E.128 R44, desc[UR20][R44.64] ;  /* 0x000000142c2c7981 */ /* 0x000f22000c1e1d00 */
[----:B--2---:R-:W-:Y:S01]  /*05c0*/  MOV R40, UR10 ;  /* 0x0000000a00287c02 */ /* 0x004fe20008000f00 */
[----:B-1----:R-:W-:Y:S01]  /*05d0*/  IMAD.WIDE.U32 R48, R67, 0x10, R42 ;  /* 0x0000001043307825 */ /* 0x002fe200078e002a */
[----:B------:R-:W-:-:S05]  /*05e0*/  MOV R41, UR11 ;  /* 0x0000000b00297c02 */ /* 0x000fca0008000f00 */
[----:B------:R0:W2:Y:S04]  /*05f0*/  LDG.E R83, desc[UR20][R40.64] ;  /* 0x0000001428537981 */ /* 0x0000a8000c1e1900 */
[----:B------:R-:W2:Y:S01]  /*0600*/  LDG.E.128 R48, desc[UR20][R48.64] ;  /* 0x0000001430307981 */ /* 0x000ea2000c1e1d00 */
[----:B------:R-:W-:-:S06]  /*0610*/  IMAD.WIDE.U32 R52, R66, 0x10, R52 ;  /* 0x0000001042347825 */ /* 0x000fcc00078e0034 */
[----:B------:R-:W2:Y:S01]  /*0620*/  LDG.E.128 R52, desc[UR20][R52.64] ;  /* 0x0000001434347981 */ /* 0x000ea2000c1e1d00 */
[----:B0-----:R-:W-:-:S06]  /*0630*/  IMAD.WIDE.U32 R40, R66, 0x10, R42 ;  /* 0x0000001042287825 */ /* 0x001fcc00078e002a */
[----:B------:R-:W2:Y:S01]  /*0640*/  LDG.E.128 R40, desc[UR20][R40.64] ;  /* 0x0000001428287981 */ /* 0x000ea2000c1e1d00 */
[----:B------:R-:W-:Y:S02]  /*0650*/  LOP3.LUT P2, RZ, R123, 0x1f, RZ, 0xc0, !PT ;  /* 0x0000001f7bff7812 */ /* 0x000fe4000784c0ff */
[----:B------:R-:W-:-:S11]  /*0660*/  PLOP3.LUT P0, PT, PT, PT, PT, 0x80, 0x8 ;  /* 0x000000000008781c */ /* 0x000fd60003f0f070 */
[----:B------:R-:W-:Y:S02]  /*0670*/  @!P2 PLOP3.LUT P0, PT, P4, PT, PT, 0x80, 0x8 ;  /* 0x000000000008a81c */ /* 0x000fe4000270f070 */
[----:B---3--:R-:W-:Y:S01]  /*0680*/  R2UR UR11, R0 ;  /* 0x00000000000b72ca */ /* 0x008fe200000e0000 */
[--C-:B----4-:R-:W-:Y:S02]  /*0690*/  HADD2.F32 R0, -RZ, R44.reuse.H0_H0 ;  /* 0x2000002cff007230 */ /* 0x110fe40000004100 */
[----:B------:R-:W-:Y:S01]  /*06a0*/  HADD2.F32 R44, -RZ, R44.H1_H1 ;  /* 0x3000002cff2c7230 */ /* 0x000fe20000004100 */
[----:B--2---:R-:W-:Y:S01]  /*06b0*/  FSEL R83, R83, RZ, !P5 ;  /* 0x000000ff53537208 */ /* 0x004fe20006800000 */
[----:B------:R-:W-:-:S04]  /*06c0*/  HADD2.F32 R73, -RZ, R48.H0_H0 ;  /* 0x20000030ff497230 */ /* 0x000fc80000004100 */
[----:B------:R-:W-:Y:S01]  /*06d0*/  FADD.FTZ R44, -R83, R44 ;  /* 0x0000002c532c7221 */ /* 0x000fe20000010100 */
[----:B------:R-:W-:Y:S02]  /*06e0*/  HADD2.F32 R48, -RZ, R48.H1_H1 ;  /* 0x30000030ff307230 */ /* 0x000fe40000004100 */
[----:B------:R-:W-:Y:S01]  /*06f0*/  FMUL.FTZ R88, R122, R73 ;  /* 0x000000497a587220 */ /* 0x000fe20000410000 */
[----:B------:R-:W-:Y:S02]  /*0700*/  HADD2.F32 R75, -RZ, R49.H0_H0 ;  /* 0x20000031ff4b7230 */ /* 0x000fe40000004100 */
[----:B------:R-:W-:Y:S01]  /*0710*/  FMUL.FTZ R89, R44, UR11 ;  /* 0x0000000b2c597c20 */ /* 0x000fe20008410000 */
[----:B------:R-:W-:Y:S01]  /*0720*/  FMUL.FTZ R87, R121, R48 ;  /* 0x0000003079577220 */ /* 0x000fe20000410000 */
[----:B------:R-:W-:Y:S01]  /*0730*/  FADD.FTZ R44, RZ, R88 ;  /* 0x00000058ff2c7221 */ /* 0x000fe20000010000 */
[--C-:B------:R-:W-:Y:S02]  /*0740*/  HADD2.F32 R100, -RZ, R46.reuse.H0_H0 ;  /* 0x2000002eff647230 */ /* 0x100fe40000004100 */
[----:B------:R-:W-:-:S02]  /*0750*/  HADD2.F32 R46, -RZ, R46.H1_H1 ;  /* 0x3000002eff2e7230 */ /* 0x000fc40000004100 */
[----:B------:R-:W-:Y:S01]  /*0760*/  FMUL.FTZ R86, R120, R75 ;  /* 0x0000004b78567220 */ /* 0x000fe20000410000 */
[----:B------:R-:W-:Y:S02]  /*0770*/  HADD2.F32 R78, -RZ, R49.H1_H1 ;  /* 0x30000031ff4e7230 */ /* 0x000fe40000004100 */
[----:B------:R-:W-:Y:S01]  /*0780*/  FADD.FTZ R49, R44, R87 ;  /* 0x000000572c317221 */ /* 0x000fe20000010000 */
[----:B------:R-:W-:Y:S02]  /*0790*/  HADD2.F32 R76, -RZ, R47.H1_H1 ;  /* 0x3000002fff4c7230 */ /* 0x000fe40000004100 */
[----:B------:R-:W-:Y:S02]  /*07a0*/  HADD2.F32 R80, -RZ, R53.H0_H0 ;  /* 0x20000035ff507230 */ /* 0x000fe40000004100 */
[----:B------:R-:W-:Y:S01]  /*07b0*/  FADD.FTZ R99, -R83, R46 ;  /* 0x0000002e53637221 */ /* 0x000fe20000010100 */
[----:B------:R-:W-:Y:S02]  /*07c0*/  HADD2.F32 R84, -RZ, R54.H0_H0 ;  /* 0x20000036ff547230 */ /* 0x000fe40000004100 */
[----:B------:R-:W-:Y:S01]  /*07d0*/  FMUL.FTZ R85, R119, R78 ;  /* 0x0000004e77557220 */ /* 0x000fe20000410000 */
[----:B------:R-:W-:-:S02]  /*07e0*/  HADD2.F32 R74, -RZ, R50.H0_H0 ;  /* 0x20000032ff4a7230 */ /* 0x000fc40000004100 */
[----:B------:R-:W-:Y:S01]  /*07f0*/  FADD.FTZ R46, R49, R86 ;  /* 0x00000056312e7221 */ /* 0x000fe20000010000 */
[C---:B------:R-:W-:Y:S01]  /*0800*/  FADD.FTZ R97, -R83.reuse, R76 ;  /* 0x0000004c53617221 */ /* 0x040fe20000010100 */
[----:B------:R-:W-:Y:S02]  /*0810*/  HADD2.F32 R90, -RZ, R54.H1_H1 ;  /* 0x30000036ff5a7230 */ /* 0x000fe40000004100 */
[C---:B------:R-:W-:Y:S01]  /*0820*/  FADD.FTZ R76, -R83.reuse, R80 ;  /* 0x00000050534c7221 */ /* 0x040fe20000010100 */
[----:B------:R-:W-:Y:S02]  /*0830*/  HADD2.F32 R102, -RZ, R50.H1_H1 ;  /* 0x30000032ff667230 */ /* 0x000fe40000004100 */
[----:B------:R-:W-:Y:S01]  /*0840*/  FADD.FTZ R80, -R83, R84 ;  /* 0x0000005453507221 */ /* 0x000fe20000010100 */
[----:B------:R-:W-:Y:S01]  /*0850*/  FMUL.FTZ R84, R118, R74 ;  /* 0x0000004a76547220 */ /* 0x000fe20000410000 */
[----:B------:R-:W-:Y:S01]  /*0860*/  FADD.FTZ R49, R46, R85 ;  /* 0x000000552e317221 */ /* 0x000fe20000010000 */
[----:B------:R-:W-:-:S02]  /*0870*/  HADD2.F32 R98, -RZ, R47.H0_H0 ;  /* 0x2000002fff627230 */ /* 0x000fc40000004100 */
[C---:B------:R-:W-:Y:S01]  /*0880*/  FADD.FTZ R0, -R83.reuse, R0 ;  /* 0x0000000053007221 */ /* 0x040fe20000010100 */
[----:B------:R-:W-:Y:S02]  /*0890*/  HADD2.F32 R47, -RZ, R51.H0_H0 ;  /* 0x20000033ff2f7230 */ /* 0x000fe40000004100 */
[----:B------:R-:W-:Y:S01]  /*08a0*/  FADD.FTZ R81, -R83, R90 ;  /* 0x0000005a53517221 */ /* 0x000fe20000010100 */
[----:B------:R-:W-:Y:S01]  /*08b0*/  FMUL.FTZ R90, R117, R102 ;  /* 0x00000066755a7220 */ /* 0x000fe20000410000 */
[----:B------:R-:W-:Y:S01]  /*08c0*/  FADD.FTZ R49, R49, R84 ;  /* 0x0000005431317221 */ /* 0x000fe20000010000 */
[----:B------:R-:W-:Y:S02]  /*08d0*/  HADD2.F32 R82, -RZ, R53.H1_H1 ;  /* 0x30000035ff527230 */ /* 0x000fe40000004100 */
[----:B------:R-:W-:Y:S01]  /*08e0*/  FMUL.FTZ R0, R0, UR11 ;  /* 0x0000000b00007c20 */ /* 0x000fe20008410000 */
[--C-:B------:R-:W-:Y:S02]  /*08f0*/  HADD2.F32 R72, -RZ, R45.reuse.H0_H0 ;  /* 0x2000002dff487230 */ /* 0x100fe40000004100 */
[----:B------:R-:W-:Y:S01]  /*0900*/  FADD.FTZ R62, R48, R62 ;  /* 0x0000003e303e7221 */ /* 0x000fe20000010000 */
[----:B------:R-:W-:-:S02]  /*0910*/  HADD2.F32 R94, -RZ, R45.H1_H1 ;  /* 0x3000002dff5e7230 */ /* 0x000fc40000004100 */
[----:B------:R-:W-:Y:S01]  /*0920*/  FFMA.FTZ R63, R89, R48, R63 ;  /* 0x00000030593f7223 */ /* 0x000fe2000001003f */
[----:B------:R-:W-:Y:S02]  /*0930*/  HADD2.F32 R92, -RZ, R55.H0_H0 ;  /* 0x20000037ff5c7230 */ /* 0x000fe40000004100 */
[----:B------:R-:W-:Y:S01]  /*0940*/  FMUL.FTZ R91, R116, R47 ;  /* 0x0000002f745b7220 */ /* 0x000fe20000410000 */
[----:B------:R-:W-:Y:S02]  /*0950*/  HADD2.F32 R45, -RZ, R51.H1_H1 ;  /* 0x30000033ff2d7230 */ /* 0x000fe40000004100 */
[----:B------:R-:W-:Y:S01]  /*0960*/  FADD.FTZ R48, R49, R90 ;  /* 0x0000005a31307221 */ /* 0x000fe20000010000 */
[C---:B------:R-:W-:Y:S01]  /*0970*/  FADD.FTZ R77, -R83.reuse, R82 ;  /* 0x00000052534d7221 */ /* 0x040fe20000010100 */
[--C-:B------:R-:W-:Y:S02]  /*0980*/  HADD2.F32 R44, -RZ, R40.reuse.H0_H0 ;  /* 0x20000028ff2c7230 */ /* 0x100fe40000004100 */
[----:B------:R-:W-:Y:S01]  /*0990*/  FADD.FTZ R93, -R83, R72 ;  /* 0x00000048535d7221 */ /* 0x000fe20000010100 */
[----:B------:R-:W-:-:S02]  /*09a0*/  HADD2.F32 R46, -RZ, R40.H1_H1 ;  /* 0x30000028ff2e7230 */ /* 0x000fc40000004100 */
[----:B------:R-:W-:Y:S01]  /*09b0*/  FADD.FTZ R82, -R83, R92 ;  /* 0x0000005c53527221 */ /* 0x000fe20000010100 */
[--C-:B------:R-:W-:Y:S02]  /*09c0*/  HADD2.F32 R106, -RZ, R41.reuse.H0_H0 ;  /* 0x20000029ff6a7230 */ /* 0x100fe40000004100 */
[----:B------:R-:W-:Y:S01]  /*09d0*/  FFMA.FTZ R40, R0, R88, RZ ;  /* 0x0000005800287223 */ /* 0x000fe200000100ff */
[----:B------:R-:W-:Y:S02]  /*09e0*/  HADD2.F32 R105, -RZ, R41.H1_H1 ;  /* 0x30000029ff697230 */ /* 0x000fe40000004100 */
[----:B------:R-:W-:Y:S01]  /*09f0*/  FMUL.FTZ R92, R115, R45 ;  /* 0x0000002d735c7220 */ /* 0x000fe20000410000 */
[----:B------:R-:W-:Y:S01]  /*0a00*/  FADD.FTZ R41, R48, R91 ;  /* 0x0000005b30297221 */ /* 0x000fe20000010000 */
[----:B------:R-:W-:Y:S01]  /*0a10*/  FMUL.FTZ R93, R93, UR11 ;  /* 0x0000000b5d5d7c20 */ /* 0x000fe20008410000 */
[----:B------:R-:W-:Y:S01]  /*0a20*/  FFMA.FTZ R40, R89, R87, R40 ;  /* 0x0000005759287223 */ /* 0x000fe20000010028 */
[----:B------:R-:W-:Y:S01]  /*0a30*/  FADD.FTZ R94, -R83, R94 ;  /* 0x0000005e535e7221 */ /* 0x000fe20000010100 */
[----:B------:R-:W-:Y:S01]  /*0a40*/  FMUL.FTZ R48, R114, R44 ;  /* 0x0000002c72307220 */ /* 0x000fe20000410000 */
[----:B------:R-:W-:Y:S01]  /*0a50*/  FADD.FTZ R49, R41, R92 ;  /* 0x0000005c29317221 */ /* 0x000fe20000010000 */
[----:B------:R-:W-:-:S02]  /*0a60*/  HADD2.F32 R50, -RZ, R52.H0_H0 ;  /* 0x20000034ff327230 */ /* 0x000fc40000004100 */
[----:B------:R-:W-:Y:S01]  /*0a70*/  FFMA.FTZ R41, R93, R86, R40 ;  /* 0x000000565d297223 */ /* 0x000fe20000010028 */
[----:B------:R-:W-:Y:S01]  /*0a80*/  FADD.FTZ R100, -R83, R100 ;  /* 0x0000006453647221 */ /* 0x000fe20000010100 */
[----:B------:R-:W-:Y:S01]  /*0a90*/  FMUL.FTZ R94, R94, UR11 ;  /* 0x0000000b5e5e7c20 */ /* 0x000fe20008410000 */
[----:B------:R-:W-:Y:S01]  /*0aa0*/  FADD.FTZ R40, R49, R48 ;  /* 0x0000003031287221 */ /* 0x000fe20000010000 */
[----:B------:R-:W-:Y:S02]  /*0ab0*/  HADD2.F32 R52, -RZ, R52.H1_H1 ;  /* 0x30000034ff347230 */ /* 0x000fe40000004100 */
[----:B------:R-:W-:Y:S01]  /*0ac0*/  FMUL.FTZ R49, R113, R46 ;  /* 0x0000002e71317220 */ /* 0x000fe20000410000 */
[----:B------:R-:W-:Y:S02]  /*0ad0*/  HADD2.F32 R96, -RZ, R55.H1_H1 ;  /* 0x30000037ff607230 */ /* 0x000fe40000004100 */
[----:B------:R-:W-:Y:S01]  /*0ae0*/  FADD.FTZ R54, -R83, R50 ;  /* 0x0000003253367221 */ /* 0x000fe20000010100 */
[----:B------:R-:W-:-:S02]  /*0af0*/  HADD2.F32 R95, -RZ, R43.H0_H0 ;  /* 0x2000002bff5f7230 */ /* 0x000fc40000004100 */
[----:B------:R-:W-:Y:S01]  /*0b00*/  FMUL.FTZ R100, R100, UR11 ;  /* 0x0000000b64647c20 */ /* 0x000fe20008410000 */
[----:B------:R-:W-:Y:S02]  /*0b10*/  HADD2.F32 R101, -RZ, R43.H1_H1 ;  /* 0x3000002bff657230 */ /* 0x000fe40000004100 */
[----:B------:R-:W-:Y:S01]  /*0b20*/  FFMA.FTZ R41, R94, R85, R41 ;  /* 0x000000555e297223 */ /* 0x000fe20000010029 */
[----:B------:R-:W-:Y:S01]  /*0b30*/  FADD.FTZ R43, R40, R49 ;  /* 0x00000031282b7221 */ /* 0x000fe20000010000 */
[----:B------:R-:W-:Y:S01]  /*0b40*/  FMUL.FTZ R50, R112, R106 ;  /* 0x0000006a70327220 */ /* 0x000fe20000410000 */
[C---:B------:R-:W-:Y:S01]  /*0b50*/  FADD.FTZ R98, -R83.reuse, R98 ;  /* 0x0000006253627221 */ /* 0x040fe20000010100 */
[C---:B------:R-:W-:Y:S01]  /*0b60*/  FADD.FTZ R72, -R83.reuse, R52 ;  /* 0x0000003453487221 */ /* 0x040fe20000010100 */
[----:B------:R-:W-:Y:S01]  /*0b70*/  FADD.FTZ R83, -R83, R96 ;  /* 0x0000006053537221 */ /* 0x000fe20000010100 */
[--C-:B------:R-:W-:Y:S02]  /*0b80*/  HADD2.F32 R104, -RZ, R42.reuse.H0_H0 ;  /* 0x2000002aff687230 */ /* 0x100fe40000004100 */
[----:B------:R-:W-:Y:S01]  /*0b90*/  FMUL.FTZ R99, R99, UR11 ;  /* 0x0000000b63637c20 */ /* 0x000fe20008410000 */
[----:B------:R-:W-:-:S02]  /*0ba0*/  HADD2.F32 R96, -RZ, R42.H1_H1 ;  /* 0x3000002aff607230 */ /* 0x000fc40000004100 */
[----:B------:R-:W-:Y:S01]  /*0bb0*/  FFMA.FTZ R40, R100, R84, R41 ;  /* 0x0000005464287223 */ /* 0x000fe20000010029 */
[----:B------:R-:W-:Y:S01]  /*0bc0*/  FADD.FTZ R42, R43, R50 ;  /* 0x000000322b2a7221 */ /* 0x000fe20000010000 */
[----:B------:R-:W-:Y:S01]  /*0bd0*/  FMUL.FTZ R51, R111, R105 ;  /* 0x000000696f337220 */ /* 0x000fe20000410000 */
[----:B------:R-:W-:Y:S01]  /*0be0*/  FMUL.FTZ R98, R98, UR11 ;  /* 0x0000000b62627c20 */ /* 0x000fe20008410000 */
[----:B------:R-:W-:Y:S01]  /*0bf0*/  FFMA.FTZ R41, R99, R90, R40 ;  /* 0x0000005a63297223 */ /* 0x000fe20000010028 */
        /* <DEDUP_REMOVED lines=10> */
[----:B------:R-:W-:Y:S01]  /*0ca0*/  FADD.FTZ R64, R73, R64 ;  /* 0x0000004049407221 */ /* 0x000fe20000010000 */
[----:B------:R-:W-:Y:S01]  /*0cb0*/  FFMA.FTZ R65, R0, R73, R65 ;  /* 0x0000004900417223 */ /* 0x000fe20000010041 */
[----:B------:R-:W-:Y:S01]  /*0cc0*/  FMUL.FTZ R72, R72, UR11 ;  /* 0x0000000b48487c20 */ /* 0x000fe20008410000 */
[----:B------:R-:W-:Y:S01]  /*0cd0*/  FFMA.FTZ R41, R54, R48, R41 ;  /* 0x0000003036297223 */ /* 0x000fe20000010029 */
[----:B------:R-:W-:Y:S01]  /*0ce0*/  FADD.FTZ R40, R42, R55 ;  /* 0x000000372a287221 */ /* 0x000fe20000010000 */
[----:B------:R-:W-:Y:S01]  /*0cf0*/  FMUL.FTZ R73, R107, R101 ;  /* 0x000000656b497220 */ /* 0x000fe20000410000 */
[----:B------:R-:W-:Y:S01]  /*0d00*/  FMUL.FTZ R76, R76, UR11 ;  /* 0x0000000b4c4c7c20 */ /* 0x000fe20008410000 */
[----:B------:R-:W-:-:S02]  /*0d10*/  FFMA.FTZ R41, R72, R49, R41 ;  /* 0x0000003148297223 */ /* 0x000fc40000010029 */
[----:B------:R-:W-:Y:S01]  /*0d20*/  FADD.FTZ R40, R40, R73 ;  /* 0x0000004928287221 */ /* 0x000fe20000010000 */
[----:B------:R-:W-:Y:S01]  /*0d30*/  FMUL.FTZ R77, R77, UR11 ;  /* 0x0000000b4d4d7c20 */ /* 0x000fe20008410000 */
[----:B------:R-:W-:-:S03]  /*0d40*/  FFMA.FTZ R42, R76, R50, R41 ;  /* 0x000000324c2a7223 */ /* 0x000fc60000010029 */
[----:B------:R-:W0:Y:S01]  /*0d50*/  SHFL.DOWN PT, R41, R40, 0x10, 0x1f ;  /* 0x0a001f0028297f89 */ /* 0x000e2200000e0000 */
[----:B------:R-:W-:Y:S01]  /*0d60*/  FMUL.FTZ R80, R80, UR11 ;  /* 0x0000000b50507c20 */ /* 0x000fe20008410000 */
        /* <DEDUP_REMOVED lines=20> */
[----:B------:R-:W-:Y:S02]  /*0eb0*/  FFMA.FTZ R61, R93, R75, R61 ;  /* 0x0000004b5d3d7223 */ /* 0x000fe4000001003d */
[----:B------:R-:W2:Y:S01]  /*0ec0*/  S2R R75, SR_CgaCtaId ;  /* 0x00000000004b7919 */ /* 0x000ea20000008800 */
[----:B0-----:R-:W-:-:S05]  /*0ed0*/  FADD.FTZ R103, R40, R103 ;  /* 0x0000006728677221 */ /* 0x001fca0000010000 */
[----:B------:R-:W0:Y:S01]  /*0ee0*/  SHFL.DOWN PT, R43, R103, 0x2, 0x1f ;  /* 0x08401f00672b7f89 */ /* 0x000e2200000e0000 */
[----:B-1----:R-:W-:-:S05]  /*0ef0*/  FADD.FTZ R42, R125, R42 ;  /* 0x0000002a7d2a7221 */ /* 0x002fca0000010000 */
[----:B------:R-:W1:Y:S01]  /*0f00*/  SHFL.DOWN PT, R41, R42, 0x1, 0x1f ;  /* 0x08201f002a297f89 */ /* 0x000e6200000e0000 */
[----:B------:R-:W-:Y:S01]  /*0f10*/  FADD.FTZ R58, R78, R58 ;  /* 0x0000003a4e3a7221 */ /* 0x000fe20000010000 */
[----:B------:R-:W-:Y:S01]  /*0f20*/  FFMA.FTZ R59, R94, R78, R59 ;  /* 0x0000004e5e3b7223 */ /* 0x000fe2000001003b */
[----:B0-----:R-:W-:-:S05]  /*0f30*/  FADD.FTZ R43, R103, R43 ;  /* 0x0000002b672b7221 */ /* 0x001fca0000010000 */
[----:B------:R-:W0:Y:S01]  /*0f40*/  SHFL.DOWN PT, R78, R43, 0x1, 0x1f ;  /* 0x08201f002b4e7f89 */ /* 0x000e2200000e0000 */
[----:B-1----:R-:W-:Y:S01]  /*0f50*/  FADD.FTZ R40, R42, R41 ;  /* 0x000000292a287221 */ /* 0x002fe20000010000 */
[----:B------:R-:W-:-:S04]  /*0f60*/  MOV R41, 0x400 ;  /* 0x0000040000297802 */ /* 0x000fc80000000f00 */
[----:B--2---:R-:W-:-:S04]  /*0f70*/  LEA R103, R75, R41, 0x18 ;  /* 0x000000294b677211 */ /* 0x004fc800078ec0ff */
[----:B------:R-:W-:-:S04]  /*0f80*/  IADD3 R42, PT, PT, R103, 0x2020, RZ ;  /* 0x00002020672a7810 */ /* 0x000fc80007ffe0ff */
[----:B------:R-:W-:Y:S02]  /*0f90*/  @!P2 MOV R75, R42 ;  /* 0x0000002a004ba202 */ /* 0x000fe40000000f00 */
[----:B------:R-:W-:Y:S01]  /*0fa0*/  @!P0 IADD3 R75, PT, PT, R103, 0x2000, RZ ;  /* 0x00002000674b8810 */ /* 0x000fe20007ffe0ff */
[----:B0-----:R-:W-:-:S03]  /*0fb0*/  FADD.FTZ R41, R43, R78 ;  /* 0x0000004e2b297221 */ /* 0x001fc60000010000 */
[----:B------:R-:W-:-:S05]  /*0fc0*/  @!P2 LEA R43, R124, R75, 0x3 ;  /* 0x0000004b7c2ba211 */ /* 0x000fca00078e18ff */
[----:B------:R0:W-:Y:S02]  /*0fd0*/  @!P2 STS.64 [R43], R40 ;  /* 0x000000282b00a388 */ /* 0x0001e40000000a00 */
[----:B0-----:R-:W0:Y:S01]  /*0fe0*/  @P1 LDC.64 R40, c[0x0][0x438] ;  /* 0x00010e00ff281b82 */ /* 0x001e220000000a00 */
[----:B------:R-:W-:-:S04]  /*0ff0*/  ISETP.NE.U32.AND P0, PT, RZ, UR26, PT ;  /* 0x0000001aff007c0c */ /* 0x000fc8000bf05070 */
[----:B------:R-:W-:Y:S01]  /*1000*/  ISETP.NE.AND.EX P0, PT, RZ, UR27, PT, P0 ;  /* 0x0000001bff007c0c */ /* 0x000fe2000bf05300 */
[----:B0-----:R-:W-:-:S05]  /*1010*/  @P1 IMAD.WIDE.U32 R40, R67, 0x10, R40 ;  /* 0x0000001043281825 */ /* 0x001fca00078e0028 */
[----:B------:R0:W5:Y:S07]  /*1020*/  @P1 LDG.E.128 R28, desc[UR20][R40.64] ;  /* 0x00000014281c1981 */ /* 0x00016e000c1e1d00 */
[----:B0-----:R-:W0:Y:S02]  /*1030*/  @P0 LDC.64 R40, c[0x0][0x3b8] ;  /* 0x0000ee00ff280b82 */ /* 0x001e240000000a00 */
[----:B0-----:R-:W-:-:S05]  /*1040*/  @P0 IMAD.WIDE.U32 R40, R67, 0x8, R40 ;  /* 0x0000000843280825 */ /* 0x001fca00078e0028 */
[----:B------:R0:W5:Y:S02]  /*1050*/  @P0 LDG.E.64 R68, desc[UR20][R40.64] ;  /* 0x0000001428440981 */ /* 0x000164000c1e1b00 */
[----:B0-----:R-:W0:Y:S02]  /*1060*/  @P1 LDC.64 R40, c[0x0][0x438] ;  /* 0x00010e00ff281b82 */ /* 0x001e240000000a00 */
[----:B0-----:R-:W-:-:S05]  /*1070*/  @P1 IMAD.WIDE.U32 R40, R66, 0x10, R40 ;  /* 0x0000001042281825 */ /* 0x001fca00078e0028 */
[----:B------:R0:W5:Y:S02]  /*1080*/  @P1 LDG.E.128 R24, desc[UR20][R40.64] ;  /* 0x0000001428181981 */ /* 0x000164000c1e1d00 */
[----:B0-----:R-:W0:Y:S02]  /*1090*/  @P0 LDC.64 R40, c[0x0][0x3b8] ;  /* 0x0000ee00ff280b82 */ /* 0x001e240000000a00 */
[----:B0-----:R-:W-:-:S05]  /*10a0*/  @P0 IMAD.WIDE.U32 R40, R66, 0x8, R40 ;  /* 0x0000000842280825 */ /* 0x001fca00078e0028 */
[----:B------:R0:W5:Y:S02]  /*10b0*/  @P0 LDG.E.64 R70, desc[UR20][R40.64] ;  /* 0x0000001428460981 */ /* 0x000164000c1e1b00 */
[----:B0-----:R-:W0:Y:S01]  /*10c0*/  LDC.64 R40, c[0x0][0x3b0] ;  /* 0x0000ec00ff287b82 */ /* 0x001e220000000a00 */
[----:B------:R-:W-:Y:S01]  /*10d0*/  FADD.FTZ R13, R74, R13 ;  /* 0x0000000d4a0d7221 */ /* 0x000fe20000010000 */
[----:B------:R-:W-:Y:S01]  /*10e0*/  FFMA.FTZ R22, R100, R74, R22 ;  /* 0x0000004a64167223 */ /* 0x000fe20000010016 */
[----:B0-----:R-:W-:-:S04]  /*10f0*/  IMAD.WIDE.U32 R78, R67, 0x8, R40 ;  /* 0x00000008434e7825 */ /* 0x001fc800078e0028 */
[----:B------:R-:W-:Y:S02]  /*1100*/  IMAD.WIDE.U32 R74, R66, 0x8, R40 ;  /* 0x00000008424a7825 */ /* 0x000fe400078e0028 */
[----:B------:R-:W5:Y:S04]  /*1110*/  LDG.E.64 R78, desc[UR20][R78.64] ;  /* 0x000000144e4e7981 */ /* 0x000f68000c1e1b00 */
[----:B------:R-:W5:Y:S01]  /*1120*/  LDG.E.64 R74, desc[UR20][R74.64] ;  /* 0x000000144a4a7981 */ /* 0x000f62000c1e1b00 */
[----:B------:R-:W-:Y:S01]  /*1130*/  @!P4 IADD3 R42, PT, PT, R103, 0x2000, RZ ;  /* 0x00002000672ac810 */ /* 0x000fe20007ffe0ff */
[----:B------:R-:W-:Y:S06]  /*1140*/  BAR.SYNC.DEFER_BLOCKING 0x0 ;  /* 0x0000000000007b1d */ /* 0x000fec0000010000 */
[----:B------:R-:W0:Y:S01]  /*1150*/  LDS.128 R40, [R42] ;  /* 0x000000002a287984 */ /* 0x000e220000000c00 */
[----:B------:R-:W-:Y:S01]  /*1160*/  FADD.FTZ R20, R45, R20 ;  /* 0x000000142d147221 */ /* 0x000fe20000010000 */
[----:B------:R-:W-:Y:S01]  /*1170*/  FFMA.FTZ R10, R97, R45, R10 ;  /* 0x0000002d610a7223 */ /* 0x000fe2000001000a */
[----:B------:R-:W-:Y:S01]  /*1180*/  FADD.FTZ R57, R44, R57 ;  /* 0x000000392c397221 */ /* 0x000fe20000010000 */
[----:B------:R-:W-:Y:S01]  /*1190*/  FFMA.FTZ R9, R54, R44, R9 ;  /* 0x0000002c36097223 */ /* 0x000fe20000010009 */
[----:B------:R-:W-:-:S02]  /*11a0*/  IADD3 R45, PT, PT, R103, 0x2030, RZ ;  /* 0x00002030672d7810 */ /* 0x000fc40007ffe0ff */
[----:B------:R-:W-:Y:S01]  /*11b0*/  @!P4 IADD3 R45, PT, PT, R103, 0x2010, RZ ;  /* 0x00002010672dc810 */ /* 0x000fe20007ffe0ff */
[----:B------:R-:W-:Y:S01]  /*11c0*/  FADD.FTZ R23, R102, R23 ;  /* 0x0000001766177221 */ /* 0x000fe20000010000 */
[----:B------:R-:W-:Y:S01]  /*11d0*/  FFMA.FTZ R12, R99, R102, R12 ;  /* 0x00000066630c7223 */ /* 0x000fe2000001000c */
        /* <DEDUP_REMOVED lines=31> */
[----:B------:R-:W-:-:S03]  /*13d0*/  FFMA.FTZ R2, R83, R101, R2 ;  /* 0x0000006553027223 */ /* 0x000fc60000010002 */
        /* <DEDUP_REMOVED lines=67> */
.L_x_456:
[--C-:B------:R-:W-:Y:S01]  /*1810*/  FFMA.FTZ R37, R100, UR29, R95.reuse ;  /* 0x0000001d64257c23 */ /* 0x100fe2000801005f */
[--C-:B------:R-:W-:Y:S01]  /*1820*/  FFMA.FTZ R99, R99, UR29, R95.reuse ;  /* 0x0000001d63637c23 */ /* 0x100fe2000801005f */
[--C-:B------:R-:W-:Y:S01]  /*1830*/  FFMA.FTZ R98, R98, UR29, R95.reuse ;  /* 0x0000001d62627c23 */ /* 0x100fe2000801005f */
[----:B------:R-:W-:Y:S01]  /*1840*/  FFMA.FTZ R97, R97, UR29, R95 ;  /* 0x0000001d61617c23 */ /* 0x000fe2000801005f */
[----:B------:R-:W-:Y:S01]  /*1850*/  FADD.FTZ R37, R84, -R37 ;  /* 0x8000002554257221 */ /* 0x000fe20000010000 */
[--C-:B------:R-:W-:Y:S01]  /*1860*/  FFMA.FTZ R93, R93, UR29, R95.reuse ;  /* 0x0000001d5d5d7c23 */ /* 0x100fe2000801005f */
[----:B------:R-:W-:Y:S01]  /*1870*/  FFMA.FTZ R94, R94, UR29, R95 ;  /* 0x0000001d5e5e7c23 */ /* 0x000fe2000801005f */
[----:B------:R-:W-:Y:S01]  /*1880*/  FADD.FTZ R99, R90, -R99 ;  /* 0x800000635a637221 */ /* 0x000fe20000010000 */
[----:B------:R-:W-:Y:S01]  /*1890*/  FADD.FTZ R98, R91, -R98 ;  /* 0x800000625b627221 */ /* 0x000fe20000010000 */
[----:B------:R-:W-:Y:S01]  /*18a0*/  FADD.FTZ R97, R92, -R97 ;  /* 0x800000615c617221 */ /* 0x000fe20000010000 */
[----:B------:R-:W-:Y:S01]  /*18b0*/  FMUL.FTZ R38, R37, UR11 ;  /* 0x0000000b25267c20 */ /* 0x000fe20008410000 */
[--C-:B------:R-:W-:Y:S01]  /*18c0*/  FFMA.FTZ R36, R89, UR29, R95.reuse ;  /* 0x0000001d59247c23 */ /* 0x100fe2000801005f */
[----:B------:R-:W-:Y:S01]  /*18d0*/  FFMA.FTZ R37, R0, UR29, R95 ;  /* 0x0000001d00257c23 */ /* 0x000fe2000801005f */
[----:B------:R-:W-:Y:S01]  /*18e0*/  FADD.FTZ R93, R86, -R93 ;  /* 0x8000005d565d7221 */ /* 0x000fe20000010000 */
[----:B------:R-:W-:Y:S01]  /*18f0*/  FADD.FTZ R94, R85, -R94 ;  /* 0x8000005e555e7221 */ /* 0x000fe20000010000 */
[----:B------:R-:W-:Y:S01]  /*1900*/  FMUL.FTZ R44, R97, UR11 ;  /* 0x0000000b612c7c20 */ /* 0x000fe20008410000 */
[----:B------:R-:W-:Y:S01]  /*1910*/  FMUL.FTZ R39, R98, UR11 ;  /* 0x0000000b62277c20 */ /* 0x000fe20008410000 */
[----:B------:R-:W-:Y:S01]  /*1920*/  FMUL.FTZ R99, R99, UR11 ;  /* 0x0000000b63637c20 */ /* 0x000fe20008410000 */
[----:B------:R-:W-:Y:S01]  /*1930*/  FADD.FTZ R36, R87, -R36 ;  /* 0x8000002457247221 */ /* 0x000fe20000010000 */
[----:B-----5:R-:W-:Y:S01]  /*1940*/  ISETP.GE.U32.AND P1, PT, R78, RZ, PT ;  /* 0x000000ff4e00720c */ /* 0x020fe20003f26070 */
        /* <DEDUP_REMOVED lines=17> */
[C---:B------:R-:W-:Y:S01]  /*1a60*/  F2FP.F16.F32.PACK_AB R37, R94.reuse, R93 ;  /* 0x0000005d5e25723e */ /* 0x040fe200000000ff */
[----:B------:R-:W-:Y:S01]  /*1a70*/  FMUL.FTZ R94, R94, UR8 ;  /* 0x000000085e5e7c20 */ /* 0x000fe20008410000 */
[----:B------:R-:W-:Y:S02]  /*1a80*/  FSEL R43, R43, RZ, P1 ;  /* 0x000000ff2b2b7208 */ /* 0x000fe40000800000 */
[----:B------:R-:W-:Y:S02]  /*1a90*/  FSEL R40, R40, RZ, P2 ;  /* 0x000000ff28287208 */ /* 0x000fe40001000000 */
[----:B------:R-:W-:Y:S02]  /*1aa0*/  FSEL R41, R41, RZ, P6 ;  /* 0x000000ff29297208 */ /* 0x000fe40003000000 */
[----:B------:R-:W-:-:S02]  /*1ab0*/  FSEL R42, R42, RZ, P3 ;  /* 0x000000ff2a2a7208 */ /* 0x000fc40001800000 */
[C---:B------:R-:W-:Y:S02]  /*1ac0*/  LOP3.LUT P1, RZ, R78.reuse, 0xff0000, RZ, 0xc0, !PT ;  /* 0x00ff00004eff7812 */ /* 0x040fe4000782c0ff */
[C---:B------:R-:W-:Y:S02]  /*1ad0*/  LOP3.LUT P2, RZ, R78.reuse, 0xff000000, RZ, 0xc0, !PT ;  /* 0xff0000004eff7812 */ /* 0x040fe4000784c0ff */
[C---:B------:R-:W-:Y:S02]  /*1ae0*/  LOP3.LUT P6, RZ, R78.reuse, 0xff, RZ, 0xc0, !PT ;  /* 0x000000ff4eff7812 */ /* 0x040fe400078cc0ff */
[----:B------:R-:W-:Y:S02]  /*1af0*/  LOP3.LUT P3, RZ, R78, 0xff00, RZ, 0xc0, !PT ;  /* 0x0000ff004eff7812 */ /* 0x000fe4000786c0ff */
        /* <DEDUP_REMOVED lines=11> */
.L_x_455:
        /* <DEDUP_REMOVED lines=9> */
[----:B------:R-:W-:Y:S01]  /*1c40*/  FFMA.FTZ R99, R99, UR29, R95 ;  /* 0x0000001d63637c23 */ /* 0x000fe2000801005f */
[----:B------:R-:W-:Y:S01]  /*1c50*/  FADD.FTZ R87, R87, -R40 ;  /* 0x8000002857577221 */ /* 0x000fe20000010000 */
[----:B------:R-:W-:Y:S01]  /*1c60*/  FADD.FTZ R89, R84, -R41 ;  /* 0x8000002954597221 */ /* 0x000fe20000010000 */
[----:B------:R-:W-:Y:S01]  /*1c70*/  FFMA.FTZ R43, R0, UR29, R95 ;  /* 0x0000001d002b7c23 */ /* 0x000fe2000801005f */
[--C-:B-----5:R-:W-:Y:S02]  /*1c80*/  HADD2.F32 R41, -RZ, R31.reuse.H1_H1 ;  /* 0x3000001fff297230 */ /* 0x120fe40000004100 */
[----:B------:R-:W-:Y:S01]  /*1c90*/  FADD.FTZ R45, R91, -R98 ;  /* 0x800000625b2d7221 */ /* 0x000fe20000010000 */
[----:B------:R-:W-:-:S02]  /*1ca0*/  HADD2.F32 R40, -RZ, R31.H0_H0 ;  /* 0x2000001fff287230 */ /* 0x000fc40000004100 */
[----:B------:R-:W-:Y:S01]  /*1cb0*/  FADD.FTZ R46, R92, -R97 ;  /* 0x800000615c2e7221 */ /* 0x000fe20000010000 */
[--C-:B------:R-:W-:Y:S02]  /*1cc0*/  HADD2.F32 R0, -RZ, R30.reuse.H0_H0 ;  /* 0x2000001eff007230 */ /* 0x100fe40000004100 */
[----:B------:R-:W-:Y:S01]  /*1cd0*/  FADD.FTZ R99, R90, -R99 ;  /* 0x800000635a637221 */ /* 0x000fe20000010000 */
[----:B------:R-:W-:Y:S02]  /*1ce0*/  HADD2.F32 R44, -RZ, R30.H1_H1 ;  /* 0x3000001eff2c7230 */ /* 0x000fe40000004100 */
[--C-:B------:R-:W-:Y:S01]  /*1cf0*/  FFMA.FTZ R93, R93, UR29, R95.reuse ;  /* 0x0000001d5d5d7c23 */ /* 0x100fe2000801005f */
[----:B------:R-:W-:Y:S01]  /*1d00*/  FFMA.FTZ R94, R94, UR29, R95 ;  /* 0x0000001d5e5e7c23 */ /* 0x000fe2000801005f */
[----:B------:R-:W-:Y:S01]  /*1d10*/  FADD.FTZ R47, R88, -R43 ;  /* 0x8000002b582f7221 */ /* 0x000fe20000010000 */
[----:B------:R-:W-:Y:S01]  /*1d20*/  FFMA.FTZ R46, R46, UR11, R41 ;  /* 0x0000000b2e2e7c23 */ /* 0x000fe20008010029 */
[----:B------:R-:W-:Y:S01]  /*1d30*/  FFMA.FTZ R45, R45, UR11, R40 ;  /* 0x0000000b2d2d7c23 */ /* 0x000fe20008010028 */
[----:B------:R-:W-:Y:S01]  /*1d40*/  FFMA.FTZ R43, R89, UR11, R0 ;  /* 0x0000000b592b7c23 */ /* 0x000fe20008010000 */
[----:B------:R-:W-:-:S02]  /*1d50*/  HADD2.F32 R41, -RZ, R29.H0_H0 ;  /* 0x2000001dff297230 */ /* 0x000fc40000004100 */
[----:B------:R-:W-:Y:S01]  /*1d60*/  FFMA.FTZ R44, R99, UR11, R44 ;  /* 0x0000000b632c7c23 */ /* 0x000fe2000801002c */
[----:B------:R-:W-:Y:S01]  /*1d70*/  HADD2.F32 R42, -RZ, R29.H1_H1 ;  /* 0x3000001dff2a7230 */ /* 0x000fe20000004100 */
[----:B------:R-:W-:Y:S01]  /*1d80*/  ISETP.GE.U32.AND P1, PT, R78, RZ, PT ;  /* 0x000000ff4e00720c */ /* 0x000fe20003f26070 */
[--C-:B------:R-:W-:Y:S02]  /*1d90*/  HADD2.F32 R0, -RZ, R28.reuse.H0_H0 ;  /* 0x2000001cff007230 */ /* 0x100fe40000004100 */
[----:B------:R-:W-:Y:S01]  /*1da0*/  FADD.FTZ R86, R86, -R93 ;  /* 0x8000005d56567221 */ /* 0x000fe20000010000 */
[----:B------:R-:W-:Y:S02]  /*1db0*/  HADD2.F32 R40, -RZ, R28.H1_H1 ;  /* 0x3000001cff287230 */ /* 0x000fe40000004100 */
[----:B------:R-:W-:Y:S01]  /*1dc0*/  FADD.FTZ R85, R85, -R94 ;  /* 0x8000005e55557221 */ /* 0x000fe20000010000 */
[----:B------:R-:W-:Y:S01]  /*1dd0*/  FMUL.FTZ R46, R46, UR8 ;  /* 0x000000082e2e7c20 */ /* 0x000fe20008410000 */
[----:B------:R-:W-:Y:S01]  /*1de0*/  ISETP.GE.U32.AND.EX P1, PT, R79, 0x1000000, PT, P1 ;  /* 0x010000004f00780c */ /* 0x000fe20003f26110 */
[----:B------:R-:W-:Y:S01]  /*1df0*/  FMUL.FTZ R45, R45, UR8 ;  /* 0x000000082d2d7c20 */ /* 0x000fe20008410000 */
[----:B------:R-:W-:Y:S01]  /*1e00*/  FMUL.FTZ R43, R43, UR8 ;  /* 0x000000082b2b7c20 */ /* 0x000fe20008410000 */
[----:B------:R-:W-:Y:S01]  /*1e10*/  FMUL.FTZ R44, R44, UR8 ;  /* 0x000000082c2c7c20 */ /* 0x000fe20008410000 */
[----:B------:R-:W-:Y:S01]  /*1e20*/  FFMA.FTZ R41, R86, UR11, R41 ;  /* 0x0000000b56297c23 */ /* 0x000fe20008010029 */
[----:B------:R-:W-:Y:S01]  /*1e30*/  FFMA.FTZ R42, R85, UR11, R42 ;  /* 0x0000000b552a7c23 */ /* 0x000fe2000801002a */
[----:B------:R-:W-:Y:S01]  /*1e40*/  FFMA.FTZ R0, R47, UR11, R0 ;  /* 0x0000000b2f007c23 */ /* 0x000fe20008010000 */
[----:B------:R-:W-:Y:S01]  /*1e50*/  FFMA.FTZ R40, R87, UR11, R40 ;  /* 0x0000000b57287c23 */ /* 0x000fe20008010028 */
[----:B------:R-:W-:Y:S01]  /*1e60*/  LOP3.LUT P2, RZ, R79, 0xff0000, RZ, 0xc0, !PT ;  /* 0x00ff00004fff7812 */ /* 0x000fe2000784c0ff */
        /* <DEDUP_REMOVED lines=23> */
.L_x_458:
[--C-:B------:R-:W-:Y:S01]  /*1fe0*/  FFMA.FTZ R37, R100, UR29, R95.reuse ;  /* 0x0000001d64257c23 */ /* 0x100fe2000801005f */
[--C-:B------:R-:W-:Y:S01]  /*1ff0*/  FFMA.FTZ R98, R98, UR29, R95.reuse ;  /* 0x0000001d62627c23 */ /* 0x100fe2000801005f */
[--C-:B------:R-:W-:Y:S01]  /*2000*/  FFMA.FTZ R97, R97, UR29, R95.reuse ;  /* 0x0000001d61617c23 */ /* 0x100fe2000801005f */
[----:B------:R-:W-:Y:S01]  /*2010*/  FFMA.FTZ R99, R99, UR29, R95 ;  /* 0x0000001d63637c23 */ /* 0x000fe2000801005f */
[--C-:B-----5:R-:W-:Y:S02]  /*2020*/  HADD2.F32 R36, -RZ, R31.reuse.H0_H0 ;  /* 0x2000001fff247230 */ /* 0x120fe40000004100 */
[----:B------:R-:W-:Y:S01]  /*2030*/  FADD.FTZ R37, R84, -R37 ;  /* 0x8000002554257221 */ /* 0x000fe20000010000 */
[--C-:B------:R-:W-:Y:S02]  /*2040*/  HADD2.F32 R38, -RZ, R30.reuse.H0_H0 ;  /* 0x2000001eff267230 */ /* 0x100fe40000004100 */
[----:B------:R-:W-:Y:S01]  /*2050*/  FADD.FTZ R39, R91, -R98 ;  /* 0x800000625b277221 */ /* 0x000fe20000010000 */
[----:B------:R-:W-:Y:S01]  /*2060*/  HADD2.F32 R42, -RZ, R31.H1_H1 ;  /* 0x3000001fff2a7230 */ /* 0x000fe20000004100 */
[----:B------:R-:W-:Y:S01]  /*2070*/  ISETP.GE.U32.AND P1, PT, R78, RZ, PT ;  /* 0x000000ff4e00720c */ /* 0x000fe20003f26070 */
[----:B------:R-:W-:-:S02]  /*2080*/  HADD2.F32 R40, -RZ, R30.H1_H1 ;  /* 0x3000001eff287230 */ /* 0x000fc40000004100 */
[----:B------:R-:W-:Y:S01]  /*2090*/  FADD.FTZ R97, R92, -R97 ;  /* 0x800000615c617221 */ /* 0x000fe20000010000 */
[----:B------:R-:W-:Y:S01]  /*20a0*/  FADD.FTZ R99, R90, -R99 ;  /* 0x800000635a637221 */ /* 0x000fe20000010000 */
[--C-:B------:R-:W-:Y:S01]  /*20b0*/  FFMA.FTZ R93, R93, UR29, R95.reuse ;  /* 0x0000001d5d5d7c23 */ /* 0x100fe2000801005f */
[--C-:B------:R-:W-:Y:S01]  /*20c0*/  FFMA.FTZ R94, R94, UR29, R95.reuse ;  /* 0x0000001d5e5e7c23 */ /* 0x100fe2000801005f */
[----:B------:R-:W-:Y:S01]  /*20d0*/  FFMA.FTZ R39, R39, UR11, R36 ;  /* 0x0000000b27277c23 */ /* 0x000fe20008010024 */
[----:B------:R-:W-:Y:S01]  /*20e0*/  FFMA.FTZ R38, R37, UR11, R38 ;  /* 0x0000000b25267c23 */ /* 0x000fe20008010026 */
[C---:B------:R-:W-:Y:S01]  /*20f0*/  LOP3.LUT P2, RZ, R79.reuse, 0xff0000, RZ, 0xc0, !PT ;  /* 0x00ff00004fff7812 */ /* 0x040fe2000784c0ff */
[--C-:B------:R-:W-:Y:S01]  /*2100*/  FFMA.FTZ R45, R0, UR29, R95.reuse ;  /* 0x0000001d002d7c23 */ /* 0x100fe2000801005f */
[----:B------:R-:W-:Y:S01]  /*2110*/  ISETP.GE.U32.AND.EX P1, PT, R79, 0x1000000, PT, P1 ;  /* 0x010000004f00780c */ /* 0x000fe20003f26110 */
[----:B------:R-:W-:Y:S01]  /*2120*/  FFMA.FTZ R44, R89, UR29, R95 ;  /* 0x0000001d592c7c23 */ /* 0x000fe2000801005f */
[----:B------:R-:W-:Y:S01]  /*2130*/  LOP3.LUT P6, RZ, R79, 0xff, RZ, 0xc0, !PT ;  /* 0x000000ff4fff7812 */ /* 0x000fe200078cc0ff */
[----:B------:R-:W-:Y:S01]  /*2140*/  FFMA.FTZ R36, R97, UR11, R42 ;  /* 0x0000000b61247c23 */ /* 0x000fe2000801002a */
[----:B------:R-:W-:Y:S01]  /*2150*/  LOP3.LUT P3, RZ, R79, 0xff00, RZ, 0xc0, !PT ;  /* 0x0000ff004fff7812 */ /* 0x000fe2000786c0ff */
[----:B------:R-:W-:Y:S01]  /*2160*/  FFMA.FTZ R37, R99, UR11, R40 ;  /* 0x0000000b63257c23 */ /* 0x000fe20008010028 */
        /* <DEDUP_REMOVED lines=8> */
[----:B------:R-:W-:Y:S01]  /*21f0*/  FMUL.FTZ R43, R36, UR8 ;  /* 0x00000008242b7c20 */ /* 0x000fe20008410000 */
[----:B------:R-:W-:Y:S01]  /*2200*/  FMUL.FTZ R40, R39, UR8 ;  /* 0x0000000827287c20 */ /* 0x000fe20008410000 */
[----:B------:R-:W-:Y:S01]  /*2210*/  FMUL.FTZ R42, R38, UR8 ;  /* 0x00000008262a7c20 */ /* 0x000fe20008410000 */
[----:B------:R-:W-:Y:S01]  /*2220*/  FMUL.FTZ R41, R37, UR8 ;  /* 0x0000000825297c20 */ /* 0x000fe20008410000 */
[----:B------:R-:W-:Y:S01]  /*2230*/  FFMA.FTZ R46, R93, UR11, R46 ;  /* 0x0000000b5d2e7c23 */ /* 0x000fe2000801002e */
[----:B------:R-:W-:Y:S01]  /*2240*/  FFMA.FTZ R79, R94, UR11, R79 ;  /* 0x0000000b5e4f7c23 */ /* 0x000fe2000801004f */
[----:B------:R-:W-:Y:S01]  /*2250*/  FFMA.FTZ R0, R45, UR11, R0 ;  /* 0x0000000b2d007c23 */ /* 0x000fe20008010000 */
[----:B------:R-:W-:Y:S01]  /*2260*/  FFMA.FTZ R47, R44, UR11, R47 ;  /* 0x0000000b2c2f7c23 */ /* 0x000fe2000801002f */
[----:B------:R-:W-:-:S02]  /*2270*/  FSEL R43, R43, RZ, P1 ;  /* 0x000000ff2b2b7208 */ /* 0x000fc40000800000 */
[----:B------:R-:W-:Y:S01]  /*2280*/  FSEL R40, R40, RZ, P2 ;  /* 0x000000ff28287208 */ /* 0x000fe20001000000 */
[----:B------:R-:W-:Y:S01]  /*2290*/  FMUL.FTZ R44, R0, UR8 ;  /* 0x00000008002c7c20 */ /* 0x000fe20008410000 */
[----:B------:R-:W-:Y:S01]  /*22a0*/  FSEL R42, R42, RZ, P6 ;  /* 0x000000ff2a2a7208 */ /* 0x000fe20003000000 */
[----:B------:R-:W-:Y:S01]  /*22b0*/  FMUL.FTZ R45, R47, UR8 ;  /* 0x000000082f2d7c20 */ /* 0x000fe20008410000 */
[----:B------:R-:W-:Y:S02]  /*22c0*/  FSEL R41, R41, RZ, P3 ;  /* 0x000000ff29297208 */ /* 0x000fe40001800000 */
[----:B------:R-:W-:Y:S02]  /*22d0*/  F2FP.F16.F32.PACK_AB R38, R37, R38 ;  /* 0x000000262526723e */ /* 0x000fe400000000ff */
[C---:B------:R-:W-:Y:S02]  /*22e0*/  LOP3.LUT P1, RZ, R78.reuse, 0xff0000, RZ, 0xc0, !PT ;  /* 0x00ff00004eff7812 */ /* 0x040fe4000782c0ff */
[----:B------:R-:W-:-:S02]  /*22f0*/  LOP3.LUT P2, RZ, R78, 0xff000000, RZ, 0xc0, !PT ;  /* 0xff0000004eff7812 */ /* 0x000fc4000784c0ff */
[C---:B------:R-:W-:Y:S02]  /*2300*/  LOP3.LUT P6, RZ, R78.reuse, 0xff, RZ, 0xc0, !PT ;  /* 0x000000ff4eff7812 */ /* 0x040fe400078cc0ff */
[----:B------:R-:W-:Y:S01]  /*2310*/  LOP3.LUT P3, RZ, R78, 0xff00, RZ, 0xc0, !PT ;  /* 0x0000ff004eff7812 */ /* 0x000fe2000786c0ff */
[----:B------:R-:W-:Y:S01]  /*2320*/  FMUL.FTZ R78, R46, UR8 ;  /* 0x000000082e4e7c20 */ /* 0x000fe20008410000 */
[C---:B------:R-:W-:Y:S01]  /*2330*/  F2FP.F16.F32.PACK_AB R37, R79.reuse, R46 ;  /* 0x0000002e4f25723e */ /* 0x040fe200000000ff */
[----:B------:R-:W-:Y:S01]  /*2340*/  FMUL.FTZ R79, R79, UR8 ;  /* 0x000000084f4f7c20 */ /* 0x000fe20008410000 */
[----:B------:R-:W-:Y:S02]  /*2350*/  FSEL R44, R44, RZ, P6 ;  /* 0x000000ff2c2c7208 */ /* 0x000fe40003000000 */
[----:B------:R-:W-:Y:S02]  /*2360*/  FSEL R78, R78, RZ, P1 ;  /* 0x000000ff4e4e7208 */ /* 0x000fe40000800000 */
[----:B------:R-:W-:-:S02]  /*2370*/  FSEL R79, R79, RZ, P2 ;  /* 0x000000ff4f4f7208 */ /* 0x000fc40001000000 */
[----:B------:R-:W-:Y:S02]  /*2380*/  FSEL R45, R45, RZ, P3 ;  /* 0x000000ff2d2d7208 */ /* 0x000fe40001800000 */
[----:B------:R-:W-:Y:S02]  /*2390*/  F2FP.F16.F32.PACK_AB R39, R36, R39 ;  /* 0x000000272427723e */ /* 0x000fe400000000ff */
[----:B------:R-:W-:Y:S02]  /*23a0*/  F2FP.F16.F32.PACK_AB R43, R43, R40 ;  /* 0x000000282b2b723e */ /* 0x000fe400000000ff */
[----:B------:R-:W-:Y:S02]  /*23b0*/  F2FP.F16.F32.PACK_AB R42, R41, R42 ;  /* 0x0000002a292a723e */ /* 0x000fe400000000ff */
[----:B------:R-:W-:Y:S02]  /*23c0*/  F2FP.F16.F32.PACK_AB R36, R47, R0 ;  /* 0x000000002f24723e */ /* 0x000fe400000000ff */
[----:B------:R-:W-:-:S02]  /*23d0*/  F2FP.F16.F32.PACK_AB R41, R79, R78 ;  /* 0x0000004e4f29723e */ /* 0x000fc400000000ff */
[----:B------:R-:W-:Y:S01]  /*23e0*/  F2FP.F16.F32.PACK_AB R40, R45, R44 ;  /* 0x0000002c2d28723e */ /* 0x000fe200000000ff */
[----:B------:R-:W-:Y:S06]  /*23f0*/  BRA `(.L_x_457) ;  /* 0x0000001400487947 */ /* 0x000fec0003800000 */
.L_x_454:
        /* <DEDUP_REMOVED lines=13> */
[----:B-----5:R-:W-:Y:S01]  /*24d0*/  ISETP.GE.U32.AND P1, PT, R78, RZ, PT ;  /* 0x000000ff4e00720c */ /* 0x020fe20003f26070 */
[----:B------:R-:W-:Y:S01]  /*24e0*/  FADD.FTZ R97, R92, -R97 ;  /* 0x800000615c617221 */ /* 0x000fe20000010000 */
[----:B------:R-:W-:Y:S01]  /*24f0*/  FADD.FTZ R33, R84, -R33 ;  /* 0x8000002154217221 */ /* 0x000fe20000010000 */
[----:B------:R-:W-:Y:S01]  /*2500*/  FFMA.FTZ R93, R93, UR29, R95 ;  /* 0x0000001d5d5d7c23 */ /* 0x000fe2000801005f */
[----:B------:R-:W-:Y:S01]  /*2510*/  FADD.FTZ R98, R91, -R98 ;  /* 0x800000625b627221 */ /* 0x000fe20000010000 */
        /* <DEDUP_REMOVED lines=11> */
[C---:B------:R-:W-:Y:S01]  /*25d0*/  LOP3.LUT P3, RZ, R79.reuse, 0xff, RZ, 0xc0, !PT ;  /* 0x000000ff4fff7812 */ /* 0x040fe2000786c0ff */
[--C-:B------:R-:W-:Y:S01]  /*25e0*/  FFMA.FTZ R94, R94, UR29, R95.reuse ;  /* 0x0000001d5e5e7c23 */ /* 0x100fe2000801005f */
[----:B------:R-:W-:Y:S01]  /*25f0*/  ISETP.GE.U32.AND P1, PT, R68, RZ, PT ;  /* 0x000000ff4400720c */ /* 0x000fe20003f26070 */
[----:B------:R-:W-:Y:S01]  /*2600*/  FMUL.FTZ R98, R98, UR8 ;  /* 0x0000000862627c20 */ /* 0x000fe20008410000 */
[----:B------:R-:W-:Y:S01]  /*2610*/  LOP3.LUT P2, RZ, R79, 0xff0000, RZ, 0xc0, !PT ;  /* 0x00ff00004fff7812 */ /* 0x000fe2000784c0ff */
[----:B------:R-:W-:Y:S01]  /*2620*/  FMUL.FTZ R86, R86, UR8 ;  /* 0x0000000856567c20 */ /* 0x000fe20008410000 */
[----:B------:R-:W-:Y:S01]  /*2630*/  FSEL R42, R33, RZ, P3 ;  /* 0x000000ff212a7208 */ /* 0x000fe20001800000 */
        /* <DEDUP_REMOVED lines=8> */
[C---:B------:R-:W-:Y:S01]  /*26c0*/  LOP3.LUT P6, RZ, R69.reuse, 0xff0000, RZ, 0xc0, !PT ;  /* 0x00ff000045ff7812 */ /* 0x040fe200078cc0ff */
[----:B------:R-:W-:Y:S01]  /*26d0*/  FMUL.FTZ R94, R94, UR11 ;  /* 0x0000000b5e5e7c20 */ /* 0x000fe20008410000 */
[----:B------:R-:W-:Y:S01]  /*26e0*/  LOP3.LUT P2, RZ, R69, 0xff, RZ, 0xc0, !PT ;  /* 0x000000ff45ff7812 */ /* 0x000fe2000784c0ff */
[----:B------:R-:W-:Y:S01]  /*26f0*/  FADD.FTZ R40, R87, -R40 ;  /* 0x8000002857287221 */ /* 0x000fe20000010000 */
[----:B------:R-:W-:Y:S01]  /*2700*/  FSEL R32, R97, RZ, P1 ;  /* 0x000000ff61207208 */ /* 0x000fe20000800000 */
[----:B------:R-:W-:Y:S01]  /*2710*/  FADD.FTZ R88, R88, -R43 ;  /* 0x8000002b58587221 */ /* 0x000fe20000010000 */
        /* <DEDUP_REMOVED lines=12> */
[C---:B------:R-:W-:Y:S02]  /*27e0*/  FSEL R41, R99.reuse, RZ, P1 ;  /* 0x000000ff63297208 */ /* 0x040fe40000800000 */
[----:B------:R-:W-:Y:S02]  /*27f0*/  FSEL R0, R86, RZ, P3 ;  /* 0x000000ff56007208 */ /* 0x000fe40001800000 */
[----:B------:R-:W-:Y:S02]  /*2800*/  LOP3.LUT P3, RZ, R68, 0xff000000, RZ, 0xc0, !PT ;  /* 0xff00000044ff7812 */ /* 0x000fe4000786c0ff */
[----:B------:R-:W-:Y:S02]  /*2810*/  FSEL R33, R99, RZ, P6 ;  /* 0x000000ff63217208 */ /* 0x000fe40003000000 */
[----:B------:R-:W-:-:S02]  /*2820*/  F2FP.F16.F32.PACK_AB R34, R41, R34 ;  /* 0x000000222922723e */ /* 0x000fc400000000ff */
[----:B------:R-:W-:Y:S02]  /*2830*/  FSEL R79, R94, RZ, P2 ;  /* 0x000000ff5e4f7208 */ /* 0x000fe40001000000 */
[----:B------:R-:W-:Y:S02]  /*2840*/  LOP3.LUT P6, RZ, R78, 0xff00, RZ, 0xc0, !PT ;  /* 0x0000ff004eff7812 */ /* 0x000fe400078cc0ff */
[----:B------:R-:W-:Y:S02]  /*2850*/  LOP3.LUT P2, RZ, R68, 0xff00, RZ, 0xc0, !PT ;  /* 0x0000ff0044ff7812 */ /* 0x000fe4000784c0ff */
[----:B------:R-:W-:Y:S02]  /*2860*/  FSEL R41, R94, RZ, P3 ;  /* 0x000000ff5e297208 */ /* 0x000fe40001800000 */
[----:B------:R-:W-:Y:S02]  /*2870*/  LOP3.LUT P1, RZ, R78, 0xff, RZ, 0xc0, !PT ;  /* 0x000000ff4eff7812 */ /* 0x000fe4000782c0ff */
        /* <DEDUP_REMOVED lines=13> */
.L_x_460:
        /* <DEDUP_REMOVED lines=12> */
[----:B------:R-:W-:Y:S01]  /*2a10*/  ISETP.GE.U32.AND P2, PT, R68, RZ, PT ;  /* 0x000000ff4400720c */ /* 0x000fe20003f46070 */
[----:B------:R-:W-:Y:S01]  /*2a20*/  FFMA.FTZ R93, R93, UR29, R95 ;  /* 0x0000001d5d5d7c23 */ /* 0x000fe2000801005f */
[----:B------:R-:W-:Y:S01]  /*2a30*/  FMUL.FTZ R33, R40, UR8 ;  /* 0x0000000828217c20 */ /* 0x000fe20008410000 */
[----:B------:R-:W-:Y:S01]  /*2a40*/  FMUL.FTZ R32, R39, UR8 ;  /* 0x0000000827207c20 */ /* 0x000fe20008410000 */
[----:B------:R-:W-:Y:S01]  /*2a50*/  ISETP.GE.U32.AND.EX P1, PT, R79, 0x1000000, PT, P1 ;  /* 0x010000004f00780c */ /* 0x000fe20003f26110 */
[----:B------:R-:W-:Y:S01]  /*2a60*/  FMUL.FTZ R99, R99, UR11 ;  /* 0x0000000b63637c20 */ /* 0x000fe20008410000 */
[----:B------:R-:W-:Y:S01]  /*2a70*/  ISETP.GE.U32.AND.EX P2, PT, R69, 0x1000000, PT, P2 ;  /* 0x010000004500780c */ /* 0x000fe20003f46120 */
[----:B------:R-:W-:Y:S01]  /*2a80*/  FADD.FTZ R93, R86, -R93 ;  /* 0x8000005d565d7221 */ /* 0x000fe20000010000 */
[----:B------:R-:W-:Y:S01]  /*2a90*/  LOP3.LUT P6, RZ, R79, 0xff0000, RZ, 0xc0, !PT ;  /* 0x00ff00004fff7812 */ /* 0x000fe200078cc0ff */
[----:B------:R-:W-:Y:S01]  /*2aa0*/  FMUL.FTZ R35, R99, UR8 ;  /* 0x0000000863237c20 */ /* 0x000fe20008410000 */
[----:B------:R-:W-:Y:S01]  /*2ab0*/  LOP3.LUT P3, RZ, R69, 0xff0000, RZ, 0xc0, !PT ;  /* 0x00ff000045ff7812 */ /* 0x000fe2000786c0ff */
[----:B------:R-:W-:Y:S01]  /*2ac0*/  FFMA.FTZ R94, R94, UR29, R95 ;  /* 0x0000001d5e5e7c23 */ /* 0x000fe2000801005f */
[----:B------:R-:W-:Y:S01]  /*2ad0*/  FSEL R44, R33, RZ, P1 ;  /* 0x000000ff212c7208 */ /* 0x000fe20000800000 */
[----:B------:R-:W-:Y:S01]  /*2ae0*/  FMUL.FTZ R37, R93, UR11 ;  /* 0x0000000b5d257c20 */ /* 0x000fe20008410000 */
[----:B------:R-:W-:Y:S01]  /*2af0*/  FSEL R45, R33, RZ, P2 ;  /* 0x000000ff212d7208 */ /* 0x000fe20001000000 */
[----:B------:R-:W-:Y:S01]  /*2b00*/  FADD.FTZ R94, R85, -R94 ;  /* 0x8000005e555e7221 */ /* 0x000fe20000010000 */
[----:B------:R-:W-:-:S02]  /*2b10*/  FSEL R43, R32, RZ, P6 ;  /* 0x000000ff202b7208 */ /* 0x000fc40003000000 */
[----:B------:R-:W-:Y:S01]  /*2b20*/  FSEL R36, R32, RZ, P3 ;  /* 0x000000ff20247208 */ /* 0x000fe20001800000 */
[----:B------:R-:W-:Y:S01]  /*2b30*/  FMUL.FTZ R32, R38, UR8 ;  /* 0x0000000826207c20 */ /* 0x000fe20008410000 */
[----:B------:R-:W-:Y:S01]  /*2b40*/  LOP3.LUT P1, RZ, R79, 0xff00, RZ, 0xc0, !PT ;  /* 0x0000ff004fff7812 */ /* 0x000fe2000782c0ff */
[----:B------:R-:W-:Y:S01]  /*2b50*/  FMUL.FTZ R94, R94, UR11 ;  /* 0x0000000b5e5e7c20 */ /* 0x000fe20008410000 */
[----:B------:R-:W-:Y:S02]  /*2b60*/  LOP3.LUT P2, RZ, R69, 0xff00, RZ, 0xc0, !PT ;  /* 0x0000ff0045ff7812 */ /* 0x000fe4000784c0ff */
[----:B------:R-:W-:Y:S02]  /*2b70*/  LOP3.LUT P6, RZ, R79, 0xff, RZ, 0xc0, !PT ;  /* 0x000000ff4fff7812 */ /* 0x000fe400078cc0ff */
[----:B------:R-:W-:Y:S02]  /*2b80*/  LOP3.LUT P3, RZ, R69, 0xff, RZ, 0xc0, !PT ;  /* 0x000000ff45ff7812 */ /* 0x000fe4000786c0ff */
[----:B------:R-:W-:-:S02]  /*2b90*/  FSEL R33, R35, RZ, P1 ;  /* 0x000000ff23217208 */ /* 0x000fc40000800000 */
[----:B------:R-:W-:Y:S01]  /*2ba0*/  FSEL R41, R35, RZ, P2 ;  /* 0x000000ff23297208 */ /* 0x000fe20001000000 */
[--C-:B------:R-:W-:Y:S01]  /*2bb0*/  FFMA.FTZ R35, R0, UR29, R95.reuse ;  /* 0x0000001d00237c23 */ /* 0x100fe2000801005f */
[C---:B------:R-:W-:Y:S01]  /*2bc0*/  FSEL R42, R32.reuse, RZ, P6 ;  /* 0x000000ff202a7208 */ /* 0x040fe20003000000 */
[----:B------:R-:W-:Y:S01]  /*2bd0*/  FMUL.FTZ R0, R37, UR8 ;  /* 0x0000000825007c20 */ /* 0x000fe20008410000 */
[----:B------:R-:W-:Y:S01]  /*2be0*/  FSEL R34, R32, RZ, P3 ;  /* 0x000000ff20227208 */ /* 0x000fe20001800000 */
[----:B------:R-:W-:Y:S01]  /*2bf0*/  FFMA.FTZ R32, R89, UR29, R95 ;  /* 0x0000001d59207c23 */ /* 0x000fe2000801005f */
[----:B------:R-:W-:Y:S01]  /*2c00*/  LOP3.LUT P6, RZ, R78, 0xff0000, RZ, 0xc0, !PT ;  /* 0x00ff00004eff7812 */ /* 0x000fe200078cc0ff */
[----:B------:R-:W-:Y:S01]  /*2c10*/  FADD.FTZ R88, R88, -R35 ;  /* 0x8000002358587221 */ /* 0x000fe20000010000 */
[----:B------:R-:W-:Y:S01]  /*2c20*/  F2FP.F16.F32.PACK_AB R43, R44, R43 ;  /* 0x0000002b2c2b723e */ /* 0x000fe200000000ff */
[----:B------:R-:W-:Y:S01]  /*2c30*/  FADD.FTZ R32, R87, -R32 ;  /* 0x8000002057207221 */ /* 0x000fe20000010000 */
[----:B------:R-:W-:Y:S01]  /*2c40*/  FSEL R44, R0, RZ, P6 ;  /* 0x000000ff002c7208 */ /* 0x000fe20003000000 */
[----:B------:R-:W-:Y:S01]  /*2c50*/  FMUL.FTZ R88, R88, UR11 ;  /* 0x0000000b58587c20 */ /* 0x000fe20008410000 */
[----:B------:R-:W-:-:S02]  /*2c60*/  LOP3.LUT P6, RZ, R68, 0xff0000, RZ, 0xc0, !PT ;  /* 0x00ff000044ff7812 */ /* 0x000fc400078cc0ff */
[----:B------:R-:W-:Y:S01]  /*2c70*/  F2FP.F16.F32.PACK_AB R34, R41, R34 ;  /* 0x000000222922723e */ /* 0x000fe200000000ff */
[----:B------:R-:W-:Y:S01]  /*2c80*/  FMUL.FTZ R41, R32, UR11 ;  /* 0x0000000b20297c20 */ /* 0x000fe20008410000 */
[C---:B------:R-:W-:Y:S01]  /*2c90*/  F2FP.F16.F32.PACK_AB R37, R94.reuse, R37 ;  /* 0x000000255e25723e */ /* 0x040fe200000000ff */
[----:B------:R-:W-:Y:S01]  /*2ca0*/  FMUL.FTZ R94, R94, UR8 ;  /* 0x000000085e5e7c20 */ /* 0x000fe20008410000 */
[----:B------:R-:W-:Y:S01]  /*2cb0*/  FSEL R46, R0, RZ, P6 ;  /* 0x000000ff002e7208 */ /* 0x000fe20003000000 */
[----:B------:R-:W-:Y:S01]  /*2cc0*/  FMUL.FTZ R0, R41, UR8 ;  /* 0x0000000829007c20 */ /* 0x000fe20008410000 */
[----:B------:R-:W-:Y:S02]  /*2cd0*/  LOP3.LUT P3, RZ, R78, 0xff000000, RZ, 0xc0, !PT ;  /* 0xff0000004eff7812 */ /* 0x000fe4000786c0ff */
[----:B------:R-:W-:Y:S02]  /*2ce0*/  LOP3.LUT P6, RZ, R68, 0xff000000, RZ, 0xc0, !PT ;  /* 0xff00000044ff7812 */ /* 0x000fe400078cc0ff */
[----:B------:R-:W-:-:S02]  /*2cf0*/  F2FP.F16.F32.PACK_AB R35, R45, R36 ;  /* 0x000000242d23723e */ /* 0x000fc400000000ff */
[----:B------:R-:W-:Y:S01]  /*2d00*/  F2FP.F16.F32.PACK_AB R36, R41, R88 ;  /* 0x000000582924723e */ /* 0x000fe200000000ff */
[----:B------:R-:W-:Y:S01]  /*2d10*/  FMUL.FTZ R88, R88, UR8 ;  /* 0x0000000858587c20 */ /* 0x000fe20008410000 */
[C---:B------:R-:W-:Y:S02]  /*2d20*/  FSEL R79, R94.reuse, RZ, P3 ;  /* 0x000000ff5e4f7208 */ /* 0x040fe40001800000 */
[----:B------:R-:W-:Y:S02]  /*2d30*/  FSEL R41, R94, RZ, P6 ;  /* 0x000000ff5e297208 */ /* 0x000fe40003000000 */
[C---:B------:R-:W-:Y:S02]  /*2d40*/  LOP3.LUT P1, RZ, R78.reuse, 0xff00, RZ, 0xc0, !PT ;  /* 0x0000ff004eff7812 */ /* 0x040fe4000782c0ff */
[----:B------:R-:W-:Y:S02]  /*2d50*/  LOP3.LUT P2, RZ, R78, 0xff, RZ, 0xc0, !PT ;  /* 0x000000ff4eff7812 */ /* 0x000fe4000784c0ff */
[----:B------:R-:W-:-:S02]  /*2d60*/  LOP3.LUT P3, RZ, R68, 0xff00, RZ, 0xc0, !PT ;  /* 0x0000ff0044ff7812 */ /* 0x000fc4000786c0ff */
[----:B------:R-:W-:Y:S02]  /*2d70*/  LOP3.LUT P6, RZ, R68, 0xff, RZ, 0xc0, !PT ;  /* 0x000000ff44ff7812 */ /* 0x000fe400078cc0ff */
        /* <DEDUP_REMOVED lines=12> */
.L_x_459:
[----:B------:R-:W-:Y:S01]  /*2e40*/  UMOV UR5, UR14 ;  /* 0x0000000e00057c82 */ /* 0x000fe20008000000 */
[----:B------:R-:W-:Y:S01]  /*2e50*/  UMOV UR6, UR15 ;  /* 0x0000000f00067c82 */ /* 0x000fe20008000000 */
[----:B------:R-:W-:-:S04]  /*2e60*/  UISETP.NE.U32.AND UP0, UPT, UR5, URZ, UPT ;  /* 0x000000ff0500728c */ /* 0x000fc8000bf05070 */
[----:B------:R-:W-:-:S09]  /*2e70*/  UISETP.NE.AND.EX UP0, UPT, UR6, URZ, UPT, UP0 ;  /* 0x000000ff0600728c */ /* 0x000fd2000bf05300 */
[----:B------:R-:W-:Y:S05]  /*2e80*/  BRA.U UP0, `(.L_x_461) ;  /* 0x00000005004c7547 */ /* 0x000fea000b800000 */
[--C-:B------:R-:W-:Y:S01]  /*2e90*/  FFMA.FTZ R98, R98, UR29, R95.reuse ;  /* 0x0000001d62627c23 */ /* 0x100fe2000801005f */
[--C-:B------:R-:W-:Y:S01]  /*2ea0*/  FFMA.FTZ R97, R97, UR29, R95.reuse ;  /* 0x0000001d61617c23 */ /* 0x100fe2000801005f */
[--C-:B-----5:R-:W-:Y:S02]  /*2eb0*/  HADD2.F32 R35, -RZ, R31.reuse.H0_H0 ;  /* 0x2000001fff237230 */ /* 0x120fe40000004100 */
[----:B------:R-:W-:Y:S01]  /*2ec0*/  FFMA.FTZ R33, R100, UR29, R95 ;  /* 0x0000001d64217c23 */ /* 0x000fe2000801005f */
[----:B------:R-:W-:Y:S01]  /*2ed0*/  FADD.FTZ R98, R91, -R98 ;  /* 0x800000625b627221 */ /* 0x000fe20000010000 */
[----:B------:R-:W-:Y:S02]  /*2ee0*/  HADD2.F32 R40, -RZ, R31.H1_H1 ;  /* 0x3000001fff287230 */ /* 0x000fe40000004100 */
[----:B------:R-:W-:Y:S01]  /*2ef0*/  FADD.FTZ R97, R92, -R97 ;  /* 0x800000615c617221 */ /* 0x000fe20000010000 */
[----:B------:R-:W-:Y:S01]  /*2f00*/  FFMA.FTZ R99, R99, UR29, R95 ;  /* 0x0000001d63637c23 */ /* 0x000fe2000801005f */
[----:B------:R-:W-:-:S02]  /*2f10*/  HADD2.F32 R32, -RZ, R30.H0_H0 ;  /* 0x2000001eff207230 */ /* 0x000fc40000004100 */
[----:B------:R-:W-:Y:S01]  /*2f20*/  FFMA.FTZ R35, R98, UR11, R35 ;  /* 0x0000000b62237c23 */ /* 0x000fe20008010023 */
[----:B------:R-:W-:Y:S01]  /*2f30*/  FADD.FTZ R33, R84, -R33 ;  /* 0x8000002154217221 */ /* 0x000fe20000010000 */
[----:B------:R-:W-:Y:S01]  /*2f40*/  FFMA.FTZ R93, R93, UR29, R95 ;  /* 0x0000001d5d5d7c23 */ /* 0x000fe2000801005f */
[----:B------:R-:W-:Y:S02]  /*2f50*/  HADD2.F32 R34, -RZ, R30.H1_H1 ;  /* 0x3000001eff227230 */ /* 0x000fe40000004100 */
[----:B------:R-:W-:Y:S01]  /*2f60*/  FFMA.FTZ R40, R97, UR11, R40 ;  /* 0x0000000b61287c23 */ /* 0x000fe20008010028 */
[----:B------:R-:W-:Y:S01]  /*2f70*/  FADD.FTZ R99, R90, -R99 ;  /* 0x800000635a637221 */ /* 0x000fe20000010000 */
[----:B------:R-:W-:Y:S01]  /*2f80*/  FMUL.FTZ R35, R35, UR8 ;  /* 0x0000000823237c20 */ /* 0x000fe20008410000 */
[----:B------:R-:W-:Y:S01]  /*2f90*/  ISETP.GE.U32.AND P1, PT, R78, RZ, PT ;  /* 0x000000ff4e00720c */ /* 0x000fe20003f26070 */
[----:B------:R-:W-:Y:S01]  /*2fa0*/  FFMA.FTZ R32, R33, UR11, R32 ;  /* 0x0000000b21207c23 */ /* 0x000fe20008010020 */
[----:B------:R-:W-:Y:S01]  /*2fb0*/  LOP3.LUT P6, RZ, R79, 0xff0000, RZ, 0xc0, !PT ;  /* 0x00ff00004fff7812 */ /* 0x000fe200078cc0ff */
[----:B------:R-:W-:-:S02]  /*2fc0*/  HADD2.F32 R47, -RZ, R29.H0_H0 ;  /* 0x2000001dff2f7230 */ /* 0x000fc40000004100 */
[----:B------:R-:W-:Y:S01]  /*2fd0*/  FADD.FTZ R86, R86, -R93 ;  /* 0x8000005d56567221 */ /* 0x000fe20000010000 */
[----:B------:R-:W-:Y:S01]  /*2fe0*/  ISETP.GE.U32.AND P2, PT, R68, RZ, PT ;  /* 0x000000ff4400720c */ /* 0x000fe20003f46070 */
[----:B------:R-:W-:Y:S01]  /*2ff0*/  FMUL.FTZ R40, R40, UR8 ;  /* 0x0000000828287c20 */ /* 0x000fe20008410000 */
[----:B------:R-:W-:Y:S01]  /*3000*/  FFMA.FTZ R99, R99, UR11, R34 ;  /* 0x0000000b63637c23 */ /* 0x000fe20008010022 */
[----:B------:R-:W-:Y:S01]  /*3010*/  ISETP.GE.U32.AND.EX P1, PT, R79, 0x1000000, PT, P1 ;  /* 0x010000004f00780c */ /* 0x000fe20003f26110 */
[----:B------:R-:W-:Y:S01]  /*3020*/  FMUL.FTZ R34, R32, UR8 ;  /* 0x0000000820227c20 */ /* 0x000fe20008410000 */
[----:B------:R-:W-:Y:S01]  /*3030*/  FSEL R43, R35, RZ, P6 ;  /* 0x000000ff232b7208 */ /* 0x000fe20003000000 */
[----:B------:R-:W-:Y:S01]  /*3040*/  FFMA.FTZ R86, R86, UR11, R47 ;  /* 0x0000000b56567c23 */ /* 0x000fe2000801002f */
[----:B------:R-:W-:Y:S01]  /*3050*/  LOP3.LUT P6, RZ, R79, 0xff, RZ, 0xc0, !PT ;  /* 0x000000ff4fff7812 */ /* 0x000fe200078cc0ff */
[--C-:B------:R-:W-:Y:S01]  /*3060*/  FFMA.FTZ R94, R94, UR29, R95.reuse ;  /* 0x0000001d5e5e7c23 */ /* 0x100fe2000801005f */
[----:B------:R-:W-:Y:S01]  /*3070*/  ISETP.GE.U32.AND.EX P2, PT, R69, 0x1000000, PT, P2 ;  /* 0x010000004500780c */ /* 0x000fe20003f46120 */
[----:B------:R-:W-:Y:S01]  /*3080*/  FMUL.FTZ R86, R86, UR8 ;  /* 0x0000000856567c20 */ /* 0x000fe20008410000 */
[----:B------:R-:W-:Y:S01]  /*3090*/  FSEL R46, R40, RZ, P1 ;  /* 0x000000ff282e7208 */ /* 0x000fe20000800000 */
[--C-:B------:R-:W-:Y:S01]  /*30a0*/  FFMA.FTZ R45, R0, UR29, R95.reuse ;  /* 0x0000001d002d7c23 */ /* 0x100fe2000801005f */
[----:B------:R-:W-:Y:S01]  /*30b0*/  LOP3.LUT P1, RZ, R79, 0xff00, RZ, 0xc0, !PT ;  /* 0x0000ff004fff7812 */ /* 0x000fe2000782c0ff */
[----:B------:R-:W-:Y:S01]  /*30c0*/  HADD2.F32 R79, -RZ, R29.H1_H1 ;  /* 0x3000001dff4f7230 */ /* 0x000fe20000004100 */
[----:B------:R-:W-:Y:S01]  /*30d0*/  LOP3.LUT P3, RZ, R69, 0xff0000, RZ, 0xc0, !PT ;  /* 0x00ff000045ff7812 */ /* 0x000fe2000786c0ff */
[----:B------:R-:W-:Y:S01]  /*30e0*/  FADD.FTZ R94, R85, -R94 ;  /* 0x8000005e555e7221 */ /* 0x000fe20000010000 */
[----:B------:R-:W-:Y:S01]  /*30f0*/  FSEL R42, R34, RZ, P6 ;  /* 0x000000ff222a7208 */ /* 0x000fe20003000000 */
[--C-:B------:R-:W-:Y:S01]  /*3100*/  HADD2.F32 R0, -RZ, R28.reuse.H0_H0 ;  /* 0x2000001cff007230 */ /* 0x100fe20000004100 */
[----:B------:R-:W-:Y:S01]  /*3110*/  FSEL R32, R40, RZ, P2 ;  /* 0x000000ff28207208 */ /* 0x000fe20001000000 */
[----:B------:R-:W-:Y:S01]  /*3120*/  FFMA.FTZ R40, R89, UR29, R95 ;  /* 0x0000001d59287c23 */ /* 0x000fe2000801005f */
[----:B------:R-:W-:Y:S01]  /*3130*/  LOP3.LUT P6, RZ, R78, 0xff0000, RZ, 0xc0, !PT ;  /* 0x00ff00004eff7812 */ /* 0x000fe200078cc0ff */
[----:B------:R-:W-:Y:S01]  /*3140*/  FMUL.FTZ R99, R99, UR8 ;  /* 0x0000000863637c20 */ /* 0x000fe20008410000 */
[----:B------:R-:W-:Y:S01]  /*3150*/  FSEL R35, R35, RZ, P3 ;  /* 0x000000ff23237208 */ /* 0x000fe20001800000 */
[----:B------:R-:W-:Y:S01]  /*3160*/  FADD.FTZ R45, R88, -R45 ;  /* 0x8000002d582d7221 */ /* 0x000fe20000010000 */
[----:B------:R-:W-:Y:S01]  /*3170*/  LOP3.LUT P3, RZ, R69, 0xff, RZ, 0xc0, !PT ;  /* 0x000000ff45ff7812 */ /* 0x000fe2000786c0ff */
[----:B------:R-:W-:-:S02]  /*3180*/  HADD2.F32 R47, -RZ, R28.H1_H1 ;  /* 0x3000001cff2f7230 */ /* 0x000fc40000004100 */
[----:B------:R-:W-:Y:S01]  /*3190*/  FFMA.FTZ R79, R94, UR11, R79 ;  /* 0x0000000b5e4f7c23 */ /* 0x000fe2000801004f */
[----:B------:R-:W-:Y:S01]  /*31a0*/  FSEL R44, R86, RZ, P6 ;  /* 0x000000ff562c7208 */ /* 0x000fe20003000000 */
[----:B------:R-:W-:Y:S01]  /*31b0*/  FADD.FTZ R40, R87, -R40 ;  /* 0x8000002857287221 */ /* 0x000fe20000010000 */
[----:B------:R-:W-:Y:S01]  /*31c0*/  LOP3.LUT P2, RZ, R69, 0xff00, RZ, 0xc0, !PT ;  /* 0x0000ff0045ff7812 */ /* 0x000fe2000784c0ff */
[----:B------:R-:W-:Y:S01]  /*31d0*/  FFMA.FTZ R45, R45, UR11, R0 ;  /* 0x0000000b2d2d7c23 */ /* 0x000fe20008010000 */
[----:B------:R-:W-:Y:S01]  /*31e0*/  LOP3.LUT P6, RZ, R68, 0xff0000, RZ, 0xc0, !PT ;  /* 0x00ff000044ff7812 */ /* 0x000fe200078cc0ff */
[----:B------:R-:W-:Y:S01]  /*31f0*/  FMUL.FTZ R79, R79, UR8 ;  /* 0x000000084f4f7c20 */ /* 0x000fe20008410000 */
[----:B------:R-:W-:Y:S01]  /*3200*/  FSEL R34, R34, RZ, P3 ;  /* 0x000000ff22227208 */ /* 0x000fe20001800000 */
[----:B------:R-:W-:Y:S01]  /*3210*/  FFMA.FTZ R40, R40, UR11, R47 ;  /* 0x0000000b28287c23 */ /* 0x000fe2000801002f */
[----:B------:R-:W-:Y:S02]  /*3220*/  LOP3.LUT P3, RZ, R78, 0xff000000, RZ, 0xc0, !PT ;  /* 0xff0000004eff7812 */ /* 0x000fe4000786c0ff */
[----:B------:R-:W-:-:S02]  /*3230*/  FSEL R41, R99, RZ, P2 ;  /* 0x000000ff63297208 */ /* 0x000fc40001000000 */
[----:B------:R-:W-:Y:S02]  /*3240*/  FSEL R0, R86, RZ, P6 ;  /* 0x000000ff56007208 */ /* 0x000fe40003000000 */
[----:B------:R-:W-:Y:S02]  /*3250*/  LOP3.LUT P6, RZ, R68, 0xff000000, RZ, 0xc0, !PT ;  /* 0xff00000044ff7812 */ /* 0x000fe400078cc0ff */
[----:B------:R-:W-:Y:S01]  /*3260*/  F2FP.F16.F32.PACK_AB R35, R32, R35 ;  /* 0x000000232023723e */ /* 0x000fe200000000ff */
[----:B------:R-:W-:Y:S01]  /*3270*/  FMUL.FTZ R32, R40, UR8 ;  /* 0x0000000828207c20 */ /* 0x000fe20008410000 */
[----:B------:R-:W-:Y:S01]  /*3280*/  FSEL R33, R99, RZ, P1 ;  /* 0x000000ff63217208 */ /* 0x000fe20000800000 */
[----:B------:R-:W-:Y:S01]  /*3290*/  FMUL.FTZ R40, R45, UR8 ;  /* 0x000000082d287c20 */ /* 0x000fe20008410000 */
[----:B------:R-:W-:Y:S02]  /*32a0*/  F2FP.F16.F32.PACK_AB R34, R41, R34 ;  /* 0x000000222922723e */ /* 0x000fe400000000ff */
[----:B------:R-:W-:-:S02]  /*32b0*/  FSEL R85, R79, RZ, P3 ;  /* 0x000000ff4f557208 */ /* 0x000fc40001800000 */
[----:B------:R-:W-:Y:S02]  /*32c0*/  LOP3.LUT P1, RZ, R78, 0xff00, RZ, 0xc0, !PT ;  /* 0x0000ff004eff7812 */ /* 0x000fe4000782c0ff */
[C---:B------:R-:W-:Y:S02]  /*32d0*/  LOP3.LUT P3, RZ, R68.reuse, 0xff00, RZ, 0xc0, !PT ;  /* 0x0000ff0044ff7812 */ /* 0x040fe4000786c0ff */
        /* <DEDUP_REMOVED lines=10> */
[----:B------:R-:W-:Y:S02]  /*3380*/  F2FP.F16.F32.PACK_AB R41, R85, R44 ;  /* 0x0000002c5529723e */ /* 0x000fe400000000ff */
[----:B------:R-:W-:Y:S02]  /*3390*/  F2FP.F16.F32.PACK_AB R32, R45, R32 ;  /* 0x000000202d20723e */ /* 0x000fe400000000ff */
[----:B------:R-:W-:Y:S01]  /*33a0*/  F2FP.F16.F32.PACK_AB R40, R47, R40 ;  /* 0x000000282f28723e */ /* 0x000fe200000000ff */
[----:B------:R-:W-:Y:S06]  /*33b0*/  BRA `(.L_x_457) ;  /* 0x0000000400587947 */ /* 0x000fec0003800000 */
.L_x_461:
[--C-:B------:R-:W-:Y:S01]  /*33c0*/  FFMA.FTZ R98, R98, UR29, R95.reuse ;  /* 0x0000001d62627c23 */ /* 0x100fe2000801005f */
[--C-:B------:R-:W-:Y:S01]  /*33d0*/  FFMA.FTZ R97, R97, UR29, R95.reuse ;  /* 0x0000001d61617c23 */ /* 0x100fe2000801005f */
[----:B------:R-:W-:Y:S01]  /*33e0*/  FFMA.FTZ R33, R100, UR29, R95 ;  /* 0x0000001d64217c23 */ /* 0x000fe2000801005f */
[--C-:B-----5:R-:W-:Y:S02]  /*33f0*/  HADD2.F32 R37, -RZ, R31.reuse.H0_H0 ;  /* 0x2000001fff257230 */ /* 0x120fe40000004100 */
[----:B------:R-:W-:Y:S01]  /*3400*/  FADD.FTZ R34, R91, -R98 ;  /* 0x800000625b227221 */ /* 0x000fe20000010000 */
[----:B------:R-:W-:Y:S02]  /*3410*/  HADD2.F32 R36, -RZ, R31.H1_H1 ;  /* 0x3000001fff247230 */ /* 0x000fe40000004100 */
[----:B------:R-:W-:Y:S01]  /*3420*/  FADD.FTZ R39, R92, -R97 ;  /* 0x800000615c277221 */ /* 0x000fe20000010000 */
[--C-:B------:R-:W-:Y:S02]  /*3430*/  HADD2.F32 R38, -RZ, R30.reuse.H0_H0 ;  /* 0x2000001eff267230 */ /* 0x100fe40000004100 */
[----:B------:R-:W-:Y:S01]  /*3440*/  FADD.FTZ R33, R84, -R33 ;  /* 0x8000002154217221 */ /* 0x000fe20000010000 */
[----:B------:R-:W-:Y:S01]  /*3450*/  FFMA.FTZ R99, R99, UR29, R95 ;  /* 0x0000001d63637c23 */ /* 0x000fe2000801005f */
[----:B------:R-:W-:Y:S01]  /*3460*/  FFMA.FTZ R34, R34, UR11, R37 ;  /* 0x0000000b22227c23 */ /* 0x000fe20008010025 */
[----:B------:R-:W-:Y:S01]  /*3470*/  FFMA.FTZ R39, R39, UR11, R36 ;  /* 0x0000000b27277c23 */ /* 0x000fe20008010024 */
[----:B------:R-:W-:-:S02]  /*3480*/  HADD2.F32 R32, -RZ, R30.H1_H1 ;  /* 0x3000001eff207230 */ /* 0x000fc40000004100 */
[----:B------:R-:W-:Y:S01]  /*3490*/  FFMA.FTZ R93, R93, UR29, R95 ;  /* 0x0000001d5d5d7c23 */ /* 0x000fe2000801005f */
[----:B------:R-:W-:Y:S01]  /*34a0*/  ISETP.GE.U32.AND P1, PT, R78, RZ, PT ;  /* 0x000000ff4e00720c */ /* 0x000fe20003f26070 */
[----:B------:R-:W-:Y:S01]  /*34b0*/  FADD.FTZ R35, R90, -R99 ;  /* 0x800000635a237221 */ /* 0x000fe20000010000 */
[----:B------:R-:W-:Y:S01]  /*34c0*/  FFMA.FTZ R38, R33, UR11, R38 ;  /* 0x0000000b21267c23 */ /* 0x000fe20008010026 */
[----:B------:R-:W-:Y:S01]  /*34d0*/  FMUL.FTZ R33, R34, UR8 ;  /* 0x0000000822217c20 */ /* 0x000fe20008410000 */
[----:B------:R-:W-:Y:S01]  /*34e0*/  ISETP.GE.U32.AND P2, PT, R68, RZ, PT ;  /* 0x000000ff4400720c */ /* 0x000fe20003f46070 */
[----:B------:R-:W-:Y:S01]  /*34f0*/  FMUL.FTZ R37, R39, UR8 ;  /* 0x0000000827257c20 */ /* 0x000fe20008410000 */
[C---:B------:R-:W-:Y:S01]  /*3500*/  LOP3.LUT P6, RZ, R79.reuse, 0xff0000, RZ, 0xc0, !PT ;  /* 0x00ff00004fff7812 */ /* 0x040fe200078cc0ff */
[--C-:B------:R-:W-:Y:S01]  /*3510*/  HADD2.F32 R44, -RZ, R29.reuse.H0_H0 ;  /* 0x2000001dff2c7230 */ /* 0x100fe20000004100 */
[----:B------:R-:W-:Y:S01]  /*3520*/  ISETP.GE.U32.AND.EX P1, PT, R79, 0x1000000, PT, P1 ;  /* 0x010000004f00780c */ /* 0x000fe20003f26110 */
[----:B------:R-:W-:Y:S01]  /*3530*/  FADD.FTZ R93, R86, -R93 ;  /* 0x8000005d565d7221 */ /* 0x000fe20000010000 */
[----:B------:R-:W-:Y:S01]  /*3540*/  FFMA.FTZ R35, R35, UR11, R32 ;  /* 0x0000000b23237c23 */ /* 0x000fe20008010020 */
[C---:B------:R-:W-:Y:S01]  /*3550*/  LOP3.LUT P3, RZ, R69.reuse, 0xff0000, RZ, 0xc0, !PT ;  /* 0x00ff000045ff7812 */ /* 0x040fe2000786c0ff */
[--C-:B------:R-:W-:Y:S01]  /*3560*/  FFMA.FTZ R94, R94, UR29, R95.reuse ;  /* 0x0000001d5e5e7c23 */ /* 0x100fe2000801005f */
[----:B------:R-:W-:Y:S01]  /*3570*/  ISETP.GE.U32.AND.EX P2, PT, R69, 0x1000000, PT, P2 ;  /* 0x010000004500780c */ /* 0x000fe20003f46120 */
[----:B------:R-:W-:Y:S01]  /*3580*/  FMUL.FTZ R36, R38, UR8 ;  /* 0x0000000826247c20 */ /* 0x000fe20008410000 */
[----:B------:R-:W-:Y:S01]  /*3590*/  FSEL R32, R33, RZ, P6 ;  /* 0x000000ff21207208 */ /* 0x000fe20003000000 */
[----:B------:R-:W-:Y:S01]  /*35a0*/  FFMA.FTZ R44, R93, UR11, R44 ;  /* 0x0000000b5d2c7c23 */ /* 0x000fe2000801002c */
[----:B------:R-:W-:Y:S01]  /*35b0*/  LOP3.LUT P6, RZ, R79, 0xff, RZ, 0xc0, !PT ;  /* 0x000000ff4fff7812 */ /* 0x000fe200078cc0ff */
[----:B------:R-:W-:Y:S01]  /*35c0*/  FMUL.FTZ R41, R35, UR8 ;  /* 0x0000000823297c20 */ /* 0x000fe20008410000 */
[----:B------:R-:W-:Y:S01]  /*35d0*/  FSEL R43, R37, RZ, P1 ;  /* 0x000000ff252b7208 */ /* 0x000fe20000800000 */
[----:B------:R-:W-:Y:S01]  /*35e0*/  HADD2.F32 R47, -RZ, R29.H1_H1 ;  /* 0x3000001dff2f7230 */ /* 0x000fe20000004100 */
[----:B------:R-:W-:Y:S01]  /*35f0*/  LOP3.LUT P1, RZ, R79, 0xff00, RZ, 0xc0, !PT ;  /* 0x0000ff004fff7812 */ /* 0x000fe2000782c0ff */
[----:B------:R-:W-:Y:S01]  /*3600*/  FADD.FTZ R94, R85, -R94 ;  /* 0x8000005e555e7221 */ /* 0x000fe20000010000 */
[----:B------:R-:W-:Y:S01]  /*3610*/  FSEL R84, R33, RZ, P3 ;  /* 0x000000ff21547208 */ /* 0x000fe20001800000 */
[----:B------:R-:W-:Y:S01]  /*3620*/  FMUL.FTZ R46, R44, UR8 ;  /* 0x000000082c2e7c20 */ /* 0x000fe20008410000 */
[----:B------:R-:W-:Y:S01]  /*3630*/  FSEL R79, R37, RZ, P2 ;  /* 0x000000ff254f7208 */ /* 0x000fe20001000000 */
[--C-:B------:R-:W-:Y:S01]  /*3640*/  FFMA.FTZ R37, R0, UR29, R95.reuse ;  /* 0x0000001d00257c23 */ /* 0x100fe2000801005f */
[----:B------:R-:W-:Y:S01]  /*3650*/  LOP3.LUT P3, RZ, R69, 0xff, RZ, 0xc0, !PT ;  /* 0x000000ff45ff7812 */ /* 0x000fe2000786c0ff */
[----:B------:R-:W-:Y:S01]  /*3660*/  FFMA.FTZ R40, R89, UR29, R95 ;  /* 0x0000001d59287c23 */ /* 0x000fe2000801005f */
[----:B------:R-:W-:Y:S01]  /*3670*/  LOP3.LUT P2, RZ, R69, 0xff00, RZ, 0xc0, !PT ;  /* 0x0000ff0045ff7812 */ /* 0x000fe2000784c0ff */
        /* <DEDUP_REMOVED lines=8> */
[----:B------:R-:W-:Y:S01]  /*3700*/  FADD.FTZ R40, R87, -R40 ;  /* 0x8000002857287221 */ /* 0x000fe20000010000 */
[----:B------:R-:W-:Y:S01]  /*3710*/  FSEL R41, R41, RZ, P2 ;  /* 0x000000ff29297208 */ /* 0x000fe20001000000 */
[----:B------:R-:W-:Y:S01]  /*3720*/  FFMA.FTZ R0, R37, UR11, R0 ;  /* 0x0000000b25007c23 */ /* 0x000fe20008010000 */
[----:B------:R-:W-:Y:S01]  /*3730*/  LOP3.LUT P3, RZ, R78, 0xff000000, RZ, 0xc0, !PT ;  /* 0xff0000004eff7812 */ /* 0x000fe2000786c0ff */
[----:B------:R-:W-:Y:S01]  /*3740*/  FFMA.FTZ R45, R40, UR11, R45 ;  /* 0x0000000b282d7c23 */ /* 0x000fe2000801002d */
[----:B------:R-:W-:-:S02]  /*3750*/  LOP3.LUT P1, RZ, R78, 0xff00, RZ, 0xc0, !PT ;  /* 0x0000ff004eff7812 */ /* 0x000fc4000782c0ff */
[----:B------:R-:W-:Y:S02]  /*3760*/  LOP3.LUT P2, RZ, R78, 0xff, RZ, 0xc0, !PT ;  /* 0x000000ff4eff7812 */ /* 0x000fe4000784c0ff */
[----:B------:R-:W-:Y:S02]  /*3770*/  FSEL R78, R46, RZ, P6 ;  /* 0x000000ff2e4e7208 */ /* 0x000fe40003000000 */
[----:B------:R-:W-:Y:S02]  /*3780*/  LOP3.LUT P6, RZ, R68, 0xff0000, RZ, 0xc0, !PT ;  /* 0x00ff000044ff7812 */ /* 0x000fe400078cc0ff */
[C---:B------:R-:W-:Y:S01]  /*3790*/  F2FP.F16.F32.PACK_AB R37, R47.reuse, R44 ;  /* 0x0000002c2f25723e */ /* 0x040fe200000000ff */
[----:B------:R-:W-:Y:S01]  /*37a0*/  FMUL.FTZ R47, R47, UR8 ;  /* 0x000000082f2f7c20 */ /* 0x000fe20008410000 */
[----:B------:R-:W-:Y:S02]  /*37b0*/  FSEL R46, R46, RZ, P6 ;  /* 0x000000ff2e2e7208 */ /* 0x000fe40003000000 */
[----:B------:R-:W-:-:S02]  /*37c0*/  LOP3.LUT P6, RZ, R68, 0xff000000, RZ, 0xc0, !PT ;  /* 0xff00000044ff7812 */ /* 0x000fc400078cc0ff */
[----:B------:R-:W-:Y:S02]  /*37d0*/  F2FP.F16.F32.PACK_AB R39, R39, R34 ;  /* 0x000000222727723e */ /* 0x000fe400000000ff */
[----:B------:R-:W-:Y:S02]  /*37e0*/  F2FP.F16.F32.PACK_AB R38, R35, R38 ;  /* 0x000000262326723e */ /* 0x000fe400000000ff */
[----:B------:R-:W-:Y:S01]  /*37f0*/  F2FP.F16.F32.PACK_AB R43, R43, R32 ;  /* 0x000000202b2b723e */ /* 0x000fe200000000ff */
[----:B------:R-:W-:Y:S01]  /*3800*/  FMUL.FTZ R32, R45, UR8 ;  /* 0x000000082d207c20 */ /* 0x000fe20008410000 */
[----:B------:R-:W-:Y:S02]  /*3810*/  F2FP.F16.F32.PACK_AB R34, R41, R36 ;  /* 0x000000242922723e */ /* 0x000fe400000000ff */
[----:B------:R-:W-:Y:S02]  /*3820*/  F2FP.F16.F32.PACK_AB R35, R79, R84 ;  /* 0x000000544f23723e */ /* 0x000fe400000000ff */
[----:B------:R-:W-:-:S02]  /*3830*/  FSEL R41, R47, RZ, P3 ;  /* 0x000000ff2f297208 */ /* 0x000fc40001800000 */
[----:B------:R-:W-:Y:S01]  /*3840*/  F2FP.F16.F32.PACK_AB R36, R45, R0 ;  /* 0x000000002d24723e */ /* 0x000fe200000000ff */
[----:B------:R-:W-:Y:S01]  /*3850*/  FMUL.FTZ R0, R0, UR8 ;  /* 0x0000000800007c20 */ /* 0x000fe20008410000 */
[C---:B------:R-:W-:Y:S02]  /*3860*/  LOP3.LUT P3, RZ, R68.reuse, 0xff00, RZ, 0xc0, !PT ;  /* 0x0000ff0044ff7812 */ /* 0x040fe4000786c0ff */
[----:B------:R-:W-:Y:S02]  /*3870*/  FSEL R79, R47, RZ, P6 ;  /* 0x000000ff2f4f7208 */ /* 0x000fe40003000000 */
[----:B------:R-:W-:Y:S02]  /*3880*/  LOP3.LUT P6, RZ, R68, 0xff, RZ, 0xc0, !PT ;  /* 0x000000ff44ff7812 */ /* 0x000fe400078cc0ff */
        /* <DEDUP_REMOVED lines=9> */
.L_x_457:
        /* <DEDUP_REMOVED lines=17> */
[--C-:B0-----:R-:W-:Y:S02]  /*3a30*/  HADD2.F32 R37, -RZ, R27.reuse.H0_H0 ;  /* 0x2000001bff257230 */ /* 0x101fe40000004100 */
[--C-:B------:R-:W-:Y:S01]  /*3a40*/  FFMA.FTZ R32, R81, UR29, R95.reuse ;  /* 0x0000001d51207c23 */ /* 0x100fe2000801005f */
[--C-:B------:R-:W-:Y:S01]  /*3a50*/  FFMA.FTZ R34, R83, UR29, R95.reuse ;  /* 0x0000001d53227c23 */ /* 0x100fe2000801005f */
[----:B------:R-:W-:Y:S01]  /*3a60*/  FADD.FTZ R82, R55, -R82 ;  /* 0x8000005237527221 */ /* 0x000fe20000010000 */
[--C-:B------:R-:W-:Y:S01]  /*3a70*/  FFMA.FTZ R72, R72, UR29, R95.reuse ;  /* 0x0000001d48487c23 */ /* 0x100fe2000801005f */
[--C-:B------:R-:W-:Y:S01]  /*3a80*/  FFMA.FTZ R33, R76, UR29, R95.reuse ;  /* 0x0000001d4c217c23 */ /* 0x100fe2000801005f */
[----:B------:R-:W-:Y:S01]  /*3a90*/  FFMA.FTZ R0, R77, UR29, R95 ;  /* 0x0000001d4d007c23 */ /* 0x000fe2000801005f */
[----:B------:R-:W-:Y:S01]  /*3aa0*/  FFMA.FTZ R39, R82, UR11, R37 ;  /* 0x0000000b52277c23 */ /* 0x000fe20008010025 */
[--C-:B------:R-:W-:Y:S01]  /*3ab0*/  FFMA.FTZ R35, R80, UR29, R95.reuse ;  /* 0x0000001d50237c23 */ /* 0x100fe2000801005f */
[----:B------:R-:W-:Y:S01]  /*3ac0*/  FADD.FTZ R53, R53, -R32 ;  /* 0x8000002035357221 */ /* 0x000fe20000010000 */
[----:B------:R-:W-:Y:S01]  /*3ad0*/  FFMA.FTZ R95, R54, UR29, R95 ;  /* 0x0000001d365f7c23 */ /* 0x000fe2000801005f */
[----:B------:R-:W-:-:S02]  /*3ae0*/  HADD2.F32 R32, -RZ, R27.H1_H1 ;  /* 0x3000001bff207230 */ /* 0x000fc40000004100 */
[----:B------:R-:W-:Y:S01]  /*3af0*/  FADD.FTZ R73, R73, -R34 ;  /* 0x8000002249497221 */ /* 0x000fe20000010000 */
[----:B------:R-:W-:Y:S01]  /*3b00*/  FMUL.FTZ R36, R39, UR8 ;  /* 0x0000000827247c20 */ /* 0x000fe20008410000 */
[----:B------:R-:W-:Y:S01]  /*3b10*/  LOP3.LUT P3, RZ, R75, 0xff0000, RZ, 0xc0, !PT ;  /* 0x00ff00004bff7812 */ /* 0x000fe2000786c0ff */
[----:B------:R-:W-:Y:S01]  /*3b20*/  FADD.FTZ R51, R51, -R0 ;  /* 0x8000000033337221 */ /* 0x000fe20000010000 */
[----:B------:R-:W-:Y:S01]  /*3b30*/  FADD.FTZ R95, R48, -R95 ;  /* 0x8000005f305f7221 */ /* 0x000fe20000010000 */
[----:B------:R-:W-:Y:S01]  /*3b40*/  LOP3.LUT P6, RZ, R71, 0xff0000, RZ, 0xc0, !PT ;  /* 0x00ff000047ff7812 */ /* 0x000fe200078cc0ff */
[--C-:B------:R-:W-:Y:S02]  /*3b50*/  HADD2.F32 R0, -RZ, R26.reuse.H0_H0 ;  /* 0x2000001aff007230 */ /* 0x100fe40000004100 */
[----:B------:R-:W-:Y:S01]  /*3b60*/  FFMA.FTZ R48, R73, UR11, R32 ;  /* 0x0000000b49307c23 */ /* 0x000fe20008010020 */
[----:B------:R-:W-:Y:S02]  /*3b70*/  HADD2.F32 R34, -RZ, R26.H1_H1 ;  /* 0x3000001aff227230 */ /* 0x000fe40000004100 */
[----:B------:R-:W-:Y:S01]  /*3b80*/  FADD.FTZ R35, R52, -R35 ;  /* 0x8000002334237221 */ /* 0x000fe20000010000 */
[--C-:B------:R-:W-:Y:S01]  /*3b90*/  HADD2.F32 R32, -RZ, R25.reuse.H1_H1 ;  /* 0x30000019ff207230 */ /* 0x100fe20000004100 */
[----:B------:R-:W-:Y:S01]  /*3ba0*/  FSEL R43, R36, RZ, P3 ;  /* 0x000000ff242b7208 */ /* 0x000fe20001800000 */
[----:B------:R-:W-:Y:S01]  /*3bb0*/  FADD.FTZ R33, R50, -R33 ;  /* 0x8000002132217221 */ /* 0x000fe20000010000 */
[----:B------:R-:W-:Y:S01]  /*3bc0*/  FSEL R36, R36, RZ, P6 ;  /* 0x000000ff24247208 */ /* 0x000fe20003000000 */
[----:B------:R-:W-:Y:S01]  /*3bd0*/  FFMA.FTZ R35, R35, UR11, R0 ;  /* 0x0000000b23237c23 */ /* 0x000fe20008010000 */
[----:B------:R-:W-:Y:S01]  /*3be0*/  ISETP.GE.U32.AND P3, PT, R74, RZ, PT ;  /* 0x000000ff4a00720c */ /* 0x000fe20003f66070 */
[----:B------:R-:W-:Y:S01]  /*3bf0*/  FFMA.FTZ R38, R53, UR11, R34 ;  /* 0x0000000b35267c23 */ /* 0x000fe20008010022 */
[----:B------:R-:W-:Y:S01]  /*3c00*/  ISETP.GE.U32.AND P6, PT, R70, RZ, PT ;  /* 0x000000ff4600720c */ /* 0x000fe20003fc6070 */
[----:B------:R-:W-:-:S02]  /*3c10*/  HADD2.F32 R0, -RZ, R25.H0_H0 ;  /* 0x20000019ff007230 */ /* 0x000fc40000004100 */
[----:B------:R-:W-:Y:S01]  /*3c20*/  FFMA.FTZ R34, R51, UR11, R32 ;  /* 0x0000000b33227c23 */ /* 0x000fe20008010020 */
[----:B------:R-:W-:Y:S01]  /*3c30*/  FMUL.FTZ R32, R48, UR8 ;  /* 0x0000000830207c20 */ /* 0x000fe20008410000 */
[----:B------:R-:W-:Y:S01]  /*3c40*/  ISETP.GE.U32.AND.EX P3, PT, R75, 0x1000000, PT, P3 ;  /* 0x010000004b00780c */ /* 0x000fe20003f66130 */
[----:B------:R-:W-:Y:S01]  /*3c50*/  FADD.FTZ R72, R49, -R72 ;  /* 0x8000004831487221 */ /* 0x000fe20000010000 */
[----:B------:R-:W-:Y:S01]  /*3c60*/  ISETP.GE.U32.AND.EX P6, PT, R71, 0x1000000, PT, P6 ;  /* 0x010000004700780c */ /* 0x000fe20003fc6160 */
[----:B------:R-:W-:Y:S01]  /*3c70*/  FFMA.FTZ R37, R33, UR11, R0 ;  /* 0x0000000b21257c23 */ /* 0x000fe20008010000 */
[----:B------:R-:W-:Y:S01]  /*3c80*/  FMUL.FTZ R0, R35, UR8 ;  /* 0x0000000823007c20 */ /* 0x000fe20008410000 */
[C---:B------:R-:W-:Y:S01]  /*3c90*/  FSEL R50, R32.reuse, RZ, P3 ;  /* 0x000000ff20327208 */ /* 0x040fe20001800000 */
[----:B------:R-:W-:Y:S01]  /*3ca0*/  HADD2.F32 R33, -RZ, R24.H1_H1 ;  /* 0x30000018ff217230 */ /* 0x000fe20000004100 */
[----:B------:R-:W-:Y:S01]  /*3cb0*/  FSEL R47, R32, RZ, P6 ;  /* 0x000000ff202f7208 */ /* 0x000fe20003000000 */
[----:B------:R-:W-:Y:S01]  /*3cc0*/  FMUL.FTZ R32, R38, UR8 ;  /* 0x0000000826207c20 */ /* 0x000fe20008410000 */
[----:B------:R-:W-:-:S02]  /*3cd0*/  LOP3.LUT P3, RZ, R75, 0xff, RZ, 0xc0, !PT ;  /* 0x000000ff4bff7812 */ /* 0x000fc4000786c0ff */
[----:B------:R-:W-:Y:S01]  /*3ce0*/  LOP3.LUT P6, RZ, R71, 0xff, RZ, 0xc0, !PT ;  /* 0x000000ff47ff7812 */ /* 0x000fe200078cc0ff */
[----:B------:R-:W-:Y:S01]  /*3cf0*/  FFMA.FTZ R33, R72, UR11, R33 ;  /* 0x0000000b48217c23 */ /* 0x000fe20008010021 */
[C---:B------:R-:W-:Y:S02]  /*3d00*/  FSEL R42, R0.reuse, RZ, P3 ;  /* 0x000000ff002a7208 */ /* 0x040fe40001800000 */
[----:B------:R-:W-:Y:S01]  /*3d10*/  FSEL R40, R0, RZ, P6 ;  /* 0x000000ff00287208 */ /* 0x000fe20003000000 */
[----:B------:R-:W-:Y:S01]  /*3d20*/  FMUL.FTZ R0, R37, UR8 ;  /* 0x0000000825007c20 */ /* 0x000fe20008410000 */
[----:B------:R-:W-:Y:S02]  /*3d30*/  LOP3.LUT P3, RZ, R75, 0xff00, RZ, 0xc0, !PT ;  /* 0x0000ff004bff7812 */ /* 0x000fe4000786c0ff */
[----:B------:R-:W-:Y:S02]  /*3d40*/  LOP3.LUT P6, RZ, R71, 0xff00, RZ, 0xc0, !PT ;  /* 0x0000ff0047ff7812 */ /* 0x000fe400078cc0ff */
[----:B------:R-:W-:-:S02]  /*3d50*/  FSEL R51, R32, RZ, P3 ;  /* 0x000000ff20337208 */ /* 0x000fc40001800000 */
[----:B------:R-:W-:Y:S01]  /*3d60*/  FSEL R53, R32, RZ, P6 ;  /* 0x000000ff20357208 */ /* 0x000fe20003000000 */
[----:B------:R-:W-:Y:S01]  /*3d70*/  FMUL.FTZ R32, R34, UR8 ;  /* 0x0000000822207c20 */ /* 0x000fe20008410000 */
[----:B------:R-:W-:Y:S02]  /*3d80*/  LOP3.LUT P3, RZ, R74, 0xff0000, RZ, 0xc0, !PT ;  /* 0x00ff00004aff7812 */ /* 0x000fe4000786c0ff */
[----:B------:R-:W-:Y:S02]  /*3d90*/  LOP3.LUT P6, RZ, R70, 0xff0000, RZ, 0xc0, !PT ;  /* 0x00ff000046ff7812 */ /* 0x000fe400078cc0ff */
[C---:B------:R-:W-:Y:S02]  /*3da0*/  FSEL R41, R0.reuse, RZ, P3 ;  /* 0x000000ff00297208 */ /* 0x040fe40001800000 */
[----:B------:R-:W-:Y:S01]  /*3db0*/  FSEL R44, R0, RZ, P6 ;  /* 0x000000ff002c7208 */ /* 0x000fe20003000000 */
[----:B------:R-:W-:Y:S01]  /*3dc0*/  HADD2.F32 R0, -RZ, R24.H0_H0 ;  /* 0x20000018ff007230 */ /* 0x000fe20000004100 */
[----:B------:R-:W-:-:S02]  /*3dd0*/  LOP3.LUT P3, RZ, R74, 0xff000000, RZ, 0xc0, !PT ;  /* 0xff0000004aff7812 */ /* 0x000fc4000786c0ff */
[----:B------:R-:W-:Y:S02]  /*3de0*/  LOP3.LUT P6, RZ, R70, 0xff000000, RZ, 0xc0, !PT ;  /* 0xff00000046ff7812 */ /* 0x000fe400078cc0ff */
[C---:B------:R-:W-:Y:S01]  /*3df0*/  FSEL R46, R32.reuse, RZ, P3 ;  /* 0x000000ff202e7208 */ /* 0x040fe20001800000 */
[----:B------:R-:W-:Y:S01]  /*3e00*/  FFMA.FTZ R0, R95, UR11, R0 ;  /* 0x0000000b5f007c23 */ /* 0x000fe20008010000 */
[----:B------:R-:W-:Y:S01]  /*3e10*/  FSEL R49, R32, RZ, P6 ;  /* 0x000000ff20317208 */ /* 0x000fe20003000000 */
[----:B------:R-:W-:Y:S01]  /*3e20*/  FMUL.FTZ R32, R33, UR8 ;  /* 0x0000000821207c20 */ /* 0x000fe20008410000 */
[----:B------:R-:W-:Y:S02]  /*3e30*/  LOP3.LUT P3, RZ, R74, 0xff00, RZ, 0xc0, !PT ;  /* 0x0000ff004aff7812 */ /* 0x000fe4000786c0ff */
[----:B------:R-:W-:Y:S02]  /*3e40*/  F2FP.F16.F32.PACK_AB R38, R38, R35 ;  /* 0x000000232626723e */ /* 0x000fe400000000ff */
[----:B------:R-:W-:-:S02]  /*3e50*/  FSEL R45, R32, RZ, P3 ;  /* 0x000000ff202d7208 */ /* 0x000fc40001800000 */
[----:B------:R-:W-:Y:S02]  /*3e60*/  LOP3.LUT P3, RZ, R70, 0xff00, RZ, 0xc0, !PT ;  /* 0x0000ff0046ff7812 */ /* 0x000fe4000786c0ff */
[----:B------:R-:W-:Y:S02]  /*3e70*/  F2FP.F16.F32.PACK_AB R35, R47, R36 ;  /* 0x000000242f23723e */ /* 0x000fe400000000ff */
[----:B------:R-:W-:Y:S01]  /*3e80*/  F2FP.F16.F32.PACK_AB R36, R33, R0 ;  /* 0x000000002124723e */ /* 0x000fe200000000ff */
[----:B------:R-:W-:Y:S01]  /*3e90*/  FMUL.FTZ R0, R0, UR8 ;  /* 0x0000000800007c20 */ /* 0x000fe20008410000 */
[----:B------:R-:W-:Y:S02]  /*3ea0*/  FSEL R47, R32, RZ, P3 ;  /* 0x000000ff202f7208 */ /* 0x000fe40001800000 */
[----:B------:R-:W-:Y:S02]  /*3eb0*/  LOP3.LUT P6, RZ, R74, 0xff, RZ, 0xc0, !PT ;  /* 0x000000ff4aff7812 */ /* 0x000fe400078cc0ff */
[----:B------:R-:W-:-:S02]  /*3ec0*/  LOP3.LUT P3, RZ, R70, 0xff, RZ, 0xc0, !PT ;  /* 0x000000ff46ff7812 */ /* 0x000fc4000786c0ff */
[----:B------:R-:W-:Y:S02]  /*3ed0*/  F2FP.F16.F32.PACK_AB R37, R34, R37 ;  /* 0x000000252225723e */ /* 0x000fe400000000ff */
[----:B------:R-:W-:Y:S02]  /*3ee0*/  F2FP.F16.F32.PACK_AB R34, R53, R40 ;  /* 0x000000283522723e */ /* 0x000fe400000000ff */
[C---:B------:R-:W-:Y:S02]  /*3ef0*/  FSEL R32, R0.reuse, RZ, P3 ;  /* 0x000000ff00207208 */ /* 0x040fe40001800000 */
[----:B------:R-:W-:Y:S02]  /*3f00*/  FSEL R40, R0, RZ, P6 ;  /* 0x000000ff00287208 */ /* 0x000fe40003000000 */
[----:B------:R-:W-:Y:S02]  /*3f10*/  F2FP.F16.F32.PACK_AB R39, R48, R39 ;  /* 0x000000273027723e */ /* 0x000fe400000000ff */
[----:B------:R-:W-:-:S02]  /*3f20*/  F2FP.F16.F32.PACK_AB R43, R50, R43 ;  /* 0x0000002b322b723e */ /* 0x000fc400000000ff */
[----:B------:R-:W-:Y:S02]  /*3f30*/  F2FP.F16.F32.PACK_AB R42, R51, R42 ;  /* 0x0000002a332a723e */ /* 0x000fe400000000ff */
[----:B------:R-:W-:Y:S02]  /*3f40*/  F2FP.F16.F32.PACK_AB R33, R49, R44 ;  /* 0x0000002c3121723e */ /* 0x000fe400000000ff */
[----:B------:R-:W-:Y:S02]  /*3f50*/  F2FP.F16.F32.PACK_AB R41, R46, R41 ;  /* 0x000000292e29723e */ /* 0x000fe400000000ff */
[----:B------:R-:W-:Y:S02]  /*3f60*/  F2FP.F16.F32.PACK_AB R32, R47, R32 ;  /* 0x000000202f20723e */ /* 0x000fe400000000ff */
[----:B------:R-:W-:Y:S01]  /*3f70*/  F2FP.F16.F32.PACK_AB R40, R45, R40 ;  /* 0x000000282d28723e */ /* 0x000fe200000000ff */
[----:B------:R-:W-:Y:S06]  /*3f80*/  BRA `(.L_x_465) ;  /* 0x0000001c00887947 */ /* 0x000fec0003800000 */
.L_x_464:
[--C-:B------:R-:W-:Y:S01]  /*3f90*/  FFMA.FTZ R82, R82, UR29, R95.reuse ;  /* 0x0000001d52527c23 */ /* 0x100fe2000801005f */
[--C-:B0-----:R-:W-:Y:S02]  /*3fa0*/  HADD2.F32 R41, -RZ, R27.reuse.H0_H0 ;  /* 0x2000001bff297230 */ /* 0x101fe40000004100 */
[--C-:B------:R-:W-:Y:S01]  /*3fb0*/  FFMA.FTZ R34, R83, UR29, R95.reuse ;  /* 0x0000001d53227c23 */ /* 0x100fe2000801005f */
[----:B------:R-:W-:Y:S02]  /*3fc0*/  HADD2.F32 R43, -RZ, R27.H1_H1 ;  /* 0x3000001bff2b7230 */ /* 0x000fe40000004100 */
[----:B------:R-:W-:Y:S01]  /*3fd0*/  FADD.FTZ R82, R55, -R82 ;  /* 0x8000005237527221 */ /* 0x000fe20000010000 */
[----:B------:R-:W-:Y:S01]  /*3fe0*/  FFMA.FTZ R0, R77, UR29, R95 ;  /* 0x0000001d4d007c23 */ /* 0x000fe2000801005f */
[----:B------:R-:W-:Y:S01]  /*3ff0*/  FADD.FTZ R34, R73, -R34 ;  /* 0x8000002249227221 */ /* 0x000fe20000010000 */
[----:B------:R-:W-:Y:S01]  /*4000*/  LOP3.LUT P3, RZ, R75, 0xff0000, RZ, 0xc0, !PT ;  /* 0x00ff00004bff7812 */ /* 0x000fe2000786c0ff */
[----:B------:R-:W-:Y:S01]  /*4010*/  FFMA.FTZ R82, R82, UR11, R41 ;  /* 0x0000000b52527c23 */ /* 0x000fe20008010029 */
[----:B------:R-:W-:Y:S01]  /*4020*/  FFMA.FTZ R35, R80, UR29, R95 ;  /* 0x0000001d50237c23 */ /* 0x000fe2000801005f */
[----:B------:R-:W-:Y:S01]  /*4030*/  LOP3.LUT P6, RZ, R71, 0xff0000, RZ, 0xc0, !PT ;  /* 0x00ff000047ff7812 */ /* 0x000fe200078cc0ff */
[----:B------:R-:W-:Y:S01]  /*4040*/  FADD.FTZ R51, R51, -R0 ;  /* 0x8000000033337221 */ /* 0x000fe20000010000 */
[----:B------:R-:W-:Y:S01]  /*4050*/  FMUL.FTZ R82, R82, UR8 ;  /* 0x0000000852527c20 */ /* 0x000fe20008410000 */
[----:B------:R-:W-:Y:S01]  /*4060*/  FFMA.FTZ R34, R34, UR11, R43 ;  /* 0x0000000b22227c23 */ /* 0x000fe2000801002b */
[----:B------:R-:W-:-:S02]  /*4070*/  HADD2.F32 R0, -RZ, R26.H0_H0 ;  /* 0x2000001aff007230 */ /* 0x000fc40000004100 */
[----:B------:R-:W-:Y:S01]  /*4080*/  FADD.FTZ R35, R52, -R35 ;  /* 0x8000002334237221 */ /* 0x000fe20000010000 */
[--C-:B------:R-:W-:Y:S01]  /*4090*/  FFMA.FTZ R32, R81, UR29, R95.reuse ;  /* 0x0000001d51207c23 */ /* 0x100fe2000801005f */
[----:B------:R-:W-:Y:S01]  /*40a0*/  FSEL R43, R82, RZ, P3 ;  /* 0x000000ff522b7208 */ /* 0x000fe20001800000 */
[----:B------:R-:W-:Y:S01]  /*40b0*/  FMUL.FTZ R34, R34, UR8 ;  /* 0x0000000822227c20 */ /* 0x000fe20008410000 */
[----:B------:R-:W-:Y:S01]  /*40c0*/  ISETP.GE.U32.AND P3, PT, R74, RZ, PT ;  /* 0x000000ff4a00720c */ /* 0x000fe20003f66070 */
[----:B------:R-:W-:Y:S01]  /*40d0*/  HADD2.F32 R41, -RZ, R26.H1_H1 ;  /* 0x3000001aff297230 */ /* 0x000fe20000004100 */
[----:B------:R-:W-:Y:S01]  /*40e0*/  FSEL R82, R82, RZ, P6 ;  /* 0x000000ff52527208 */ /* 0x000fe20003000000 */
[----:B------:R-:W-:Y:S01]  /*40f0*/  FFMA.FTZ R35, R35, UR11, R0 ;  /* 0x0000000b23237c23 */ /* 0x000fe20008010000 */
[----:B------:R-:W-:Y:S01]  /*4100*/  ISETP.GE.U32.AND P6, PT, R70, RZ, PT ;  /* 0x000000ff4600720c */ /* 0x000fe20003fc6070 */
[----:B------:R-:W-:Y:S01]  /*4110*/  FADD.FTZ R32, R53, -R32 ;  /* 0x8000002035207221 */ /* 0x000fe20000010000 */
[----:B------:R-:W-:Y:S01]  /*4120*/  ISETP.GE.U32.AND.EX P3, PT, R75, 0x1000000, PT, P3 ;  /* 0x010000004b00780c */ /* 0x000fe20003f66130 */
[----:B------:R-:W-:Y:S01]  /*4130*/  FFMA.FTZ R33, R76, UR29, R95 ;  /* 0x0000001d4c217c23 */ /* 0x000fe2000801005f */
[----:B------:R-:W-:Y:S01]  /*4140*/  ISETP.GE.U32.AND.EX P6, PT, R71, 0x1000000, PT, P6 ;  /* 0x010000004700780c */ /* 0x000fe20003fc6160 */
[----:B------:R-:W-:Y:S01]  /*4150*/  FMUL.FTZ R35, R35, UR8 ;  /* 0x0000000823237c20 */ /* 0x000fe20008410000 */
[----:B------:R-:W-:Y:S01]  /*4160*/  FSEL R40, R34, RZ, P3 ;  /* 0x000000ff22287208 */ /* 0x000fe20001800000 */
[----:B------:R-:W-:-:S02]  /*4170*/  HADD2.F32 R0, -RZ, R25.H0_H0 ;  /* 0x20000019ff007230 */ /* 0x000fc40000004100 */
[----:B------:R-:W-:Y:S01]  /*4180*/  FFMA.FTZ R41, R32, UR11, R41 ;  /* 0x0000000b20297c23 */ /* 0x000fe20008010029 */
[----:B------:R-:W-:Y:S01]  /*4190*/  LOP3.LUT P3, RZ, R75, 0xff, RZ, 0xc0, !PT ;  /* 0x000000ff4bff7812 */ /* 0x000fe2000786c0ff */
[----:B------:R-:W-:Y:S01]  /*41a0*/  FADD.FTZ R33, R50, -R33 ;  /* 0x8000002132217221 */ /* 0x000fe20000010000 */
[----:B------:R-:W-:Y:S01]  /*41b0*/  FSEL R47, R34, RZ, P6 ;  /* 0x000000ff222f7208 */ /* 0x000fe20003000000 */
[----:B------:R-:W-:Y:S01]  /*41c0*/  HADD2.F32 R32, -RZ, R25.H1_H1 ;  /* 0x30000019ff207230 */ /* 0x000fe20000004100 */
[----:B------:R-:W-:Y:S01]  /*41d0*/  LOP3.LUT P6, RZ, R71, 0xff, RZ, 0xc0, !PT ;  /* 0x000000ff47ff7812 */ /* 0x000fe200078cc0ff */
[--C-:B------:R-:W-:Y:S01]  /*41e0*/  FFMA.FTZ R72, R72, UR29, R95.reuse ;  /* 0x0000001d48487c23 */ /* 0x100fe2000801005f */
[----:B------:R-:W-:Y:S01]  /*41f0*/  FSEL R42, R35, RZ, P3 ;  /* 0x000000ff232a7208 */ /* 0x000fe20001800000 */
[----:B------:R-:W-:Y:S01]  /*4200*/  FMUL.FTZ R41, R41, UR8 ;  /* 0x0000000829297c20 */ /* 0x000fe20008410000 */
[----:B------:R-:W-:Y:S01]  /*4210*/  FFMA.FTZ R0, R33, UR11, R0 ;  /* 0x0000000b21007c23 */ /* 0x000fe20008010000 */
[----:B------:R-:W-:Y:S01]  /*4220*/  LOP3.LUT P3, RZ, R75, 0xff00, RZ, 0xc0, !PT ;  /* 0x0000ff004bff7812 */ /* 0x000fe2000786c0ff */
[----:B------:R-:W-:Y:S01]  /*4230*/  FADD.FTZ R72, R49, -R72 ;  /* 0x8000004831487221 */ /* 0x000fe20000010000 */
[----:B------:R-:W-:Y:S01]  /*4240*/  FSEL R34, R35, RZ, P6 ;  /* 0x000000ff23227208 */ /* 0x000fe20003000000 */
[----:B------:R-:W-:Y:S01]  /*4250*/  FFMA.FTZ R51, R51, UR11, R32 ;  /* 0x0000000b33337c23 */ /* 0x000fe20008010020 */
[----:B------:R-:W-:Y:S01]  /*4260*/  LOP3.LUT P6, RZ, R71, 0xff00, RZ, 0xc0, !PT ;  /* 0x0000ff0047ff7812 */ /* 0x000fe200078cc0ff */
[----:B------:R-:W-:Y:S01]  /*4270*/  FMUL.FTZ R32, R0, UR8 ;  /* 0x0000000800207c20 */ /* 0x000fe20008410000 */
[C---:B------:R-:W-:Y:S01]  /*4280*/  FSEL R49, R41.reuse, RZ, P3 ;  /* 0x000000ff29317208 */ /* 0x040fe20001800000 */
[--C-:B------:R-:W-:Y:S01]  /*4290*/  HADD2.F32 R33, -RZ, R24.reuse.H1_H1 ;  /* 0x30000018ff217230 */ /* 0x100fe20000004100 */
[----:B------:R-:W-:Y:S01]  /*42a0*/  LOP3.LUT P3, RZ, R74, 0xff0000, RZ, 0xc0, !PT ;  /* 0x00ff00004aff7812 */ /* 0x000fe2000786c0ff */
[----:B------:R-:W-:Y:S01]  /*42b0*/  FFMA.FTZ R95, R54, UR29, R95 ;  /* 0x0000001d365f7c23 */ /* 0x000fe2000801005f */
[----:B------:R-:W-:Y:S01]  /*42c0*/  FSEL R53, R41, RZ, P6 ;  /* 0x000000ff29357208 */ /* 0x000fe20003000000 */
[----:B------:R-:W-:Y:S01]  /*42d0*/  FMUL.FTZ R51, R51, UR8 ;  /* 0x0000000833337c20 */ /* 0x000fe20008410000 */
[----:B------:R-:W-:Y:S01]  /*42e0*/  LOP3.LUT P6, RZ, R70, 0xff0000, RZ, 0xc0, !PT ;  /* 0x00ff000046ff7812 */ /* 0x000fe200078cc0ff */
[----:B------:R-:W-:Y:S01]  /*42f0*/  FFMA.FTZ R33, R72, UR11, R33 ;  /* 0x0000000b48217c23 */ /* 0x000fe20008010021 */
[----:B------:R-:W-:Y:S01]  /*4300*/  FSEL R41, R32, RZ, P3 ;  /* 0x000000ff20297208 */ /* 0x000fe20001800000 */
[----:B------:R-:W-:Y:S01]  /*4310*/  HADD2.F32 R0, -RZ, R24.H0_H0 ;  /* 0x20000018ff007230 */ /* 0x000fe20000004100 */
[----:B------:R-:W-:Y:S01]  /*4320*/  LOP3.LUT P3, RZ, R74, 0xff000000, RZ, 0xc0, !PT ;  /* 0xff0000004aff7812 */ /* 0x000fe2000786c0ff */
[----:B------:R-:W-:Y:S01]  /*4330*/  FADD.FTZ R95, R48, -R95 ;  /* 0x8000005f305f7221 */ /* 0x000fe20000010000 */
[----:B------:R-:W-:Y:S01]  /*4340*/  FSEL R44, R32, RZ, P6 ;  /* 0x000000ff202c7208 */ /* 0x000fe20003000000 */
[----:B------:R-:W-:Y:S01]  /*4350*/  FMUL.FTZ R33, R33, UR8 ;  /* 0x0000000821217c20 */ /* 0x000fe20008410000 */
[----:B------:R-:W-:Y:S01]  /*4360*/  LOP3.LUT P6, RZ, R70, 0xff000000, RZ, 0xc0, !PT ;  /* 0xff00000046ff7812 */ /* 0x000fe200078cc0ff */
[----:B------:R-:W-:Y:S01]  /*4370*/  FFMA.FTZ R0, R95, UR11, R0 ;  /* 0x0000000b5f007c23 */ /* 0x000fe20008010000 */
[----:B------:R-:W-:-:S02]  /*4380*/  FSEL R46, R51, RZ, P3 ;  /* 0x000000ff332e7208 */ /* 0x000fc40001800000 */
[----:B------:R-:W-:Y:S01]  /*4390*/  FSEL R51, R51, RZ, P6 ;  /* 0x000000ff33337208 */ /* 0x000fe20003000000 */
[----:B------:R-:W-:Y:S01]  /*43a0*/  FMUL.FTZ R0, R0, UR8 ;  /* 0x0000000800007c20 */ /* 0x000fe20008410000 */
[----:B------:R-:W-:Y:S02]  /*43b0*/  LOP3.LUT P3, RZ, R74, 0xff00, RZ, 0xc0, !PT ;  /* 0x0000ff004aff7812 */ /* 0x000fe4000786c0ff */
[----:B------:R-:W-:Y:S02]  /*43c0*/  LOP3.LUT P6, RZ, R70, 0xff00, RZ, 0xc0, !PT ;  /* 0x0000ff0046ff7812 */ /* 0x000fe400078cc0ff */
[----:B------:R-:W-:Y:S02]  /*43d0*/  F2FP.F16.F32.PACK_AB R35, R47, R82 ;  /* 0x000000522f23723e */ /* 0x000fe400000000ff */
[C---:B------:R-:W-:Y:S02]  /*43e0*/  FSEL R45, R33.reuse, RZ, P3 ;  /* 0x000000ff212d7208 */ /* 0x040fe40001800000 */
[----:B------:R-:W-:-:S02]  /*43f0*/  FSEL R47, R33, RZ, P6 ;  /* 0x000000ff212f7208 */ /* 0x000fc40003000000 */
[----:B------:R-:W-:Y:S02]  /*4400*/  LOP3.LUT P3, RZ, R74, 0xff, RZ, 0xc0, !PT ;  /* 0x000000ff4aff7812 */ /* 0x000fe4000786c0ff */
[----:B------:R-:W-:Y:S02]  /*4410*/  LOP3.LUT P6, RZ, R70, 0xff, RZ, 0xc0, !PT ;  /* 0x000000ff46ff7812 */ /* 0x000fe400078cc0ff */
[----:B------:R-:W-:Y:S02]  /*4420*/  F2FP.F16.F32.PACK_AB R43, R40, R43 ;  /* 0x0000002b282b723e */ /* 0x000fe400000000ff */
        /* <DEDUP_REMOVED lines=9> */
.L_x_463:
[----:B------:R-:W-:Y:S05]  /*44c0*/  @!P2 BRA `(.L_x_466) ;  /* 0x00000004003ca947 */ /* 0x000fea0003800000 */
[--C-:B------:R-:W-:Y:S01]  /*44d0*/  FFMA.FTZ R82, R82, UR29, R95.reuse ;  /* 0x0000001d52527c23 */ /* 0x100fe2000801005f */
[--C-:B------:R-:W-:Y:S01]  /*44e0*/  FFMA.FTZ R0, R77, UR29, R95.reuse ;  /* 0x0000001d4d007c23 */ /* 0x100fe2000801005f */
[--C-:B0-----:R-:W-:Y:S01]  /*44f0*/  FFMA.FTZ R32, R83, UR29, R95.reuse ;  /* 0x0000001d53207c23 */ /* 0x101fe2000801005f */
[--C-:B------:R-:W-:Y:S01]  /*4500*/  FFMA.FTZ R33, R76, UR29, R95.reuse ;  /* 0x0000001d4c217c23 */ /* 0x100fe2000801005f */
[----:B------:R-:W-:Y:S01]  /*4510*/  FADD.FTZ R39, R55, -R82 ;  /* 0x8000005237277221 */ /* 0x000fe20000010000 */
[----:B------:R-:W-:Y:S01]  /*4520*/  FADD.FTZ R34, R51, -R0 ;  /* 0x8000000033227221 */ /* 0x000fe20000010000 */
[----:B------:R-:W-:Y:S01]  /*4530*/  LOP3.LUT P3, RZ, R75, 0xff0000, RZ, 0xc0, !PT ;  /* 0x00ff00004bff7812 */ /* 0x000fe2000786c0ff */
[----:B------:R-:W-:Y:S01]  /*4540*/  FADD.FTZ R32, R73, -R32 ;  /* 0x8000002049207221 */ /* 0x000fe20000010000 */
[----:B------:R-:W-:Y:S01]  /*4550*/  FMUL.FTZ R39, R39, UR11 ;  /* 0x0000000b27277c20 */ /* 0x000fe20008410000 */
[----:B------:R-:W-:Y:S01]  /*4560*/  LOP3.LUT P6, RZ, R71, 0xff0000, RZ, 0xc0, !PT ;  /* 0x00ff000047ff7812 */ /* 0x000fe200078cc0ff */
[----:B------:R-:W-:Y:S01]  /*4570*/  FFMA.FTZ R35, R80, UR29, R95 ;  /* 0x0000001d50237c23 */ /* 0x000fe2000801005f */
[----:B------:R-:W-:Y:S01]  /*4580*/  FADD.FTZ R33, R50, -R33 ;  /* 0x8000002132217221 */ /* 0x000fe20000010000 */
[----:B------:R-:W-:Y:S01]  /*4590*/  FMUL.FTZ R0, R39, UR8 ;  /* 0x0000000827007c20 */ /* 0x000fe20008410000 */
[----:B------:R-:W-:Y:S01]  /*45a0*/  FMUL.FTZ R50, R32, UR11 ;  /* 0x0000000b20327c20 */ /* 0x000fe20008410000 */
[----:B------:R-:W-:Y:S01]  /*45b0*/  FADD.FTZ R35, R52, -R35 ;  /* 0x8000002334237221 */ /* 0x000fe20000010000 */
[--C-:B------:R-:W-:Y:S01]  /*45c0*/  FFMA.FTZ R40, R81, UR29, R95.reuse ;  /* 0x0000001d51287c23 */ /* 0x100fe2000801005f */
[----:B------:R-:W-:Y:S01]  /*45d0*/  FMUL.FTZ R37, R33, UR11 ;  /* 0x0000000b21257c20 */ /* 0x000fe20008410000 */
[----:B------:R-:W-:Y:S01]  /*45e0*/  FSEL R43, R0, RZ, P3 ;  /* 0x000000ff002b7208 */ /* 0x000fe20001800000 */
[----:B------:R-:W-:Y:S01]  /*45f0*/  FMUL.FTZ R32, R50, UR8 ;  /* 0x0000000832207c20 */ /* 0x000fe20008410000 */
[----:B------:R-:W-:Y:S01]  /*4600*/  FSEL R36, R0, RZ, P6 ;  /* 0x000000ff00247208 */ /* 0x000fe20003000000 */
[----:B------:R-:W-:Y:S01]  /*4610*/  FMUL.FTZ R38, R35, UR11 ;  /* 0x0000000b23267c20 */ /* 0x000fe20008410000 */
[----:B------:R-:W-:Y:S01]  /*4620*/  ISETP.GE.U32.AND P3, PT, R74, RZ, PT ;  /* 0x000000ff4a00720c */ /* 0x000fe20003f66070 */
[----:B------:R-:W-:Y:S01]  /*4630*/  FADD.FTZ R35, R53, -R40 ;  /* 0x8000002835237221 */ /* 0x000fe20000010000 */
[----:B------:R-:W-:Y:S01]  /*4640*/  ISETP.GE.U32.AND P6, PT, R70, RZ, PT ;  /* 0x000000ff4600720c */ /* 0x000fe20003fc6070 */
[----:B------:R-:W-:Y:S01]  /*4650*/  FMUL.FTZ R0, R38, UR8 ;  /* 0x0000000826007c20 */ /* 0x000fe20008410000 */
[----:B------:R-:W-:Y:S01]  /*4660*/  ISETP.GE.U32.AND.EX P3, PT, R75, 0x1000000, PT, P3 ;  /* 0x010000004b00780c */ /* 0x000fe20003f66130 */
[----:B------:R-:W-:Y:S01]  /*4670*/  FMUL.FTZ R35, R35, UR11 ;  /* 0x0000000b23237c20 */ /* 0x000fe20008410000 */
[----:B------:R-:W-:Y:S01]  /*4680*/  ISETP.GE.U32.AND.EX P6, PT, R71, 0x1000000, PT, P6 ;  /* 0x010000004700780c */ /* 0x000fe20003fc6160 */
[--C-:B------:R-:W-:Y:S01]  /*4690*/  FFMA.FTZ R72, R72, UR29, R95.reuse ;  /* 0x0000001d48487c23 */ /* 0x100fe2000801005f */
[----:B------:R-:W-:Y:S01]  /*46a0*/  FSEL R52, R32, RZ, P3 ;  /* 0x000000ff20347208 */ /* 0x000fe20001800000 */
[----:B------:R-:W-:Y:S01]  /*46b0*/  FMUL.FTZ R34, R34, UR11 ;  /* 0x0000000b22227c20 */ /* 0x000fe20008410000 */
[----:B------:R-:W-:Y:S01]  /*46c0*/  FSEL R47, R32, RZ, P6 ;  /* 0x000000ff202f7208 */ /* 0x000fe20003000000 */
[----:B------:R-:W-:Y:S01]  /*46d0*/  FMUL.FTZ R32, R35, UR8 ;  /* 0x0000000823207c20 */ /* 0x000fe20008410000 */
[----:B------:R-:W-:Y:S01]  /*46e0*/  LOP3.LUT P3, RZ, R75, 0xff, RZ, 0xc0, !PT ;  /* 0x000000ff4bff7812 */ /* 0x000fe2000786c0ff */
[----:B------:R-:W-:Y:S01]  /*46f0*/  FADD.FTZ R33, R49, -R72 ;  /* 0x8000004831217221 */ /* 0x000fe20000010000 */
[----:B------:R-:W-:Y:S01]  /*4700*/  LOP3.LUT P6, RZ, R71, 0xff, RZ, 0xc0, !PT ;  /* 0x000000ff47ff7812 */ /* 0x000fe200078cc0ff */
[----:B------:R-:W-:Y:S01]  /*4710*/  FFMA.FTZ R95, R54, UR29, R95 ;  /* 0x0000001d365f7c23 */ /* 0x000fe2000801005f */
[C---:B------:R-:W-:Y:S01]  /*4720*/  FSEL R42, R0.reuse, RZ, P3 ;  /* 0x000000ff002a7208 */ /* 0x040fe20001800000 */
[----:B------:R-:W-:Y:S01]  /*4730*/  FMUL.FTZ R33, R33, UR11 ;  /* 0x0000000b21217c20 */ /* 0x000fe20008410000 */
[----:B------:R-:W-:Y:S01]  /*4740*/  FSEL R40, R0, RZ, P6 ;  /* 0x000000ff00287208 */ /* 0x000fe20003000000 */
[----:B------:R-:W-:Y:S01]  /*4750*/  FMUL.FTZ R0, R37, UR8 ;  /* 0x0000000825007c20 */ /* 0x000fe20008410000 */
[----:B------:R-:W-:-:S02]  /*4760*/  LOP3.LUT P3, RZ, R75, 0xff00, RZ, 0xc0, !PT ;  /* 0x0000ff004bff7812 */ /* 0x000fc4000786c0ff */
[----:B------:R-:W-:Y:S02]  /*4770*/  LOP3.LUT P6, RZ, R71, 0xff00, RZ, 0xc0, !PT ;  /* 0x0000ff0047ff7812 */ /* 0x000fe400078cc0ff */
[C---:B------:R-:W-:Y:S02]  /*4780*/  FSEL R51, R32.reuse, RZ, P3 ;  /* 0x000000ff20337208 */ /* 0x040fe40001800000 */
[----:B------:R-:W-:Y:S01]  /*4790*/  FSEL R53, R32, RZ, P6 ;  /* 0x000000ff20357208 */ /* 0x000fe20003000000 */
[----:B------:R-:W-:Y:S01]  /*47a0*/  FMUL.FTZ R32, R34, UR8 ;  /* 0x0000000822207c20 */ /* 0x000fe20008410000 */
[----:B------:R-:W-:Y:S02]  /*47b0*/  LOP3.LUT P3, RZ, R74, 0xff0000, RZ, 0xc0, !PT ;  /* 0x00ff00004aff7812 */ /* 0x000fe4000786c0ff */
[----:B------:R-:W-:Y:S02]  /*47c0*/  LOP3.LUT P6, RZ, R70, 0xff0000, RZ, 0xc0, !PT ;  /* 0x00ff000046ff7812 */ /* 0x000fe400078cc0ff */
[----:B------:R-:W-:-:S02]  /*47d0*/  FSEL R41, R0, RZ, P3 ;  /* 0x000000ff00297208 */ /* 0x000fc40001800000 */
[----:B------:R-:W-:Y:S01]  /*47e0*/  FSEL R44, R0, RZ, P6 ;  /* 0x000000ff002c7208 */ /* 0x000fe20003000000 */
[----:B------:R-:W-:Y:S01]  /*47f0*/  FADD.FTZ R0, R48, -R95 ;  /* 0x8000005f30007221 */ /* 0x000fe20000010000 */
[----:B------:R-:W-:Y:S02]  /*4800*/  LOP3.LUT P3, RZ, R74, 0xff000000, RZ, 0xc0, !PT ;  /* 0xff0000004aff7812 */ /* 0x000fe4000786c0ff */
[----:B------:R-:W-:Y:S01]  /*4810*/  LOP3.LUT P6, RZ, R70, 0xff000000, RZ, 0xc0, !PT ;  /* 0xff00000046ff7812 */ /* 0x000fe200078cc0ff */
[----:B------:R-:W-:Y:S01]  /*4820*/  FMUL.FTZ R0, R0, UR11 ;  /* 0x0000000b00007c20 */ /* 0x000fe20008410000 */
[C---:B------:R-:W-:Y:S02]  /*4830*/  FSEL R46, R32.reuse, RZ, P3 ;  /* 0x000000ff202e7208 */ /* 0x040fe40001800000 */
[----:B------:R-:W-:Y:S01]  /*4840*/  FSEL R49, R32, RZ, P6 ;  /* 0x000000ff20317208 */ /* 0x000fe20003000000 */
[----:B------:R-:W-:Y:S01]  /*4850*/  FMUL.FTZ R32, R33, UR8 ;  /* 0x0000000821207c20 */ /* 0x000fe20008410000 */
[----:B------:R-:W-:-:S02]  /*4860*/  LOP3.LUT P3, RZ, R74, 0xff00, RZ, 0xc0, !PT ;  /* 0x0000ff004aff7812 */ /* 0x000fc4000786c0ff */
[----:B------:R-:W-:Y:S02]  /*4870*/  F2FP.F16.F32.PACK_AB R38, R35, R38 ;  /* 0x000000262326723e */ /* 0x000fe400000000ff */
[----:B------:R-:W-:Y:S02]  /*4880*/  FSEL R45, R32, RZ, P3 ;  /* 0x000000ff202d7208 */ /* 0x000fe40001800000 */
[----:B------:R-:W-:Y:S02]  /*4890*/  LOP3.LUT P3, RZ, R70, 0xff00, RZ, 0xc0, !PT ;  /* 0x0000ff0046ff7812 */ /* 0x000fe4000786c0ff */
[----:B------:R-:W-:Y:S02]  /*48a0*/  F2FP.F16.F32.PACK_AB R35, R47, R36 ;  /* 0x000000242f23723e */ /* 0x000fe400000000ff */
[----:B------:R-:W-:Y:S01]  /*48b0*/  F2FP.F16.F32.PACK_AB R36, R33, R0 ;  /* 0x000000002124723e */ /* 0x000fe200000000ff */
[----:B------:R-:W-:Y:S01]  /*48c0*/  FMUL.FTZ R0, R0, UR8 ;  /* 0x0000000800007c20 */ /* 0x000fe20008410000 */
[----:B------:R-:W-:-:S02]  /*48d0*/  FSEL R47, R32, RZ, P3 ;  /* 0x000000ff202f7208 */ /* 0x000fc40001800000 */
[----:B------:R-:W-:Y:S02]  /*48e0*/  LOP3.LUT P6, RZ, R74, 0xff, RZ, 0xc0, !PT ;  /* 0x000000ff4aff7812 */ /* 0x000fe400078cc0ff */
[----:B------:R-:W-:Y:S02]  /*48f0*/  LOP3.LUT P3, RZ, R70, 0xff, RZ, 0xc0, !PT ;  /* 0x000000ff46ff7812 */ /* 0x000fe4000786c0ff */
[----:B------:R-:W-:Y:S02]  /*4900*/  F2FP.F16.F32.PACK_AB R37, R34, R37 ;  /* 0x000000252225723e */ /* 0x000fe400000000ff */
[----:B------:R-:W-:Y:S02]  /*4910*/  F2FP.F16.F32.PACK_AB R34, R53, R40 ;  /* 0x000000283522723e */ /* 0x000fe400000000ff */
[C---:B------:R-:W-:Y:S02]  /*4920*/  FSEL R32, R0.reuse, RZ, P3 ;  /* 0x000000ff00207208 */ /* 0x040fe40001800000 */
[----:B------:R-:W-:-:S02]  /*4930*/  FSEL R40, R0, RZ, P6 ;  /* 0x000000ff00287208 */ /* 0x000fc40003000000 */
[----:B------:R-:W-:Y:S02]  /*4940*/  F2FP.F16.F32.PACK_AB R39, R50, R39 ;  /* 0x000000273227723e */ /* 0x000fe400000000ff */
[----:B------:R-:W-:Y:S02]  /*4950*/  F2FP.F16.F32.PACK_AB R43, R52, R43 ;  /* 0x0000002b342b723e */ /* 0x000fe400000000ff */
[----:B------:R-:W-:Y:S02]  /*4960*/  F2FP.F16.F32.PACK_AB R42, R51, R42 ;  /* 0x0000002a332a723e */ /* 0x000fe400000000ff */
[----:B------:R-:W-:Y:S02]  /*4970*/  F2FP.F16.F32.PACK_AB R33, R49, R44 ;  /* 0x0000002c3121723e */ /* 0x000fe400000000ff */
[----:B------:R-:W-:Y:S02]  /*4980*/  F2FP.F16.F32.PACK_AB R41, R46, R41 ;  /* 0x000000292e29723e */ /* 0x000fe400000000ff */
[----:B------:R-:W-:-:S02]  /*4990*/  F2FP.F16.F32.PACK_AB R32, R47, R32 ;  /* 0x000000202f20723e */ /* 0x000fc400000000ff */
[----:B------:R-:W-:Y:S01]  /*49a0*/  F2FP.F16.F32.PACK_AB R40, R45, R40 ;  /* 0x000000282d28723e */ /* 0x000fe200000000ff */
[----:B------:R-:W-:Y:S06]  /*49b0*/  BRA `(.L_x_465) ;  /* 0x0000001000fc7947 */ /* 0x000fec0003800000 */
.L_x_466:
[--C-:B0-----:R-:W-:Y:S01]  /*49c0*/  FFMA.FTZ R34, R83, UR29, R95.reuse ;  /* 0x0000001d53227c23 */ /* 0x101fe2000801005f */
[--C-:B------:R-:W-:Y:S01]  /*49d0*/  FFMA.FTZ R82, R82, UR29, R95.reuse ;  /* 0x0000001d52527c23 */ /* 0x100fe2000801005f */
[----:B------:R-:W-:Y:S01]  /*49e0*/  ISETP.GE.U32.AND P3, PT, R74, RZ, PT ;  /* 0x000000ff4a00720c */ /* 0x000fe20003f66070 */
[----:B------:R-:W-:Y:S01]  /*49f0*/  FFMA.FTZ R35, R80, UR29, R95 ;  /* 0x0000001d50237c23 */ /* 0x000fe2000801005f */
[----:B------:R-:W-:Y:S01]  /*4a00*/  FADD.FTZ R34, R73, -R34 ;  /* 0x8000002249227221 */ /* 0x000fe20000010000 */
[----:B------:R-:W-:Y:S01]  /*4a10*/  FADD.FTZ R82, R55, -R82 ;  /* 0x8000005237527221 */ /* 0x000fe20000010000 */
[C---:B------:R-:W-:Y:S01]  /*4a20*/  ISETP.GE.U32.AND.EX P3, PT, R75.reuse, 0x1000000, PT, P3 ;  /* 0x010000004b00780c */ /* 0x040fe20003f66130 */
[----:B------:R-:W-:Y:S01]  /*4a30*/  FADD.FTZ R35, R52, -R35 ;  /* 0x8000002334237221 */ /* 0x000fe20000010000 */
[----:B------:R-:W-:Y:S01]  /*4a40*/  FMUL.FTZ R34, R34, UR11 ;  /* 0x0000000b22227c20 */ /* 0x000fe20008410000 */
[----:B------:R-:W-:Y:S01]  /*4a50*/  FMUL.FTZ R82, R82, UR11 ;  /* 0x0000000b52527c20 */ /* 0x000fe20008410000 */
[----:B------:R-:W-:Y:S01]  /*4a60*/  LOP3.LUT P6, RZ, R75, 0xff0000, RZ, 0xc0, !PT ;  /* 0x00ff00004bff7812 */ /* 0x000fe200078cc0ff */
[--C-:B------:R-:W-:Y:S01]  /*4a70*/  FFMA.FTZ R32, R81, UR29, R95.reuse ;  /* 0x0000001d51207c23 */ /* 0x100fe2000801005f */
[----:B------:R-:W-:Y:S01]  /*4a80*/  FMUL.FTZ R34, R34, UR8 ;  /* 0x0000000822227c20 */ /* 0x000fe20008410000 */
[----:B------:R-:W-:Y:S01]  /*4a90*/  FMUL.FTZ R82, R82, UR8 ;  /* 0x0000000852527c20 */ /* 0x000fe20008410000 */
[----:B------:R-:W-:Y:S01]  /*4aa0*/  FMUL.FTZ R35, R35, UR11 ;  /* 0x0000000b23237c20 */ /* 0x000fe20008410000 */
[----:B------:R-:W-:Y:S01]  /*4ab0*/  FADD.FTZ R32, R53, -R32 ;  /* 0x8000002035207221 */ /* 0x000fe20000010000 */
[----:B------:R-:W-:Y:S01]  /*4ac0*/  FFMA.FTZ R33, R76, UR29, R95 ;  /* 0x0000001d4c217c23 */ /* 0x000fe2000801005f */
[----:B------:R-:W-:Y:S01]  /*4ad0*/  FSEL R40, R34, RZ, P3 ;  /* 0x000000ff22287208 */ /* 0x000fe20001800000 */
[----:B------:R-:W-:Y:S01]  /*4ae0*/  FMUL.FTZ R35, R35, UR8 ;  /* 0x0000000823237c20 */ /* 0x000fe20008410000 */
[----:B------:R-:W-:Y:S01]  /*4af0*/  ISETP.GE.U32.AND P3, PT, R70, RZ, PT ;  /* 0x000000ff4600720c */ /* 0x000fe20003f66070 */
[----:B------:R-:W-:Y:S01]  /*4b00*/  FMUL.FTZ R32, R32, UR11 ;  /* 0x0000000b20207c20 */ /* 0x000fe20008410000 */
[----:B------:R-:W-:Y:S01]  /*4b10*/  FSEL R43, R82, RZ, P6 ;  /* 0x000000ff522b7208 */ /* 0x000fe20003000000 */
[----:B------:R-:W-:Y:S01]  /*4b20*/  FADD.FTZ R33, R50, -R33 ;  /* 0x8000002132217221 */ /* 0x000fe20000010000 */
[----:B------:R-:W-:Y:S01]  /*4b30*/  LOP3.LUT P6, RZ, R71, 0xff0000, RZ, 0xc0, !PT ;  /* 0x00ff000047ff7812 */ /* 0x000fe200078cc0ff */
[--C-:B------:R-:W-:Y:S01]  /*4b40*/  FFMA.FTZ R0, R77, UR29, R95.reuse ;  /* 0x0000001d4d007c23 */ /* 0x100fe2000801005f */
[----:B------:R-:W-:Y:S01]  /*4b50*/  ISETP.GE.U32.AND.EX P3, PT, R71, 0x1000000, PT, P3 ;  /* 0x010000004700780c */ /* 0x000fe20003f66130 */
        /* <DEDUP_REMOVED lines=8> */
[----:B------:R-:W-:Y:S01]  /*4be0*/  FADD.FTZ R72, R49, -R72 ;  /* 0x8000004831487221 */ /* 0x000fe20000010000 */
[----:B------:R-:W-:Y:S01]  /*4bf0*/  FSEL R42, R35, RZ, P6 ;  /* 0x000000ff232a7208 */ /* 0x000fe20003000000 */
[----:B------:R-:W-:Y:S01]  /*4c00*/  FMUL.FTZ R33, R33, UR8 ;  /* 0x0000000821217c20 */ /* 0x000fe20008410000 */
[----:B------:R-:W-:Y:S01]  /*4c10*/  LOP3.LUT P6, RZ, R75, 0xff00, RZ, 0xc0, !PT ;  /* 0x0000ff004bff7812 */ /* 0x000fe200078cc0ff */
[----:B------:R-:W-:Y:S01]  /*4c20*/  FMUL.FTZ R0, R0, UR11 ;  /* 0x0000000b00007c20 */ /* 0x000fe20008410000 */
        /* <DEDUP_REMOVED lines=36> */
.L_x_462:
[----:B------:R-:W-:-:S04]  /*4e70*/  ISETP.NE.U32.AND P1, PT, RZ, UR9, PT ;  /* 0x00000009ff007c0c */ /* 0x000fc8000bf25070 */
[----:B------:R-:W-:-:S13]  /*4e80*/  ISETP.NE.AND.EX P1, PT, RZ, UR10, PT, P1 ;  /* 0x0000000aff007c0c */ /* 0x000fda000bf25310 */
[----:B------:R-:W-:Y:S05]  /*4e90*/  @!P1 BRA `(.L_x_467) ;  /* 0x0000000800049947 */ /* 0x000fea0003800000 */
[----:B------:R-:W-:Y:S05]  /*4ea0*/  @!P2 BRA `(.L_x_468) ;  /* 0x000000040008a947 */ /* 0x000fea0003800000 */
[--C-:B0-----:R-:W-:Y:S01]  /*4eb0*/  FFMA.FTZ R38, R83, UR29, R95.reuse ;  /* 0x0000001d53267c23 */ /* 0x101fe2000801005f */
[--C-:B------:R-:W-:Y:S01]  /*4ec0*/  FFMA.FTZ R0, R77, UR29, R95.reuse ;  /* 0x0000001d4d007c23 */ /* 0x100fe2000801005f */
[--C-:B------:R-:W-:Y:S01]  /*4ed0*/  FFMA.FTZ R39, R80, UR29, R95.reuse ;  /* 0x0000001d50277c23 */ /* 0x100fe2000801005f */
[--C-:B------:R-:W-:Y:S02]  /*4ee0*/  HADD2.F32 R43, -RZ, R27.reuse.H1_H1 ;  /* 0x3000001bff2b7230 */ /* 0x100fe40000004100 */
[----:B------:R-:W-:Y:S01]  /*4ef0*/  FADD.FTZ R38, R73, -R38 ;  /* 0x8000002649267221 */ /* 0x000fe20000010000 */
[--C-:B------:R-:W-:Y:S01]  /*4f00*/  FFMA.FTZ R82, R82, UR29, R95.reuse ;  /* 0x0000001d52527c23 */ /* 0x100fe2000801005f */
[----:B------:R-:W-:Y:S01]  /*4f10*/  FADD.FTZ R51, R51, -R0 ;  /* 0x8000000033337221 */ /* 0x000fe20000010000 */
[----:B------:R-:W-:Y:S01]  /*4f20*/  FFMA.FTZ R36, R81, UR29, R95 ;  /* 0x0000001d51247c23 */ /* 0x000fe2000801005f */
[----:B------:R-:W-:Y:S02]  /*4f30*/  HADD2.F32 R0, -RZ, R26.H0_H0 ;  /* 0x2000001aff007230 */ /* 0x000fe40000004100 */
[----:B------:R-:W-:Y:S01]  /*4f40*/  FADD.FTZ R39, R52, -R39 ;  /* 0x8000002734277221 */ /* 0x000fe20000010000 */
[----:B------:R-:W-:Y:S01]  /*4f50*/  FFMA.FTZ R37, R76, UR29, R95 ;  /* 0x0000001d4c257c23 */ /* 0x000fe2000801005f */
[----:B------:R-:W-:-:S02]  /*4f60*/  HADD2.F32 R41, -RZ, R27.H0_H0 ;  /* 0x2000001bff297230 */ /* 0x000fc40000004100 */
[----:B------:R-:W-:Y:S01]  /*4f70*/  FFMA.FTZ R45, R38, UR11, R43 ;  /* 0x0000000b262d7c23 */ /* 0x000fe2000801002b */
[----:B------:R-:W-:Y:S01]  /*4f80*/  FADD.FTZ R82, R55, -R82 ;  /* 0x8000005237527221 */ /* 0x000fe20000010000 */
[----:B------:R-:W-:Y:S01]  /*4f90*/  ISETP.GE.U32.AND P3, PT, R74, RZ, PT ;  /* 0x000000ff4a00720c */ /* 0x000fe20003f66070 */
[--C-:B------:R-:W-:Y:S01]  /*4fa0*/  FFMA.FTZ R72, R72, UR29, R95.reuse ;  /* 0x0000001d48487c23 */ /* 0x100fe2000801005f */
[----:B------:R-:W-:Y:S01]  /*4fb0*/  FADD.FTZ R53, R53, -R36 ;  /* 0x8000002435357221 */ /* 0x000fe20000010000 */
[----:B------:R-:W-:Y:S01]  /*4fc0*/  FFMA.FTZ R95, R54, UR29, R95 ;  /* 0x0000001d365f7c23 */ /* 0x000fe2000801005f */
[----:B------:R-:W-:Y:S02]  /*4fd0*/  HADD2.F32 R40, -RZ, R26.H1_H1 ;  /* 0x3000001aff287230 */ /* 0x000fe40000004100 */
[----:B------:R-:W-:Y:S01]  /*4fe0*/  FFMA.FTZ R43, R39, UR11, R0 ;  /* 0x0000000b272b7c23 */ /* 0x000fe20008010000 */
[--C-:B------:R-:W-:Y:S02]  /*4ff0*/  HADD2.F32 R36, -RZ, R25.reuse.H0_H0 ;  /* 0x20000019ff247230 */ /* 0x100fe40000004100 */
[----:B------:R-:W-:Y:S01]  /*5000*/  FADD.FTZ R37, R50, -R37 ;  /* 0x8000002532257221 */ /* 0x000fe20000010000 */
[----:B------:R-:W-:-:S02]  /*5010*/  HADD2.F32 R38, -RZ, R25.H1_H1 ;  /* 0x30000019ff267230 */ /* 0x000fc40000004100 */
[----:B------:R-:W-:Y:S01]  /*5020*/  FMUL.FTZ R39, R45, UR8 ;  /* 0x000000082d277c20 */ /* 0x000fe20008410000 */
[----:B------:R-:W-:Y:S01]  /*5030*/  FFMA.FTZ R82, R82, UR11, R41 ;  /* 0x0000000b52527c23 */ /* 0x000fe20008010029 */
[----:B------:R-:W-:Y:S01]  /*5040*/  ISETP.GE.U32.AND.EX P3, PT, R75, 0x1000000, PT, P3 ;  /* 0x010000004b00780c */ /* 0x000fe20003f66130 */
[----:B------:R-:W-:Y:S01]  /*5050*/  FADD.FTZ R95, R48, -R95 ;  /* 0x8000005f305f7221 */ /* 0x000fe20000010000 */
[----:B------:R-:W-:Y:S01]  /*5060*/  FFMA.FTZ R48, R53, UR11, R40 ;  /* 0x0000000b35307c23 */ /* 0x000fe20008010028 */
[----:B------:R-:W-:Y:S01]  /*5070*/  FFMA.FTZ R36, R37, UR11, R36 ;  /* 0x0000000b25247c23 */ /* 0x000fe20008010024 */
[----:B------:R-:W-:Y:S01]  /*5080*/  FFMA.FTZ R51, R51, UR11, R38 ;  /* 0x0000000b33337c23 */ /* 0x000fe20008010026 */
[----:B------:R-:W-:Y:S01]  /*5090*/  FMUL.FTZ R38, R82, UR8 ;  /* 0x0000000852267c20 */ /* 0x000fe20008410000 */
[----:B------:R-:W-:Y:S01]  /*50a0*/  FMUL.FTZ R37, R43, UR8 ;  /* 0x000000082b257c20 */ /* 0x000fe20008410000 */
[----:B------:R-:W-:Y:S01]  /*50b0*/  FSEL R53, R39, RZ, P3 ;  /* 0x000000ff27357208 */ /* 0x000fe20001800000 */
[----:B------:R-:W-:Y:S01]  /*50c0*/  FMUL.FTZ R40, R48, UR8 ;  /* 0x0000000830287c20 */ /* 0x000fe20008410000 */
[C---:B------:R-:W-:Y:S01]  /*50d0*/  LOP3.LUT P6, RZ, R75.reuse, 0xff0000, RZ, 0xc0, !PT ;  /* 0x00ff00004bff7812 */ /* 0x040fe200078cc0ff */
[--C-:B------:R-:W-:Y:S01]  /*50e0*/  HADD2.F32 R0, -RZ, R24.reuse.H0_H0 ;  /* 0x20000018ff007230 */ /* 0x100fe20000004100 */
[----:B------:R-:W-:Y:S01]  /*50f0*/  LOP3.LUT P3, RZ, R75, 0xff, RZ, 0xc0, !PT ;  /* 0x000000ff4bff7812 */ /* 0x000fe2000786c0ff */
[----:B------:R-:W-:Y:S01]  /*5100*/  FADD.FTZ R72, R49, -R72 ;  /* 0x8000004831487221 */ /* 0x000fe20000010000 */
[----:B------:R-:W-:Y:S01]  /*5110*/  FSEL R50, R38, RZ, P6 ;  /* 0x000000ff26327208 */ /* 0x000fe20003000000 */
[----:B------:R-:W-:Y:S01]  /*5120*/  FMUL.FTZ R38, R36, UR8 ;  /* 0x0000000824267c20 */ /* 0x000fe20008410000 */
[----:B------:R-:W-:Y:S01]  /*5130*/  FSEL R46, R37, RZ, P3 ;  /* 0x000000ff252e7208 */ /* 0x000fe20001800000 */
[----:B------:R-:W-:Y:S01]  /*5140*/  HADD2.F32 R37, -RZ, R24.H1_H1 ;  /* 0x30000018ff257230 */ /* 0x000fe20000004100 */
[----:B------:R-:W-:Y:S01]  /*5150*/  LOP3.LUT P6, RZ, R75, 0xff00, RZ, 0xc0, !PT ;  /* 0x0000ff004bff7812 */ /* 0x000fe200078cc0ff */
[----:B------:R-:W-:Y:S01]  /*5160*/  FMUL.FTZ R39, R51, UR8 ;  /* 0x0000000833277c20 */ /* 0x000fe20008410000 */
[----:B------:R-:W-:Y:S01]  /*5170*/  FFMA.FTZ R0, R95, UR11, R0 ;  /* 0x0000000b5f007c23 */ /* 0x000fe20008010000 */
[----:B------:R-:W-:Y:S01]  /*5180*/  LOP3.LUT P3, RZ, R74, 0xff0000, RZ, 0xc0, !PT ;  /* 0x00ff00004aff7812 */ /* 0x000fe2000786c0ff */
[----:B------:R-:W-:Y:S01]  /*5190*/  FFMA.FTZ R41, R72, UR11, R37 ;  /* 0x0000000b48297c23 */ /* 0x000fe20008010025 */
[----:B------:R-:W-:Y:S01]  /*51a0*/  FSEL R49, R40, RZ, P6 ;  /* 0x000000ff28317208 */ /* 0x000fe20003000000 */
[----:B------:R-:W-:Y:S01]  /*51b0*/  FMUL.FTZ R40, R0, UR8 ;  /* 0x0000000800287c20 */ /* 0x000fe20008410000 */
[----:B------:R-:W-:Y:S01]  /*51c0*/  LOP3.LUT P6, RZ, R74, 0xff000000, RZ, 0xc0, !PT ;  /* 0xff0000004aff7812 */ /* 0x000fe200078cc0ff */
[----:B------:R-:W-:Y:S01]  /*51d0*/  FMUL.FTZ R42, R41, UR8 ;  /* 0x00000008292a7c20 */ /* 0x000fe20008410000 */
[----:B------:R-:W-:-:S02]  /*51e0*/  FSEL R44, R38, RZ, P3 ;  /* 0x000000ff262c7208 */ /* 0x000fc40001800000 */
[----:B------:R-:W-:Y:S02]  /*51f0*/  FSEL R47, R39, RZ, P6 ;  /* 0x000000ff272f7208 */ /* 0x000fe40003000000 */
[C---:B------:R-:W-:Y:S02]  /*5200*/  LOP3.LUT P3, RZ, R74.reuse, 0xff, RZ, 0xc0, !PT ;  /* 0x000000ff4aff7812 */ /* 0x040fe4000786c0ff */
[----:B------:R-:W-:Y:S02]  /*5210*/  LOP3.LUT P6, RZ, R74, 0xff00, RZ, 0xc0, !PT ;  /* 0x0000ff004aff7812 */ /* 0x000fe400078cc0ff */
[----:B------:R-:W-:Y:S02]  /*5220*/  F2FP.F16.F32.PACK_AB R39, R45, R82 ;  /* 0x000000522d27723e */ /* 0x000fe400000000ff */
[----:B------:R-:W-:Y:S02]  /*5230*/  FSEL R40, R40, RZ, P3 ;  /* 0x000000ff28287208 */ /* 0x000fe40001800000 */
        /* <DEDUP_REMOVED lines=9> */
.L_x_468:
[--C-:B0-----:R-:W-:Y:S01]  /*52d0*/  FFMA.FTZ R43, R80, UR29, R95.reuse ;  /* 0x0000001d502b7c23 */ /* 0x101fe2000801005f */
[--C-:B------:R-:W-:Y:S01]  /*52e0*/  FFMA.FTZ R82, R82, UR29, R95.reuse ;  /* 0x0000001d52527c23 */ /* 0x100fe2000801005f */
[--C-:B------:R-:W-:Y:S01]  /*52f0*/  FFMA.FTZ R42, R83, UR29, R95.reuse ;  /* 0x0000001d532a7c23 */ /* 0x100fe2000801005f */
[----:B------:R-:W-:Y:S01]  /*5300*/  FFMA.FTZ R40, R81, UR29, R95 ;  /* 0x0000001d51287c23 */ /* 0x000fe2000801005f */
[----:B------:R-:W-:Y:S01]  /*5310*/  FADD.FTZ R52, R52, -R43 ;  /* 0x8000002b34347221 */ /* 0x000fe20000010000 */
[----:B------:R-:W-:Y:S01]  /*5320*/  FFMA.FTZ R41, R76, UR29, R95 ;  /* 0x0000001d4c297c23 */ /* 0x000fe2000801005f */
[--C-:B------:R-:W-:Y:S02]  /*5330*/  HADD2.F32 R47, -RZ, R27.reuse.H1_H1 ;  /* 0x3000001bff2f7230 */ /* 0x100fe40000004100 */
[----:B------:R-:W-:Y:S01]  /*5340*/  FADD.FTZ R82, R55, -R82 ;  /* 0x8000005237527221 */ /* 0x000fe20000010000 */
[----:B------:R-:W-:Y:S02]  /*5350*/  HADD2.F32 R43, -RZ, R27.H0_H0 ;  /* 0x2000001bff2b7230 */ /* 0x000fe40000004100 */
[----:B------:R-:W-:Y:S01]  /*5360*/  FADD.FTZ R42, R73, -R42 ;  /* 0x8000002a492a7221 */ /* 0x000fe20000010000 */
[----:B------:R-:W-:-:S02]  /*5370*/  HADD2.F32 R45, -RZ, R26.H1_H1 ;  /* 0x3000001aff2d7230 */ /* 0x000fc40000004100 */
[----:B------:R-:W-:Y:S01]  /*5380*/  FADD.FTZ R40, R53, -R40 ;  /* 0x8000002835287221 */ /* 0x000fe20000010000 */
[----:B------:R-:W-:Y:S01]  /*5390*/  FADD.FTZ R50, R50, -R41 ;  /* 0x8000002932327221 */ /* 0x000fe20000010000 */
[----:B------:R-:W-:Y:S01]  /*53a0*/  FFMA.FTZ R0, R77, UR29, R95 ;  /* 0x0000001d4d007c23 */ /* 0x000fe2000801005f */
[----:B------:R-:W-:Y:S02]  /*53b0*/  HADD2.F32 R41, -RZ, R26.H0_H0 ;  /* 0x2000001aff297230 */ /* 0x000fe40000004100 */
[----:B------:R-:W-:Y:S01]  /*53c0*/  FFMA.FTZ R42, R42, UR11, R47 ;  /* 0x0000000b2a2a7c23 */ /* 0x000fe2000801002f */
[----:B------:R-:W-:Y:S01]  /*53d0*/  FFMA.FTZ R82, R82, UR11, R43 ;  /* 0x0000000b52527c23 */ /* 0x000fe2000801002b */
[----:B------:R-:W-:Y:S01]  /*53e0*/  ISETP.GE.U32.AND P3, PT, R74, RZ, PT ;  /* 0x000000ff4a00720c */ /* 0x000fe20003f66070 */
[----:B------:R-:W-:Y:S01]  /*53f0*/  FFMA.FTZ R45, R40, UR11, R45 ;  /* 0x0000000b282d7c23 */ /* 0x000fe2000801002d */
[--C-:B------:R-:W-:Y:S02]  /*5400*/  HADD2.F32 R40, -RZ, R25.reuse.H1_H1 ;  /* 0x30000019ff287230 */ /* 0x100fe40000004100 */
[----:B------:R-:W-:Y:S01]  /*5410*/  FADD.FTZ R51, R51, -R0 ;  /* 0x8000000033337221 */ /* 0x000fe20000010000 */
[----:B------:R-:W-:Y:S01]  /*5420*/  FMUL.FTZ R42, R42, UR8 ;  /* 0x000000082a2a7c20 */ /* 0x000fe20008410000 */
[----:B------:R-:W-:Y:S01]  /*5430*/  FMUL.FTZ R82, R82, UR8 ;  /* 0x0000000852527c20 */ /* 0x000fe20008410000 */
[----:B------:R-:W-:-:S02]  /*5440*/  HADD2.F32 R43, -RZ, R25.H0_H0 ;  /* 0x20000019ff2b7230 */ /* 0x000fc40000004100 */
[----:B------:R-:W-:Y:S01]  /*5450*/  FFMA.FTZ R52, R52, UR11, R41 ;  /* 0x0000000b34347c23 */ /* 0x000fe20008010029 */
[C---:B------:R-:W-:Y:S01]  /*5460*/  ISETP.GE.U32.AND.EX P3, PT, R75.reuse, 0x1000000, PT, P3 ;  /* 0x010000004b00780c */ /* 0x040fe20003f66130 */
[--C-:B------:R-:W-:Y:S01]  /*5470*/  FFMA.FTZ R72, R72, UR29, R95.reuse ;  /* 0x0000001d48487c23 */ /* 0x100fe2000801005f */
[----:B------:R-:W-:Y:S01]  /*5480*/  LOP3.LUT P6, RZ, R75, 0xff0000, RZ, 0xc0, !PT ;  /* 0x00ff00004bff7812 */ /* 0x000fe200078cc0ff */
[----:B------:R-:W-:Y:S01]  /*5490*/  FFMA.FTZ R95, R54, UR29, R95 ;  /* 0x0000001d365f7c23 */ /* 0x000fe2000801005f */
[----:B------:R-:W-:Y:S01]  /*54a0*/  FFMA.FTZ R40, R51, UR11, R40 ;  /* 0x0000000b33287c23 */ /* 0x000fe20008010028 */
[----:B------:R-:W-:Y:S01]  /*54b0*/  FSEL R51, R42, RZ, P3 ;  /* 0x000000ff2a337208 */ /* 0x000fe20001800000 */
[----:B------:R-:W-:Y:S01]  /*54c0*/  FMUL.FTZ R52, R52, UR8 ;  /* 0x0000000834347c20 */ /* 0x000fe20008410000 */
[----:B------:R-:W-:Y:S01]  /*54d0*/  FMUL.FTZ R45, R45, UR8 ;  /* 0x000000082d2d7c20 */ /* 0x000fe20008410000 */
[----:B------:R-:W-:Y:S01]  /*54e0*/  FSEL R82, R82, RZ, P6 ;  /* 0x000000ff52527208 */ /* 0x000fe20003000000 */
[----:B------:R-:W-:-:S02]  /*54f0*/  HADD2.F32 R41, -RZ, R24.H1_H1 ;  /* 0x30000018ff297230 */ /* 0x000fc40000004100 */
[----:B------:R-:W-:Y:S01]  /*5500*/  FFMA.FTZ R43, R50, UR11, R43 ;  /* 0x0000000b322b7c23 */ /* 0x000fe2000801002b */
[----:B------:R-:W-:Y:S01]  /*5510*/  HADD2.F32 R0, -RZ, R24.H0_H0 ;  /* 0x20000018ff007230 */ /* 0x000fe20000004100 */
[----:B------:R-:W-:Y:S01]  /*5520*/  LOP3.LUT P3, RZ, R75, 0xff, RZ, 0xc0, !PT ;  /* 0x000000ff4bff7812 */ /* 0x000fe2000786c0ff */
[----:B------:R-:W-:Y:S01]  /*5530*/  FADD.FTZ R72, R49, -R72 ;  /* 0x8000004831487221 */ /* 0x000fe20000010000 */
[----:B------:R-:W-:Y:S01]  /*5540*/  LOP3.LUT P6, RZ, R75, 0xff00, RZ, 0xc0, !PT ;  /* 0x0000ff004bff7812 */ /* 0x000fe200078cc0ff */
[----:B------:R-:W-:Y:S01]  /*5550*/  FADD.FTZ R95, R48, -R95 ;  /* 0x8000005f305f7221 */ /* 0x000fe20000010000 */
[----:B------:R-:W-:Y:S01]  /*5560*/  FMUL.FTZ R43, R43, UR8 ;  /* 0x000000082b2b7c20 */ /* 0x000fe20008410000 */
[----:B------:R-:W-:Y:S01]  /*5570*/  FSEL R52, R52, RZ, P3 ;  /* 0x000000ff34347208 */ /* 0x000fe20001800000 */
[----:B------:R-:W-:Y:S01]  /*5580*/  FMUL.FTZ R42, R40, UR8 ;  /* 0x00000008282a7c20 */ /* 0x000fe20008410000 */
[----:B------:R-:W-:Y:S01]  /*5590*/  FSEL R49, R45, RZ, P6 ;  /* 0x000000ff2d317208 */ /* 0x000fe20003000000 */
[----:B------:R-:W-:Y:S01]  /*55a0*/  FFMA.FTZ R41, R72, UR11, R41 ;  /* 0x0000000b48297c23 */ /* 0x000fe20008010029 */
[----:B------:R-:W-:Y:S01]  /*55b0*/  FFMA.FTZ R0, R95, UR11, R0 ;  /* 0x0000000b5f007c23 */ /* 0x000fe20008010000 */
[----:B------:R-:W-:-:S02]  /*55c0*/  LOP3.LUT P3, RZ, R74, 0xff0000, RZ, 0xc0, !PT ;  /* 0x00ff00004aff7812 */ /* 0x000fc4000786c0ff */
[----:B------:R-:W-:Y:S01]  /*55d0*/  LOP3.LUT P6, RZ, R74, 0xff000000, RZ, 0xc0, !PT ;  /* 0xff0000004aff7812 */ /* 0x000fe200078cc0ff */
[----:B------:R-:W-:Y:S01]  /*55e0*/  FMUL.FTZ R41, R41, UR8 ;  /* 0x0000000829297c20 */ /* 0x000fe20008410000 */
[----:B------:R-:W-:Y:S01]  /*55f0*/  FSEL R40, R43, RZ, P3 ;  /* 0x000000ff2b287208 */ /* 0x000fe20001800000 */
[----:B------:R-:W-:Y:S01]  /*5600*/  FMUL.FTZ R0, R0, UR8 ;  /* 0x0000000800007c20 */ /* 0x000fe20008410000 */
[----:B------:R-:W-:Y:S02]  /*5610*/  FSEL R47, R42, RZ, P6 ;  /* 0x000000ff2a2f7208 */ /* 0x000fe40003000000 */
[C---:B------:R-:W-:Y:S02]  /*5620*/  LOP3.LUT P3, RZ, R74.reuse, 0xff00, RZ, 0xc0, !PT ;  /* 0x0000ff004aff7812 */ /* 0x040fe4000786c0ff */
[----:B------:R-:W-:Y:S02]  /*5630*/  LOP3.LUT P6, RZ, R74, 0xff, RZ, 0xc0, !PT ;  /* 0x000000ff4aff7812 */ /* 0x000fe400078cc0ff */
[----:B------:R-:W-:-:S02]  /*5640*/  FSEL R45, R41, RZ, P3 ;  /* 0x000000ff292d7208 */ /* 0x000fc40001800000 */
[----:B------:R-:W-:Y:S02]  /*5650*/  FSEL R0, R0, RZ, P6 ;  /* 0x000000ff00007208 */ /* 0x000fe40003000000 */
[----:B------:R-:W-:Y:S02]  /*5660*/  F2FP.F16.F32.PACK_AB R41, R47, R40 ;  /* 0x000000282f29723e */ /* 0x000fe400000000ff */
[----:B------:R-:W-:Y:S02]  /*5670*/  F2FP.F16.F32.PACK_AB R43, R51, R82 ;  /* 0x00000052332b723e */ /* 0x000fe400000000ff */
[----:B------:R-:W-:Y:S02]  /*5680*/  F2FP.F16.F32.PACK_AB R42, R49, R52 ;  /* 0x00000034312a723e */ /* 0x000fe400000000ff */
[----:B------:R-:W-:Y:S01]  /*5690*/  F2FP.F16.F32.PACK_AB R40, R45, R0 ;  /* 0x000000002d28723e */ /* 0x000fe200000000ff */
[----:B------:R-:W-:Y:S06]  /*56a0*/  BRA `(.L_x_465) ;  /* 0x0000000400c07947 */ /* 0x000fec0003800000 */
.L_x_467:
[----:B------:R-:W-:Y:S05]  /*56b0*/  @!P2 BRA `(.L_x_469) ;  /* 0x0000000000e8a947 */ /* 0x000fea0003800000 */
[--C-:B------:R-:W-:Y:S01]  /*56c0*/  FFMA.FTZ R82, R82, UR29, R95.reuse ;  /* 0x0000001d52527c23 */ /* 0x100fe2000801005f */
[--C-:B0-----:R-:W-:Y:S01]  /*56d0*/  FFMA.FTZ R38, R83, UR29, R95.reuse ;  /* 0x0000001d53267c23 */ /* 0x101fe2000801005f */
[--C-:B------:R-:W-:Y:S01]  /*56e0*/  FFMA.FTZ R39, R80, UR29, R95.reuse ;  /* 0x0000001d50277c23 */ /* 0x100fe2000801005f */
[--C-:B------:R-:W-:Y:S01]  /*56f0*/  FFMA.FTZ R36, R81, UR29, R95.reuse ;  /* 0x0000001d51247c23 */ /* 0x100fe2000801005f */
[----:B------:R-:W-:Y:S01]  /*5700*/  FADD.FTZ R82, R55, -R82 ;  /* 0x8000005237527221 */ /* 0x000fe20000010000 */
[----:B------:R-:W-:Y:S01]  /*5710*/  FADD.FTZ R38, R73, -R38 ;  /* 0x8000002649267221 */ /* 0x000fe20000010000 */
[--C-:B------:R-:W-:Y:S01]  /*5720*/  FFMA.FTZ R72, R72, UR29, R95.reuse ;  /* 0x0000001d48487c23 */ /* 0x100fe2000801005f */
[--C-:B------:R-:W-:Y:S01]  /*5730*/  FFMA.FTZ R37, R76, UR29, R95.reuse ;  /* 0x0000001d4c257c23 */ /* 0x100fe2000801005f */
[--C-:B------:R-:W-:Y:S01]  /*5740*/  FFMA.FTZ R0, R77, UR29, R95.reuse ;  /* 0x0000001d4d007c23 */ /* 0x100fe2000801005f */
[----:B------:R-:W-:Y:S01]  /*5750*/  FMUL.FTZ R82, R82, UR11 ;  /* 0x0000000b52527c20 */ /* 0x000fe20008410000 */
[----:B------:R-:W-:Y:S01]  /*5760*/  FFMA.FTZ R95, R54, UR29, R95 ;  /* 0x0000001d365f7c23 */ /* 0x000fe2000801005f */
[----:B------:R-:W-:Y:S01]  /*5770*/  FMUL.FTZ R45, R38, UR11 ;  /* 0x0000000b262d7c20 */ /* 0x000fe20008410000 */
[----:B------:R-:W-:Y:S01]  /*5780*/  FADD.FTZ R39, R52, -R39 ;  /* 0x8000002734277221 */ /* 0x000fe20000010000 */
[----:B------:R-:W-:Y:S01]  /*5790*/  FADD.FTZ R36, R53, -R36 ;  /* 0x8000002435247221 */ /* 0x000fe20000010000 */
[----:B------:R-:W-:Y:S01]  /*57a0*/  ISETP.GE.U32.AND P3, PT, R74, RZ, PT ;  /* 0x000000ff4a00720c */ /* 0x000fe20003f66070 */
[----:B------:R-:W-:Y:S01]  /*57b0*/  FMUL.FTZ R38, R82, UR8 ;  /* 0x0000000852267c20 */ /* 0x000fe20008410000 */
[----:B------:R-:W-:Y:S01]  /*57c0*/  FADD.FTZ R95, R48, -R95 ;  /* 0x8000005f305f7221 */ /* 0x000fe20000010000 */
[----:B------:R-:W-:Y:S01]  /*57d0*/  FMUL.FTZ R40, R45, UR8 ;  /* 0x000000082d287c20 */ /* 0x000fe20008410000 */
[----:B------:R-:W-:Y:S01]  /*57e0*/  LOP3.LUT P6, RZ, R75, 0xff0000, RZ, 0xc0, !PT ;  /* 0x00ff00004bff7812 */ /* 0x000fe200078cc0ff */
[----:B------:R-:W-:Y:S01]  /*57f0*/  FMUL.FTZ R43, R39, UR11 ;  /* 0x0000000b272b7c20 */ /* 0x000fe20008410000 */
[----:B------:R-:W-:Y:S01]  /*5800*/  ISETP.GE.U32.AND.EX P3, PT, R75, 0x1000000, PT, P3 ;  /* 0x010000004b00780c */ /* 0x000fe20003f66130 */
        /* <DEDUP_REMOVED lines=20> */
[----:B------:R-:W-:Y:S01]  /*5950*/  FSEL R44, R0, RZ, P3 ;  /* 0x000000ff002c7208 */ /* 0x000fe20001800000 */
[----:B------:R-:W-:Y:S01]  /*5960*/  FMUL.FTZ R0, R36, UR8 ;  /* 0x0000000824007c20 */ /* 0x000fe20008410000 */
[----:B------:R-:W-:Y:S01]  /*5970*/  FSEL R47, R38, RZ, P6 ;  /* 0x000000ff262f7208 */ /* 0x000fe20003000000 */
[----:B------:R-:W-:Y:S01]  /*5980*/  FMUL.FTZ R40, R41, UR8 ;  /* 0x0000000829287c20 */ /* 0x000fe20008410000 */
[C---:B------:R-:W-:Y:S02]  /*5990*/  LOP3.LUT P3, RZ, R74.reuse, 0xff, RZ, 0xc0, !PT ;  /* 0x000000ff4aff7812 */ /* 0x040fe4000786c0ff */
        /* <DEDUP_REMOVED lines=8> */
[----:B------:R-:W-:-:S02]  /*5a20*/  F2FP.F16.F32.PACK_AB R42, R49, R46 ;  /* 0x0000002e312a723e */ /* 0x000fc400000000ff */
[----:B------:R-:W-:Y:S02]  /*5a30*/  F2FP.F16.F32.PACK_AB R41, R47, R44 ;  /* 0x0000002c2f29723e */ /* 0x000fe400000000ff */
[----:B------:R-:W-:Y:S01]  /*5a40*/  F2FP.F16.F32.PACK_AB R40, R45, R0 ;  /* 0x000000002d28723e */ /* 0x000fe200000000ff */
[----:B------:R-:W-:Y:S06]  /*5a50*/  BRA `(.L_x_465) ;  /* 0x0000000000d47947 */ /* 0x000fec0003800000 */
.L_x_469:
        /* <DEDUP_REMOVED lines=22> */
[----:B------:R-:W-:Y:S01]  /*5bc0*/  FFMA.FTZ R95, R54, UR29, R95 ;  /* 0x0000001d365f7c23 */ /* 0x000fe2000801005f */
        /* <DEDUP_REMOVED lines=30> */
.L_x_465:
        /* <DEDUP_REMOVED lines=10> */
[----:B0-----:R-:W-:Y:S02]  /*5e50*/  MOV R38, R21 ;  /* 0x0000001500267202 */ /* 0x001fe40000000f00 */
        /* <DEDUP_REMOVED lines=29> */
.L_x_453:
        /* <DEDUP_REMOVED lines=16> */
.L_x_471:
        /* <DEDUP_REMOVED lines=13> */
.L_x_2779:


//--------------------- .text._ZN10layer_norm31ln_parallel_residual_bwd_kernelINS_13Kernel_traitsIf13__nv_bfloat16S2_S2_fjLj2048ELj1ELj1ELj4ELj16ENS_18Kernel_traits_baseILj2048EfS2_S2_S2_fjLj128EEEEELb0ELb0ELb0EEEvNS_9BwdParamsE --------------------------
	.section	.text._ZN10layer_norm31ln_parallel_residual_bwd_kernelINS_13Kernel_traitsIf13__nv_bfloat16S2_S2_fjLj2048ELj1ELj1ELj4ELj16ENS_18Kernel_traits_baseILj2048EfS2_S2_S2_fjLj128EEEEELb0ELb0ELb0EEEvNS_9BwdParamsE,"ax",@progbits
	.align	128
        .global         _ZN10layer_norm31ln_parallel_residual_bwd_kernelINS_13Kernel_traitsIf13__nv_bfloat16S2_S2_fjLj2048ELj1ELj1ELj4ELj16ENS_18Kernel_traits_baseILj2048EfS2_S2_S2_fjLj128EEEEELb0ELb0ELb0EEEvNS_9BwdParamsE
        .type           _ZN10layer_norm31ln_parallel_residual_bwd_kernelINS_13Kernel_traitsIf13__nv_bfloat16S2_S2_fjLj2048ELj1ELj1ELj4ELj16ENS_18Kernel_traits_baseILj2048EfS2_S2_S2_fjLj128EEEEELb0ELb0ELb0EEEvNS_9BwdParamsE,@function
        .size           _ZN10layer_norm31ln_parallel_residual_bwd_kernelINS_13Kernel_traitsIf13__nv_bfloat16S2_S2_fjLj2048ELj1ELj1ELj4ELj16ENS_18Kernel_traits_baseILj2048EfS2_S2_S2_fjLj128EEEEELb0ELb0ELb0EEEvNS_9BwdParamsE,(.L_x_2780 - _ZN10layer_norm31ln_parallel_residual_bwd_kernelINS_13Kernel_traitsIf13__nv_bfloat16S2_S2_fjLj2048ELj1ELj1ELj4ELj16ENS_18Kernel_traits_baseILj2048EfS2_S2_S2_fjLj128EEEEELb0ELb0ELb0EEEvNS_9BwdParamsE)
        .other          _ZN10layer_norm31ln_parallel_residual_bwd_kernelINS_13Kernel_traitsIf13__nv_bfloat16S2_S2_fjLj2048ELj1ELj1ELj4ELj16ENS_18Kernel_traits_baseILj2048EfS2_S2_S2_fjLj128EEEEELb0ELb0ELb0EEEvNS_9BwdParamsE,@"STO_CUDA_ENTRY STV_DEFAULT"
_ZN10layer_norm31ln_parallel_residual_bwd_kernelINS_13Kernel_traitsIf13__nv_bfloat16S2_S2_fjLj2048ELj1ELj1ELj4ELj16ENS_18Kernel_traits_baseILj2048EfS2_S2_S2_fjLj128EEEEELb0ELb0ELb0EEEvNS_9BwdParamsE:
.text._ZN10layer_norm31ln_parallel_residual_bwd_kernelINS_13Kernel_traitsIf13__nv_bfloat16S2_S2_fjLj2048ELj1ELj1ELj4ELj16ENS_18Kernel_traits_baseILj2048EfS2_S2_S2_fjLj128EEEEELb0ELb0ELb0EEEvNS_9BwdParamsE:
        /* <DEDUP_REMOVED lines=8> */
[----:B------:R-:W-:-:S06]  /*0080*/  ULEA.HI UR4, UR4, UR6, URZ, 0x3 ;  /* 0x0000000604047291 */ /* 0x000fcc000f8f18ff */
[----:B------:R-:W-:Y:S02]  /*0090*/  MOV R7, UR4 ;  /* 0x0000000400077c02 */ /* 0x000fe40008000f00 */
[----:B0-----:R-:W-:Y:S02]  /*00a0*/  LOP3.LUT R10, R132, 0x7f, RZ, 0x3c, !PT ;  /* 0x0000007f840a7812 */ /* 0x001fe400078e3cff */
[----:B------:R-:W-:Y:S01]  /*00b0*/  MOV R11, R132 ;  /* 0x00000084000b7202 */ /* 0x000fe20000000f00 */
[----:B------:R-:W0:Y:S01]  /*00c0*/  S2UR UR9, SR_CTAID.X ;  /* 0x00000000000979c3 */ /* 0x000e220000002500 */
[----:B------:R-:W-:Y:S01]  /*00d0*/  LEA.HI.SX32 R10, R7, R10, 0x1d ;  /* 0x0000000a070a7211 */ /* 0x000fe200078feaff */
[----:B------:R-:W0:Y:S03]  /*00e0*/  LDCU UR4, c[0x0][0x384] ;  /* 0x00007080ff0477ac */ /* 0x000e260008000800 */
[----:B------:R-:W-:-:S02]  /*00f0*/  ISETP.GE.U32.AND P2, PT, R10, 0x80, PT ;  /* 0x000000800a00780c */ /* 0x000fc40003f46070 */
[----:B------:R-:W-:Y:S01]  /*0100*/  ISETP.GE.U32.AND P1, PT, R10, 0x100, PT ;  /* 0x000001000a00780c */ /* 0x000fe20003f26070 */
[----:B------:R-:W1:Y:S10]  /*0110*/  LDC.64 R6, c[0x0][0x3d0] ;  /* 0x0000f400ff067b82 */ /* 0x000e740000000a00 */
[----:B--2---:R-:W-:-:S04]  /*0120*/  @P2 IMAD.WIDE.U32 R2, R11, 0x20, R2 ;  /* 0x000000200b022825 */ /* 0x004fc800078e0002 */
[C---:B----4-:R-:W-:Y:S01]  /*0130*/  @P2 IMAD.WIDE.U32 R4, R11.reuse, 0x20, R4 ;  /* 0x000000200b042825 */ /* 0x050fe200078e0004 */
[----:B------:R-:W-:Y:S01]  /*0140*/  @P2 LOP3.LUT R11, R11, 0x80, RZ, 0xfc, !PT ;  /* 0x000000800b0b2812 */ /* 0x000fe200078efcff */
[----:B---3--:R2:W5:Y:S04]  /*0150*/  @P2 LDG.E.128 R16, desc[UR20][R2.64] ;  /* 0x0000001402102981 */ /* 0x008568000c1e1d00 */
[C---:B------:R-:W-:Y:S01]  /*0160*/  @P1 IMAD.WIDE.U32 R8, R11.reuse, 0x20, R8 ;  /* 0x000000200b081825 */ /* 0x040fe200078e0008 */
[----:B------:R2:W5:Y:S03]  /*0170*/  @P2 LDG.E.128 R20, desc[UR20][R2.64+0x10] ;  /* 0x0000101402142981 */ /* 0x000566000c1e1d00 */
[----:B-1----:R-:W-:Y:S01]  /*0180*/  @P1 IMAD.WIDE.U32 R6, R11, 0x20, R6 ;  /* 0x000000200b061825 */ /* 0x002fe200078e0006 */
[----:B------:R2:W5:Y:S04]  /*0190*/  @P2 LDG.E.128 R24, desc[UR20][R4.64] ;  /* 0x0000001404182981 */ /* 0x000568000c1e1d00 */
[----:B------:R2:W5:Y:S04]  /*01a0*/  @P2 LDG.E.128 R28, desc[UR20][R4.64+0x10] ;  /* 0x00001014041c2981 */ /* 0x000568000c1e1d00 */
[----:B------:R2:W5:Y:S04]  /*01b0*/  @P1 LDG.E.128 R32, desc[UR20][R6.64] ;  /* 0x0000001406201981 */ /* 0x000568000c1e1d00 */
[----:B------:R2:W5:Y:S04]  /*01c0*/  @P1 LDG.E.128 R36, desc[UR20][R6.64+0x10] ;  /* 0x0000101406241981 */ /* 0x000568000c1e1d00 */
        /* <DEDUP_REMOVED lines=73> */
[----:B------:R-:W1:Y:S01]  /*0660*/  LDCU.U8 UR27, c[0x0][0x410] ;  /* 0x00008200ff1b77ac */ /* 0x000e620008000000 */
[----:B------:R-:W2:Y:S01]  /*0670*/  LDCU UR26, c[0x0][0x400] ;  /* 0x00008000ff1a77ac */ /* 0x000ea20008000800 */
[----:B------:R-:W3:Y:S01]  /*0680*/  LDCU.64 UR12, c[0x0][0x470] ;  /* 0x00008e00ff0c77ac */ /* 0x000ee20008000a00 */
[----:B------:R-:W4:Y:S01]  /*0690*/  LDCU.64 UR24, c[0x0][0x438] ;  /* 0x00008700ff1877ac */ /* 0x000f220008000a00 */
[----:B------:R-:W0:Y:S01]  /*06a0*/  LDCU.64 UR10, c[0x0][0x478] ;  /* 0x00008f00ff0a77ac */ /* 0x000e220008000a00 */
[----:B------:R-:W0:Y:S01]  /*06b0*/  LDCU.128 UR16, c[0x0][0x3c0] ;  /* 0x00007800ff1077ac */ /* 0x000e220008000c00 */
[----:B------:R-:W0:Y:S03]  /*06c0*/  LDCU.64 UR22, c[0x0][0x380] ;  /* 0x00007000ff1677ac */ /* 0x000e260008000a00 */
.L_x_499:
        /* <DEDUP_REMOVED lines=8> */
[----:B------:R-:W-:Y:S01]  /*0750*/  UIMAD UR4, UR9, UR6, URZ ;  /* 0x00000006090472a4 */ /* 0x000fe2000f8e02ff */
[----:B------:R-:W-:Y:S01]  /*0760*/  BSSY.RECONVERGENT B0, `(.L_x_473) ;  /* 0x000008e000007945 */ /* 0x000fe20003800200 */
[----:B------:R-:W-:-:S02]  /*0770*/  ISETP.GE.U32.AND P1, PT, R10, 0x100, PT ;  /* 0x000001000a00780c */ /* 0x000fc40003f26070 */
[----:B------:R-:W-:Y:S01]  /*0780*/  CS2R R160, SRZ ;  /* 0x0000000000a07805 */ /* 0x000fe2000001ff00 */
[----:B------:R-:W-:-:S04]  /*0790*/  USHF.R.S32.HI UR5, URZ, 0x1f, UR4 ;  /* 0x0000001fff057899 */ /* 0x000fc80008011404 */
[----:B------:R-:W-:-:S06]  /*07a0*/  ULEA.HI UR5, UR5, UR4, URZ, 0x3 ;  /* 0x0000000405057291 */ /* 0x000fcc000f8f18ff */
[----:B------:R-:W-:-:S04]  /*07b0*/  MOV R129, UR5 ;  /* 0x0000000500817c02 */ /* 0x000fc80008000f00 */
[----:B------:R-:W-:-:S04]  /*07c0*/  LEA.HI.SX32 R8, R129, R132, 0x1d ;  /* 0x0000008481087211 */ /* 0x000fc800078feaff */
[----:B------:R-:W-:Y:S02]  /*07d0*/  MOV R163, R8 ;  /* 0x0000000800a37202 */ /* 0x000fe40000000f00 */
[----:B--2---:R-:W-:Y:S02]  /*07e0*/  R2UR UR14, R124 ;  /* 0x000000007c0e72ca */ /* 0x004fe400000e0000 */
[----:B---3--:R-:W-:Y:S01]  /*07f0*/  FSEL R159, R126, RZ, !P3 ;  /* 0x000000ff7e9f7208 */ /* 0x008fe20005800000 */
[----:B------:R-:W-:-:S12]  /*0800*/  @!P2 BRA `(.L_x_474) ;  /* 0x00000008000ca947 */ /* 0x000fd80003800000 */
[----:B------:R-:W0:Y:S08]  /*0810*/  LDC.64 R124, c[0x0][0x3a8] ;  /* 0x0000ea00ff7c7b82 */ /* 0x000e300000000a00 */
[----:B------:R-:W2:Y:S08]  /*0820*/  LDC.64 R128, c[0x0][0x430] ;  /* 0x00010c00ff807b82 */ /* 0x000eb00000000a00 */
[----:B------:R-:W3:Y:S01]  /*0830*/  LDC.64 R132, c[0x0][0x428] ;  /* 0x00010a00ff847b82 */ /* 0x000ee20000000a00 */
[----:B0-----:R-:W-:-:S06]  /*0840*/  IMAD.WIDE.U32 R124, R8, 0x10, R124 ;  /* 0x00000010087c7825 */ /* 0x001fcc00078e007c */
[----:B------:R-:W4:Y:S01]  /*0850*/  LDG.E.128 R124, desc[UR20][R124.64] ;  /* 0x000000147c7c7981 */ /* 0x000f22000c1e1d00 */
[----:B--2---:R-:W-:-:S06]  /*0860*/  IMAD.WIDE.U32 R128, R8, 0x10, R128 ;  /* 0x0000001008807825 */ /* 0x004fcc00078e0080 */
[----:B------:R-:W2:Y:S01]  /*0870*/  LDG.E.128 R128, desc[UR20][R128.64] ;  /* 0x0000001480807981 */ /* 0x000ea2000c1e1d00 */
[----:B---3--:R-:W-:-:S06]  /*0880*/  IMAD.WIDE.U32 R132, R8, 0x10, R132 ;  /* 0x0000001008847825 */ /* 0x008fcc00078e0084 */
[----:B------:R-:W3:Y:S01]  /*0890*/  LDG.E.128 R132, desc[UR20][R132.64] ;  /* 0x0000001484847981 */ /* 0x000ee2000c1e1d00 */
[----:B----4-:R-:W-:-:S04]  /*08a0*/  ISETP.NE.U32.AND P0, PT, RZ, UR24, PT ;  /* 0x00000018ff007c0c */ /* 0x010fc8000bf05070 */
[----:B------:R-:W-:-:S13]  /*08b0*/  ISETP.NE.AND.EX P0, PT, RZ, UR25, PT, P0 ;  /* 0x00000019ff007c0c */ /* 0x000fda000bf05300 */
[----:B------:R-:W0:Y:S02]  /*08c0*/  @P0 LDC.64 R4, c[0x0][0x438] ;  /* 0x00010e00ff040b82 */ /* 0x000e240000000a00 */
[----:B0-----:R-:W-:-:S05]  /*08d0*/  @P0 IMAD.WIDE.U32 R4, R8, 0x10, R4 ;  /* 0x0000001008040825 */ /* 0x001fca00078e0004 */
[----:B------:R0:W5:Y:S01]  /*08e0*/  @P0 LDG.E.128 R112, desc[UR20][R4.64] ;  /* 0x0000001404700981 */ /* 0x000162000c1e1d00 */
[----:B------:R-:W-:Y:S02]  /*08f0*/  IADD3 R163, PT, PT, R8, 0x80, RZ ;  /* 0x0000008008a37810 */ /* 0x000fe40007ffe0ff */
[----:B------:R-:W-:-:S05]  /*0900*/  SHF.L.U32 R0, R124, 0x10, RZ ;  /* 0x000000107c007819 */ /* 0x000fca00000006ff */
[----:B------:R-:W-:Y:S01]  /*0910*/  FADD.FTZ R0, -R159, R0 ;  /* 0x000000009f007221 */ /* 0x000fe20000010100 */
[----:B--2---:R-:W-:-:S03]  /*0920*/  SHF.L.U32 R11, R128, 0x10, RZ ;  /* 0x00000010800b7819 */ /* 0x004fc600000006ff */
[----:B------:R-:W-:Y:S02]  /*0930*/  FMUL.FTZ R3, R0, UR14 ;  /* 0x0000000e00037c20 */ /* 0x000fe40008410000 */
[----:B-----5:R-:W-:Y:S01]  /*0940*/  FMUL.FTZ R9, R24, R11 ;  /* 0x0000000b18097220 */ /* 0x020fe20000410000 */
[----:B---3--:R-:W-:Y:S02]  /*0950*/  SHF.L.U32 R7, R132, 0x10, RZ ;  /* 0x0000001084077819 */ /* 0x008fe400000006ff */
[----:B------:R-:W-:-:S03]  /*0960*/  SHF.L.U32 R2, R125, 0x10, RZ ;  /* 0x000000107d027819 */ /* 0x000fc600000006ff */
[----:B------:R-:W-:Y:S01]  /*0970*/  FADD.FTZ R64, R64, R7 ;  /* 0x0000000740407221 */ /* 0x000fe20000010000 */
[-C--:B------:R-:W-:Y:S01]  /*0980*/  FFMA.FTZ R6, R16, R7.reuse, R9 ;  /* 0x0000000710067223 */ /* 0x080fe20000010009 */
[----:B------:R-:W-:Y:S01]  /*0990*/  FFMA.FTZ R48, R3, R7, R48 ;  /* 0x0000000703307223 */ /* 0x000fe20000010030 */
[----:B------:R-:W-:Y:S01]  /*09a0*/  SHF.L.U32 R7, R129, 0x10, RZ ;  /* 0x0000001081077819 */ /* 0x000fe200000006ff */
[----:B------:R-:W-:Y:S01]  /*09b0*/  FADD.FTZ R92, R92, R11 ;  /* 0x0000000b5c5c7221 */ /* 0x000fe20000010000 */
[----:B0-----:R-:W-:Y:S01]  /*09c0*/  SHF.L.U32 R5, R133, 0x10, RZ ;  /* 0x0000001085057819 */ /* 0x001fe200000006ff */
[----:B------:R-:W-:Y:S01]  /*09d0*/  FFMA.FTZ R80, R3, R11, R80 ;  /* 0x0000000b03507223 */ /* 0x000fe20000010050 */
[C---:B------:R-:W-:Y:S01]  /*09e0*/  FADD.FTZ R2, -R159.reuse, R2 ;  /* 0x000000029f027221 */ /* 0x040fe20000010100 */
[----:B------:R-:W-:Y:S01]  /*09f0*/  FMUL.FTZ R11, R26, R7 ;  /* 0x000000071a0b7220 */ /* 0x000fe20000410000 */
[----:B------:R-:W-:Y:S02]  /*0a00*/  SHF.L.U32 R0, R126, 0x10, RZ ;  /* 0x000000107e007819 */ /* 0x000fe400000006ff */
[----:B------:R-:W-:Y:S01]  /*0a10*/  FMUL.FTZ R9, R2, UR14 ;  /* 0x0000000e02097c20 */ /* 0x000fe20008410000 */
[-C--:B------:R-:W-:Y:S01]  /*0a20*/  FFMA.FTZ R4, R18, R5.reuse, R11 ;  /* 0x0000000512047223 */ /* 0x080fe2000001000b */
[----:B------:R-:W-:Y:S01]  /*0a30*/  SHF.L.U32 R11, R130, 0x10, RZ ;  /* 0x00000010820b7819 */ /* 0x000fe200000006ff */
[----:B------:R-:W-:Y:S01]  /*0a40*/  FADD.FTZ R0, -R159, R0 ;  /* 0x000000009f007221 */ /* 0x000fe20000010100 */
[----:B------:R-:W-:Y:S01]  /*0a50*/  PRMT R124, R124, 0x7632, R124 ;  /* 0x000076327c7c7816 */ /* 0x000fe2000000007c */
[----:B------:R-:W-:Y:S01]  /*0a60*/  FADD.FTZ R66, R66, R5 ;  /* 0x0000000542427221 */ /* 0x000fe20000010000 */
[C---:B------:R-:W-:Y:S01]  /*0a70*/  FFMA.FTZ R50, R9.reuse, R5, R50 ;  /* 0x0000000509327223 */ /* 0x040fe20000010032 */
[----:B------:R-:W-:Y:S01]  /*0a80*/  FADD.FTZ R94, R94, R7 ;  /* 0x000000075e5e7221 */ /* 0x000fe20000010000 */
[----:B------:R-:W-:Y:S01]  /*0a90*/  FFMA.FTZ R82, R9, R7, R82 ;  /* 0x0000000709527223 */ /* 0x000fe20000010052 */
[----:B------:R-:W-:Y:S01]  /*0aa0*/  SHF.L.U32 R5, R134, 0x10, RZ ;  /* 0x0000001086057819 */ /* 0x000fe200000006ff */
[----:B------:R-:W-:Y:S01]  /*0ab0*/  FMUL.FTZ R7, R0, UR14 ;  /* 0x0000000e00077c20 */ /* 0x000fe20008410000 */
[----:B------:R-:W-:Y:S01]  /*0ac0*/  FMUL.FTZ R147, R28, R11 ;  /* 0x0000000b1c937220 */ /* 0x000fe20000410000 */
[----:B------:R-:W-:-:S02]  /*0ad0*/  SHF.L.U32 R0, R127, 0x10, RZ ;  /* 0x000000107f007819 */ /* 0x000fc400000006ff */
[----:B------:R-:W-:Y:S02]  /*0ae0*/  SHF.L.U32 R124, R124, 0x10, RZ ;  /* 0x000000107c7c7819 */ /* 0x000fe400000006ff */
[----:B------:R-:W-:Y:S01]  /*0af0*/  PRMT R128, R128, 0x7632, R128 ;  /* 0x0000763280807816 */ /* 0x000fe20000000080 */
[----:B------:R-:W-:Y:S01]  /*0b00*/  FFMA.FTZ R2, R20, R5, R147 ;  /* 0x0000000514027223 */ /* 0x000fe20000010093 */
[----:B------:R-:W-:Y:S01]  /*0b10*/  SHF.L.U32 R147, R131, 0x10, RZ ;  /* 0x0000001083937819 */ /* 0x000fe200000006ff */
[C---:B------:R-:W-:Y:S01]  /*0b20*/  FADD.FTZ R0, -R159.reuse, R0 ;  /* 0x000000009f007221 */ /* 0x040fe20000010100 */
[----:B------:R-:W-:Y:S01]  /*0b30*/  PRMT R132, R132, 0x7632, R132 ;  /* 0x0000763284847816 */ /* 0x000fe20000000084 */
[----:B------:R-:W-:Y:S01]  /*0b40*/  FADD.FTZ R124, -R159, R124 ;  /* 0x0000007c9f7c7221 */ /* 0x000fe20000010100 */
[----:B------:R-:W-:Y:S01]  /*0b50*/  SHF.L.U32 R128, R128, 0x10, RZ ;  /* 0x0000001080807819 */ /* 0x000fe200000006ff */
[----:B------:R-:W-:Y:S01]  /*0b60*/  FADD.FTZ R96, R96, R11 ;  /* 0x0000000b60607221 */ /* 0x000fe20000010000 */
[C---:B------:R-:W-:Y:S01]  /*0b70*/  FFMA.FTZ R84, R7.reuse, R11, R84 ;  /* 0x0000000b07547223 */ /* 0x040fe20000010054 */
[----:B------:R-:W-:Y:S01]  /*0b80*/  FADD.FTZ R68, R68, R5 ;  /* 0x0000000544447221 */ /* 0x000fe20000010000 */
[----:B------:R-:W-:Y:S01]  /*0b90*/  FFMA.FTZ R52, R7, R5, R52 ;  /* 0x0000000507347223 */ /* 0x000fe20000010034 */
[----:B------:R-:W-:Y:S01]  /*0ba0*/  SHF.L.U32 R11, R135, 0x10, RZ ;  /* 0x00000010870b7819 */ /* 0x000fe200000006ff */
[----:B------:R-:W-:Y:S01]  /*0bb0*/  FMUL.FTZ R5, R0, UR14 ;  /* 0x0000000e00057c20 */ /* 0x000fe20008410000 */
[----:B------:R-:W-:Y:S01]  /*0bc0*/  FMUL.FTZ R151, R30, R147 ;  /* 0x000000931e977220 */ /* 0x000fe20000410000 */
[----:B------:R-:W-:Y:S01]  /*0bd0*/  SHF.L.U32 R132, R132, 0x10, RZ ;  /* 0x0000001084847819 */ /* 0x000fe200000006ff */
[----:B------:R-:W-:Y:S01]  /*0be0*/  FMUL.FTZ R136, R124, UR14 ;  /* 0x0000000e7c887c20 */ /* 0x000fe20008410000 */
[----:B------:R-:W-:Y:S01]  /*0bf0*/  FMUL.FTZ R124, R25, R128 ;  /* 0x00000080197c7220 */ /* 0x000fe20000410000 */
[----:B------:R-:W-:Y:S01]  /*0c00*/  PRMT R125, R125, 0x7632, R125 ;  /* 0x000076327d7d7816 */ /* 0x000fe2000000007d */
[----:B------:R-:W-:Y:S01]  /*0c10*/  FADD.FTZ R70, R70, R11 ;  /* 0x0000000b46467221 */ /* 0x000fe20000010000 */
[-C--:B------:R-:W-:Y:S01]  /*0c20*/  FFMA.FTZ R54, R5, R11.reuse, R54 ;  /* 0x0000000b05367223 */ /* 0x080fe20000010036 */
[----:B------:R-:W-:Y:S01]  /*0c30*/  FFMA.FTZ R0, R22, R11, R151 ;  /* 0x0000000b16007223 */ /* 0x000fe20000010097 */
[----:B------:R-:W-:Y:S01]  /*0c40*/  FFMA.FTZ R11, R17, R132, R124 ;  /* 0x00000084110b7223 */ /* 0x000fe2000001007c */
[----:B------:R-:W-:-:S02]  /*0c50*/  SHF.L.U32 R124, R125, 0x10, RZ ;  /* 0x000000107d7c7819 */ /* 0x000fc400000006ff */
[----:B------:R-:W-:Y:S01]  /*0c60*/  PRMT R129, R129, 0x7632, R129 ;  /* 0x0000763281817816 */ /* 0x000fe20000000081 */
[----:B------:R-:W-:Y:S01]  /*0c70*/  FADD.FTZ R65, R65, R132 ;  /* 0x0000008441417221 */ /* 0x000fe20000010000 */
[----:B------:R-:W-:Y:S01]  /*0c80*/  FFMA.FTZ R49, R136, R132, R49 ;  /* 0x0000008488317223 */ /* 0x000fe20000010031 */
[----:B------:R-:W-:Y:S01]  /*0c90*/  PRMT R133, R133, 0x7632, R133 ;  /* 0x0000763285857816 */ /* 0x000fe20000000085 */
[----:B------:R-:W-:Y:S01]  /*0ca0*/  FADD.FTZ R124, -R159, R124 ;  /* 0x0000007c9f7c7221 */ /* 0x000fe20000010100 */
[----:B------:R-:W-:Y:S02]  /*0cb0*/  SHF.L.U32 R132, R129, 0x10, RZ ;  /* 0x0000001081847819 */ /* 0x000fe400000006ff */
[----:B------:R-:W-:Y:S01]  /*0cc0*/  PRMT R130, R130, 0x7632, R130 ;  /* 0x0000763282827816 */ /* 0x000fe20000000082 */
[----:B------:R-:W-:Y:S01]  /*0cd0*/  FADD.FTZ R93, R93, R128 ;  /* 0x000000805d5d7221 */ /* 0x000fe20000010000 */
[----:B------:R-:W-:Y:S01]  /*0ce0*/  FFMA.FTZ R81, R136, R128, R81 ;  /* 0x0000008088517223 */ /* 0x000fe20000010051 */
[----:B------:R-:W-:Y:S01]  /*0cf0*/  SHF.L.U32 R128, R133, 0x10, RZ ;  /* 0x0000001085807819 */ /* 0x000fe200000006ff */
[----:B------:R-:W-:Y:S01]  /*0d00*/  FMUL.FTZ R148, R124, UR14 ;  /* 0x0000000e7c947c20 */ /* 0x000fe20008410000 */
[----:B------:R-:W-:Y:S01]  /*0d10*/  FMUL.FTZ R124, R27, R132 ;  /* 0x000000841b7c7220 */ /* 0x000fe20000410000 */
[----:B------:R-:W-:-:S02]  /*0d20*/  PRMT R134, R134, 0x7632, R134 ;  /* 0x0000763286867816 */ /* 0x000fc40000000086 */
[----:B------:R-:W-:Y:S01]  /*0d30*/  SHF.L.U32 R130, R130, 0x10, RZ ;  /* 0x0000001082827819 */ /* 0x000fe200000006ff */
[----:B------:R-:W-:Y:S01]  /*0d40*/  FADD.FTZ R98, R98, R147 ;  /* 0x0000009362627221 */ /* 0x000fe20000010000 */
[----:B------:R-:W-:Y:S01]  /*0d50*/  FFMA.FTZ R86, R5, R147, R86 ;  /* 0x0000009305567223 */ /* 0x000fe20000010056 */
[----:B------:R-:W-:Y:S01]  /*0d60*/  PRMT R126, R126, 0x7632, R126 ;  /* 0x000076327e7e7816 */ /* 0x000fe2000000007e */
[----:B------:R-:W-:Y:S01]  /*0d70*/  FFMA.FTZ R147, R19, R128, R124 ;  /* 0x0000008013937223 */ /* 0x000fe2000001007c */
[----:B------:R-:W-:Y:S01]  /*0d80*/  SHF.L.U32 R134, R134, 0x10, RZ ;  /* 0x0000001086867819 */ /* 0x000fe200000006ff */
[----:B------:R-:W-:Y:S01]  /*0d90*/  FMUL.FTZ R124, R29, R130 ;  /* 0x000000821d7c7220 */ /* 0x000fe20000410000 */
[----:B------:R-:W-:-:S03]  /*0da0*/  SHF.L.U32 R126, R126, 0x10, RZ ;  /* 0x000000107e7e7819 */ /* 0x000fc600000006ff */
[----:B------:R-:W-:Y:S01]  /*0db0*/  FFMA.FTZ R151, R21, R134, R124 ;  /* 0x0000008615977223 */ /* 0x000fe2000001007c */
[----:B------:R-:W-:Y:S01]  /*0dc0*/  FADD.FTZ R124, RZ, R6 ;  /* 0x00000006ff7c7221 */ /* 0x000fe20000010000 */
[----:B------:R-:W-:Y:S01]  /*0dd0*/  FADD.FTZ R67, R67, R128 ;  /* 0x0000008043437221 */ /* 0x000fe20000010000 */
[----:B------:R-:W-:Y:S01]  /*0de0*/  FFMA.FTZ R51, R148, R128, R51 ;  /* 0x0000008094337223 */ /* 0x000fe20000010033 */
[----:B------:R-:W-:Y:S01]  /*0df0*/  FFMA.FTZ R125, R3, R6, RZ ;  /* 0x00000006037d7223 */ /* 0x000fe200000100ff */
[----:B------:R-:W-:Y:S01]  /*0e00*/  FADD.FTZ R126, -R159, R126 ;  /* 0x0000007e9f7e7221 */ /* 0x000fe20000010100 */
[----:B------:R-:W-:Y:S01]  /*0e10*/  PRMT R128, R127, 0x7632, R128 ;  /* 0x000076327f807816 */ /* 0x000fe20000000080 */
[----:B------:R-:W-:Y:S01]  /*0e20*/  FADD.FTZ R127, R124, R11 ;  /* 0x0000000b7c7f7221 */ /* 0x000fe20000010000 */
[----:B------:R-:W-:Y:S01]  /*0e30*/  FFMA.FTZ R124, R136, R11, R125 ;  /* 0x0000000b887c7223 */ /* 0x000fe2000001007d */
[----:B------:R-:W-:Y:S02]  /*0e40*/  FMUL.FTZ R152, R126, UR14 ;  /* 0x0000000e7e987c20 */ /* 0x000fe40008410000 */
[----:B------:R-:W-:Y:S01]  /*0e50*/  FADD.FTZ R126, R127, R4 ;  /* 0x000000047f7e7221 */ /* 0x000fe20000010000 */
[----:B------:R-:W-:Y:S01]  /*0e60*/  FFMA.FTZ R125, R9, R4, R124 ;  /* 0x00000004097d7223 */ /* 0x000fe2000001007c */
[----:B------:R-:W-:-:S02]  /*0e70*/  PRMT R131, R131, 0x7632, R131 ;  /* 0x0000763283837816 */ /* 0x000fc40000000083 */
[----:B------:R-:W-:Y:S01]  /*0e80*/  FADD.FTZ R127, R126, R147 ;  /* 0x000000937e7f7221 */ /* 0x000fe20000010000 */
[C---:B------:R-:W-:Y:S01]  /*0e90*/  FFMA.FTZ R124, R148.reuse, R147, R125 ;  /* 0x00000093947c7223 */ /* 0x040fe2000001007d */
[----:B------:R-:W-:Y:S01]  /*0ea0*/  FADD.FTZ R95, R95, R132 ;  /* 0x000000845f5f7221 */ /* 0x000fe20000010000 */
[----:B------:R-:W-:Y:S01]  /*0eb0*/  FFMA.FTZ R83, R148, R132, R83 ;  /* 0x0000008494537223 */ /* 0x000fe20000010053 */
[----:B------:R-:W-:Y:S01]  /*0ec0*/  PRMT R135, R135, 0x7632, R135 ;  /* 0x0000763287877816 */ /* 0x000fe20000000087 */
[----:B------:R-:W-:Y:S01]  /*0ed0*/  FADD.FTZ R126, R127, R2 ;  /* 0x000000027f7e7221 */ /* 0x000fe20000010000 */
[----:B------:R-:W-:Y:S01]  /*0ee0*/  SHF.L.U32 R132, R131, 0x10, RZ ;  /* 0x0000001083847819 */ /* 0x000fe200000006ff */
[----:B------:R-:W-:Y:S01]  /*0ef0*/  FFMA.FTZ R125, R7, R2, R124 ;  /* 0x00000002077d7223 */ /* 0x000fe2000001007c */
[----:B------:R-:W-:Y:S01]  /*0f00*/  SHF.L.U32 R128, R128, 0x10, RZ ;  /* 0x0000001080807819 */ /* 0x000fe200000006ff */
[----:B------:R-:W-:Y:S01]  /*0f10*/  FADD.FTZ R97, R97, R130 ;  /* 0x0000008261617221 */ /* 0x000fe20000010000 */
[----:B------:R-:W-:Y:S01]  /*0f20*/  FFMA.FTZ R85, R152, R130, R85 ;  /* 0x0000008298557223 */ /* 0x000fe20000010055 */
[----:B------:R-:W-:Y:S01]  /*0f30*/  SHF.L.U32 R130, R135, 0x10, RZ ;  /* 0x0000001087827819 */ /* 0x000fe200000006ff */
[----:B------:R-:W-:Y:S01]  /*0f40*/  FADD.FTZ R127, R126, R151 ;  /* 0x000000977e7f7221 */ /* 0x000fe20000010000 */
[----:B------:R-:W-:Y:S01]  /*0f50*/  FMUL.FTZ R126, R31, R132 ;  /* 0x000000841f7e7220 */ /* 0x000fe20000410000 */
[----:B------:R-:W-:Y:S01]  /*0f60*/  FADD.FTZ R128, -R159, R128 ;  /* 0x000000809f807221 */ /* 0x000fe20000010100 */
[----:B------:R-:W-:-:S02]  /*0f70*/  FFMA.FTZ R124, R152, R151, R125 ;  /* 0x00000097987c7223 */ /* 0x000fc4000001007d */
[----:B------:R-:W-:Y:S01]  /*0f80*/  FFMA.FTZ R157, R23, R130, R126 ;  /* 0x00000082179d7223 */ /* 0x000fe2000001007e */
        /* <DEDUP_REMOVED lines=11> */
.L_x_474:
[----:B-1--4-:R-:W-:Y:S05]  /*1040*/  BSYNC.RECONVERGENT B0 ;  /* 0x0000000000007941 */ /* 0x012fea0003800200 */
.L_x_473:
        /* <DEDUP_REMOVED lines=13> */
[----:B------:R-:W0:Y:S02]  /*1120*/  @P0 LDC.64 R138, c[0x0][0x438] ;  /* 0x00010e00ff8a0b82 */ /* 0x000e240000000a00 */
[----:B0-----:R-:W-:-:S05]  /*1130*/  @P0 IMAD.WIDE.U32 R138, R163, 0x10, R138 ;  /* 0x00000010a38a0825 */ /* 0x001fca00078e008a */
[----:B------:R0:W5:Y:S01]  /*1140*/  @P0 LDG.E.128 R12, desc[UR20][R138.64] ;  /* 0x000000148a0c0981 */ /* 0x000162000c1e1d00 */
[C---:B---3--:R-:W-:Y:S02]  /*1150*/  PRMT R137, R124.reuse, 0x7632, R137 ;  /* 0x000076327c897816 */ /* 0x048fe40000000089 */
[----:B------:R-:W-:Y:S02]  /*1160*/  SHF.L.U32 R124, R124, 0x10, RZ ;  /* 0x000000107c7c7819 */ /* 0x000fe400000006ff */
[C---:B------:R-:W-:Y:S02]  /*1170*/  PRMT R140, R125.reuse, 0x7632, R140 ;  /* 0x000076327d8c7816 */ /* 0x040fe4000000008c */
[----:B------:R-:W-:Y:S02]  /*1180*/  SHF.L.U32 R142, R125, 0x10, RZ ;  /* 0x000000107d8e7819 */ /* 0x000fe400000006ff */
[----:B------:R-:W-:Y:S02]  /*1190*/  PRMT R125, R126, 0x7632, R125 ;  /* 0x000076327e7d7816 */ /* 0x000fe4000000007d */
[----:B------:R-:W-:-:S02]  /*11a0*/  PRMT R141, R127, 0x7632, R141 ;  /* 0x000076327f8d7816 */ /* 0x000fc4000000008d */
[----:B------:R-:W-:Y:S01]  /*11b0*/  SHF.L.U32 R144, R127, 0x10, RZ ;  /* 0x000000107f907819 */ /* 0x000fe200000006ff */
[----:B------:R-:W-:Y:S01]  /*11c0*/  FADD.FTZ R124, -R159, R124 ;  /* 0x0000007c9f7c7221 */ /* 0x000fe20000010100 */
[----:B----4-:R-:W-:Y:S02]  /*11d0*/  SHF.L.U32 R127, R128, 0x10, RZ ;  /* 0x00000010807f7819 */ /* 0x010fe400000006ff */
[----:B------:R-:W-:Y:S01]  /*11e0*/  SHF.L.U32 R154, R125, 0x10, RZ ;  /* 0x000000107d9a7819 */ /* 0x000fe200000006ff */
[----:B------:R-:W-:Y:S01]  /*11f0*/  FMUL.FTZ R145, R124, UR14 ;  /* 0x0000000e7c917c20 */ /* 0x000fe20008410000 */
[----:B------:R-:W-:Y:S01]  /*1200*/  SHF.L.U32 R146, R137, 0x10, RZ ;  /* 0x0000001089927819 */ /* 0x000fe200000006ff */
[----:B-----5:R-:W-:Y:S01]  /*1210*/  FMUL.FTZ R137, R40, R127 ;  /* 0x0000007f28897220 */ /* 0x020fe20000410000 */
[----:B--2---:R-:W-:Y:S01]  /*1220*/  SHF.L.U32 R125, R132, 0x10, RZ ;  /* 0x00000010847d7819 */ /* 0x004fe200000006ff */
[----:B------:R-:W-:Y:S01]  /*1230*/  FADD.FTZ R143, -R159, R142 ;  /* 0x0000008e9f8f7221 */ /* 0x000fe20000010100 */
[----:B------:R-:W-:-:S03]  /*1240*/  SHF.L.U32 R126, R126, 0x10, RZ ;  /* 0x000000107e7e7819 */ /* 0x000fc600000006ff */
[----:B------:R-:W-:Y:S01]  /*1250*/  FADD.FTZ R56, R56, R125 ;  /* 0x0000007d38387221 */ /* 0x000fe20000010000 */
[-C--:B------:R-:W-:Y:S01]  /*1260*/  FFMA.FTZ R72, R145, R125.reuse, R72 ;  /* 0x0000007d91487223 */ /* 0x080fe20000010048 */
[----:B------:R-:W-:Y:S01]  /*1270*/  FFMA.FTZ R142, R32, R125, R137 ;  /* 0x0000007d208e7223 */ /* 0x000fe20000010089 */
[----:B------:R-:W-:Y:S01]  /*1280*/  SHF.L.U32 R125, R129, 0x10, RZ ;  /* 0x00000010817d7819 */ /* 0x000fe200000006ff */
[----:B------:R-:W-:Y:S01]  /*1290*/  FADD.FTZ R116, R116, R127 ;  /* 0x0000007f74747221 */ /* 0x000fe20000010000 */
[----:B------:R-:W-:Y:S01]  /*12a0*/  SHF.L.U32 R137, R133, 0x10, RZ ;  /* 0x0000001085897819 */ /* 0x000fe200000006ff */
[----:B------:R-:W-:Y:S01]  /*12b0*/  FFMA.FTZ R100, R145, R127, R100 ;  /* 0x0000007f91647223 */ /* 0x000fe20000010064 */
[----:B------:R-:W-:Y:S01]  /*12c0*/  FMUL.FTZ R143, R143, UR14 ;  /* 0x0000000e8f8f7c20 */ /* 0x000fe20008410000 */
[----:B------:R-:W-:Y:S01]  /*12d0*/  FMUL.FTZ R127, R42, R125 ;  /* 0x0000007d2a7f7220 */ /* 0x000fe20000410000 */
[----:B0-----:R-:W-:Y:S01]  /*12e0*/  FADD.FTZ R139, -R159, R126 ;  /* 0x0000007e9f8b7221 */ /* 0x001fe20000010100 */
[----:B------:R-:W-:Y:S01]  /*12f0*/  FADD.FTZ R58, R58, R137 ;  /* 0x000000893a3a7221 */ /* 0x000fe20000010000 */
[-C--:B------:R-:W-:Y:S01]  /*1300*/  FFMA.FTZ R74, R143, R137.reuse, R74 ;  /* 0x000000898f4a7223 */ /* 0x080fe2000001004a */
[----:B------:R-:W-:Y:S01]  /*1310*/  FFMA.FTZ R137, R34, R137, R127 ;  /* 0x0000008922897223 */ /* 0x000fe2000001007f */
[----:B------:R-:W-:Y:S01]  /*1320*/  SHF.L.U32 R127, R130, 0x10, RZ ;  /* 0x00000010827f7819 */ /* 0x000fe200000006ff */
[----:B------:R-:W-:Y:S01]  /*1330*/  FMUL.FTZ R139, R139, UR14 ;  /* 0x0000000e8b8b7c20 */ /* 0x000fe20008410000 */
[----:B------:R-:W-:Y:S01]  /*1340*/  PRMT R128, R128, 0x7632, R128 ;  /* 0x0000763280807816 */ /* 0x000fe20000000080 */
[----:B------:R-:W-:Y:S01]  /*1350*/  FADD.FTZ R146, -R159, R146 ;  /* 0x000000929f927221 */ /* 0x000fe20000010100 */
[----:B------:R-:W-:Y:S01]  /*1360*/  SHF.L.U32 R140, R140, 0x10, RZ ;  /* 0x000000108c8c7819 */ /* 0x000fe200000006ff */
[----:B------:R-:W-:Y:S01]  /*1370*/  FADD.FTZ R118, R118, R125 ;  /* 0x0000007d76767221 */ /* 0x000fe20000010000 */
[----:B------:R-:W-:Y:S01]  /*1380*/  FFMA.FTZ R102, R143, R125, R102 ;  /* 0x0000007d8f667223 */ /* 0x000fe20000010066 */
[----:B------:R-:W-:Y:S01]  /*1390*/  PRMT R129, R129, 0x7632, R129 ;  /* 0x0000763281817816 */ /* 0x000fe20000000081 */
[-C--:B------:R-:W-:Y:S01]  /*13a0*/  FMUL.FTZ R149, R44, R127.reuse ;  /* 0x0000007f2c957220 */ /* 0x080fe20000410000 */
[----:B------:R-:W-:Y:S01]  /*13b0*/  SHF.L.U32 R125, R134, 0x10, RZ ;  /* 0x00000010867d7819 */ /* 0x000fe200000006ff */
[----:B------:R-:W-:Y:S01]  /*13c0*/  FADD.FTZ R120, R120, R127 ;  /* 0x0000007f78787221 */ /* 0x000fe20000010000 */
[----:B------:R-:W-:Y:S01]  /*13d0*/  FFMA.FTZ R104, R139, R127, R104 ;  /* 0x0000007f8b687223 */ /* 0x000fe20000010068 */
[----:B------:R-:W-:Y:S01]  /*13e0*/  SHF.L.U32 R127, R131, 0x10, RZ ;  /* 0x00000010837f7819 */ /* 0x000fe200000006ff */
[----:B------:R-:W-:Y:S01]  /*13f0*/  FMUL.FTZ R146, R146, UR14 ;  /* 0x0000000e92927c20 */ /* 0x000fe20008410000 */
[----:B------:R-:W-:Y:S01]  /*1400*/  SHF.L.U32 R128, R128, 0x10, RZ ;  /* 0x0000001080807819 */ /* 0x000fe200000006ff */
[----:B------:R-:W-:Y:S01]  /*1410*/  FADD.FTZ R150, -R159, R140 ;  /* 0x0000008c9f967221 */ /* 0x000fe20000010100 */
[----:B------:R-:W-:-:S02]  /*1420*/  PRMT R133, R133, 0x7632, R133 ;  /* 0x0000763285857816 */ /* 0x000fc40000000085 */
[----:B------:R-:W-:Y:S01]  /*1430*/  SHF.L.U32 R126, R129, 0x10, RZ ;  /* 0x00000010817e7819 */ /* 0x000fe200000006ff */
[----:B------:R-:W-:Y:S01]  /*1440*/  FADD.FTZ R60, R60, R125 ;  /* 0x0000007d3c3c7221 */ /* 0x000fe20000010000 */
[----:B------:R-:W-:Y:S01]  /*1450*/  PRMT R130, R130, 0x7632, R130 ;  /* 0x0000763282827816 */ /* 0x000fe20000000082 */
[-C--:B------:R-:W-:Y:S01]  /*1460*/  FFMA.FTZ R76, R139, R125.reuse, R76 ;  /* 0x0000007d8b4c7223 */ /* 0x080fe2000001004c */
[----:B------:R-:W-:Y:S01]  /*1470*/  SHF.L.U32 R156, R141, 0x10, RZ ;  /* 0x000000108d9c7819 */ /* 0x000fe200000006ff */
[----:B------:R-:W-:Y:S01]  /*1480*/  FFMA.FTZ R138, R36, R125, R149 ;  /* 0x0000007d248a7223 */ /* 0x000fe20000010095 */
[----:B------:R-:W-:Y:S01]  /*1490*/  PRMT R132, R132, 0x7632, R132 ;  /* 0x0000763284847816 */ /* 0x000fe20000000084 */
[----:B------:R-:W-:Y:S01]  /*14a0*/  FADD.FTZ R141, -R159, R144 ;  /* 0x000000909f8d7221 */ /* 0x000fe20000010100 */
[----:B------:R-:W-:Y:S01]  /*14b0*/  SHF.L.U32 R125, R135, 0x10, RZ ;  /* 0x00000010877d7819 */ /* 0x000fe200000006ff */
[----:B------:R-:W-:Y:S01]  /*14c0*/  FMUL.FTZ R149, R46, R127 ;  /* 0x0000007f2e957220 */ /* 0x000fe20000410000 */
[-C--:B------:R-:W-:Y:S01]  /*14d0*/  FMUL.FTZ R144, R41, R128.reuse ;  /* 0x0000008029907220 */ /* 0x080fe20000410000 */
[----:B------:R-:W-:Y:S01]  /*14e0*/  FADD.FTZ R117, R117, R128 ;  /* 0x0000008075757221 */ /* 0x000fe20000010000 */
[----:B------:R-:W-:Y:S01]  /*14f0*/  FFMA.FTZ R101, R146, R128, R101 ;  /* 0x0000008092657223 */ /* 0x000fe20000010065 */
[----:B------:R-:W-:Y:S01]  /*1500*/  SHF.L.U32 R124, R133, 0x10, RZ ;  /* 0x00000010857c7819 */ /* 0x000fe200000006ff */
[----:B------:R-:W-:Y:S01]  /*1510*/  FMUL.FTZ R150, R150, UR14 ;  /* 0x0000000e96967c20 */ /* 0x000fe20008410000 */
[----:B------:R-:W-:Y:S01]  /*1520*/  FMUL.FTZ R128, R43, R126 ;  /* 0x0000007e2b807220 */ /* 0x000fe20000410000 */
[----:B------:R-:W-:-:S02]  /*1530*/  PRMT R134, R134, 0x7632, R134 ;  /* 0x0000763286867816 */ /* 0x000fc40000000086 */
[----:B------:R-:W-:Y:S01]  /*1540*/  SHF.L.U32 R130, R130, 0x10, RZ ;  /* 0x0000001082827819 */ /* 0x000fe200000006ff */
[----:B------:R-:W-:Y:S01]  /*1550*/  FMUL.FTZ R141, R141, UR14 ;  /* 0x0000000e8d8d7c20 */ /* 0x000fe20008410000 */
[----:B------:R-:W-:Y:S01]  /*1560*/  SHF.L.U32 R132, R132, 0x10, RZ ;  /* 0x0000001084847819 */ /* 0x000fe200000006ff */
[-C--:B------:R-:W-:Y:S01]  /*1570*/  FFMA.FTZ R140, R38, R125.reuse, R149 ;  /* 0x0000007d268c7223 */ /* 0x080fe20000010095 */
[----:B------:R-:W-:Y:S01]  /*1580*/  FADD.FTZ R59, R59, R124 ;  /* 0x0000007c3b3b7221 */ /* 0x000fe20000010000 */
[-C--:B------:R-:W-:Y:S01]  /*1590*/  FFMA.FTZ R75, R150, R124.reuse, R75 ;  /* 0x0000007c964b7223 */ /* 0x080fe2000001004b */
[----:B------:R-:W-:Y:S01]  /*15a0*/  FFMA.FTZ R149, R35, R124, R128 ;  /* 0x0000007c23957223 */ /* 0x000fe20000010080 */
[----:B------:R-:W-:Y:S01]  /*15b0*/  SHF.L.U32 R134, R134, 0x10, RZ ;  /* 0x0000001086867819 */ /* 0x000fe200000006ff */
[----:B------:R-:W-:Y:S01]  /*15c0*/  FMUL.FTZ R124, R45, R130 ;  /* 0x000000822d7c7220 */ /* 0x000fe20000410000 */
[----:B------:R-:W-:Y:S01]  /*15d0*/  FADD.FTZ R62, R62, R125 ;  /* 0x0000007d3e3e7221 */ /* 0x000fe20000010000 */
[----:B------:R-:W-:Y:S01]  /*15e0*/  FFMA.FTZ R78, R141, R125, R78 ;  /* 0x0000007d8d4e7223 */ /* 0x000fe2000001004e */
[----:B------:R-:W-:Y:S01]  /*15f0*/  FFMA.FTZ R144, R33, R132, R144 ;  /* 0x0000008421907223 */ /* 0x000fe20000010090 */
[----:B------:R-:W-:Y:S01]  /*1600*/  FADD.FTZ R161, R161, R142 ;  /* 0x0000008ea1a17221 */ /* 0x000fe20000010000 */
[----:B------:R-:W-:Y:S01]  /*1610*/  FFMA.FTZ R125, R145, R142, R160 ;  /* 0x0000008e917d7223 */ /* 0x000fe200000100a0 */
[----:B------:R-:W-:Y:S01]  /*1620*/  FFMA.FTZ R153, R37, R134, R124 ;  /* 0x0000008625997223 */ /* 0x000fe2000001007c */
[----:B------:R-:W-:Y:S01]  /*1630*/  FADD.FTZ R119, R119, R126 ;  /* 0x0000007e77777221 */ /* 0x000fe20000010000 */
[----:B------:R-:W-:Y:S01]  /*1640*/  FFMA.FTZ R103, R150, R126, R103 ;  /* 0x0000007e96677223 */ /* 0x000fe20000010067 */
[----:B------:R-:W-:Y:S01]  /*1650*/  FADD.FTZ R124, R161, R144 ;  /* 0x00000090a17c7221 */ /* 0x000fe20000010000 */
[----:B------:R-:W-:Y:S01]  /*1660*/  FFMA.FTZ R126, R146, R144, R125 ;  /* 0x00000090927e7223 */ /* 0x000fe2000001007d */
[----:B------:R-:W-:-:S02]  /*1670*/  FADD.FTZ R154, -R159, R154 ;  /* 0x0000009a9f9a7221 */ /* 0x000fc40000010100 */
[----:B------:R-:W-:Y:S01]  /*1680*/  FADD.FTZ R124, R124, R137 ;  /* 0x000000897c7c7221 */ /* 0x000fe20000010000 */
[----:B------:R-:W-:Y:S01]  /*1690*/  FFMA.FTZ R125, R143, R137, R126 ;  /* 0x000000898f7d7223 */ /* 0x000fe2000001007e */
[----:B------:R-:W-:Y:S01]  /*16a0*/  FADD.FTZ R122, R122, R127 ;  /* 0x0000007f7a7a7221 */ /* 0x000fe20000010000 */
[----:B------:R-:W-:Y:S01]  /*16b0*/  FFMA.FTZ R106, R141, R127, R106 ;  /* 0x0000007f8d6a7223 */ /* 0x000fe2000001006a */
[----:B------:R-:W-:Y:S01]  /*16c0*/  FMUL.FTZ R154, R154, UR14 ;  /* 0x0000000e9a9a7c20 */ /* 0x000fe20008410000 */
[----:B------:R-:W-:Y:S01]  /*16d0*/  PRMT R131, R131, 0x7632, R131 ;  /* 0x0000763283837816 */ /* 0x000fe20000000083 */
[----:B------:R-:W-:Y:S01]  /*16e0*/  FADD.FTZ R127, R124, R149 ;  /* 0x000000957c7f7221 */ /* 0x000fe20000010000 */
[----:B------:R-:W-:Y:S01]  /*16f0*/  FFMA.FTZ R124, R150, R149, R125 ;  /* 0x00000095967c7223 */ /* 0x000fe2000001007d */
[----:B------:R-:W-:Y:S01]  /*1700*/  FADD.FTZ R121, R121, R130 ;  /* 0x0000008279797221 */ /* 0x000fe20000010000 */
[----:B------:R-:W-:Y:S01]  /*1710*/  FFMA.FTZ R105, R154, R130, R105 ;  /* 0x000000829a697223 */ /* 0x000fe20000010069 */
[----:B------:R-:W-:Y:S01]  /*1720*/  PRMT R135, R135, 0x7632, R135 ;  /* 0x0000763287877816 */ /* 0x000fe20000000087 */
[----:B------:R-:W-:Y:S01]  /*1730*/  FADD.FTZ R126, R127, R138 ;  /* 0x0000008a7f7e7221 */ /* 0x000fe20000010000 */
[----:B------:R-:W-:Y:S01]  /*1740*/  SHF.L.U32 R130, R131, 0x10, RZ ;  /* 0x0000001083827819 */ /* 0x000fe200000006ff */
[----:B------:R-:W-:Y:S01]  /*1750*/  FFMA.FTZ R125, R139, R138, R124 ;  /* 0x0000008a8b7d7223 */ /* 0x000fe2000001007c */
[----:B------:R-:W-:Y:S01]  /*1760*/  FADD.FTZ R57, R57, R132 ;  /* 0x0000008439397221 */ /* 0x000fe20000010000 */
[----:B------:R-:W-:Y:S01]  /*1770*/  FFMA.FTZ R73, R146, R132, R73 ;  /* 0x0000008492497223 */ /* 0x000fe20000010049 */
[----:B------:R-:W-:Y:S01]  /*1780*/  SHF.L.U32 R128, R135, 0x10, RZ ;  /* 0x0000001087807819 */ /* 0x000fe200000006ff */
[----:B------:R-:W-:Y:S01]  /*1790*/  FADD.FTZ R156, -R159, R156 ;  /* 0x0000009c9f9c7221 */ /* 0x000fe20000010100 */
[----:B------:R-:W-:Y:S01]  /*17a0*/  FMUL.FTZ R132, R47, R130 ;  /* 0x000000822f847220 */ /* 0x000fe20000410000 */
[----:B------:R-:W-:Y:S01]  /*17b0*/  FADD.FTZ R127, R126, R153 ;  /* 0x000000997e7f7221 */ /* 0x000fe20000010000 */
[----:B------:R-:W-:Y:S01]  /*17c0*/  FFMA.FTZ R124, R154, R153, R125 ;  /* 0x000000999a7c7223 */ /* 0x000fe2000001007d */
[----:B------:R-:W-:Y:S01]  /*17d0*/  FMUL.FTZ R156, R156, UR14 ;  /* 0x0000000e9c9c7c20 */ /* 0x000fe20008410000 */
        /* <DEDUP_REMOVED lines=11> */
.L_x_476:
[----:B------:R-:W-:Y:S05]  /*1890*/  BSYNC.RECONVERGENT B0 ;  /* 0x0000000000007941 */ /* 0x000fea0003800200 */
.L_x_475:
        /* <DEDUP_REMOVED lines=32> */
.L_x_478:
[----:B------:R-:W-:Y:S05]  /*1aa0*/  BSYNC.RECONVERGENT B0 ;  /* 0x0000000000007941 */ /* 0x000fea0003800200 */
.L_x_477:
        /* <DEDUP_REMOVED lines=47> */
[--C-:B------:R-:W-:Y:S01]  /*1da0*/  FFMA.FTZ R129, R5, UR15, R130.reuse ;  /* 0x0000000f05817c23 */ /* 0x100fe20008010082 */
[--C-:B------:R-:W-:Y:S01]  /*1db0*/  FFMA.FTZ R134, R158, UR15, R130.reuse ;  /* 0x0000000f9e867c23 */ /* 0x100fe20008010082 */
[----:B------:R-:W-:Y:S01]  /*1dc0*/  FMUL.FTZ R124, R125, UR14 ;  /* 0x0000000e7d7c7c20 */ /* 0x000fe20008410000 */
[----:B------:R-:W-:Y:S01]  /*1dd0*/  FMUL.FTZ R125, R126, UR14 ;  /* 0x0000000e7e7d7c20 */ /* 0x000fe20008410000 */
[----:B------:R-:W-:Y:S01]  /*1de0*/  FFMA.FTZ R126, R148, UR15, R130 ;  /* 0x0000000f947e7c23 */ /* 0x000fe20008010082 */
[----:B------:R-:W-:Y:S01]  /*1df0*/  FADD.FTZ R127, R2, -R127 ;  /* 0x8000007f027f7221 */ /* 0x000fe20000010000 */
[----:B------:R-:W-:Y:S01]  /*1e00*/  FADD.FTZ R128, R151, -R128 ;  /* 0x8000008097807221 */ /* 0x000fe20000010000 */
[----:B------:R-:W-:Y:S01]  /*1e10*/  FADD.FTZ R129, R0, -R129 ;  /* 0x8000008100817221 */ /* 0x000fe20000010000 */
[----:B------:R-:W-:Y:S01]  /*1e20*/  F2FP.BF16.F32.PACK_AB R124, R125, R124 ;  /* 0x0000007c7d7c723e */ /* 0x000fe200000010ff */
[----:B------:R-:W-:Y:S01]  /*1e30*/  FFMA.FTZ R125, R9, UR15, R130 ;  /* 0x0000000f097d7c23 */ /* 0x000fe20008010082 */
[----:B------:R-:W-:Y:S01]  /*1e40*/  FADD.FTZ R126, R147, -R126 ;  /* 0x8000007e937e7221 */ /* 0x000fe20000010000 */
[----:B------:R-:W-:Y:S01]  /*1e50*/  FADD.FTZ R134, R157, -R134 ;  /* 0x800000869d867221 */ /* 0x000fe20000010000 */
[----:B------:R-:W-:Y:S01]  /*1e60*/  FMUL.FTZ R127, R127, UR14 ;  /* 0x0000000e7f7f7c20 */ /* 0x000fe20008410000 */
[----:B------:R-:W-:Y:S01]  /*1e70*/  FADD.FTZ R125, R4, -R125 ;  /* 0x8000007d047d7221 */ /* 0x000fe20000010000 */
[----:B------:R-:W-:Y:S01]  /*1e80*/  FMUL.FTZ R126, R126, UR14 ;  /* 0x0000000e7e7e7c20 */ /* 0x000fe20008410000 */
[----:B------:R-:W-:Y:S01]  /*1e90*/  FMUL.FTZ R128, R128, UR14 ;  /* 0x0000000e80807c20 */ /* 0x000fe20008410000 */
[----:B------:R-:W-:Y:S01]  /*1ea0*/  FMUL.FTZ R129, R129, UR14 ;  /* 0x0000000e81817c20 */ /* 0x000fe20008410000 */
[----:B------:R-:W-:Y:S01]  /*1eb0*/  FMUL.FTZ R125, R125, UR14 ;  /* 0x0000000e7d7d7c20 */ /* 0x000fe20008410000 */
[----:B------:R-:W-:-:S04]  /*1ec0*/  FMUL.FTZ R134, R134, UR14 ;  /* 0x0000000e86867c20 */ /* 0x000fc80008410000 */
[----:B------:R-:W-:Y:S02]  /*1ed0*/  F2FP.BF16.F32.PACK_AB R125, R126, R125 ;  /* 0x0000007d7e7d723e */ /* 0x000fe400000010ff */
[----:B------:R-:W-:Y:S02]  /*1ee0*/  F2FP.BF16.F32.PACK_AB R126, R128, R127 ;  /* 0x0000007f807e723e */ /* 0x000fe400000010ff */
[----:B------:R-:W-:Y:S01]  /*1ef0*/  F2FP.BF16.F32.PACK_AB R127, R134, R129 ;  /* 0x00000081867f723e */ /* 0x000fe200000010ff */
[----:B------:R-:W-:Y:S06]  /*1f00*/  BRA `(.L_x_484) ;  /* 0x0000001000b87947 */ /* 0x000fec0003800000 */
.L_x_483:
[--C-:B------:R-:W-:Y:S01]  /*1f10*/  FFMA.FTZ R89, R5, UR15, R130.reuse ;  /* 0x0000000f05597c23 */ /* 0x100fe20008010082 */
[--C-:B------:R-:W-:Y:S01]  /*1f20*/  FFMA.FTZ R88, R158, UR15, R130.reuse ;  /* 0x0000000f9e587c23 */ /* 0x100fe20008010082 */
[--C-:B------:R-:W-:Y:S01]  /*1f30*/  FFMA.FTZ R125, R7, UR15, R130.reuse ;  /* 0x0000000f077d7c23 */ /* 0x100fe20008010082 */
[----:B------:R-:W-:Y:S01]  /*1f40*/  FFMA.FTZ R124, R152, UR15, R130 ;  /* 0x0000000f987c7c23 */ /* 0x000fe20008010082 */
[----:B------:R-:W-:Y:S01]  /*1f50*/  FADD.FTZ R89, R0, -R89 ;  /* 0x8000005900597221 */ /* 0x000fe20000010000 */
[----:B------:R-:W-:Y:S01]  /*1f60*/  FADD.FTZ R88, R157, -R88 ;  /* 0x800000589d587221 */ /* 0x000fe20000010000 */
[--C-:B------:R-:W-:Y:S01]  /*1f70*/  FFMA.FTZ R91, R9, UR15, R130.reuse ;  /* 0x0000000f095b7c23 */ /* 0x100fe20008010082 */
[----:B------:R-:W-:Y:S01]  /*1f80*/  FADD.FTZ R125, R2, -R125 ;  /* 0x8000007d027d7221 */ /* 0x000fe20000010000 */
[----:B------:R-:W-:Y:S01]  /*1f90*/  FMUL.FTZ R127, R89, UR14 ;  /* 0x0000000e597f7c20 */ /* 0x000fe20008410000 */
[----:B------:R-:W-:Y:S01]  /*1fa0*/  FMUL.FTZ R90, R88, UR14 ;  /* 0x0000000e585a7c20 */ /* 0x000fe20008410000 */
[--C-:B------:R-:W-:Y:S01]  /*1fb0*/  FFMA.FTZ R89, R3, UR15, R130.reuse ;  /* 0x0000000f03597c23 */ /* 0x100fe20008010082 */
[----:B------:R-:W-:Y:S01]  /*1fc0*/  FFMA.FTZ R88, R136, UR15, R130 ;  /* 0x0000000f88587c23 */ /* 0x000fe20008010082 */
        /* <DEDUP_REMOVED lines=12> */
[----:B------:R-:W-:Y:S01]  /*2090*/  FMUL.FTZ R88, R88, UR14 ;  /* 0x0000000e58587c20 */ /* 0x000fe20008410000 */
[----:B------:R-:W-:-:S03]  /*20a0*/  F2FP.BF16.F32.PACK_AB R126, R124, R125 ;  /* 0x0000007d7c7e723e */ /* 0x000fc600000010ff */
[----:B------:R-:W-:Y:S02]  /*20b0*/  F2FP.BF16.F32.PACK_AB R125, R90, R91 ;  /* 0x0000005b5a7d723e */ /* 0x000fe400000010ff */
[----:B------:R-:W-:Y:S02]  /*20c0*/  F2FP.BF16.F32.PACK_AB R124, R88, R89 ;  /* 0x00000059587c723e */ /* 0x000fe400000010ff */
[----:B------:R-:W-:Y:S02]  /*20d0*/  MOV R91, R127 ;  /* 0x0000007f005b7202 */ /* 0x000fe40000000f00 */
[----:B------:R-:W-:Y:S02]  /*20e0*/  MOV R90, R126 ;  /* 0x0000007e005a7202 */ /* 0x000fe40000000f00 */
[----:B------:R-:W-:Y:S02]  /*20f0*/  MOV R89, R125 ;  /* 0x0000007d00597202 */ /* 0x000fe40000000f00 */
[----:B------:R-:W-:Y:S01]  /*2100*/  MOV R88, R124 ;  /* 0x0000007c00587202 */ /* 0x000fe20000000f00 */
[----:B------:R-:W-:Y:S06]  /*2110*/  BRA `(.L_x_484) ;  /* 0x0000001000347947 */ /* 0x000fec0003800000 */
.L_x_482:
        /* <DEDUP_REMOVED lines=38> */
.L_x_485:
        /* <DEDUP_REMOVED lines=37> */
.L_x_481:
        /* <DEDUP_REMOVED lines=12> */
[----:B------:R-:W-:Y:S01]  /*2690*/  PRMT R125, R115, 0x7632, R125 ;  /* 0x00007632737d7816 */ /* 0x000fe2000000007d */
[----:B------:R-:W-:Y:S01]  /*26a0*/  FFMA.FTZ R131, R5, UR15, R130 ;  /* 0x0000000f05837c23 */ /* 0x000fe20008010082 */
[--C-:B------:R-:W-:Y:S01]  /*26b0*/  FADD.FTZ R128, R157, -R124.reuse ;  /* 0x8000007c9d807221 */ /* 0x100fe20000010000 */
[----:B------:R-:W-:Y:S01]  /*26c0*/  PRMT R124, R114, 0x7632, R124 ;  /* 0x00007632727c7816 */ /* 0x000fe2000000007c */
[----:B------:R-:W-:Y:S01]  /*26d0*/  FADD.FTZ R129, R151, -R126 ;  /* 0x8000007e97817221 */ /* 0x000fe20000010000 */
[----:B------:R-:W-:Y:S01]  /*26e0*/  SHF.L.U32 R125, R125, 0x10, RZ ;  /* 0x000000107d7d7819 */ /* 0x000fe200000006ff */
[----:B------:R-:W-:Y:S01]  /*26f0*/  FADD.FTZ R160, R0, -R131 ;  /* 0x8000008300a07221 */ /* 0x000fe20000010000 */
[----:B------:R-:W-:Y:S01]  /*2700*/  SHF.L.U32 R124, R124, 0x10, RZ ;  /* 0x000000107c7c7819 */ /* 0x000fe200000006ff */
[----:B------:R-:W-:-:S02]  /*2710*/  FFMA.FTZ R133, R9, UR15, R130 ;  /* 0x0000000f09857c23 */ /* 0x000fc40008010082 */
[--C-:B------:R-:W-:Y:S01]  /*2720*/  FFMA.FTZ R127, R128, UR14, R125.reuse ;  /* 0x0000000e807f7c23 */ /* 0x100fe2000801007d */
[----:B------:R-:W-:Y:S01]  /*2730*/  FFMA.FTZ R128, R136, UR15, R130 ;  /* 0x0000000f88807c23 */ /* 0x000fe20008010082 */
[----:B------:R-:W-:Y:S01]  /*2740*/  FFMA.FTZ R126, R129, UR14, R124 ;  /* 0x0000000e817e7c23 */ /* 0x000fe2000801007c */
[----:B------:R-:W-:Y:S01]  /*2750*/  FFMA.FTZ R124, R148, UR15, R130 ;  /* 0x0000000f947c7c23 */ /* 0x000fe20008010082 */
[----:B------:R-:W-:Y:S01]  /*2760*/  PRMT R125, R113, 0x7632, R125 ;  /* 0x00007632717d7816 */ /* 0x000fe2000000007d */
[----:B------:R-:W-:Y:S01]  /*2770*/  FADD.FTZ R129, R11, -R128 ;  /* 0x800000800b817221 */ /* 0x000fe20000010000 */
[----:B------:R-:W-:Y:S01]  /*2780*/  SHF.L.U32 R128, R114, 0x10, RZ ;  /* 0x0000001072807819 */ /* 0x000fe200000006ff */
[--C-:B------:R-:W-:Y:S01]  /*2790*/  FADD.FTZ R134, R147, -R124.reuse ;  /* 0x8000007c93867221 */ /* 0x100fe20000010000 */
[----:B------:R-:W-:Y:S02]  /*27a0*/  PRMT R124, R112, 0x7632, R124 ;  /* 0x00007632707c7816 */ /* 0x000fe4000000007c */
[----:B------:R-:W-:-:S02]  /*27b0*/  SHF.L.U32 R125, R125, 0x10, RZ ;  /* 0x000000107d7d7819 */ /* 0x000fc400000006ff */
[----:B------:R-:W-:-:S03]  /*27c0*/  SHF.L.U32 R124, R124, 0x10, RZ ;  /* 0x000000107c7c7819 */ /* 0x000fc600000006ff */
[----:B------:R-:W-:Y:S01]  /*27d0*/  FFMA.FTZ R125, R134, UR14, R125 ;  /* 0x0000000e867d7c23 */ /* 0x000fe2000801007d */
[----:B------:R-:W-:Y:S01]  /*27e0*/  FADD.FTZ R134, R4, -R133 ;  /* 0x8000008504867221 */ /* 0x000fe20000010000 */
[----:B------:R-:W-:Y:S01]  /*27f0*/  FFMA.FTZ R124, R129, UR14, R124 ;  /* 0x0000000e817c7c23 */ /* 0x000fe2000801007c */
[----:B------:R-:W-:-:S04]  /*2800*/  FFMA.FTZ R129, R7, UR15, R130 ;  /* 0x0000000f07817c23 */ /* 0x000fc80008010082 */
[----:B------:R-:W-:Y:S01]  /*2810*/  FADD.FTZ R131, R2, -R129 ;  /* 0x8000008102837221 */ /* 0x000fe20000010000 */
[----:B------:R-:W-:-:S03]  /*2820*/  SHF.L.U32 R129, R115, 0x10, RZ ;  /* 0x0000001073817819 */ /* 0x000fc600000006ff */
[----:B------:R-:W-:Y:S01]  /*2830*/  FFMA.FTZ R131, R131, UR14, R128 ;  /* 0x0000000e83837c23 */ /* 0x000fe20008010080 */
[----:B------:R-:W-:Y:S01]  /*2840*/  SHF.L.U32 R128, R112, 0x10, RZ ;  /* 0x0000001070807819 */ /* 0x000fe200000006ff */
[----:B------:R-:W-:Y:S01]  /*2850*/  FFMA.FTZ R160, R160, UR14, R129 ;  /* 0x0000000ea0a07c23 */ /* 0x000fe20008010081 */
[----:B------:R-:W-:Y:S02]  /*2860*/  FFMA.FTZ R129, R3, UR15, R130 ;  /* 0x0000000f03817c23 */ /* 0x000fe40008010082 */
[----:B------:R-:W-:Y:S02]  /*2870*/  F2FP.BF16.F32.PACK_AB R126, R126, R131 ;  /* 0x000000837e7e723e */ /* 0x000fe400000010ff */
[----:B------:R-:W-:Y:S01]  /*2880*/  FADD.FTZ R133, R6, -R129 ;  /* 0x8000008106857221 */ /* 0x000fe20000010000 */
[----:B------:R-:W-:Y:S02]  /*2890*/  SHF.L.U32 R129, R113, 0x10, RZ ;  /* 0x0000001071817819 */ /* 0x000fe400000006ff */
[----:B------:R-:W-:-:S03]  /*28a0*/  F2FP.BF16.F32.PACK_AB R127, R127, R160 ;  /* 0x000000a07f7f723e */ /* 0x000fc600000010ff */
[----:B------:R-:W-:Y:S01]  /*28b0*/  FFMA.FTZ R134, R134, UR14, R129 ;  /* 0x0000000e86867c23 */ /* 0x000fe20008010081 */
[----:B------:R-:W-:-:S04]  /*28c0*/  FFMA.FTZ R129, R133, UR14, R128 ;  /* 0x0000000e85817c23 */ /* 0x000fc80008010080 */
[----:B------:R-:W-:Y:S02]  /*28d0*/  F2FP.BF16.F32.PACK_AB R125, R125, R134 ;  /* 0x000000867d7d723e */ /* 0x000fe400000010ff */
[----:B------:R-:W-:Y:S01]  /*28e0*/  F2FP.BF16.F32.PACK_AB R124, R124, R129 ;  /* 0x000000817c7c723e */ /* 0x000fe200000010ff */
[----:B------:R-:W-:Y:S06]  /*28f0*/  BRA `(.L_x_484) ;  /* 0x00000008003c7947 */ /* 0x000fec0003800000 */
.L_x_487:
        /* <DEDUP_REMOVED lines=8> */
[----:B------:R-:W-:Y:S01]  /*2980*/  PRMT R91, R115, 0x7632, R91 ;  /* 0x00007632735b7816 */ /* 0x000fe2000000005b */
[----:B------:R-:W-:Y:S02]  /*2990*/  FFMA.FTZ R126, R158, UR15, R130 ;  /* 0x0000000f9e7e7c23 */ /* 0x000fe40008010082 */
[--C-:B------:R-:W-:Y:S01]  /*29a0*/  FFMA.FTZ R125, R125, UR14, R88.reuse ;  /* 0x0000000e7d7d7c23 */ /* 0x100fe20008010058 */
[----:B------:R-:W-:Y:S01]  /*29b0*/  FFMA.FTZ R124, R90, UR14, R89 ;  /* 0x0000000e5a7c7c23 */ /* 0x000fe20008010059 */
[----:B------:R-:W-:Y:S01]  /*29c0*/  PRMT R88, R114, 0x7632, R88 ;  /* 0x0000763272587816 */ /* 0x000fe20000000058 */
[----:B------:R-:W-:Y:S01]  /*29d0*/  FFMA.FTZ R90, R152, UR15, R130 ;  /* 0x0000000f985a7c23 */ /* 0x000fe20008010082 */
[----:B------:R-:W-:-:S02]  /*29e0*/  SHF.L.U32 R91, R91, 0x10, RZ ;  /* 0x000000105b5b7819 */ /* 0x000fc400000006ff */
[----:B------:R-:W-:Y:S01]  /*29f0*/  SHF.L.U32 R89, R88, 0x10, RZ ;  /* 0x0000001058597819 */ /* 0x000fe200000006ff */
[----:B------:R-:W-:Y:S01]  /*2a00*/  FADD.FTZ R90, R151, -R90 ;  /* 0x8000005a975a7221 */ /* 0x000fe20000010000 */
[----:B------:R-:W-:-:S03]  /*2a10*/  FADD.FTZ R88, R157, -R126 ;  /* 0x8000007e9d587221 */ /* 0x000fc60000010000 */
[----:B------:R-:W-:Y:S01]  /*2a20*/  FFMA.FTZ R126, R90, UR14, R89 ;  /* 0x0000000e5a7e7c23 */ /* 0x000fe20008010059 */
[----:B------:R-:W-:Y:S01]  /*2a30*/  FFMA.FTZ R128, R88, UR14, R91 ;  /* 0x0000000e58807c23 */ /* 0x000fe2000801005b */
[--C-:B------:R-:W-:Y:S01]  /*2a40*/  FFMA.FTZ R89, R7, UR15, R130.reuse ;  /* 0x0000000f07597c23 */ /* 0x100fe20008010082 */
[----:B------:R-:W-:Y:S01]  /*2a50*/  FFMA.FTZ R91, R5, UR15, R130 ;  /* 0x0000000f055b7c23 */ /* 0x000fe20008010082 */
[----:B------:R-:W-:Y:S02]  /*2a60*/  SHF.L.U32 R88, R114, 0x10, RZ ;  /* 0x0000001072587819 */ /* 0x000fe400000006ff */
        /* <DEDUP_REMOVED lines=10> */
[----:B------:R-:W-:Y:S01]  /*2b10*/  FADD.FTZ R91, R4, -R91 ;  /* 0x8000005b045b7221 */ /* 0x000fe20000010000 */
[----:B------:R-:W-:Y:S02]  /*2b20*/  F2FP.BF16.F32.PACK_AB R127, R128, R127 ;  /* 0x0000007f807f723e */ /* 0x000fe400000010ff */
[----:B------:R-:W-:Y:S01]  /*2b30*/  FFMA.FTZ R89, R89, UR14, R88 ;  /* 0x0000000e59597c23 */ /* 0x000fe20008010058 */
[----:B------:R-:W-:Y:S01]  /*2b40*/  FFMA.FTZ R90, R91, UR14, R90 ;  /* 0x0000000e5b5a7c23 */ /* 0x000fe2000801005a */
[----:B------:R-:W-:-:S02]  /*2b50*/  F2FP.BF16.F32.PACK_AB R126, R126, R129 ;  /* 0x000000817e7e723e */ /* 0x000fc400000010ff */
[----:B------:R-:W-:Y:S02]  /*2b60*/  MOV R91, R127 ;  /* 0x0000007f005b7202 */ /* 0x000fe40000000f00 */
[----:B------:R-:W-:Y:S02]  /*2b70*/  F2FP.BF16.F32.PACK_AB R125, R125, R90 ;  /* 0x0000005a7d7d723e */ /* 0x000fe400000010ff */
[----:B------:R-:W-:Y:S02]  /*2b80*/  F2FP.BF16.F32.PACK_AB R124, R124, R89 ;  /* 0x000000597c7c723e */ /* 0x000fe400000010ff */
[----:B------:R-:W-:Y:S02]  /*2b90*/  MOV R90, R126 ;  /* 0x0000007e005a7202 */ /* 0x000fe40000000f00 */
[----:B------:R-:W-:Y:S02]  /*2ba0*/  MOV R89, R125 ;  /* 0x0000007d00597202 */ /* 0x000fe40000000f00 */
[----:B------:R-:W-:Y:S01]  /*2bb0*/  MOV R88, R124 ;  /* 0x0000007c00587202 */ /* 0x000fe20000000f00 */
[----:B------:R-:W-:Y:S06]  /*2bc0*/  BRA `(.L_x_484) ;  /* 0x0000000400887947 */ /* 0x000fec0003800000 */
.L_x_486:
[----:B------:R-:W-:Y:S01]  /*2bd0*/  UMOV UR7, UR12 ;  /* 0x0000000c00077c82 */ /* 0x000fe20008000000 */
[----:B------:R-:W-:Y:S01]  /*2be0*/  UMOV UR8, UR13 ;  /* 0x0000000d00087c82 */ /* 0x000fe20008000000 */
[----:B------:R-:W-:-:S04]  /*2bf0*/  UISETP.NE.U32.AND UP0, UPT, UR7, URZ, UPT ;  /* 0x000000ff0700728c */ /* 0x000fc8000bf05070 */
[----:B------:R-:W-:-:S09]  /*2c00*/  UISETP.NE.AND.EX UP0, UPT, UR8, URZ, UPT, UP0 ;  /* 0x000000ff0800728c */ /* 0x000fd2000bf05300 */
[----:B------:R-:W-:Y:S05]  /*2c10*/  BRA.U UP0, `(.L_x_488) ;  /* 0x0000000100b47547 */ /* 0x000fea000b800000 */
        /* <DEDUP_REMOVED lines=45> */
.L_x_488:
[--C-:B------:R-:W-:Y:S01]  /*2ef0*/  FFMA.FTZ R89, R3, UR15, R130.reuse ;  /* 0x0000000f03597c23 */ /* 0x100fe20008010082 */
[----:B------:R-:W-:Y:S01]  /*2f00*/  SHF.L.U32 R124, R112, 0x10, RZ ;  /* 0x00000010707c7819 */ /* 0x000fe200000006ff */
[----:B------:R-:W-:Y:S01]  /*2f10*/  FFMA.FTZ R90, R148, UR15, R130 ;  /* 0x0000000f945a7c23 */ /* 0x000fe20008010082 */
[----:B------:R-:W-:Y:S01]  /*2f20*/  PRMT R88, R113, 0x7632, R88 ;  /* 0x0000763271587816 */ /* 0x000fe20000000058 */
[----:B------:R-:W-:Y:S01]  /*2f30*/  FADD.FTZ R89, R6, -R89 ;  /* 0x8000005906597221 */ /* 0x000fe20000010000 */
[----:B------:R-:W-:Y:S01]  /*2f40*/  PRMT R109, R115, 0x7632, R109 ;  /* 0x00007632736d7816 */ /* 0x000fe2000000006d */
[--C-:B------:R-:W-:Y:S01]  /*2f50*/  FFMA.FTZ R91, R5, UR15, R130.reuse ;  /* 0x0000000f055b7c23 */ /* 0x100fe20008010082 */
[----:B------:R-:W-:Y:S01]  /*2f60*/  FFMA.FTZ R126, R158, UR15, R130 ;  /* 0x0000000f9e7e7c23 */ /* 0x000fe20008010082 */
[----:B------:R-:W-:Y:S01]  /*2f70*/  FFMA.FTZ R124, R89, UR14, R124 ;  /* 0x0000000e597c7c23 */ /* 0x000fe2000801007c */
        /* <DEDUP_REMOVED lines=10> */
[----:B------:R-:W-:Y:S01]  /*3020*/  PRMT R88, R112, 0x7632, R88 ;  /* 0x0000763270587816 */ /* 0x000fe20000000058 */
[----:B------:R-:W-:Y:S01]  /*3030*/  FFMA.FTZ R125, R90, UR14, R125 ;  /* 0x0000000e5a7d7c23 */ /* 0x000fe2000801007d */
[----:B------:R-:W-:Y:S01]  /*3040*/  FFMA.FTZ R110, R91, UR14, R110 ;  /* 0x0000000e5b6e7c23 */ /* 0x000fe2000801006e */
[----:B------:R-:W-:Y:S01]  /*3050*/  FFMA.FTZ R127, R126, UR14, R109 ;  /* 0x0000000e7e7f7c23 */ /* 0x000fe2000801006d */
[--C-:B------:R-:W-:Y:S01]  /*3060*/  FFMA.FTZ R91, R9, UR15, R130.reuse ;  /* 0x0000000f095b7c23 */ /* 0x100fe20008010082 */
[--C-:B------:R-:W-:Y:S01]  /*3070*/  FFMA.FTZ R109, R7, UR15, R130.reuse ;  /* 0x0000000f076d7c23 */ /* 0x100fe20008010082 */
[----:B------:R-:W-:Y:S01]  /*3080*/  FFMA.FTZ R90, R136, UR15, R130 ;  /* 0x0000000f885a7c23 */ /* 0x000fe20008010082 */
[----:B------:R-:W-:Y:S01]  /*3090*/  FFMA.FTZ R111, R108, UR14, R89 ;  /* 0x0000000e6c6f7c23 */ /* 0x000fe20008010059 */
[----:B------:R-:W-:Y:S01]  /*30a0*/  SHF.L.U32 R89, R88, 0x10, RZ ;  /* 0x0000001058597819 */ /* 0x000fe200000006ff */
[----:B------:R-:W-:Y:S01]  /*30b0*/  FADD.FTZ R91, R4, -R91 ;  /* 0x8000005b045b7221 */ /* 0x000fe20000010000 */
[----:B------:R-:W-:Y:S01]  /*30c0*/  SHF.L.U32 R108, R114, 0x10, RZ ;  /* 0x00000010726c7819 */ /* 0x000fe200000006ff */
[----:B------:R-:W-:Y:S01]  /*30d0*/  FADD.FTZ R109, R2, -R109 ;  /* 0x8000006d026d7221 */ /* 0x000fe20000010000 */
[----:B------:R-:W-:Y:S01]  /*30e0*/  SHF.L.U32 R88, R113, 0x10, RZ ;  /* 0x0000001071587819 */ /* 0x000fe200000006ff */
[----:B------:R-:W-:Y:S01]  /*30f0*/  FADD.FTZ R90, R11, -R90 ;  /* 0x8000005a0b5a7221 */ /* 0x000fe20000010000 */
[----:B------:R-:W-:Y:S01]  /*3100*/  F2FP.BF16.F32.PACK_AB R127, R127, R110 ;  /* 0x0000006e7f7f723e */ /* 0x000fe200000010ff */
[----:B------:R-:W-:-:S02]  /*3110*/  FFMA.FTZ R108, R109, UR14, R108 ;  /* 0x0000000e6d6c7c23 */ /* 0x000fc4000801006c */
[----:B------:R-:W-:Y:S01]  /*3120*/  FFMA.FTZ R88, R91, UR14, R88 ;  /* 0x0000000e5b587c23 */ /* 0x000fe20008010058 */
[----:B------:R-:W-:Y:S01]  /*3130*/  FFMA.FTZ R89, R90, UR14, R89 ;  /* 0x0000000e5a597c23 */ /* 0x000fe20008010059 */
[----:B------:R-:W-:Y:S02]  /*3140*/  MOV R91, R127 ;  /* 0x0000007f005b7202 */ /* 0x000fe40000000f00 */
        /* <DEDUP_REMOVED lines=9> */
[----:B------:R-:W-:-:S07]  /*31e0*/  MOV R108, R124 ;  /* 0x0000007c006c7202 */ /* 0x000fce0000000f00 */
.L_x_484:
        /* <DEDUP_REMOVED lines=14> */
.L_x_480:
[----:B------:R-:W-:Y:S05]  /*32d0*/  BSYNC.RECONVERGENT B0 ;  /* 0x0000000000007941 */ /* 0x000fea0003800200 */
.L_x_479:
        /* <DEDUP_REMOVED lines=14> */
[----:B------:R-:W-:Y:S01]  /*33c0*/  SHF.L.U32 R124, R12, 0x10, RZ ;  /* 0x000000100c7c7819 */ /* 0x000fe200000006ff */
[--C-:B------:R-:W-:Y:S01]  /*33d0*/  FFMA.FTZ R90, R154, UR15, R130.reuse ;  /* 0x0000000f9a5a7c23 */ /* 0x100fe20008010082 */
[----:B------:R-:W-:Y:S01]  /*33e0*/  FFMA.FTZ R88, R143, UR15, R130 ;  /* 0x0000000f8f587c23 */ /* 0x000fe20008010082 */
[----:B------:R-:W-:Y:S01]  /*33f0*/  FADD.FTZ R89, R142, -R89 ;  /* 0x800000598e597221 */ /* 0x000fe20000010000 */
[----:B------:R-:W-:Y:S01]  /*3400*/  PRMT R108, R15, 0x7632, R108 ;  /* 0x000076320f6c7816 */ /* 0x000fe2000000006c */
[----:B------:R-:W-:Y:S01]  /*3410*/  FFMA.FTZ R126, R156, UR15, R130 ;  /* 0x0000000f9c7e7c23 */ /* 0x000fe20008010082 */
[----:B------:R-:W-:Y:S01]  /*3420*/  SHF.L.U32 R125, R13, 0x10, RZ ;  /* 0x000000100d7d7819 */ /* 0x000fe200000006ff */
[----:B------:R-:W-:Y:S01]  /*3430*/  FFMA.FTZ R124, R89, UR14, R124 ;  /* 0x0000000e597c7c23 */ /* 0x000fe2000801007c */
[----:B------:R-:W-:Y:S01]  /*3440*/  PRMT R89, R14, 0x7632, R89 ;  /* 0x000076320e597816 */ /* 0x000fe20000000059 */
        /* <DEDUP_REMOVED lines=10> */
[----:B------:R-:W-:Y:S01]  /*34f0*/  PRMT R90, R13, 0x7632, R90 ;  /* 0x000076320d5a7816 */ /* 0x000fe2000000005a */
[----:B------:R-:W-:Y:S01]  /*3500*/  FFMA.FTZ R127, R126, UR14, R109 ;  /* 0x0000000e7e7f7c23 */ /* 0x000fe2000801006d */
[----:B------:R-:W-:Y:S01]  /*3510*/  PRMT R88, R12, 0x7632, R88 ;  /* 0x000076320c587816 */ /* 0x000fe20000000058 */
        /* <DEDUP_REMOVED lines=10> */
[----:B------:R-:W-:Y:S01]  /*35c0*/  FFMA.FTZ R108, R108, UR14, R91 ;  /* 0x0000000e6c6c7c23 */ /* 0x000fe2000801005b */
[----:B------:R-:W-:-:S02]  /*35d0*/  F2FP.BF16.F32.PACK_AB R127, R127, R110 ;  /* 0x0000006e7f7f723e */ /* 0x000fc400000010ff */
[----:B------:R-:W-:Y:S01]  /*35e0*/  FFMA.FTZ R90, R109, UR14, R90 ;  /* 0x0000000e6d5a7c23 */ /* 0x000fe2000801005a */
[----:B------:R-:W-:Y:S01]  /*35f0*/  FFMA.FTZ R89, R89, UR14, R88 ;  /* 0x0000000e59597c23 */ /* 0x000fe20008010058 */
[----:B------:R-:W-:Y:S02]  /*3600*/  F2FP.BF16.F32.PACK_AB R125, R108, R125 ;  /* 0x0000007d6c7d723e */ /* 0x000fe400000010ff */
[----:B------:R-:W-:Y:S02]  /*3610*/  MOV R91, R127 ;  /* 0x0000007f005b7202 */ /* 0x000fe40000000f00 */
        /* <DEDUP_REMOVED lines=10> */
.L_x_493:
[----:B0-----:R-:W-:Y:S01]  /*36c0*/  PRMT R108, R12, 0x7632, R108 ;  /* 0x000076320c6c7816 */ /* 0x001fe2000000006c */
[--C-:B------:R-:W-:Y:S01]  /*36d0*/  FFMA.FTZ R109, R146, UR15, R130.reuse ;  /* 0x0000000f926d7c23 */ /* 0x100fe20008010082 */
[----:B------:R-:W-:Y:S01]  /*36e0*/  FFMA.FTZ R124, R150, UR15, R130 ;  /* 0x0000000f967c7c23 */ /* 0x000fe20008010082 */
[----:B------:R-:W-:Y:S01]  /*36f0*/  PRMT R110, R13, 0x7632, R110 ;  /* 0x000076320d6e7816 */ /* 0x000fe2000000006e */
[----:B------:R-:W-:Y:S01]  /*3700*/  FFMA.FTZ R126, R154, UR15, R130 ;  /* 0x0000000f9a7e7c23 */ /* 0x000fe20008010082 */
[----:B------:R-:W-:Y:S01]  /*3710*/  SHF.L.U32 R108, R108, 0x10, RZ ;  /* 0x000000106c6c7819 */ /* 0x000fe200000006ff */
[----:B------:R-:W-:Y:S01]  /*3720*/  FADD.FTZ R109, R144, -R109 ;  /* 0x8000006d906d7221 */ /* 0x000fe20000010000 */
[----:B------:R-:W-:Y:S01]  /*3730*/  FADD.FTZ R125, R149, -R124 ;  /* 0x8000007c957d7221 */ /* 0x000fe20000010000 */
[----:B------:R-:W-:Y:S01]  /*3740*/  SHF.L.U32 R110, R110, 0x10, RZ ;  /* 0x000000106e6e7819 */ /* 0x000fe200000006ff */
[----:B------:R-:W-:Y:S01]  /*3750*/  FADD.FTZ R126, R153, -R126 ;  /* 0x8000007e997e7221 */ /* 0x000fe20000010000 */
[--C-:B------:R-:W-:Y:S01]  /*3760*/  FFMA.FTZ R124, R109, UR14, R108.reuse ;  /* 0x0000000e6d7c7c23 */ /* 0x100fe2000801006c */
[----:B------:R-:W-:-:S02]  /*3770*/  PRMT R108, R14, 0x7632, R108 ;  /* 0x000076320e6c7816 */ /* 0x000fc4000000006c */
[----:B------:R-:W-:Y:S01]  /*3780*/  FFMA.FTZ R125, R125, UR14, R110 ;  /* 0x0000000e7d7d7c23 */ /* 0x000fe2000801006e */
[----:B------:R-:W-:Y:S01]  /*3790*/  FFMA.FTZ R110, R156, UR15, R130 ;  /* 0x0000000f9c6e7c23 */ /* 0x000fe20008010082 */
[----:B------:R-:W-:Y:S02]  /*37a0*/  SHF.L.U32 R109, R108, 0x10, RZ ;  /* 0x000000106c6d7819 */ /* 0x000fe400000006ff */
[----:B------:R-:W-:Y:S01]  /*37b0*/  PRMT R108, R15, 0x7632, R108 ;  /* 0x000076320f6c7816 */ /* 0x000fe2000000006c */
[----:B------:R-:W-:Y:S02]  /*37c0*/  FADD.FTZ R110, R155, -R110 ;  /* 0x8000006e9b6e7221 */ /* 0x000fe40000010000 */
[----:B------:R-:W-:Y:S01]  /*37d0*/  FFMA.FTZ R126, R126, UR14, R109 ;  /* 0x0000000e7e7e7c23 */ /* 0x000fe2000801006d */
[----:B------:R-:W-:Y:S01]  /*37e0*/  SHF.L.U32 R111, R108, 0x10, RZ ;  /* 0x000000106c6f7819 */ /* 0x000fe200000006ff */
[----:B------:R-:W-:Y:S01]  /*37f0*/  FFMA.FTZ R109, R139, UR15, R130 ;  /* 0x0000000f8b6d7c23 */ /* 0x000fe20008010082 */
[----:B------:R-:W-:-:S03]  /*3800*/  SHF.L.U32 R108, R14, 0x10, RZ ;  /* 0x000000100e6c7819 */ /* 0x000fc600000006ff */
[----:B------:R-:W-:Y:S01]  /*3810*/  FADD.FTZ R109, R138, -R109 ;  /* 0x8000006d8a6d7221 */ /* 0x000fe20000010000 */
[----:B------:R-:W-:Y:S01]  /*3820*/  FFMA.FTZ R110, R110, UR14, R111 ;  /* 0x0000000e6e6e7c23 */ /* 0x000fe2000801006f */
[----:B------:R-:W-:Y:S02]  /*3830*/  FFMA.FTZ R111, R141, UR15, R130 ;  /* 0x0000000f8d6f7c23 */ /* 0x000fe40008010082 */
[----:B------:R-:W-:Y:S01]  /*3840*/  FFMA.FTZ R129, R109, UR14, R108 ;  /* 0x0000000e6d817c23 */ /* 0x000fe2000801006c */
[----:B------:R-:W-:Y:S01]  /*3850*/  SHF.L.U32 R108, R15, 0x10, RZ ;  /* 0x000000100f6c7819 */ /* 0x000fe200000006ff */
[----:B------:R-:W-:Y:S01]  /*3860*/  FADD.FTZ R111, R140, -R111 ;  /* 0x8000006f8c6f7221 */ /* 0x000fe20000010000 */
[--C-:B------:R-:W-:Y:S01]  /*3870*/  FFMA.FTZ R109, R145, UR15, R130.reuse ;  /* 0x0000000f916d7c23 */ /* 0x100fe20008010082 */
[----:B------:R-:W-:Y:S01]  /*3880*/  FFMA.FTZ R130, R143, UR15, R130 ;  /* 0x0000000f8f827c23 */ /* 0x000fe20008010082 */
[----:B------:R-:W-:Y:S01]  /*3890*/  F2FP.BF16.F32.PACK_AB R126, R126, R129 ;  /* 0x000000817e7e723e */ /* 0x000fe200000010ff */
[----:B------:R-:W-:Y:S01]  /*38a0*/  FFMA.FTZ R127, R111, UR14, R108 ;  /* 0x0000000e6f7f7c23 */ /* 0x000fe2000801006c */
[----:B------:R-:W-:Y:S01]  /*38b0*/  SHF.L.U32 R111, R13, 0x10, RZ ;  /* 0x000000100d6f7819 */ /* 0x000fe200000006ff */
[----:B------:R-:W-:Y:S01]  /*38c0*/  FADD.FTZ R109, R142, -R109 ;  /* 0x8000006d8e6d7221 */ /* 0x000fe20000010000 */
[----:B------:R-:W-:Y:S01]  /*38d0*/  SHF.L.U32 R108, R12, 0x10, RZ ;  /* 0x000000100c6c7819 */ /* 0x000fe200000006ff */
[----:B------:R-:W-:Y:S01]  /*38e0*/  FADD.FTZ R130, R137, -R130 ;  /* 0x8000008289827221 */ /* 0x000fe20000010000 */
[----:B------:R-:W-:-:S02]  /*38f0*/  F2FP.BF16.F32.PACK_AB R127, R110, R127 ;  /* 0x0000007f6e7f723e */ /* 0x000fc400000010ff */
[----:B------:R-:W-:Y:S01]  /*3900*/  MOV R110, R126 ;  /* 0x0000007e006e7202 */ /* 0x000fe20000000f00 */
[----:B------:R-:W-:Y:S01]  /*3910*/  FFMA.FTZ R130, R130, UR14, R111 ;  /* 0x0000000e82827c23 */ /* 0x000fe2000801006f */
[----:B------:R-:W-:Y:S01]  /*3920*/  FFMA.FTZ R109, R109, UR14, R108 ;  /* 0x0000000e6d6d7c23 */ /* 0x000fe2000801006c */
[----:B------:R-:W-:-:S03]  /*3930*/  MOV R111, R127 ;  /* 0x0000007f006f7202 */ /* 0x000fc60000000f00 */
[----:B------:R-:W-:Y:S02]  /*3940*/  F2FP.BF16.F32.PACK_AB R125, R125, R130 ;  /* 0x000000827d7d723e */ /* 0x000fe400000010ff */
[----:B------:R-:W-:Y:S02]  /*3950*/  F2FP.BF16.F32.PACK_AB R124, R124, R109 ;  /* 0x0000006d7c7c723e */ /* 0x000fe400000010ff */
[----:B------:R-:W-:Y:S02]  /*3960*/  MOV R109, R125 ;  /* 0x0000007d006d7202 */ /* 0x000fe40000000f00 */
[----:B------:R-:W-:Y:S01]  /*3970*/  MOV R108, R124 ;  /* 0x0000007c006c7202 */ /* 0x000fe20000000f00 */
[----:B------:R-:W-:Y:S06]  /*3980*/  BRA `(.L_x_494) ;  /* 0x0000000c00a47947 */ /* 0x000fec0003800000 */
.L_x_492:
[----:B0-----:R-:W0:Y:S02]  /*3990*/  LDC.64 R124, c[0x0][0x470] ;  /* 0x00011c00ff7c7b82 */ /* 0x001e240000000a00 */
[----:B0-----:R-:W-:-:S04]  /*39a0*/  ISETP.NE.U32.AND P4, PT, R124, RZ, PT ;  /* 0x000000ff7c00720c */ /* 0x001fc80003f85070 */
[----:B------:R-:W-:-:S13]  /*39b0*/  ISETP.NE.AND.EX P4, PT, R125, RZ, PT, P4 ;  /* 0x000000ff7d00720c */ /* 0x000fda0003f85340 */
[----:B------:R-:W-:Y:S05]  /*39c0*/  @!P4 BRA `(.L_x_495) ;  /* 0x0000000000b4c947 */ /* 0x000fea0003800000 */
[----:B------:R-:W-:Y:S01]  /*39d0*/  PRMT R88, R12, 0x7632, R88 ;  /* 0x000076320c587816 */ /* 0x000fe20000000058 */
        /* <DEDUP_REMOVED lines=44> */
.L_x_495:
[--C-:B------:R-:W-:Y:S01]  /*3ca0*/  FFMA.FTZ R124, R156, UR15, R130.reuse ;  /* 0x0000000f9c7c7c23 */ /* 0x100fe20008010082 */
[----:B------:R-:W-:Y:S01]  /*3cb0*/  PRMT R125, R15, 0x7632, R125 ;  /* 0x000076320f7d7816 */ /* 0x000fe2000000007d */
[----:B------:R-:W-:Y:S01]  /*3cc0*/  FFMA.FTZ R126, R154, UR15, R130 ;  /* 0x0000000f9a7e7c23 */ /* 0x000fe20008010082 */
[C---:B------:R-:W-:Y:S01]  /*3cd0*/  SHF.L.U32 R134, R14.reuse, 0x10, RZ ;  /* 0x000000100e867819 */ /* 0x040fe200000006ff */
[--C-:B------:R-:W-:Y:S01]  /*3ce0*/  FADD.FTZ R127, R155, -R124.reuse ;  /* 0x8000007c9b7f7221 */ /* 0x100fe20000010000 */
[----:B------:R-:W-:Y:S01]  /*3cf0*/  PRMT R124, R14, 0x7632, R124 ;  /* 0x000076320e7c7816 */ /* 0x000fe2000000007c */
[----:B------:R-:W-:Y:S01]  /*3d00*/  FADD.FTZ R126, R153, -R126 ;  /* 0x8000007e997e7221 */ /* 0x000fe20000010000 */
[----:B------:R-:W-:Y:S02]  /*3d10*/  SHF.L.U32 R128, R125, 0x10, RZ ;  /* 0x000000107d807819 */ /* 0x000fe400000006ff */
[----:B------:R-:W-:Y:S01]  /*3d20*/  SHF.L.U32 R125, R124, 0x10, RZ ;  /* 0x000000107c7d7819 */ /* 0x000fe200000006ff */
[----:B------:R-:W-:-:S02]  /*3d30*/  FFMA.FTZ R124, R150, UR15, R130 ;  /* 0x0000000f967c7c23 */ /* 0x000fc40008010082 */
[--C-:B------:R-:W-:Y:S01]  /*3d40*/  FFMA.FTZ R127, R127, UR14, R128.reuse ;  /* 0x0000000e7f7f7c23 */ /* 0x100fe20008010080 */
[----:B------:R-:W-:Y:S01]  /*3d50*/  PRMT R128, R13, 0x7632, R128 ;  /* 0x000076320d807816 */ /* 0x000fe20000000080 */
[--C-:B------:R-:W-:Y:S01]  /*3d60*/  FADD.FTZ R131, R149, -R124.reuse ;  /* 0x8000007c95837221 */ /* 0x100fe20000010000 */
[----:B------:R-:W-:Y:S01]  /*3d70*/  FFMA.FTZ R126, R126, UR14, R125 ;  /* 0x0000000e7e7e7c23 */ /* 0x000fe2000801007d */
[----:B------:R-:W-:Y:S01]  /*3d80*/  PRMT R124, R12, 0x7632, R124 ;  /* 0x000076320c7c7816 */ /* 0x000fe2000000007c */
[----:B------:R-:W-:Y:S01]  /*3d90*/  FFMA.FTZ R125, R146, UR15, R130 ;  /* 0x0000000f927d7c23 */ /* 0x000fe20008010082 */
[----:B------:R-:W-:Y:S02]  /*3da0*/  SHF.L.U32 R128, R128, 0x10, RZ ;  /* 0x0000001080807819 */ /* 0x000fe400000006ff */
[----:B------:R-:W-:Y:S01]  /*3db0*/  SHF.L.U32 R129, R124, 0x10, RZ ;  /* 0x000000107c817819 */ /* 0x000fe200000006ff */
[----:B------:R-:W-:Y:S02]  /*3dc0*/  FADD.FTZ R124, R144, -R125 ;  /* 0x8000007d907c7221 */ /* 0x000fe40000010000 */
[----:B------:R-:W-:Y:S01]  /*3dd0*/  FFMA.FTZ R125, R131, UR14, R128 ;  /* 0x0000000e837d7c23 */ /* 0x000fe20008010080 */
[----:B------:R-:W-:Y:S01]  /*3de0*/  SHF.L.U32 R128, R15, 0x10, RZ ;  /* 0x000000100f807819 */ /* 0x000fe200000006ff */
[----:B------:R-:W-:Y:S01]  /*3df0*/  FFMA.FTZ R124, R124, UR14, R129 ;  /* 0x0000000e7c7c7c23 */ /* 0x000fe20008010081 */
[----:B------:R-:W-:-:S04]  /*3e00*/  FFMA.FTZ R129, R141, UR15, R130 ;  /* 0x0000000f8d817c23 */ /* 0x000fc80008010082 */
[----:B------:R-:W-:-:S04]  /*3e10*/  FADD.FTZ R129, R140, -R129 ;  /* 0x800000818c817221 */ /* 0x000fc80000010000 */
[----:B------:R-:W-:Y:S01]  /*3e20*/  FFMA.FTZ R160, R129, UR14, R128 ;  /* 0x0000000e81a07c23 */ /* 0x000fe20008010080 */
[--C-:B------:R-:W-:Y:S01]  /*3e30*/  FFMA.FTZ R129, R139, UR15, R130.reuse ;  /* 0x0000000f8b817c23 */ /* 0x100fe20008010082 */
[----:B------:R-:W-:-:S03]  /*3e40*/  FFMA.FTZ R128, R143, UR15, R130 ;  /* 0x0000000f8f807c23 */ /* 0x000fc60008010082 */
[----:B------:R-:W-:Y:S01]  /*3e50*/  FADD.FTZ R131, R138, -R129 ;  /* 0x800000818a837221 */ /* 0x000fe20000010000 */
[----:B------:R-:W-:Y:S01]  /*3e60*/  FFMA.FTZ R129, R145, UR15, R130 ;  /* 0x0000000f91817c23 */ /* 0x000fe20008010082 */
[----:B------:R-:W-:Y:S01]  /*3e70*/  FADD.FTZ R130, R137, -R128 ;  /* 0x8000008089827221 */ /* 0x000fe20000010000 */
[----:B------:R-:W-:Y:S01]  /*3e80*/  SHF.L.U32 R128, R12, 0x10, RZ ;  /* 0x000000100c807819 */ /* 0x000fe200000006ff */
[----:B------:R-:W-:Y:S01]  /*3e90*/  FFMA.FTZ R133, R131, UR14, R134 ;  /* 0x0000000e83857c23 */ /* 0x000fe20008010086 */
[----:B------:R-:W-:Y:S01]  /*3ea0*/  SHF.L.U32 R131, R13, 0x10, RZ ;  /* 0x000000100d837819 */ /* 0x000fe200000006ff */
[----:B------:R-:W-:Y:S01]  /*3eb0*/  FADD.FTZ R129, R142, -R129 ;  /* 0x800000818e817221 */ /* 0x000fe20000010000 */
[----:B------:R-:W-:Y:S02]  /*3ec0*/  F2FP.BF16.F32.PACK_AB R127, R127, R160 ;  /* 0x000000a07f7f723e */ /* 0x000fe400000010ff */
[----:B------:R-:W-:Y:S01]  /*3ed0*/  F2FP.BF16.F32.PACK_AB R126, R126, R133 ;  /* 0x000000857e7e723e */ /* 0x000fe200000010ff */
[----:B------:R-:W-:Y:S01]  /*3ee0*/  FFMA.FTZ R130, R130, UR14, R131 ;  /* 0x0000000e82827c23 */ /* 0x000fe20008010083 */
[----:B------:R-:W-:-:S04]  /*3ef0*/  FFMA.FTZ R129, R129, UR14, R128 ;  /* 0x0000000e81817c23 */ /* 0x000fc80008010080 */
[----:B------:R-:W-:Y:S02]  /*3f00*/  F2FP.BF16.F32.PACK_AB R125, R125, R130 ;  /* 0x000000827d7d723e */ /* 0x000fe400000010ff */
[----:B------:R-:W-:Y:S01]  /*3f10*/  F2FP.BF16.F32.PACK_AB R124, R124, R129 ;  /* 0x000000817c7c723e */ /* 0x000fe200000010ff */
[----:B------:R-:W-:Y:S06]  /*3f20*/  BRA `(.L_x_494) ;  /* 0x00000008003c7947 */ /* 0x000fec0003800000 */
.L_x_491:
        /* <DEDUP_REMOVED lines=45> */
.L_x_497:
        /* <DEDUP_REMOVED lines=10> */
[----:B------:R-:W-:Y:S01]  /*42a0*/  FFMA.FTZ R109, R145, UR15, R130 ;  /* 0x0000000f916d7c23 */ /* 0x000fe20008010082 */
[----:B------:R-:W-:Y:S01]  /*42b0*/  FADD.FTZ R125, R138, -R125 ;  /* 0x8000007d8a7d7221 */ /* 0x000fe20000010000 */
[----:B------:R-:W-:Y:S01]  /*42c0*/  FADD.FTZ R110, R149, -R110 ;  /* 0x8000006e956e7221 */ /* 0x000fe20000010000 */
[----:B------:R-:W-:Y:S01]  /*42d0*/  FMUL.FTZ R124, R111, UR14 ;  /* 0x0000000e6f7c7c20 */ /* 0x000fe20008410000 */
[----:B------:R-:W-:Y:S01]  /*42e0*/  F2FP.BF16.F32.PACK_AB R127, R108, R127 ;  /* 0x0000007f6c7f723e */ /* 0x000fe200000010ff */
[--C-:B------:R-:W-:Y:S01]  /*42f0*/  FFMA.FTZ R108, R143, UR15, R130.reuse ;  /* 0x0000000f8f6c7c23 */ /* 0x100fe20008010082 */
[----:B------:R-:W-:Y:S01]  /*4300*/  FFMA.FTZ R130, R154, UR15, R130 ;  /* 0x0000000f9a827c23 */ /* 0x000fe20008010082 */
[----:B------:R-:W-:Y:S01]  /*4310*/  FADD.FTZ R109, R142, -R109 ;  /* 0x8000006d8e6d7221 */ /* 0x000fe20000010000 */
[----:B------:R-:W-:Y:S01]  /*4320*/  FMUL.FTZ R126, R125, UR14 ;  /* 0x0000000e7d7e7c20 */ /* 0x000fe20008410000 */
[----:B------:R-:W-:Y:S01]  /*4330*/  FADD.FTZ R108, R137, -R108 ;  /* 0x8000006c896c7221 */ /* 0x000fe20000010000 */
[----:B------:R-:W-:Y:S01]  /*4340*/  FADD.FTZ R130, R153, -R130 ;  /* 0x8000008299827221 */ /* 0x000fe20000010000 */
[----:B------:R-:W-:Y:S01]  /*4350*/  FMUL.FTZ R109, R109, UR14 ;  /* 0x0000000e6d6d7c20 */ /* 0x000fe20008410000 */
[----:B------:R-:W-:Y:S01]  /*4360*/  FMUL.FTZ R125, R110, UR14 ;  /* 0x0000000e6e7d7c20 */ /* 0x000fe20008410000 */
[----:B------:R-:W-:Y:S01]  /*4370*/  FMUL.FTZ R108, R108, UR14 ;  /* 0x0000000e6c6c7c20 */ /* 0x000fe20008410000 */
[----:B------:R-:W-:Y:S01]  /*4380*/  FMUL.FTZ R129, R130, UR14 ;  /* 0x0000000e82817c20 */ /* 0x000fe20008410000 */
[----:B------:R-:W-:-:S02]  /*4390*/  MOV R111, R127 ;  /* 0x0000007f006f7202 */ /* 0x000fc40000000f00 */
[----:B------:R-:W-:Y:S02]  /*43a0*/  F2FP.BF16.F32.PACK_AB R124, R124, R109 ;  /* 0x0000006d7c7c723e */ /* 0x000fe400000010ff */
[----:B------:R-:W-:Y:S02]  /*43b0*/  F2FP.BF16.F32.PACK_AB R126, R129, R126 ;  /* 0x0000007e817e723e */ /* 0x000fe400000010ff */
[----:B------:R-:W-:Y:S02]  /*43c0*/  F2FP.BF16.F32.PACK_AB R125, R125, R108 ;  /* 0x0000006c7d7d723e */ /* 0x000fe400000010ff */
[----:B------:R-:W-:Y:S02]  /*43d0*/  MOV R110, R126 ;  /* 0x0000007e006e7202 */ /* 0x000fe40000000f00 */
[----:B------:R-:W-:Y:S02]  /*43e0*/  MOV R109, R125 ;  /* 0x0000007d006d7202 */ /* 0x000fe40000000f00 */
[----:B------:R-:W-:Y:S01]  /*43f0*/  MOV R108, R124 ;  /* 0x0000007c006c7202 */ /* 0x000fe20000000f00 */
[----:B------:R-:W-:Y:S06]  /*4400*/  BRA `(.L_x_494) ;  /* 0x0000000400047947 */ /* 0x000fec0003800000 */
.L_x_496:
[----:B------:R-:W0:Y:S02]  /*4410*/  LDC.64 R124, c[0x0][0x470] ;  /* 0x00011c00ff7c7b82 */ /* 0x000e240000000a00 */
[----:B0-----:R-:W-:-:S04]  /*4420*/  ISETP.NE.U32.AND P4, PT, R124, RZ, PT ;  /* 0x000000ff7c00720c */ /* 0x001fc80003f85070 */
[----:B------:R-:W-:-:S13]  /*4430*/  ISETP.NE.AND.EX P4, PT, R125, RZ, PT, P4 ;  /* 0x000000ff7d00720c */ /* 0x000fda0003f85340 */
[----:B------:R-:W-:Y:S05]  /*4440*/  @!P4 BRA `(.L_x_498) ;  /* 0x000000000084c947 */ /* 0x000fea0003800000 */
        /* <DEDUP_REMOVED lines=33> */
.L_x_498:
[--C-:B------:R-:W-:Y:S01]  /*4660*/  FFMA.FTZ R125, R145, UR15, R130.reuse ;  /* 0x0000000f917d7c23 */ /* 0x100fe20008010082 */
[--C-:B------:R-:W-:Y:S01]  /*4670*/  FFMA.FTZ R127, R146, UR15, R130.reuse ;  /* 0x0000000f927f7c23 */ /* 0x100fe20008010082 */
[--C-:B------:R-:W-:Y:S01]  /*4680*/  FFMA.FTZ R126, R143, UR15, R130.reuse ;  /* 0x0000000f8f7e7c23 */ /* 0x100fe20008010082 */
[--C-:B------:R-:W-:Y:S01]  /*4690*/  FFMA.FTZ R134, R154, UR15, R130.reuse ;  /* 0x0000000f9a867c23 */ /* 0x100fe20008010082 */
[----:B------:R-:W-:Y:S01]  /*46a0*/  FADD.FTZ R125, R142, -R125 ;  /* 0x8000007d8e7d7221 */ /* 0x000fe20000010000 */
[----:B------:R-:W-:Y:S01]  /*46b0*/  FADD.FTZ R127, R144, -R127 ;  /* 0x8000007f907f7221 */ /* 0x000fe20000010000 */
[--C-:B------:R-:W-:Y:S01]  /*46c0*/  FFMA.FTZ R160, R156, UR15, R130.reuse ;  /* 0x0000000f9ca07c23 */ /* 0x100fe20008010082 */
[--C-:B------:R-:W-:Y:S01]  /*46d0*/  FFMA.FTZ R128, R150, UR15, R130.reuse ;  /* 0x0000000f96807c23 */ /* 0x100fe20008010082 */
[----:B------:R-:W-:Y:S01]  /*46e0*/  FMUL.FTZ R124, R125, UR14 ;  /* 0x0000000e7d7c7c20 */ /* 0x000fe20008410000 */
[----:B------:R-:W-:Y:S01]  /*46f0*/  FMUL.FTZ R127, R127, UR14 ;  /* 0x0000000e7f7f7c20 */ /* 0x000fe20008410000 */
[--C-:B------:R-:W-:Y:S01]  /*4700*/  FFMA.FTZ R125, R139, UR15, R130.reuse ;  /* 0x0000000f8b7d7c23 */ /* 0x100fe20008010082 */
[----:B------:R-:W-:Y:S01]  /*4710*/  FFMA.FTZ R129, R141, UR15, R130 ;  /* 0x0000000f8d817c23 */ /* 0x000fe20008010082 */
[----:B------:R-:W-:Y:S01]  /*4720*/  FADD.FTZ R126, R137, -R126 ;  /* 0x8000007e897e7221 */ /* 0x000fe20000010000 */
[----:B------:R-:W-:Y:S01]  /*4730*/  FADD.FTZ R134, R153, -R134 ;  /* 0x8000008699867221 */ /* 0x000fe20000010000 */
[----:B------:R-:W-:Y:S01]  /*4740*/  F2FP.BF16.F32.PACK_AB R124, R127, R124 ;  /* 0x0000007c7f7c723e */ /* 0x000fe200000010ff */
        /* <DEDUP_REMOVED lines=12> */
[----:B------:R-:W-:-:S07]  /*4810*/  F2FP.BF16.F32.PACK_AB R127, R160, R129 ;  /* 0x00000081a07f723e */ /* 0x000fce00000010ff */
.L_x_494:
        /* <DEDUP_REMOVED lines=9> */
.L_x_490:
[----:B------:R-:W-:Y:S05]  /*48b0*/  BSYNC.RECONVERGENT B0 ;  /* 0x0000000000007941 */ /* 0x000fea0003800200 */
.L_x_489:
[----:B------:R-:W-:Y:S01]  /*48c0*/  UPLOP3.LUT UP1, UPT, UPT, UPT, UP1, 0x40, 0x4 ;  /* 0x000000000004789c */ /* 0x000fe20003f2e810 */
[----:B------:R-:W-:Y:S10]  /*48d0*/  BRA.U !UP2, `(.L_x_499) ;  /* 0xffffffbd0a7c7547 */ /* 0x000ff4000b83ffff */
.L_x_472:
[----:B------:R-:W1:Y:S01]  /*48e0*/  S2UR UR4, SR_CTAID.X ;  /* 0x00000000000479c3 */ /* 0x000e620000002500 */
[----:B------:R-:W-:Y:S01]  /*48f0*/  BSSY.RECONVERGENT B0, `(.L_x_500) ;  /* 0x0000016000007945 */ /* 0x000fe20003800200 */
[----:B-1----:R-:W-:-:S06]  /*4900*/  UIMAD UR4, UR4, UR6, URZ ;  /* 0x00000006040472a4 */ /* 0x002fcc000f8e02ff */
[----:B------:R-:W-:-:S04]  /*4910*/  MOV R11, UR4 ;  /* 0x00000004000b7c02 */ /* 0x000fc80008000f00 */
        /* <DEDUP_REMOVED lines=19> */
.L_x_501:
[----:B------:R-:W-:Y:S05]  /*4a50*/  BSYNC.RECONVERGENT B0 ;  /* 0x0000000000007941 */ /* 0x000fea0003800200 */
.L_x_500:
        /* <DEDUP_REMOVED lines=18> */
.L_x_502:
        /* <DEDUP_REMOVED lines=16> */
.L_x_2780:


//--------------------- .text._ZN10layer_norm31ln_parallel_residual_bwd_kernelINS_13Kernel_traitsIf13__nv_bfloat16S2_S2_fjLj2048ELj1ELj1ELj4ELj16ENS_18Kernel_traits_baseILj2048EfS2_S2_S2_fjLj128EEEEELb0ELb0ELb1EEEvNS_9BwdParamsE --------------------------
	.section	.text._ZN10layer_norm31ln_parallel_residual_bwd_kernelINS_13Kernel_traitsIf13__nv_bfloat16S2_S2_fjLj2048ELj1ELj1ELj4ELj16ENS_18Kernel_traits_baseILj2048EfS2_S2_S2_fjLj128EEEEELb0ELb0ELb1EEEvNS_9BwdParamsE,"ax",@progbits
	.align	128
        .global         _ZN10layer_norm31ln_parallel_residual_bwd_kernelINS_13Kernel_traitsIf13__nv_bfloat16S2_S2_fjLj2048ELj1ELj1ELj4ELj16ENS_18Kernel_traits_baseILj2048EfS2_S2_S2_fjLj128EEEEELb0ELb0ELb1EEEvNS_9BwdParamsE
        .type           _ZN10layer_norm31ln_parallel_residual_bwd_kernelINS_13Kernel_traitsIf13__nv_bfloat16S2_S2_fjLj2048ELj1ELj1ELj4ELj16ENS_18Kernel_traits_baseILj2048EfS2_S2_S2_fjLj128EEEEELb0ELb0ELb1EEEvNS_9BwdParamsE,@function
        .size           _ZN10layer_norm31ln_parallel_residual_bwd_kernelINS_13Kernel_traitsIf13__nv_bfloat16S2_S2_fjLj2048ELj1ELj1ELj4ELj16ENS_18Kernel_traits_baseILj2048EfS2_S2_S2_fjLj128EEEEELb0ELb0ELb1EEEvNS_9BwdParamsE,(.L_x_2781 - _ZN10layer_norm31ln_parallel_residual_bwd_kernelINS_13Kernel_traitsIf13__nv_bfloat16S2_S2_fjLj2048ELj1ELj1ELj4ELj16ENS_18Kernel_traits_baseILj2048EfS2_S2_S2_fjLj128EEEEELb0ELb0ELb1EEEvNS_9BwdParamsE)
        .other          _ZN10layer_norm31ln_parallel_residual_bwd_kernelINS_13Kernel_traitsIf13__nv_bfloat16S2_S2_fjLj2048ELj1ELj1ELj4ELj16ENS_18Kernel_traits_baseILj2048EfS2_S2_S2_fjLj128EEEEELb0ELb0ELb1EEEvNS_9BwdParamsE,@"STO_CUDA_ENTRY STV_DEFAULT"
_ZN10layer_norm31ln_parallel_residual_bwd_kernelINS_13Kernel_traitsIf13__nv_bfloat16S2_S2_fjLj2048ELj1ELj1ELj4ELj16ENS_18Kernel_traits_baseILj2048EfS2_S2_S2_fjLj128EEEEELb0ELb0ELb1EEEvNS_9BwdParamsE:
.text._ZN10layer_norm31ln_parallel_residual_bwd_kernelINS_13Kernel_traitsIf13__nv_bfloat16S2_S2_fjLj2048ELj1ELj1ELj4ELj16ENS_18Kernel_traits_baseILj2048EfS2_S2_S2_fjLj128EEEEELb0ELb0ELb1EEEvNS_9BwdParamsE:
        /* <DEDUP_REMOVED lines=61> */
[----:B0-----:R-:W5:Y:S01]  /*03d0*/  LDG.E.128 R52, desc[UR14][R4.64] ;  /* 0x0000000e04347981 */ /* 0x001f62000c1e1d00 */
[----:B------:R-:W-:-:S02]  /*03e0*/  CS2R R100, SRZ ;  /* 0x0000000000647805 */ /* 0x000fc4000001ff00 */
[----:B------:R-:W-:Y:S01]  /*03f0*/  CS2R R104, SRZ ;  /* 0x0000000000687805 */ /* 0x000fe2000001ff00 */
[----:B--2---:R-:W-:Y:S01]  /*0400*/  IMAD.WIDE.U32 R8, R80, 0x20, R8 ;  /* 0x0000002050087825 */ /* 0x004fe200078e0008 */
[----:B------:R-:W5:Y:S01]  /*0410*/  LDG.E.128 R48, desc[UR14][R4.64+0x10] ;  /* 0x0000100e04307981 */ /* 0x000f62000c1e1d00 */
[----:B------:R-:W-:Y:S02]  /*0420*/  CS2R R108, SRZ ;  /* 0x00000000006c7805 */ /* 0x000fe4000001ff00 */
[----:B------:R-:W-:Y:S02]  /*0430*/  CS2R R112, SRZ ;  /* 0x0000000000707805 */ /* 0x000fe4000001ff00 */
[----:B------:R-:W-:Y:S01]  /*0440*/  CS2R R116, SRZ ;  /* 0x0000000000747805 */ /* 0x000fe2000001ff00 */
[----:B------:R-:W5:Y:S01]  /*0450*/  LDG.E.128 R44, desc[UR14][R4.64+0x1000] ;  /* 0x0010000e042c7981 */ /* 0x000f62000c1e1d00 */
[----:B------:R-:W-:Y:S02]  /*0460*/  CS2R R120, SRZ ;  /* 0x0000000000787805 */ /* 0x000fe4000001ff00 */
[----:B------:R-:W-:-:S02]  /*0470*/  CS2R R124, SRZ ;  /* 0x00000000007c7805 */ /* 0x000fc4000001ff00 */
[----:B------:R-:W-:Y:S01]  /*0480*/  CS2R R128, SRZ ;  /* 0x0000000000807805 */ /* 0x000fe2000001ff00 */
[----:B------:R0:W5:Y:S01]  /*0490*/  LDG.E.128 R40, desc[UR14][R4.64+0x1010] ;  /* 0x0010100e04287981 */ /* 0x000162000c1e1d00 */
[----:B------:R-:W-:Y:S02]  /*04a0*/  CS2R R132, SRZ ;  /* 0x0000000000847805 */ /* 0x000fe4000001ff00 */
[----:B------:R-:W-:Y:S02]  /*04b0*/  CS2R R16, SRZ ;  /* 0x0000000000107805 */ /* 0x000fe4000001ff00 */
[----:B------:R-:W-:Y:S01]  /*04c0*/  CS2R R18, SRZ ;  /* 0x0000000000127805 */ /* 0x000fe2000001ff00 */
[----:B------:R-:W5:Y:S01]  /*04d0*/  LDG.E.128 R36, desc[UR14][R8.64] ;  /* 0x0000000e08247981 */ /* 0x000f62000c1e1d00 */
[----:B------:R-:W-:Y:S01]  /*04e0*/  MOV R139, RZ ;  /* 0x000000ff008b7202 */ /* 0x000fe20000000f00 */
[----:B------:R-:W-:Y:S02]  /*04f0*/  UPLOP3.LUT UP1, UPT, UPT, UPT, UPT, 0x40, 0x4 ;  /* 0x000000000004789c */ /* 0x000fe40003f2e870 */
[----:B------:R-:W5:Y:S01]  /*0500*/  LDG.E.128 R32, desc[UR14][R8.64+0x10] ;  /* 0x0000100e08207981 */ /* 0x000f62000c1e1d00 */
[----:B------:R-:W1:Y:S01]  /*0510*/  LDCU UR21, c[0x0][0x388] ;  /* 0x00007100ff1577ac */ /* 0x000e620008000800 */
[----:B0-----:R-:W-:-:S02]  /*0520*/  CS2R R4, SRZ ;  /* 0x0000000000047805 */ /* 0x001fc4000001ff00 */
[----:B------:R-:W5:Y:S01]  /*0530*/  LDG.E.128 R28, desc[UR14][R8.64+0x1000] ;  /* 0x0010000e081c7981 */ /* 0x000f62000c1e1d00 */
[----:B------:R-:W0:Y:S03]  /*0540*/  LDCU.U8 UR20, c[0x0][0x410] ;  /* 0x00008200ff1477ac */ /* 0x000e260008000000 */
[----:B------:R2:W5:Y:S01]  /*0550*/  LDG.E.128 R24, desc[UR14][R8.64+0x1010] ;  /* 0x0010100e08187981 */ /* 0x000562000c1e1d00 */
[----:B------:R-:W3:Y:S01]  /*0560*/  LDCU UR26, c[0x0][0x400] ;  /* 0x00008000ff1a77ac */ /* 0x000ee20008000800 */
[----:B------:R-:W4:Y:S01]  /*0570*/  LDCU.64 UR12, c[0x0][0x470] ;  /* 0x00008e00ff0c77ac */ /* 0x000f220008000a00 */
[----:B------:R-:W0:Y:S01]  /*0580*/  LDCU.64 UR10, c[0x0][0x478] ;  /* 0x00008f00ff0a77ac */ /* 0x000e220008000a00 */
[----:B--2---:R-:W-:Y:S01]  /*0590*/  CS2R R8, SRZ ;  /* 0x0000000000087805 */ /* 0x004fe2000001ff00 */
[----:B------:R-:W2:Y:S01]  /*05a0*/  LDCU.128 UR16, c[0x0][0x3c0] ;  /* 0x00007800ff1077ac */ /* 0x000ea20008000c00 */
[----:B------:R-:W0:Y:S01]  /*05b0*/  LDCU.64 UR22, c[0x0][0x438] ;  /* 0x00008700ff1677ac */ /* 0x000e220008000a00 */
[----:B-1----:R-:W0:Y:S04]  /*05c0*/  LDCU.64 UR24, c[0x0][0x380] ;  /* 0x00007000ff1877ac */ /* 0x002e280008000a00 */
.L_x_522:
[----:B------:R-:W1:Y:S01]  /*05d0*/  LDC.64 R84, c[0x0][0x3a8] ;  /* 0x0000ea00ff547b82 */ /* 0x000e620000000a00 */
[----:B------:R-:W-:Y:S02]  /*05e0*/  UIMAD UR5, UR4, UR21, URZ ;  /* 0x00000015040572a4 */ /* 0x000fe4000f8e02ff */
[----:B--2---:R-:W-:Y:S02]  /*05f0*/  UIMAD.WIDE UR8, UR4, 0x4, UR18 ;  /* 0x00000004040878a5 */ /* 0x004fe4000f8e0212 */
[----:B------:R-:W-:-:S03]  /*0600*/  USHF.R.S32.HI UR6, URZ, 0x1f, UR5 ;  /* 0x0000001fff067899 */ /* 0x000fc60008011405 */
[----:B------:R-:W2:Y:S01]  /*0610*/  LDC.64 R88, c[0x0][0x430] ;  /* 0x00010c00ff587b82 */ /* 0x000ea20000000a00 */
[----:B------:R-:W-:Y:S01]  /*0620*/  ULEA.HI UR6, UR6, UR5, URZ, 0x3 ;  /* 0x0000000506067291 */ /* 0x000fe2000f8f18ff */
[----:B------:R-:W-:Y:S02]  /*0630*/  MOV R92, UR8 ;  /* 0x00000008005c7c02 */ /* 0x000fe40008000f00 */
[----:B------:R-:W-:-:S03]  /*0640*/  MOV R93, UR9 ;  /* 0x00000009005d7c02 */ /* 0x000fc60008000f00 */
[----:B0-----:R-:W-:Y:S01]  /*0650*/  MOV R73, UR6 ;  /* 0x0000000600497c02 */ /* 0x001fe20008000f00 */
[----:B------:R-:W3:Y:S01]  /*0660*/  LDC.64 R90, c[0x0][0x428] ;  /* 0x00010a00ff5a7b82 */ /* 0x000ee20000000a00 */
[----:B------:R-:W-:Y:S01]  /*0670*/  UIMAD.WIDE UR6, UR4, 0x4, UR16 ;  /* 0x00000004040678a5 */ /* 0x000fe2000f8e0210 */
[----:B------:R4:W4:Y:S01]  /*0680*/  LDG.E R0, desc[UR14][R92.64] ;  /* 0x0000000e5c007981 */ /* 0x000922000c1e1900 */
[----:B------:R-:W-:-:S04]  /*0690*/  LEA.HI.SX32 R138, R73, R80, 0x1d ;  /* 0x00000050498a7211 */ /* 0x000fc800078feaff */
[----:B------:R-:W-:Y:S01]  /*06a0*/  MOV R94, UR6 ;  /* 0x00000006005e7c02 */ /* 0x000fe20008000f00 */
[----:B-1----:R-:W-:Y:S01]  /*06b0*/  IMAD.WIDE.U32 R72, R138, 0x10, R84 ;  /* 0x000000108a487825 */ /* 0x002fe200078e0054 */
[----:B------:R-:W-:-:S05]  /*06c0*/  MOV R95, UR7 ;  /* 0x00000007005f7c02 */ /* 0x000fca0008000f00 */
[----:B------:R-:W4:Y:S01]  /*06d0*/  LDG.E R149, desc[UR14][R94.64] ;  /* 0x0000000e5e957981 */ /* 0x000f22000c1e1900 */
[----:B--2---:R-:W-:-:S03]  /*06e0*/  IMAD.WIDE.U32 R80, R138, 0x10, R88 ;  /* 0x000000108a507825 */ /* 0x004fc600078e0058 */
[----:B------:R-:W2:Y:S04]  /*06f0*/  LDG.E.128 R72, desc[UR14][R72.64] ;  /* 0x0000000e48487981 */ /* 0x000ea8000c1e1d00 */
[----:B------:R-:W2:Y:S01]  /*0700*/  LDG.E.128 R80, desc[UR14][R80.64] ;  /* 0x0000000e50507981 */ /* 0x000ea2000c1e1d00 */
[----:B---3--:R-:W-:-:S06]  /*0710*/  IMAD.WIDE.U32 R76, R138, 0x10, R90 ;  /* 0x000000108a4c7825 */ /* 0x008fcc00078e005a */
[----:B------:R-:W3:Y:S01]  /*0720*/  LDG.E.128 R76, desc[UR14][R76.64] ;  /* 0x0000000e4c4c7981 */ /* 0x000ee2000c1e1d00 */
[----:B------:R-:W-:-:S05]  /*0730*/  IADD3 R137, PT, PT, R138, 0x80, RZ ;  /* 0x000000808a897810 */ /* 0x000fca0007ffe0ff */
[----:B------:R-:W-:-:S04]  /*0740*/  IMAD.WIDE.U32 R84, R137, 0x10, R84 ;  /* 0x0000001089547825 */ /* 0x000fc800078e0054 */
[C---:B----4-:R-:W-:Y:S02]  /*0750*/  IMAD.WIDE.U32 R92, R137.reuse, 0x10, R88 ;  /* 0x00000010895c7825 */ /* 0x050fe400078e0058 */
[----:B------:R-:W4:Y:S02]  /*0760*/  LDG.E.128 R84, desc[UR14][R84.64] ;  /* 0x0000000e54547981 */ /* 0x000f24000c1e1d00 */
[----:B------:R-:W-:Y:S02]  /*0770*/  IMAD.WIDE.U32 R90, R137, 0x10, R90 ;  /* 0x00000010895a7825 */ /* 0x000fe400078e005a */
[----:B------:R-:W4:Y:S04]  /*0780*/  LDG.E.128 R92, desc[UR14][R92.64] ;  /* 0x0000000e5c5c7981 */ /* 0x000f28000c1e1d00 */
[----:B------:R-:W4:Y:S01]  /*0790*/  LDG.E.128 R88, desc[UR14][R90.64] ;  /* 0x0000000e5a587981 */ /* 0x000f22000c1e1d00 */
[----:B0-----:R-:W-:-:S02]  /*07a0*/  ISETP.NE.AND P0, PT, RZ, UR20, PT ;  /* 0x00000014ff007c0c */ /* 0x001fc4000bf05270 */
[----:B------:R-:W-:-:S04]  /*07b0*/  ISETP.NE.U32.AND P1, PT, RZ, UR22, PT ;  /* 0x00000016ff007c0c */ /* 0x000fc8000bf25070 */
[----:B------:R-:W-:Y:S02]  /*07c0*/  ISETP.NE.AND.EX P1, PT, RZ, UR23, PT, P1 ;  /* 0x00000017ff007c0c */ /* 0x000fe4000bf25310 */
[----:B------:R-:W-:Y:S02]  /*07d0*/  R2UR UR9, R0 ;  /* 0x00000000000972ca */ /* 0x000fe400000e0000 */
[----:B------:R-:W-:Y:S02]  /*07e0*/  FSEL R149, R149, RZ, !P0 ;  /* 0x000000ff95957208 */ /* 0x000fe40004000000 */
[----:B--2---:R-:W-:Y:S02]  /*07f0*/  SHF.L.U32 R0, R72, 0x10, RZ ;  /* 0x0000001048007819 */ /* 0x004fe400000006ff */
[----:B------:R-:W-:Y:S02]  /*0800*/  SHF.L.U32 R140, R73, 0x10, RZ ;  /* 0x00000010498c7819 */ /* 0x000fe400000006ff */
[----:B------:R-:W-:Y:S01]  /*0810*/  SHF.L.U32 R141, R80, 0x10, RZ ;  /* 0x00000010508d7819 */ /* 0x000fe200000006ff */
[----:B------:R-:W-:Y:S01]  /*0820*/  FADD.FTZ R0, -R149, R0 ;  /* 0x0000000095007221 */ /* 0x000fe20000010100 */
[----:B------:R-:W-:Y:S01]  /*0830*/  SHF.L.U32 R151, R81, 0x10, RZ ;  /* 0x0000001051977819 */ /* 0x000fe200000006ff */
[----:B------:R-:W-:-:S02]  /*0840*/  FADD.FTZ R140, -R149, R140 ;  /* 0x0000008c958c7221 */ /* 0x000fc40000010100 */
[----:B------:R-:W-:Y:S01]  /*0850*/  FMUL.FTZ R0, R0, UR9 ;  /* 0x0000000900007c20 */ /* 0x000fe20008410000 */
[----:B-----5:R-:W-:Y:S01]  /*0860*/  FMUL.FTZ R143, R36, R141 ;  /* 0x0000008d248f7220 */ /* 0x020fe20000410000 */
[----:B---3--:R-:W-:Y:S01]  /*0870*/  SHF.L.U32 R145, R76, 0x10, RZ ;  /* 0x000000104c917819 */ /* 0x008fe200000006ff */
[----:B------:R-:W-:Y:S01]  /*0880*/  FMUL.FTZ R146, R140, UR9 ;  /* 0x000000098c927c20 */ /* 0x000fe20008410000 */
[----:B------:R-:W-:Y:S01]  /*0890*/  SHF.L.U32 R147, R77, 0x10, RZ ;  /* 0x000000104d937819 */ /* 0x000fe200000006ff */
[----:B------:R-:W-:Y:S01]  /*08a0*/  FMUL.FTZ R153, R38, R151 ;  /* 0x0000009726997220 */ /* 0x000fe20000410000 */
[----:B------:R-:W-:Y:S01]  /*08b0*/  SHF.L.U32 R140, R74, 0x10, RZ ;  /* 0x000000104a8c7819 */ /* 0x000fe200000006ff */
[----:B------:R-:W-:Y:S01]  /*08c0*/  FADD.FTZ R136, R145, R136 ;  /* 0x0000008891887221 */ /* 0x000fe20000010000 */
[-C--:B------:R-:W-:Y:S01]  /*08d0*/  FFMA.FTZ R139, R0, R145.reuse, R139 ;  /* 0x00000091008b7223 */ /* 0x080fe2000001008b */
[----:B------:R-:W-:Y:S01]  /*08e0*/  FFMA.FTZ R145, R52, R145, R143 ;  /* 0x0000009134917223 */ /* 0x000fe2000001008f */
[----:B------:R-:W-:Y:S01]  /*08f0*/  PRMT R72, R72, 0x7632, R72 ;  /* 0x0000763248487816 */ /* 0x000fe20000000048 */
[----:B------:R-:W-:Y:S01]  /*0900*/  FFMA.FTZ R143, R54, R147, R153 ;  /* 0x00000093368f7223 */ /* 0x000fe20000010099 */
[----:B------:R-:W-:Y:S01]  /*0910*/  FADD.FTZ R140, -R149, R140 ;  /* 0x0000008c958c7221 */ /* 0x000fe20000010100 */
[----:B------:R-:W-:Y:S01]  /*0920*/  SHF.L.U32 R153, R82, 0x10, RZ ;  /* 0x0000001052997819 */ /* 0x000fe200000006ff */
[----:B------:R-:W-:Y:S01]  /*0930*/  FADD.FTZ R134, R141, R134 ;  /* 0x000000868d867221 */ /* 0x000fe20000010000 */
[----:B------:R-:W-:Y:S01]  /*0940*/  FFMA.FTZ R135, R0, R141, R135 ;  /* 0x0000008d00877223 */ /* 0x000fe20000010087 */
[----:B------:R-:W-:-:S02]  /*0950*/  PRMT R80, R80, 0x7632, R80 ;  /* 0x0000763250507816 */ /* 0x000fc40000000050 */
[----:B------:R-:W-:Y:S01]  /*0960*/  SHF.L.U32 R148, R72, 0x10, RZ ;  /* 0x0000001048947819 */ /* 0x000fe200000006ff */
[----:B------:R-:W-:Y:S01]  /*0970*/  FADD.FTZ R128, R147, R128 ;  /* 0x0000008093807221 */ /* 0x000fe20000010000 */
[----:B------:R-:W-:Y:S01]  /*0980*/  SHF.L.U32 R141, R78, 0x10, RZ ;  /* 0x000000104e8d7819 */ /* 0x000fe200000006ff */
[C---:B------:R-:W-:Y:S01]  /*0990*/  FFMA.FTZ R129, R146.reuse, R147, R129 ;  /* 0x0000009392817223 */ /* 0x040fe20000010081 */
[----:B------:R-:W-:Y:S01]  /*09a0*/  PRMT R73, R73, 0x7632, R73 ;  /* 0x0000763249497816 */ /* 0x000fe20000000049 */
[----:B------:R-:W-:Y:S01]  /*09b0*/  FADD.FTZ R126, R151, R126 ;  /* 0x0000007e977e7221 */ /* 0x000fe20000010000 */
[----:B------:R-:W-:Y:S01]  /*09c0*/  FFMA.FTZ R127, R146, R151, R127 ;  /* 0x00000097927f7223 */ /* 0x000fe2000001007f */
[----:B------:R-:W-:Y:S01]  /*09d0*/  FMUL.FTZ R144, R140, UR9 ;  /* 0x000000098c907c20 */ /* 0x000fe20008410000 */
[----:B------:R-:W-:Y:S01]  /*09e0*/  SHF.L.U32 R151, R83, 0x10, RZ ;  /* 0x0000001053977819 */ /* 0x000fe200000006ff */
[----:B------:R-:W-:Y:S01]  /*09f0*/  FMUL.FTZ R147, R32, R153 ;  /* 0x0000009920937220 */ /* 0x000fe20000410000 */
[----:B------:R-:W-:Y:S01]  /*0a00*/  PRMT R76, R76, 0x7632, R76 ;  /* 0x000076324c4c7816 */ /* 0x000fe2000000004c */
[----:B------:R-:W-:Y:S01]  /*0a10*/  FADD.FTZ R148, -R149, R148 ;  /* 0x0000009495947221 */ /* 0x000fe20000010100 */
[----:B------:R-:W-:Y:S01]  /*0a20*/  SHF.L.U32 R72, R80, 0x10, RZ ;  /* 0x0000001050487819 */ /* 0x000fe200000006ff */
[----:B------:R-:W-:Y:S01]  /*0a30*/  FADD.FTZ R120, R141, R120 ;  /* 0x000000788d787221 */ /* 0x000fe20000010000 */
[----:B------:R-:W-:Y:S01]  /*0a40*/  PRMT R81, R81, 0x7632, R81 ;  /* 0x0000763251517816 */ /* 0x000fe20000000051 */
[-C--:B------:R-:W-:Y:S01]  /*0a50*/  FFMA.FTZ R121, R144, R141.reuse, R121 ;  /* 0x0000008d90797223 */ /* 0x080fe20000010079 */
[----:B------:R-:W-:Y:S01]  /*0a60*/  SHF.L.U32 R152, R73, 0x10, RZ ;  /* 0x0000001049987819 */ /* 0x000fe200000006ff */
[----:B------:R-:W-:Y:S01]  /*0a70*/  FFMA.FTZ R141, R48, R141, R147 ;  /* 0x0000008d308d7223 */ /* 0x000fe20000010093 */
[----:B------:R-:W-:Y:S01]  /*0a80*/  SHF.L.U32 R155, R79, 0x10, RZ ;  /* 0x000000104f9b7819 */ /* 0x000fe200000006ff */
[----:B------:R-:W-:Y:S01]  /*0a90*/  FMUL.FTZ R147, R34, R151 ;  /* 0x0000009722937220 */ /* 0x000fe20000410000 */
[----:B------:R-:W-:Y:S01]  /*0aa0*/  SHF.L.U32 R76, R76, 0x10, RZ ;  /* 0x000000104c4c7819 */ /* 0x000fe200000006ff */
[----:B------:R-:W-:Y:S01]  /*0ab0*/  FMUL.FTZ R150, R148, UR9 ;  /* 0x0000000994967c20 */ /* 0x000fe20008410000 */
[----:B------:R-:W-:Y:S01]  /*0ac0*/  PRMT R77, R77, 0x7632, R77 ;  /* 0x000076324d4d7816 */ /* 0x000fe2000000004d */
[----:B------:R-:W-:Y:S01]  /*0ad0*/  FMUL.FTZ R80, R37, R72 ;  /* 0x0000004825507220 */ /* 0x000fe20000410000 */
[----:B------:R-:W-:Y:S01]  /*0ae0*/  SHF.L.U32 R73, R81, 0x10, RZ ;  /* 0x0000001051497819 */ /* 0x000fe200000006ff */
[----:B------:R-:W-:Y:S01]  /*0af0*/  FADD.FTZ R148, -R149, R152 ;  /* 0x0000009895947221 */ /* 0x000fe20000010100 */
[----:B------:R-:W-:Y:S01]  /*0b00*/  FFMA.FTZ R140, R50, R155, R147 ;  /* 0x0000009b328c7223 */ /* 0x000fe20000010093 */
[----:B------:R-:W-:Y:S01]  /*0b10*/  SHF.L.U32 R77, R77, 0x10, RZ ;  /* 0x000000104d4d7819 */ /* 0x000fe200000006ff */
[----:B------:R-:W-:Y:S01]  /*0b20*/  FADD.FTZ R132, R76, R132 ;  /* 0x000000844c847221 */ /* 0x000fe20000010000 */
[-C--:B------:R-:W-:Y:S01]  /*0b30*/  FFMA.FTZ R133, R150, R76.reuse, R133 ;  /* 0x0000004c96857223 */ /* 0x080fe20000010085 */
[----:B------:R-:W-:Y:S01]  /*0b40*/  FFMA.FTZ R147, R53, R76, R80 ;  /* 0x0000004c35937223 */ /* 0x000fe20000010050 */
[----:B------:R-:W-:Y:S01]  /*0b50*/  FMUL.FTZ R148, R148, UR9 ;  /* 0x0000000994947c20 */ /* 0x000fe20008410000 */
[----:B------:R-:W-:Y:S01]  /*0b60*/  FMUL.FTZ R76, R39, R73 ;  /* 0x00000049274c7220 */ /* 0x000fe20000410000 */
[----:B------:R-:W-:Y:S01]  /*0b70*/  FADD.FTZ R124, R77, R124 ;  /* 0x0000007c4d7c7221 */ /* 0x000fe20000010000 */
[----:B------:R-:W-:Y:S01]  /*0b80*/  SHF.L.U32 R142, R75, 0x10, RZ ;  /* 0x000000104b8e7819 */ /* 0x000fe200000006ff */
[-C--:B------:R-:W-:Y:S01]  /*0b90*/  FFMA.FTZ R125, R148, R77.reuse, R125 ;  /* 0x0000004d947d7223 */ /* 0x080fe2000001007d */
[--C-:B------:R-:W-:Y:S01]  /*0ba0*/  FFMA.FTZ R81, R55, R77, R76.reuse ;  /* 0x0000004d37517223 */ /* 0x100fe2000001004c */
[----:B------:R-:W-:-:S02]  /*0bb0*/  PRMT R76, R74, 0x7632, R76 ;  /* 0x000076324a4c7816 */ /* 0x000fc4000000004c */
[----:B------:R-:W-:Y:S02]  /*0bc0*/  PRMT R77, R75, 0x7632, R77 ;  /* 0x000076324b4d7816 */ /* 0x000fe4000000004d */
[----:B------:R-:W0:Y:S01]  /*0bd0*/  @P1 LDC.64 R74, c[0x0][0x438] ;  /* 0x00010e00ff4a1b82 */ /* 0x000e220000000a00 */
[----:B------:R-:W-:Y:S01]  /*0be0*/  FADD.FTZ R130, R72, R130 ;  /* 0x0000008248827221 */ /* 0x000fe20000010000 */
[----:B------:R-:W-:Y:S01]  /*0bf0*/  FFMA.FTZ R131, R150, R72, R131 ;  /* 0x0000004896837223 */ /* 0x000fe20000010083 */
[----:B------:R-:W-:Y:S01]  /*0c00*/  FADD.FTZ R122, R73, R122 ;  /* 0x0000007a497a7221 */ /* 0x000fe20000010000 */
[----:B------:R-:W-:Y:S01]  /*0c10*/  FFMA.FTZ R123, R148, R73, R123 ;  /* 0x00000049947b7223 */ /* 0x000fe2000001007b */
[----:B------:R-:W-:Y:S02]  /*0c20*/  SHF.L.U32 R76, R76, 0x10, RZ ;  /* 0x000000104c4c7819 */ /* 0x000fe400000006ff */
[----:B------:R-:W-:Y:S01]  /*0c30*/  PRMT R82, R82, 0x7632, R82 ;  /* 0x0000763252527816 */ /* 0x000fe20000000052 */
[----:B------:R-:W1:Y:S01]  /*0c40*/  @P1 LDC.64 R72, c[0x0][0x438] ;  /* 0x00010e00ff481b82 */ /* 0x000e620000000a00 */
[----:B------:R-:W-:Y:S01]  /*0c50*/  PRMT R78, R78, 0x7632, R78 ;  /* 0x000076324e4e7816 */ /* 0x000fe2000000004e */
[----:B------:R-:W-:Y:S01]  /*0c60*/  FADD.FTZ R76, -R149, R76 ;  /* 0x0000004c954c7221 */ /* 0x000fe20000010100 */
[----:B------:R-:W-:-:S02]  /*0c70*/  SHF.L.U32 R82, R82, 0x10, RZ ;  /* 0x0000001052527819 */ /* 0x000fc400000006ff */
[----:B------:R-:W-:Y:S02]  /*0c80*/  PRMT R83, R83, 0x7632, R83 ;  /* 0x0000763253537816 */ /* 0x000fe40000000053 */
[----:B------:R-:W-:Y:S01]  /*0c90*/  SHF.L.U32 R80, R77, 0x10, RZ ;  /* 0x000000104d507819 */ /* 0x000fe200000006ff */
[----:B------:R-:W-:Y:S01]  /*0ca0*/  FMUL.FTZ R156, R76, UR9 ;  /* 0x000000094c9c7c20 */ /* 0x000fe20008410000 */
[----:B------:R-:W-:Y:S01]  /*0cb0*/  SHF.L.U32 R78, R78, 0x10, RZ ;  /* 0x000000104e4e7819 */ /* 0x000fe200000006ff */
[----:B------:R-:W-:Y:S01]  /*0cc0*/  FADD.FTZ R142, -R149, R142 ;  /* 0x0000008e958e7221 */ /* 0x000fe20000010100 */
[----:B------:R-:W-:Y:S01]  /*0cd0*/  PRMT R79, R79, 0x7632, R79 ;  /* 0x000076324f4f7816 */ /* 0x000fe2000000004f */
[----:B------:R-:W-:Y:S01]  /*0ce0*/  FMUL.FTZ R76, R33, R82 ;  /* 0x00000052214c7220 */ /* 0x000fe20000410000 */
[----:B------:R-:W-:Y:S01]  /*0cf0*/  SHF.L.U32 R83, R83, 0x10, RZ ;  /* 0x0000001053537819 */ /* 0x000fe200000006ff */
[----:B------:R-:W-:Y:S01]  /*0d00*/  FADD.FTZ R80, -R149, R80 ;  /* 0x0000005095507221 */ /* 0x000fe20000010100 */
[----:B------:R-:W-:Y:S01]  /*0d10*/  FADD.FTZ R118, R153, R118 ;  /* 0x0000007699767221 */ /* 0x000fe20000010000 */
[----:B------:R-:W-:Y:S01]  /*0d20*/  FFMA.FTZ R119, R144, R153, R119 ;  /* 0x0000009990777223 */ /* 0x000fe20000010077 */
[----:B------:R-:W-:Y:S01]  /*0d30*/  FMUL.FTZ R142, R142, UR9 ;  /* 0x000000098e8e7c20 */ /* 0x000fe20008410000 */
[----:B------:R-:W-:Y:S01]  /*0d40*/  SHF.L.U32 R79, R79, 0x10, RZ ;  /* 0x000000104f4f7819 */ /* 0x000fe200000006ff */
[----:B------:R-:W-:Y:S01]  /*0d50*/  FFMA.FTZ R153, R49, R78, R76 ;  /* 0x0000004e31997223 */ /* 0x000fe2000001004c */
[----:B------:R-:W-:Y:S01]  /*0d60*/  FMUL.FTZ R76, R35, R83 ;  /* 0x00000053234c7220 */ /* 0x000fe20000410000 */
[----:B------:R-:W-:Y:S01]  /*0d70*/  FMUL.FTZ R154, R80, UR9 ;  /* 0x00000009509a7c20 */ /* 0x000fe20008410000 */
[----:B------:R-:W-:Y:S01]  /*0d80*/  FADD.FTZ R110, R151, R110 ;  /* 0x0000006e976e7221 */ /* 0x000fe20000010000 */
[----:B------:R-:W-:Y:S01]  /*0d90*/  FFMA.FTZ R111, R142, R151, R111 ;  /* 0x000000978e6f7223 */ /* 0x000fe2000001006f */
[----:B0-----:R-:W-:-:S04]  /*0da0*/  @P1 IMAD.WIDE.U32 R74, R138, 0x10, R74 ;  /* 0x000000108a4a1825 */ /* 0x001fc800078e004a */
[-C--:B------:R-:W-:Y:S01]  /*0db0*/  FFMA.FTZ R151, R51, R79.reuse, R76 ;  /* 0x0000004f33977223 */ /* 0x080fe2000001004c */
[----:B------:R-:W-:Y:S01]  /*0dc0*/  FADD.FTZ R116, R78, R116 ;  /* 0x000000744e747221 */ /* 0x000fe20000010000 */
[----:B------:R-:W-:Y:S01]  /*0dd0*/  FFMA.FTZ R117, R156, R78, R117 ;  /* 0x0000004e9c757223 */ /* 0x000fe20000010075 */
[----:B------:R-:W-:Y:S01]  /*0de0*/  FADD.FTZ R108, R79, R108 ;  /* 0x0000006c4f6c7221 */ /* 0x000fe20000010000 */
[----:B------:R-:W-:Y:S01]  /*0df0*/  FFMA.FTZ R109, R154, R79, R109 ;  /* 0x0000004f9a6d7223 */ /* 0x000fe2000001006d */
[----:B------:R-:W-:Y:S01]  /*0e00*/  FADD.FTZ R114, R82, R114 ;  /* 0x0000007252727221 */ /* 0x000fe20000010000 */
[----:B------:R-:W-:Y:S01]  /*0e10*/  FFMA.FTZ R115, R156, R82, R115 ;  /* 0x000000529c737223 */ /* 0x000fe20000010073 */
[----:B----4-:R-:W-:Y:S01]  /*0e20*/  PRMT R76, R84, 0x7632, R76 ;  /* 0x00007632544c7816 */ /* 0x010fe2000000004c */
[----:B------:R0:W5:Y:S01]  /*0e30*/  @P1 LDG.E.128 R56, desc[UR14][R74.64] ;  /* 0x0000000e4a381981 */ /* 0x000162000c1e1d00 */
[----:B------:R-:W-:Y:S02]  /*0e40*/  PRMT R78, R85, 0x7632, R78 ;  /* 0x00007632554e7816 */ /* 0x000fe4000000004e */
[----:B------:R-:W-:-:S02]  /*0e50*/  PRMT R79, R86, 0x7632, R79 ;  /* 0x00007632564f7816 */ /* 0x000fc4000000004f */
[----:B------:R-:W-:Y:S02]  /*0e60*/  PRMT R82, R87, 0x7632, R82 ;  /* 0x0000763257527816 */ /* 0x000fe40000000052 */
[----:B------:R-:W-:Y:S01]  /*0e70*/  SHF.L.U32 R84, R84, 0x10, RZ ;  /* 0x0000001054547819 */ /* 0x000fe200000006ff */
[----:B-1----:R-:W-:Y:S01]  /*0e80*/  @P1 IMAD.WIDE.U32 R72, R137, 0x10, R72 ;  /* 0x0000001089481825 */ /* 0x002fe200078e0048 */
[----:B------:R-:W-:Y:S02]  /*0e90*/  SHF.L.U32 R80, R85, 0x10, RZ ;  /* 0x0000001055507819 */ /* 0x000fe400000006ff */
[----:B0-----:R-:W-:Y:S02]  /*0ea0*/  SHF.L.U32 R74, R76, 0x10, RZ ;  /* 0x000000104c4a7819 */ /* 0x001fe400000006ff */
[----:B------:R-:W-:Y:S02]  /*0eb0*/  SHF.L.U32 R86, R86, 0x10, RZ ;  /* 0x0000001056567819 */ /* 0x000fe400000006ff */
[----:B------:R-:W-:-:S02]  /*0ec0*/  SHF.L.U32 R152, R87, 0x10, RZ ;  /* 0x0000001057987819 */ /* 0x000fc400000006ff */
[----:B------:R-:W-:Y:S02]  /*0ed0*/  SHF.L.U32 R78, R78, 0x10, RZ ;  /* 0x000000104e4e7819 */ /* 0x000fe400000006ff */
[----:B------:R-:W-:Y:S01]  /*0ee0*/  SHF.L.U32 R82, R82, 0x10, RZ ;  /* 0x0000001052527819 */ /* 0x000fe200000006ff */
[----:B------:R-:W-:Y:S01]  /*0ef0*/  FADD.FTZ R84, -R149, R84 ;  /* 0x0000005495547221 */ /* 0x000fe20000010100 */
[----:B------:R-:W-:Y:S02]  /*0f00*/  SHF.L.U32 R76, R79, 0x10, RZ ;  /* 0x000000104f4c7819 */ /* 0x000fe400000006ff */
[----:B------:R-:W-:Y:S01]  /*0f10*/  SHF.L.U32 R77, R92, 0x10, RZ ;  /* 0x000000105c4d7819 */ /* 0x000fe200000006ff */
[----:B------:R-:W-:Y:S01]  /*0f20*/  FADD.FTZ R106, R83, R106 ;  /* 0x0000006a536a7221 */ /* 0x000fe20000010000 */
[----:B------:R-:W-:Y:S01]  /*0f30*/  FFMA.FTZ R107, R154, R83, R107 ;  /* 0x000000539a6b7223 */ /* 0x000fe2000001006b */
[----:B------:R0:W5:Y:S01]  /*0f40*/  @P1 LDG.E.128 R60, desc[UR14][R72.64] ;  /* 0x0000000e483c1981 */ /* 0x000162000c1e1d00 */
[----:B------:R-:W-:Y:S01]  /*0f50*/  SHF.L.U32 R75, R88, 0x10, RZ ;  /* 0x00000010584b7819 */ /* 0x000fe200000006ff */
[C---:B------:R-:W-:Y:S01]  /*0f60*/  FADD.FTZ R80, -R149.reuse, R80 ;  /* 0x0000005095507221 */ /* 0x040fe20000010100 */
[C---:B------:R-:W-:Y:S01]  /*0f70*/  FADD.FTZ R85, -R149.reuse, R86 ;  /* 0x0000005695557221 */ /* 0x040fe20000010100 */
[C---:B------:R-:W-:Y:S01]  /*0f80*/  FADD.FTZ R83, -R149.reuse, R152 ;  /* 0x0000009895537221 */ /* 0x040fe20000010100 */
[C---:B------:R-:W-:Y:S01]  /*0f90*/  FADD.FTZ R74, -R149.reuse, R74 ;  /* 0x0000004a954a7221 */ /* 0x040fe20000010100 */
[C---:B------:R-:W-:Y:S01]  /*0fa0*/  FADD.FTZ R160, -R149.reuse, R82 ;  /* 0x0000005295a07221 */ /* 0x040fe20000010100 */
[----:B------:R-:W-:Y:S01]  /*0fb0*/  FMUL.FTZ R152, R84, UR9 ;  /* 0x0000000954987c20 */ /* 0x000fe20008410000 */
[C---:B0-----:R-:W-:Y:S01]  /*0fc0*/  FADD.FTZ R73, -R149.reuse, R78 ;  /* 0x0000004e95497221 */ /* 0x041fe20000010100 */
[----:B------:R-:W-:Y:S01]  /*0fd0*/  FADD.FTZ R72, -R149, R76 ;  /* 0x0000004c95487221 */ /* 0x000fe20000010100 */
[----:B------:R-:W-:Y:S01]  /*0fe0*/  FMUL.FTZ R149, R28, R77 ;  /* 0x0000004d1c957220 */ /* 0x000fe20000410000 */
[----:B------:R-:W-:Y:S01]  /*0ff0*/  SHF.L.U32 R76, R93, 0x10, RZ ;  /* 0x000000105d4c7819 */ /* 0x000fe200000006ff */
[----:B------:R-:W-:Y:S01]  /*1000*/  FADD.FTZ R78, RZ, R145 ;  /* 0x00000091ff4e7221 */ /* 0x000fe20000010000 */
[----:B------:R-:W-:Y:S01]  /*1010*/  FADD.FTZ R104, R75, R104 ;  /* 0x000000684b687221 */ /* 0x000fe20000010000 */
[-C--:B------:R-:W-:Y:S01]  /*1020*/  FFMA.FTZ R105, R152, R75.reuse, R105 ;  /* 0x0000004b98697223 */ /* 0x080fe20000010069 */
[----:B------:R-:W-:Y:S01]  /*1030*/  FFMA.FTZ R149, R44, R75, R149 ;  /* 0x0000004b2c957223 */ /* 0x000fe20000010095 */
[----:B------:R-:W-:Y:S01]  /*1040*/  SHF.L.U32 R75, R89, 0x10, RZ ;  /* 0x00000010594b7819 */ /* 0x000fe200000006ff */
[----:B------:R-:W-:Y:S01]  /*1050*/  FADD.FTZ R78, R147, R78 ;  /* 0x0000004e934e7221 */ /* 0x000fe20000010000 */
[----:B------:R-:W-:Y:S01]  /*1060*/  FMUL.FTZ R87, R80, UR9 ;  /* 0x0000000950577c20 */ /* 0x000fe20008410000 */
[----:B------:R-:W-:Y:S01]  /*1070*/  FMUL.FTZ R79, R30, R76 ;  /* 0x0000004c1e4f7220 */ /* 0x000fe20000410000 */
[----:B------:R-:W-:Y:S01]  /*1080*/  SHF.L.U32 R157, R94, 0x10, RZ ;  /* 0x000000105e9d7819 */ /* 0x000fe200000006ff */
[----:B------:R-:W-:Y:S01]  /*1090*/  FADD.FTZ R78, R143, R78 ;  /* 0x0000004e8f4e7221 */ /* 0x000fe20000010000 */
[----:B------:R-:W-:Y:S01]  /*10a0*/  SHF.L.U32 R84, R90, 0x10, RZ ;  /* 0x000000105a547819 */ /* 0x000fe200000006ff */
[----:B------:R-:W-:Y:S01]  /*10b0*/  FADD.FTZ R112, R155, R112 ;  /* 0x000000709b707221 */ /* 0x000fe20000010000 */
[----:B------:R-:W-:Y:S01]  /*10c0*/  FFMA.FTZ R113, R142, R155, R113 ;  /* 0x0000009b8e717223 */ /* 0x000fe20000010071 */
[----:B------:R-:W-:Y:S01]  /*10d0*/  FADD.FTZ R96, R75, R96 ;  /* 0x000000604b607221 */ /* 0x000fe20000010000 */
[-C--:B------:R-:W-:Y:S01]  /*10e0*/  FFMA.FTZ R98, R87, R75.reuse, R98 ;  /* 0x0000004b57627223 */ /* 0x080fe20000010062 */
[----:B------:R-:W-:Y:S01]  /*10f0*/  FFMA.FTZ R86, R46, R75, R79 ;  /* 0x0000004b2e567223 */ /* 0x000fe2000001004f */
[----:B------:R-:W-:Y:S01]  /*1100*/  FMUL.FTZ R85, R85, UR9 ;  /* 0x0000000955557c20 */ /* 0x000fe20008410000 */
[----:B------:R-:W-:Y:S01]  /*1110*/  FMUL.FTZ R75, R24, R157 ;  /* 0x0000009d184b7220 */ /* 0x000fe20000410000 */
[----:B------:R-:W-:Y:S01]  /*1120*/  SHF.L.U32 R155, R95, 0x10, RZ ;  /* 0x000000105f9b7819 */ /* 0x000fe200000006ff */
[----:B------:R-:W-:Y:S01]  /*1130*/  FADD.FTZ R78, R81, R78 ;  /* 0x0000004e514e7221 */ /* 0x000fe20000010000 */
        /* <DEDUP_REMOVED lines=9> */
[----:B------:R-:W-:Y:S01]  /*11d0*/  FFMA.FTZ R82, R42, R82, R75 ;  /* 0x000000522a527223 */ /* 0x000fe2000001004b */
[----:B------:R-:W-:Y:S01]  /*11e0*/  PRMT R158, R92, 0x7632, R158 ;  /* 0x000076325c9e7816 */ /* 0x000fe2000000009e */
[----:B------:R-:W-:Y:S01]  /*11f0*/  FADD.FTZ R75, R153, R78 ;  /* 0x0000004e994b7221 */ /* 0x000fe20000010000 */
[----:B------:R-:W-:Y:S01]  /*1200*/  PRMT R80, R89, 0x7632, R80 ;  /* 0x0000763259507816 */ /* 0x000fe20000000050 */
[----:B------:R-:W-:Y:S01]  /*1210*/  FFMA.FTZ R89, R0, R145, RZ ;  /* 0x0000009100597223 */ /* 0x000fe200000100ff */
[----:B------:R-:W-:Y:S01]  /*1220*/  PRMT R88, R88, 0x7632, R88 ;  /* 0x0000763258587816 */ /* 0x000fe20000000058 */
[----:B------:R-:W-:Y:S01]  /*1230*/  FADD.FTZ R78, R140, R75 ;  /* 0x0000004b8c4e7221 */ /* 0x000fe20000010000 */
[----:B------:R-:W-:Y:S01]  /*1240*/  SHF.L.U32 R158, R158, 0x10, RZ ;  /* 0x000000109e9e7819 */ /* 0x000fe200000006ff */
[----:B------:R-:W-:Y:S01]  /*1250*/  FFMA.FTZ R89, R150, R147, R89 ;  /* 0x0000009396597223 */ /* 0x000fe20000010059 */
[----:B------:R-:W-:Y:S01]  /*1260*/  SHF.L.U32 R88, R88, 0x10, RZ ;  /* 0x0000001058587819 */ /* 0x000fe200000006ff */
[----:B------:R-:W-:Y:S01]  /*1270*/  FMUL.FTZ R92, R74, UR9 ;  /* 0x000000094a5c7c20 */ /* 0x000fe20008410000 */
[----:B------:R-:W-:Y:S01]  /*1280*/  PRMT R159, R93, 0x7632, R159 ;  /* 0x000076325d9f7816 */ /* 0x000fe2000000009f */
[----:B------:R-:W-:Y:S01]  /*1290*/  FMUL.FTZ R74, R29, R158 ;  /* 0x0000009e1d4a7220 */ /* 0x000fe20000410000 */
[----:B------:R-:W-:Y:S01]  /*12a0*/  PRMT R79, R91, 0x7632, R79 ;  /* 0x000076325b4f7816 */ /* 0x000fe2000000004f */
[----:B------:R-:W-:Y:S01]  /*12b0*/  FADD.FTZ R78, R151, R78 ;  /* 0x0000004e974e7221 */ /* 0x000fe20000010000 */
[----:B------:R-:W-:Y:S01]  /*12c0*/  FFMA.FTZ R91, R146, R143, R89 ;  /* 0x0000008f925b7223 */ /* 0x000fe20000010059 */
[----:B------:R-:W-:Y:S01]  /*12d0*/  SHF.L.U32 R159, R159, 0x10, RZ ;  /* 0x000000109f9f7819 */ /* 0x000fe200000006ff */
[----:B------:R-:W-:Y:S01]  /*12e0*/  FADD.FTZ R100, R88, R100 ;  /* 0x0000006458647221 */ /* 0x000fe20000010000 */
[-C--:B------:R-:W-:Y:S01]  /*12f0*/  FFMA.FTZ R101, R92, R88.reuse, R101 ;  /* 0x000000585c657223 */ /* 0x080fe20000010065 */
[----:B------:R-:W-:Y:S01]  /*1300*/  FFMA.FTZ R88, R45, R88, R74 ;  /* 0x000000582d587223 */ /* 0x000fe2000001004a */
[----:B------:R-:W-:Y:S01]  /*1310*/  FADD.FTZ R89, R149, R78 ;  /* 0x0000004e95597221 */ /* 0x000fe20000010000 */
[----:B------:R-:W-:Y:S01]  /*1320*/  FFMA.FTZ R91, R148, R81, R91 ;  /* 0x00000051945b7223 */ /* 0x000fe2000001005b */
[----:B------:R-:W-:Y:S01]  /*1330*/  SHF.L.U32 R75, R80, 0x10, RZ ;  /* 0x00000010504b7819 */ /* 0x000fe200000006ff */
[----:B------:R-:W-:Y:S01]  /*1340*/  FMUL.FTZ R78, R31, R159 ;  /* 0x0000009f1f4e7220 */ /* 0x000fe20000410000 */
[----:B------:R-:W-:Y:S01]  /*1350*/  FADD.FTZ R93, R89, R88 ;  /* 0x00000058595d7221 */ /* 0x000fe20000010000 */
[----:B------:R-:W-:-:S02]  /*1360*/  FFMA.FTZ R91, R144, R141, R91 ;  /* 0x0000008d905b7223 */ /* 0x000fc4000001005b */
[----:B------:R-:W-:Y:S01]  /*1370*/  FFMA.FTZ R89, R47, R75, R78 ;  /* 0x0000004b2f597223 */ /* 0x000fe2000001004e */
[----:B------:R-:W-:Y:S01]  /*1380*/  FADD.FTZ R78, R93, R86 ;  /* 0x000000565d4e7221 */ /* 0x000fe20000010000 */
[----:B------:R-:W-:-:S03]  /*1390*/  FFMA.FTZ R91, R156, R153, R91 ;  /* 0x000000999c5b7223 */ /* 0x000fc6000001005b */
[----:B------:R-:W-:Y:S01]  /*13a0*/  FADD.FTZ R93, R78, R89 ;  /* 0x000000594e5d7221 */ /* 0x000fe20000010000 */
[----:B------:R-:W-:-:S03]  /*13b0*/  FFMA.FTZ R91, R142, R140, R91 ;  /* 0x0000008c8e5b7223 */ /* 0x000fc6000001005b */
[----:B------:R-:W-:Y:S01]  /*13c0*/  FADD.FTZ R161, R93, R84 ;  /* 0x000000545da17221 */ /* 0x000fe20000010000 */
[----:B------:R-:W-:Y:S01]  /*13d0*/  FFMA.FTZ R93, R154, R151, R91 ;  /* 0x000000979a5d7223 */ /* 0x000fe2000001005b */
[----:B------:R-:W-:-:S03]  /*13e0*/  PRMT R162, R94, 0x7632, R162 ;  /* 0x000076325ea27816 */ /* 0x000fc600000000a2 */
[----:B------:R-:W-:Y:S01]  /*13f0*/  FFMA.FTZ R93, R152, R149, R93 ;  /* 0x00000095985d7223 */ /* 0x000fe2000001005d */
[----:B------:R-:W-:Y:S02]  /*1400*/  PRMT R74, R90, 0x7632, R74 ;  /* 0x000076325a4a7816 */ /* 0x000fe4000000004a */
[----:B------:R-:W-:Y:S01]  /*1410*/  SHF.L.U32 R162, R162, 0x10, RZ ;  /* 0x00000010a2a27819 */ /* 0x000fe200000006ff */
[----:B------:R-:W-:Y:S01]  /*1420*/  FFMA.FTZ R80, R92, R88, R93 ;  /* 0x000000585c507223 */ /* 0x000fe2000001005d */
[----:B------:R-:W-:Y:S01]  /*1430*/  PRMT R95, R95, 0x7632, R95 ;  /* 0x000076325f5f7816 */ /* 0x000fe2000000005f */
[----:B------:R-:W-:Y:S01]  /*1440*/  FMUL.FTZ R94, R73, UR9 ;  /* 0x00000009495e7c20 */ /* 0x000fe20008410000 */
[----:B------:R-:W-:Y:S01]  /*1450*/  SHF.L.U32 R74, R74, 0x10, RZ ;  /* 0x000000104a4a7819 */ /* 0x000fe200000006ff */
[----:B------:R-:W-:Y:S01]  /*1460*/  FMUL.FTZ R90, R25, R162 ;  /* 0x000000a2195a7220 */ /* 0x000fe20000410000 */
[----:B------:R-:W-:Y:S01]  /*1470*/  FFMA.FTZ R93, R87, R86, R80 ;  /* 0x00000056575d7223 */ /* 0x000fe20000010050 */
[----:B------:R-:W-:-:S02]  /*1480*/  SHF.L.U32 R95, R95, 0x10, RZ ;  /* 0x000000105f5f7819 */ /* 0x000fc400000006ff */
[----:B------:R-:W-:Y:S01]  /*1490*/  FFMA.FTZ R90, R41, R74, R90 ;  /* 0x0000004a295a7223 */ /* 0x000fe2000001005a */
[----:B------:R-:W-:Y:S01]  /*14a0*/  FFMA.FTZ R80, R94, R89, R93 ;  /* 0x000000595e507223 */ /* 0x000fe2000001005d */
[----:B------:R-:W-:Y:S01]  /*14b0*/  SHF.L.U32 R79, R79, 0x10, RZ ;  /* 0x000000104f4f7819 */ /* 0x000fe200000006ff */
[----:B------:R-:W-:Y:S01]  /*14c0*/  FMUL.FTZ R78, R27, R95 ;  /* 0x0000005f1b4e7220 */ /* 0x000fe20000410000 */
[----:B------:R-:W-:Y:S01]  /*14d0*/  FADD.FTZ R161, R161, R90 ;  /* 0x0000005aa1a17221 */ /* 0x000fe20000010000 */
[----:B------:R-:W-:Y:S01]  /*14e0*/  FMUL.FTZ R93, R72, UR9 ;  /* 0x00000009485d7c20 */ /* 0x000fe20008410000 */
[----:B------:R-:W-:Y:S01]  /*14f0*/  FFMA.FTZ R80, R85, R84, R80 ;  /* 0x0000005455507223 */ /* 0x000fe20000010050 */
[----:B------:R-:W-:Y:S01]  /*1500*/  FFMA.FTZ R91, R43, R79, R78 ;  /* 0x0000004f2b5b7223 */ /* 0x000fe2000001004e */
[----:B------:R-:W-:Y:S02]  /*1510*/  FADD.FTZ R78, R161, R82 ;  /* 0x00000052a14e7221 */ /* 0x000fe40000010000 */
[----:B------:R-:W-:Y:S01]  /*1520*/  FFMA.FTZ R80, R93, R90, R80 ;  /* 0x0000005a5d507223 */ /* 0x000fe20000010050 */
[----:B------:R-:W-:Y:S01]  /*1530*/  FMUL.FTZ R160, R160, UR9 ;  /* 0x00000009a0a07c20 */ /* 0x000fe20008410000 */
[----:B------:R-:W-:-:S02]  /*1540*/  FADD.FTZ R78, R78, R91 ;  /* 0x0000005b4e4e7221 */ /* 0x000fc40000010000 */
[----:B------:R-:W-:-:S03]  /*1550*/  FFMA.FTZ R161, R83, R82, R80 ;  /* 0x0000005253a17223 */ /* 0x000fc60000010050 */
[----:B------:R-:W0:Y:S01]  /*1560*/  SHFL.DOWN PT, R73, R78, 0x10, 0x1f ;  /* 0x0a001f004e497f89 */ /* 0x000e2200000e0000 */
        /* <DEDUP_REMOVED lines=10> */
[----:B0-----:R-:W-:Y:S01]  /*1610*/  FADD.FTZ R165, R78, R165 ;  /* 0x000000a54ea57221 */ /* 0x001fe20000010000 */
[----:B-1----:R-:W-:-:S04]  /*1620*/  FADD.FTZ R164, R163, R80 ;  /* 0x00000050a3a47221 */ /* 0x002fc80000010000 */
[----:B------:R-:W0:Y:S04]  /*1630*/  SHFL.DOWN PT, R80, R165, 0x2, 0x1f ;  /* 0x08401f00a5507f89 */ /* 0x000e2800000e0000 */
[----:B------:R-:W1:Y:S01]  /*1640*/  SHFL.DOWN PT, R161, R164, 0x2, 0x1f ;  /* 0x08401f00a4a17f89 */ /* 0x000e6200000e0000 */
[----:B0-----:R-:W-:Y:S02]  /*1650*/  FADD.FTZ R165, R165, R80 ;  /* 0x00000050a5a57221 */ /* 0x001fe40000010000 */
[----:B------:R-:W0:Y:S01]  /*1660*/  S2R R80, SR_TID.X ;  /* 0x0000000000507919 */ /* 0x000e220000002100 */
[----:B-1----:R-:W-:Y:S02]  /*1670*/  FADD.FTZ R161, R164, R161 ;  /* 0x000000a1a4a17221 */ /* 0x002fe40000010000 */
[----:B------:R-:W1:Y:S04]  /*1680*/  SHFL.DOWN PT, R72, R165, 0x1, 0x1f ;  /* 0x08201f00a5487f89 */ /* 0x000e6800000e0000 */
[----:B------:R-:W2:Y:S01]  /*1690*/  SHFL.DOWN PT, R78, R161, 0x1, 0x1f ;  /* 0x08201f00a14e7f89 */ /* 0x000ea200000e0000 */
[----:B------:R-:W-:Y:S01]  /*16a0*/  BSSY.RECONVERGENT B0, `(.L_x_504) ;  /* 0x000000f000007945 */ /* 0x000fe20003800200 */
[----:B------:R-:W-:Y:S01]  /*16b0*/  FADD.FTZ R20, R75, R20 ;  /* 0x000000144b147221 */ /* 0x000fe20000010000 */
[----:B------:R-:W-:Y:S01]  /*16c0*/  FFMA.FTZ R23, R94, R75, R23 ;  /* 0x0000004b5e177223 */ /* 0x000fe20000010017 */
[----:B0-----:R-:W-:Y:S01]  /*16d0*/  LOP3.LUT P2, RZ, R80, 0x1f, RZ, 0xc0, !PT ;  /* 0x0000001f50ff7812 */ /* 0x001fe2000784c0ff */
[----:B-1----:R-:W-:Y:S01]  /*16e0*/  FADD.FTZ R72, R165, R72 ;  /* 0x00000048a5487221 */ /* 0x002fe20000010000 */
[----:B--2---:R-:W-:-:S11]  /*16f0*/  FADD.FTZ R73, R161, R78 ;  /* 0x0000004ea1497221 */ /* 0x004fd60000010000 */
        /* <DEDUP_REMOVED lines=9> */
.L_x_505:
[----:B------:R-:W-:Y:S05]  /*1790*/  BSYNC.RECONVERGENT B0 ;  /* 0x0000000000007941 */ /* 0x000fea0003800200 */
.L_x_504:
        /* <DEDUP_REMOVED lines=13> */
[----:B------:R-:W-:Y:S01]  /*1870*/  UIADD3 UR4, UPT, UPT, UR4, UR24, URZ ;  /* 0x0000001804047290 */ /* 0x000fe2000fffe0ff */
[----:B------:R-:W-:Y:S01]  /*1880*/  FFMA.FTZ R7, R160, R95, R7 ;  /* 0x0000005fa0077223 */ /* 0x000fe20000010007 */
[----:B------:R-:W-:Y:S01]  /*1890*/  UISETP.NE.AND.EX UP0, UPT, UR23, URZ, UPT, UP0 ;  /* 0x000000ff1700728c */ /* 0x000fe2000bf05300 */
        /* <DEDUP_REMOVED lines=68> */
[----:B------:R-:W-:Y:S01]  /*1ce0*/  F2FP.BF16.F32.PACK_AB R72, R77, R0 ;  /* 0x000000004d48723e */ /* 0x000fe200000010ff */
[----:B------:R-:W-:Y:S06]  /*1cf0*/  BRA `(.L_x_509) ;  /* 0x0000001000b87947 */ /* 0x000fec0003800000 */
.L_x_508:
        /* <DEDUP_REMOVED lines=33> */
.L_x_507:
        /* <DEDUP_REMOVED lines=38> */
.L_x_510:
        /* <DEDUP_REMOVED lines=37> */
.L_x_506:
        /* <DEDUP_REMOVED lines=14> */
[--C-:B------:R-:W-:Y:S01]  /*24a0*/  FADD.FTZ R145, R145, -R0.reuse ;  /* 0x8000000091917221 */ /* 0x100fe20000010000 */
[C---:B-----5:R-:W-:Y:S01]  /*24b0*/  PRMT R0, R59.reuse, 0x7632, R0 ;  /* 0x000076323b007816 */ /* 0x060fe20000000000 */
[----:B------:R-:W-:Y:S01]  /*24c0*/  FADD.FTZ R75, R140, -R73 ;  /* 0x800000498c4b7221 */ /* 0x000fe20000010000 */
[----:B------:R-:W-:Y:S01]  /*24d0*/  SHF.L.U32 R72, R59, 0x10, RZ ;  /* 0x000000103b487819 */ /* 0x000fe200000006ff */
[----:B------:R-:W-:Y:S01]  /*24e0*/  FADD.FTZ R140, R151, -R154 ;  /* 0x8000009a978c7221 */ /* 0x000fe20000010000 */
[----:B------:R-:W-:Y:S01]  /*24f0*/  SHF.L.U32 R73, R0, 0x10, RZ ;  /* 0x0000001000497819 */ /* 0x000fe200000006ff */
[----:B------:R-:W-:Y:S01]  /*2500*/  FADD.FTZ R77, R141, -R144 ;  /* 0x800000908d4d7221 */ /* 0x000fe20000010000 */
[----:B------:R-:W-:Y:S01]  /*2510*/  SHF.L.U32 R0, R58, 0x10, RZ ;  /* 0x000000103a007819 */ /* 0x000fe200000006ff */
[--C-:B------:R-:W-:Y:S01]  /*2520*/  FFMA.FTZ R75, R75, UR9, R72.reuse ;  /* 0x000000094b4b7c23 */ /* 0x100fe20008010048 */
[----:B------:R-:W-:Y:S01]  /*2530*/  PRMT R72, R57, 0x7632, R72 ;  /* 0x0000763239487816 */ /* 0x000fe20000000048 */
[--C-:B------:R-:W-:Y:S01]  /*2540*/  FFMA.FTZ R140, R140, UR9, R73.reuse ;  /* 0x000000098c8c7c23 */ /* 0x100fe20008010049 */
[----:B------:R-:W-:Y:S01]  /*2550*/  PRMT R73, R58, 0x7632, R73 ;  /* 0x000076323a497816 */ /* 0x000fe20000000049 */
[--C-:B------:R-:W-:Y:S01]  /*2560*/  FFMA.FTZ R77, R77, UR9, R0.reuse ;  /* 0x000000094d4d7c23 */ /* 0x100fe20008010000 */
[--C-:B------:R-:W-:Y:S01]  /*2570*/  FFMA.FTZ R156, R156, UR27, R95.reuse ;  /* 0x0000001b9c9c7c23 */ /* 0x100fe2000801005f */
        /* <DEDUP_REMOVED lines=23> */
.L_x_512:
[--C-:B------:R-:W-:Y:S01]  /*26f0*/  FFMA.FTZ R0, R0, UR27, R95.reuse ;  /* 0x0000001b00007c23 */ /* 0x100fe2000801005f */
[----:B-----5:R-:W-:Y:S01]  /*2700*/  SHF.L.U32 R65, R56, 0x10, RZ ;  /* 0x0000001038417819 */ /* 0x020fe200000006ff */
[--C-:B------:R-:W-:Y:S01]  /*2710*/  FFMA.FTZ R144, R144, UR27, R95.reuse ;  /* 0x0000001b90907c23 */ /* 0x100fe2000801005f */
[----:B------:R-:W-:Y:S01]  /*2720*/  SHF.L.U32 R73, R58, 0x10, RZ ;  /* 0x000000103a497819 */ /* 0x000fe200000006ff */
[----:B------:R-:W-:Y:S01]  /*2730*/  FADD.FTZ R0, R145, -R0 ;  /* 0x8000000091007221 */ /* 0x000fe20000010000 */
[----:B------:R-:W-:Y:S01]  /*2740*/  FFMA.FTZ R75, R142, UR27, R95 ;  /* 0x0000001b8e4b7c23 */ /* 0x000fe2000801005f */
[----:B------:R-:W-:Y:S01]  /*2750*/  FADD.FTZ R144, R141, -R144 ;  /* 0x800000908d907221 */ /* 0x000fe20000010000 */
        /* <DEDUP_REMOVED lines=38> */
.L_x_511:
[----:B------:R-:W-:Y:S01]  /*29c0*/  UMOV UR7, UR12 ;  /* 0x0000000c00077c82 */ /* 0x000fe20008000000 */
[----:B------:R-:W-:Y:S01]  /*29d0*/  UMOV UR8, UR13 ;  /* 0x0000000d00087c82 */ /* 0x000fe20008000000 */
[----:B------:R-:W-:-:S04]  /*29e0*/  UISETP.NE.U32.AND UP0, UPT, UR7, URZ, UPT ;  /* 0x000000ff0700728c */ /* 0x000fc8000bf05070 */
[----:B------:R-:W-:-:S09]  /*29f0*/  UISETP.NE.AND.EX UP0, UPT, UR8, URZ, UPT, UP0 ;  /* 0x000000ff0800728c */ /* 0x000fd2000bf05300 */
[----:B------:R-:W-:Y:S05]  /*2a00*/  BRA.U UP0, `(.L_x_513) ;  /* 0x0000000100b47547 */ /* 0x000fea000b800000 */
        /* <DEDUP_REMOVED lines=45> */
.L_x_513:
        /* <DEDUP_REMOVED lines=9> */
[--C-:B------:R-:W-:Y:S01]  /*2d70*/  FFMA.FTZ R154, R154, UR27, R95.reuse ;  /* 0x0000001b9a9a7c23 */ /* 0x100fe2000801005f */
        /* <DEDUP_REMOVED lines=38> */
.L_x_509:
        /* <DEDUP_REMOVED lines=16> */
[--C-:B------:R-:W-:Y:S01]  /*30e0*/  FFMA.FTZ R87, R87, UR27, R95.reuse ;  /* 0x0000001b57577c23 */ /* 0x100fe2000801005f */
[--C-:B------:R-:W-:Y:S01]  /*30f0*/  FFMA.FTZ R85, R85, UR27, R95.reuse ;  /* 0x0000001b55557c23 */ /* 0x100fe2000801005f */
[----:B-----5:R-:W-:Y:S01]  /*3100*/  SHF.L.U32 R0, R61, 0x10, RZ ;  /* 0x000000103d007819 */ /* 0x020fe200000006ff */
[----:B0-----:R-:W-:Y:S01]  /*3110*/  FFMA.FTZ R65, R92, UR27, R95 ;  /* 0x0000001b5c417c23 */ /* 0x001fe2000801005f */
[----:B------:R-:W-:Y:S01]  /*3120*/  SHF.L.U32 R64, R62, 0x10, RZ ;  /* 0x000000103e407819 */ /* 0x000fe200000006ff */
[----:B------:R-:W-:Y:S01]  /*3130*/  FADD.FTZ R87, R86, -R87 ;  /* 0x8000005756577221 */ /* 0x000fe20000010000 */
[----:B------:R-:W-:Y:S01]  /*3140*/  FADD.FTZ R85, R84, -R85 ;  /* 0x8000005554557221 */ /* 0x000fe20000010000 */
[----:B------:R-:W-:Y:S01]  /*3150*/  PRMT R67, R63, 0x7632, R67 ;  /* 0x000076323f437816 */ /* 0x000fe20000000043 */
[--C-:B------:R-:W-:Y:S01]  /*3160*/  FFMA.FTZ R152, R152, UR27, R95.reuse ;  /* 0x0000001b98987c23 */ /* 0x100fe2000801005f */
        /* <DEDUP_REMOVED lines=40> */
.L_x_516:
        /* <DEDUP_REMOVED lines=45> */
.L_x_515:
        /* <DEDUP_REMOVED lines=46> */
.L_x_518:
[--C-:B0-----:R-:W-:Y:S01]  /*39a0*/  FFMA.FTZ R73, R92, UR27, R95.reuse ;  /* 0x0000001b5c497c23 */ /* 0x101fe2000801005f */
[----:B-----5:R-:W-:Y:S01]  /*39b0*/  PRMT R0, R63, 0x7632, R0 ;  /* 0x000076323f007816 */ /* 0x020fe20000000000 */
[--C-:B------:R-:W-:Y:S01]  /*39c0*/  FFMA.FTZ R83, R83, UR27, R95.reuse ;  /* 0x0000001b53537c23 */ /* 0x100fe2000801005f */
        /* <DEDUP_REMOVED lines=10> */
[--C-:B------:R-:W-:Y:S01]  /*3a70*/  FFMA.FTZ R160, R160, UR9, R73.reuse ;  /* 0x00000009a0a07c23 */ /* 0x100fe20008010049 */
[----:B------:R-:W-:Y:S01]  /*3a80*/  PRMT R73, R62, 0x7632, R73 ;  /* 0x000076323e497816 */ /* 0x000fe20000000049 */
[----:B------:R-:W-:Y:S01]  /*3a90*/  FFMA.FTZ R85, R85, UR9, R0 ;  /* 0x0000000955557c23 */ /* 0x000fe20008010000 */
[----:B------:R-:W-:Y:S01]  /*3aa0*/  PRMT R72, R61, 0x7632, R72 ;  /* 0x000076323d487816 */ /* 0x000fe20000000048 */
        /* <DEDUP_REMOVED lines=24> */
.L_x_514:
[----:B------:R-:W-:Y:S05]  /*3c30*/  @!P0 BRA `(.L_x_519) ;  /* 0x00000004001c8947 */ /* 0x000fea0003800000 */
        /* <DEDUP_REMOVED lines=38> */
.L_x_520:
        /* <DEDUP_REMOVED lines=33> */
.L_x_519:
        /* <DEDUP_REMOVED lines=34> */
.L_x_521:
        /* <DEDUP_REMOVED lines=28> */
.L_x_517:
        /* <DEDUP_REMOVED lines=11> */
[----:B------:R-:W-:Y:S02]  /*4540*/  MOV R55, R106 ;  /* 0x0000006a00377202 */ /* 0x000fe40000000f00 */
[----:B-----5:R-:W-:Y:S02]  /*4550*/  MOV R56, R105 ;  /* 0x0000006900387202 */ /* 0x020fe40000000f00 */
[----:B------:R-:W-:Y:S02]  /*4560*/  MOV R62, R22 ;  /* 0x00000016003e7202 */ /* 0x000fe40000000f00 */
[----:B0-----:R-:W-:Y:S02]  /*4570*/  MOV R66, R21 ;  /* 0x0000001500427202 */ /* 0x001fe40000000f00 */
        /* <DEDUP_REMOVED lines=58> */
.L_x_503:
        /* <DEDUP_REMOVED lines=29> */
.L_x_523:
        /* <DEDUP_REMOVED lines=9> */
.L_x_2781:


//--------------------- .text._ZN10layer_norm31ln_parallel_residual_bwd_kernelINS_13Kernel_traitsIf13__nv_bfloat16S2_S2_fjLj2048ELj1ELj1ELj4ELj16ENS_18Kernel_traits_baseILj2048EfS2_S2_S2_fjLj128EEEEELb0ELb1ELb0EEEvNS_9BwdParamsE --------------------------
	.section	.text._ZN10layer_norm31ln_parallel_residual_bwd_kernelINS_13Kernel_traitsIf13__nv_bfloat16S2_S2_fjLj2048ELj1ELj1ELj4ELj16ENS_18Kernel_traits_baseILj2048EfS2_S2_S2_fjLj128EEEEELb0ELb1ELb0EEEvNS_9BwdParamsE,"ax",@progbits
	.align	128
        .global         _ZN10layer_norm31ln_parallel_residual_bwd_kernelINS_13Kernel_traitsIf13__nv_bfloat16S2_S2_fjLj2048ELj1ELj1ELj4ELj16ENS_18Kernel_traits_baseILj2048EfS2_S2_S2_fjLj128EEEEELb0ELb1ELb0EEEvNS_9BwdParamsE
        .type           _ZN10layer_norm31ln_parallel_residual_bwd_kernelINS_13Kernel_traitsIf13__nv_bfloat16S2_S2_fjLj2048ELj1ELj1ELj4ELj16ENS_18Kernel_traits_baseILj2048EfS2_S2_S2_fjLj128EEEEELb0ELb1ELb0EEEvNS_9BwdParamsE,@function
        .size           _ZN10layer_norm31ln_parallel_residual_bwd_kernelINS_13Kernel_traitsIf13__nv_bfloat16S2_S2_fjLj2048ELj1ELj1ELj4ELj16ENS_18Kernel_traits_baseILj2048EfS2_S2_S2_fjLj128EEEEELb0ELb1ELb0EEEvNS_9BwdParamsE,(.L_x_2782 - _ZN10layer_norm31ln_parallel_residual_bwd_kernelINS_13Kernel_traitsIf13__nv_bfloat16S2_S2_fjLj2048ELj1ELj1ELj4ELj16ENS_18Kernel_traits_baseILj2048EfS2_S2_S2_fjLj128EEEEELb0ELb1ELb0EEEvNS_9BwdParamsE)
        .other          _ZN10layer_norm31ln_parallel_residual_bwd_kernelINS_13Kernel_traitsIf13__nv_bfloat16S2_S2_fjLj2048ELj1ELj1ELj4ELj16ENS_18Kernel_traits_baseILj2048EfS2_S2_S2_fjLj128EEEEELb0ELb1ELb0EEEvNS_9BwdParamsE,@"STO_CUDA_ENTRY STV_DEFAULT"
_ZN10layer_norm31ln_parallel_residual_bwd_kernelINS_13Kernel_traitsIf13__nv_bfloat16S2_S2_fjLj2048ELj1ELj1ELj4ELj16ENS_18Kernel_traits_baseILj2048EfS2_S2_S2_fjLj128EEEEELb0ELb1ELb0EEEvNS_9BwdParamsE:
.text._ZN10layer_norm31ln_parallel_residual_bwd_kernelINS_13Kernel_traitsIf13__nv_bfloat16S2_S2_fjLj2048ELj1ELj1ELj4ELj16ENS_18Kernel_traits_baseILj2048EfS2_S2_S2_fjLj128EEEEELb0ELb1ELb0EEEvNS_9BwdParamsE:
        /* <DEDUP_REMOVED lines=19> */
[----:B---3--:R-:W-:-:S03]  /*0130*/  @P5 IMAD.WIDE.U32 R4, R0, 0x20, R4 ;  /* 0x0000002000045825 */ /* 0x008fc600078e0004 */
        /* <DEDUP_REMOVED lines=40> */
[----:B------:R-:W-:Y:S01]  /*03c0*/  CS2R R62, SRZ ;  /* 0x00000000003e7805 */ /* 0x000fe2000001ff00 */
[----:B------:R-:W0:Y:S04]  /*03d0*/  LDCU UR8, c[0x0][0x388] ;  /* 0x00007100ff0877ac */ /* 0x000e280008000800 */
[----:B------:R-:W-:Y:S01]  /*03e0*/  PLOP3.LUT P4, PT, PT, PT, UP0, 0x80, 0x8 ;  /* 0x000000000008781c */ /* 0x000fe20003f8f008 */
[----:B------:R-:W1:Y:S01]  /*03f0*/  LDCU UR25, c[0x0][0x400] ;  /* 0x00008000ff1977ac */ /* 0x000e620008000800 */
[----:B------:R-:W2:Y:S01]  /*0400*/  LDCU.64 UR14, c[0x0][0x470] ;  /* 0x00008e00ff0e77ac */ /* 0x000ea20008000a00 */
[----:B------:R-:W3:Y:S01]  /*0410*/  LDCU.64 UR28, c[0x0][0x438] ;  /* 0x00008700ff1c77ac */ /* 0x000ee20008000a00 */
[----:B------:R-:W4:Y:S01]  /*0420*/  LDCU.64 UR12, c[0x0][0x478] ;  /* 0x00008f00ff0c77ac */ /* 0x000f220008000a00 */
[----:B------:R-:W0:Y:S01]  /*0430*/  LDCU.128 UR16, c[0x0][0x3c0] ;  /* 0x00007800ff1077ac */ /* 0x000e220008000c00 */
[----:B------:R-:W0:Y:S01]  /*0440*/  LDCU.64 UR26, c[0x0][0x380] ;  /* 0x00007000ff1a77ac */ /* 0x000e220008000a00 */
[----:B------:R-:W-:-:S06]  /*0450*/  UMOV UR4, UR7 ;  /* 0x0000000700047c82 */ /* 0x000fcc0008000000 */
.L_x_549:
        /* <DEDUP_REMOVED lines=22> */
[----:B------:R-:W2:Y:S01]  /*05c0*/  LDC.64 R80, c[0x0][0x428] ;  /* 0x00010a00ff507b82 */ /* 0x000ea20000000a00 */
[----:B0-----:R-:W-:-:S06]  /*05d0*/  IMAD.WIDE.U32 R8, R4, 0x10, R8 ;  /* 0x0000001004087825 */ /* 0x001fcc00078e0008 */
[----:B------:R-:W3:Y:S01]  /*05e0*/  LDG.E.128 R8, desc[UR22][R8.64] ;  /* 0x0000001608087981 */ /* 0x000ee2000c1e1d00 */
[----:B--2---:R-:W-:-:S06]  /*05f0*/  IMAD.WIDE.U32 R80, R4, 0x10, R80 ;  /* 0x0000001004507825 */ /* 0x004fcc00078e0050 */
[----:B------:R-:W2:Y:S01]  /*0600*/  LDG.E.128 R80, desc[UR22][R80.64] ;  /* 0x0000001650507981 */ /* 0x000ea2000c1e1d00 */
[----:B------:R-:W-:-:S04]  /*0610*/  ISETP.NE.U32.AND P0, PT, RZ, UR28, PT ;  /* 0x0000001cff007c0c */ /* 0x000fc8000bf05070 */
[----:B------:R-:W-:-:S13]  /*0620*/  ISETP.NE.AND.EX P0, PT, RZ, UR29, PT, P0 ;  /* 0x0000001dff007c0c */ /* 0x000fda000bf05300 */
[----:B------:R-:W0:Y:S02]  /*0630*/  @P0 LDC.64 R6, c[0x0][0x438] ;  /* 0x00010e00ff060b82 */ /* 0x000e240000000a00 */
[----:B0-----:R-:W-:-:S05]  /*0640*/  @P0 IMAD.WIDE.U32 R6, R4, 0x10, R6 ;  /* 0x0000001004060825 */ /* 0x001fca00078e0006 */
[----:B------:R2:W5:Y:S01]  /*0650*/  @P0 LDG.E.128 R64, desc[UR22][R6.64] ;  /* 0x0000001606400981 */ /* 0x000562000c1e1d00 */
[----:B------:R-:W-:Y:S02]  /*0660*/  IADD3 R113, PT, PT, R4, 0x80, RZ ;  /* 0x0000008004717810 */ /* 0x000fe40007ffe0ff */
[C---:B---3--:R-:W-:Y:S02]  /*0670*/  PRMT R5, R8.reuse, 0x7632, R5 ;  /* 0x0000763208057816 */ /* 0x048fe40000000005 */
[----:B------:R-:W-:Y:S02]  /*0680*/  SHF.L.U32 R85, R8, 0x10, RZ ;  /* 0x0000001008557819 */ /* 0x000fe400000006ff */
[----:B------:R-:W-:Y:S02]  /*0690*/  PRMT R12, R9, 0x7632, R12 ;  /* 0x00007632090c7816 */ /* 0x000fe4000000000c */
[----:B------:R-:W-:Y:S01]  /*06a0*/  SHF.L.U32 R103, R11, 0x10, RZ ;  /* 0x000000100b677819 */ /* 0x000fe200000006ff */
[----:B------:R-:W-:Y:S01]  /*06b0*/  FADD.FTZ R85, -R104, R85 ;  /* 0x0000005568557221 */ /* 0x000fe20000010100 */
[----:B------:R-:W-:-:S02]  /*06c0*/  SHF.L.U32 R5, R5, 0x10, RZ ;  /* 0x0000001005057819 */ /* 0x000fc400000006ff */
[C---:B------:R-:W-:Y:S01]  /*06d0*/  PRMT R14, R10.reuse, 0x7632, R14 ;  /* 0x000076320a0e7816 */ /* 0x040fe2000000000e */
[----:B------:R-:W-:Y:S01]  /*06e0*/  FMUL.FTZ R111, R85, UR11 ;  /* 0x0000000b556f7c20 */ /* 0x000fe20008410000 */
[----:B------:R-:W-:Y:S01]  /*06f0*/  SHF.L.U32 R87, R10, 0x10, RZ ;  /* 0x000000100a577819 */ /* 0x000fe200000006ff */
[----:B------:R-:W-:Y:S01]  /*0700*/  FADD.FTZ R108, -R104, R5 ;  /* 0x00000005686c7221 */ /* 0x000fe20000010100 */
[----:B------:R-:W-:Y:S02]  /*0710*/  PRMT R10, R11, 0x7632, R10 ;  /* 0x000076320b0a7816 */ /* 0x000fe4000000000a */
[----:B--2---:R-:W-:Y:S01]  /*0720*/  PRMT R7, R82, 0x7632, R7 ;  /* 0x0000763252077816 */ /* 0x004fe20000000007 */
[----:B------:R-:W-:Y:S01]  /*0730*/  FMUL.FTZ R108, R108, UR11 ;  /* 0x0000000b6c6c7c20 */ /* 0x000fe20008410000 */
[----:B------:R-:W-:Y:S01]  /*0740*/  SHF.L.U32 R11, R12, 0x10, RZ ;  /* 0x000000100c0b7819 */ /* 0x000fe200000006ff */
[C---:B------:R-:W-:Y:S01]  /*0750*/  FADD.FTZ R12, -R104.reuse, R103 ;  /* 0x00000067680c7221 */ /* 0x040fe20000010100 */
[----:B------:R-:W-:Y:S01]  /*0760*/  SHF.L.U32 R9, R9, 0x10, RZ ;  /* 0x0000001009097819 */ /* 0x000fe200000006ff */
[----:B------:R-:W-:Y:S01]  /*0770*/  FADD.FTZ R87, -R104, R87 ;  /* 0x0000005768577221 */ /* 0x000fe20000010100 */
[----:B------:R-:W-:Y:S01]  /*0780*/  PRMT R8, R80, 0x7632, R8 ;  /* 0x0000763250087816 */ /* 0x000fe20000000008 */
[----:B------:R-:W-:Y:S01]  /*0790*/  FADD.FTZ R106, -R104, R11 ;  /* 0x0000000b686a7221 */ /* 0x000fe20000010100 */
[----:B------:R-:W-:Y:S01]  /*07a0*/  SHF.L.U32 R109, R80, 0x10, RZ ;  /* 0x00000010506d7819 */ /* 0x000fe200000006ff */
[----:B------:R-:W-:Y:S01]  /*07b0*/  FADD.FTZ R9, -R104, R9 ;  /* 0x0000000968097221 */ /* 0x000fe20000010100 */
[----:B------:R-:W-:Y:S01]  /*07c0*/  SHF.L.U32 R107, R83, 0x10, RZ ;  /* 0x00000010536b7819 */ /* 0x000fe200000006ff */
[----:B------:R-:W-:Y:S01]  /*07d0*/  FMUL.FTZ R106, R106, UR11 ;  /* 0x0000000b6a6a7c20 */ /* 0x000fe20008410000 */
[----:B------:R-:W-:Y:S01]  /*07e0*/  SHF.L.U32 R84, R7, 0x10, RZ ;  /* 0x0000001007547819 */ /* 0x000fe200000006ff */
[----:B------:R-:W-:Y:S01]  /*07f0*/  FMUL.FTZ R7, R12, UR11 ;  /* 0x0000000b0c077c20 */ /* 0x000fe20008410000 */
[----:B------:R-:W-:Y:S01]  /*0800*/  SHF.L.U32 R8, R8, 0x10, RZ ;  /* 0x0000001008087819 */ /* 0x000fe200000006ff */
[----:B------:R-:W-:Y:S01]  /*0810*/  FADD.FTZ R48, R48, R109 ;  /* 0x0000006d30307221 */ /* 0x000fe20000010000 */
[-C--:B------:R-:W-:Y:S01]  /*0820*/  FFMA.FTZ R32, R111, R109.reuse, R32 ;  /* 0x0000006d6f207223 */ /* 0x080fe20000010020 */
[----:B-----5:R-:W-:Y:S01]  /*0830*/  FMUL.FTZ R109, R24, R109 ;  /* 0x0000006d186d7220 */ /* 0x020fe20000410000 */
[----:B------:R-:W-:Y:S01]  /*0840*/  SHF.L.U32 R101, R81, 0x10, RZ ;  /* 0x0000001051657819 */ /* 0x000fe200000006ff */
[----:B------:R-:W-:Y:S01]  /*0850*/  FADD.FTZ R54, R54, R107 ;  /* 0x0000006b36367221 */ /* 0x000fe20000010000 */
[-C--:B------:R-:W-:Y:S01]  /*0860*/  FFMA.FTZ R38, R7, R107.reuse, R38 ;  /* 0x0000006b07267223 */ /* 0x080fe20000010026 */
[----:B------:R-:W-:Y:S01]  /*0870*/  FMUL.FTZ R5, R30, R107 ;  /* 0x0000006b1e057220 */ /* 0x000fe20000410000 */
[----:B------:R-:W-:Y:S01]  /*0880*/  PRMT R6, R81, 0x7632, R6 ;  /* 0x0000763251067816 */ /* 0x000fe20000000006 */
[----:B------:R-:W-:Y:S01]  /*0890*/  FMUL.FTZ R103, R9, UR11 ;  /* 0x0000000b09677c20 */ /* 0x000fe20008410000 */
[----:B------:R-:W-:Y:S01]  /*08a0*/  FADD.FTZ R49, R49, R8 ;  /* 0x0000000831317221 */ /* 0x000fe20000010000 */
[-C--:B------:R-:W-:Y:S01]  /*08b0*/  FFMA.FTZ R33, R108, R8.reuse, R33 ;  /* 0x000000086c217223 */ /* 0x080fe20000010021 */
[----:B------:R-:W-:Y:S01]  /*08c0*/  FMUL.FTZ R107, R25, R8 ;  /* 0x00000008196b7220 */ /* 0x000fe20000410000 */
[----:B------:R-:W-:Y:S01]  /*08d0*/  FADD.FTZ R8, RZ, R109 ;  /* 0x0000006dff087221 */ /* 0x000fe20000010000 */
[----:B------:R-:W-:Y:S01]  /*08e0*/  FFMA.FTZ R11, R111, R109, RZ ;  /* 0x0000006d6f0b7223 */ /* 0x000fe200000100ff */
[----:B------:R-:W-:Y:S01]  /*08f0*/  PRMT R80, R83, 0x7632, R80 ;  /* 0x0000763253507816 */ /* 0x000fe20000000050 */
[----:B------:R-:W-:Y:S01]  /*0900*/  FADD.FTZ R50, R50, R101 ;  /* 0x0000006532327221 */ /* 0x000fe20000010000 */
[----:B------:R-:W-:Y:S01]  /*0910*/  SHF.L.U32 R83, R14, 0x10, RZ ;  /* 0x000000100e537819 */ /* 0x000fe200000006ff */
[-C--:B------:R-:W-:Y:S01]  /*0920*/  FFMA.FTZ R34, R103, R101.reuse, R34 ;  /* 0x0000006567227223 */ /* 0x080fe20000010022 */
[----:B------:R-:W-:Y:S01]  /*0930*/  SHF.L.U32 R81, R10, 0x10, RZ ;  /* 0x000000100a517819 */ /* 0x000fe200000006ff */
[----:B------:R-:W-:Y:S01]  /*0940*/  FMUL.FTZ R101, R26, R101 ;  /* 0x000000651a657220 */ /* 0x000fe20000410000 */
[----:B------:R-:W-:Y:S01]  /*0950*/  SHF.L.U32 R14, R6, 0x10, RZ ;  /* 0x00000010060e7819 */ /* 0x000fe200000006ff */
        /* <DEDUP_REMOVED lines=13> */
[----:B------:R-:W-:Y:S01]  /*0a30*/  FMUL.FTZ R10, R82, UR11 ;  /* 0x0000000b520a7c20 */ /* 0x000fe20008410000 */
[----:B------:R-:W-:Y:S01]  /*0a40*/  FMUL.FTZ R11, R29, R84 ;  /* 0x000000541d0b7220 */ /* 0x000fe20000410000 */
[----:B------:R-:W-:Y:S01]  /*0a50*/  FADD.FTZ R14, R85, R6 ;  /* 0x00000006550e7221 */ /* 0x000fe20000010000 */
[----:B------:R-:W-:Y:S01]  /*0a60*/  FFMA.FTZ R83, R9, R6, R12 ;  /* 0x0000000609537223 */ /* 0x000fe2000001000c */
[----:B------:R-:W-:Y:S01]  /*0a70*/  SHF.L.U32 R80, R80, 0x10, RZ ;  /* 0x0000001050507819 */ /* 0x000fe200000006ff */
[----:B------:R-:W-:Y:S01]  /*0a80*/  FADD.FTZ R53, R53, R84 ;  /* 0x0000005435357221 */ /* 0x000fe20000010000 */
[----:B------:R-:W-:Y:S01]  /*0a90*/  FFMA.FTZ R37, R10, R84, R37 ;  /* 0x000000540a257223 */ /* 0x000fe20000010025 */
[----:B------:R-:W-:Y:S01]  /*0aa0*/  FADD.FTZ R81, -R104, R81 ;  /* 0x0000005168517221 */ /* 0x000fe20000010100 */
[----:B------:R-:W-:Y:S01]  /*0ab0*/  FADD.FTZ R82, R14, R11 ;  /* 0x0000000b0e527221 */ /* 0x000fe20000010000 */
[----:B------:R-:W-:Y:S01]  /*0ac0*/  FFMA.FTZ R84, R10, R11, R83 ;  /* 0x0000000b0a547223 */ /* 0x000fe20000010053 */
[----:B------:R-:W-:Y:S01]  /*0ad0*/  FADD.FTZ R52, R52, R105 ;  /* 0x0000006934347221 */ /* 0x000fe20000010000 */
[----:B------:R-:W-:Y:S01]  /*0ae0*/  FFMA.FTZ R36, R9, R105, R36 ;  /* 0x0000006909247223 */ /* 0x000fe20000010024 */
[----:B------:R-:W-:Y:S01]  /*0af0*/  FMUL.FTZ R14, R81, UR11 ;  /* 0x0000000b510e7c20 */ /* 0x000fe20008410000 */
[-C--:B------:R-:W-:Y:S01]  /*0b00*/  FMUL.FTZ R12, R31, R80.reuse ;  /* 0x000000501f0c7220 */ /* 0x080fe20000410000 */
[----:B------:R-:W-:Y:S01]  /*0b10*/  FADD.FTZ R105, R82, R5 ;  /* 0x0000000552697221 */ /* 0x000fe20000010000 */
[----:B------:R-:W-:Y:S01]  /*0b20*/  FFMA.FTZ R81, R7, R5, R84 ;  /* 0x0000000507517223 */ /* 0x000fe20000010054 */
[----:B------:R-:W-:Y:S01]  /*0b30*/  FADD.FTZ R55, R55, R80 ;  /* 0x0000005037377221 */ /* 0x000fe20000010000 */
[C---:B------:R-:W-:Y:S01]  /*0b40*/  FFMA.FTZ R39, R14.reuse, R80, R39 ;  /* 0x000000500e277223 */ /* 0x040fe20000010027 */
[----:B------:R-:W-:Y:S01]  /*0b50*/  FADD.FTZ R105, R105, R12 ;  /* 0x0000000c69697221 */ /* 0x000fe20000010000 */
[----:B------:R-:W-:-:S07]  /*0b60*/  FFMA.FTZ R110, R14, R12, R81 ;  /* 0x0000000c0e6e7223 */ /* 0x000fce0000010051 */
.L_x_526:
[----:B-1--4-:R-:W-:Y:S05]  /*0b70*/  BSYNC.RECONVERGENT B0 ;  /* 0x0000000000007941 */ /* 0x012fea0003800200 */
.L_x_525:
        /* <DEDUP_REMOVED lines=12> */
[----:B------:R0:W5:Y:S01]  /*0c40*/  @P0 LDG.E.128 R68, desc[UR22][R88.64] ;  /* 0x0000001658440981 */ /* 0x000162000c1e1d00 */
[C---:B--2---:R-:W-:Y:S02]  /*0c50*/  PRMT R90, R81.reuse, 0x7632, R90 ;  /* 0x00007632515a7816 */ /* 0x044fe4000000005a */
[----:B------:R-:W-:Y:S02]  /*0c60*/  SHF.L.U32 R81, R81, 0x10, RZ ;  /* 0x0000001051517819 */ /* 0x000fe400000006ff */
[C---:B------:R-:W-:Y:S02]  /*0c70*/  PRMT R13, R80.reuse, 0x7632, R13 ;  /* 0x00007632500d7816 */ /* 0x040fe4000000000d */
[----:B------:R-:W-:Y:S02]  /*0c80*/  SHF.L.U32 R15, R80, 0x10, RZ ;  /* 0x00000010500f7819 */ /* 0x000fe400000006ff */
[C---:B------:R-:W-:Y:S02]  /*0c90*/  PRMT R80, R82.reuse, 0x7632, R80 ;  /* 0x0000763252507816 */ /* 0x040fe40000000050 */
[----:B------:R-:W-:Y:S01]  /*0ca0*/  SHF.L.U32 R91, R82, 0x10, RZ ;  /* 0x00000010525b7819 */ /* 0x000fe200000006ff */
[----:B------:R-:W-:Y:S01]  /*0cb0*/  FADD.FTZ R82, -R104, R81 ;  /* 0x0000005168527221 */ /* 0x000fe20000010100 */
[----:B------:R-:W-:Y:S01]  /*0cc0*/  SHF.L.U32 R81, R90, 0x10, RZ ;  /* 0x000000105a517819 */ /* 0x000fe200000006ff */
[C---:B------:R-:W-:Y:S01]  /*0cd0*/  FADD.FTZ R15, -R104.reuse, R15 ;  /* 0x0000000f680f7221 */ /* 0x040fe20000010100 */
[C---:B------:R-:W-:Y:S01]  /*0ce0*/  SHF.L.U32 R93, R83.reuse, 0x10, RZ ;  /* 0x00000010535d7819 */ /* 0x040fe200000006ff */
[C---:B0-----:R-:W-:Y:S01]  /*0cf0*/  FADD.FTZ R89, -R104.reuse, R91 ;  /* 0x0000005b68597221 */ /* 0x041fe20000010100 */
[----:B------:R-:W-:Y:S01]  /*0d00*/  PRMT R92, R83, 0x7632, R92 ;  /* 0x00007632535c7816 */ /* 0x000fe2000000005c */
[C---:B------:R-:W-:Y:S01]  /*0d10*/  FADD.FTZ R96, -R104.reuse, R81 ;  /* 0x0000005168607221 */ /* 0x040fe20000010100 */
[----:B------:R-:W-:Y:S01]  /*0d20*/  SHF.L.U32 R13, R13, 0x10, RZ ;  /* 0x000000100d0d7819 */ /* 0x000fe200000006ff */
[----:B------:R-:W-:Y:S01]  /*0d30*/  FADD.FTZ R95, -R104, R93 ;  /* 0x0000005d685f7221 */ /* 0x000fe20000010100 */
[----:B------:R-:W-:Y:S01]  /*0d40*/  SHF.L.U32 R83, R80, 0x10, RZ ;  /* 0x0000001050537819 */ /* 0x000fe200000006ff */
[----:B------:R-:W-:Y:S01]  /*0d50*/  FMUL.FTZ R89, R89, UR11 ;  /* 0x0000000b59597c20 */ /* 0x000fe20008410000 */
[----:B---3--:R-:W-:Y:S01]  /*0d60*/  PRMT R80, R84, 0x7632, R80 ;  /* 0x0000763254507816 */ /* 0x008fe20000000050 */
[----:B------:R-:W-:Y:S01]  /*0d70*/  FADD.FTZ R94, -R104, R13 ;  /* 0x0000000d685e7221 */ /* 0x000fe20000010100 */
[----:B------:R-:W-:Y:S01]  /*0d80*/  SHF.L.U32 R81, R84, 0x10, RZ ;  /* 0x0000001054517819 */ /* 0x000fe200000006ff */
[----:B------:R-:W-:Y:S01]  /*0d90*/  FMUL.FTZ R13, R15, UR11 ;  /* 0x0000000b0f0d7c20 */ /* 0x000fe20008410000 */
[----:B------:R-:W-:Y:S01]  /*0da0*/  SHF.L.U32 R93, R86, 0x10, RZ ;  /* 0x00000010565d7819 */ /* 0x000fe200000006ff */
[--C-:B------:R-:W-:Y:S01]  /*0db0*/  FADD.FTZ R98, -R104, R83.reuse ;  /* 0x0000005368627221 */ /* 0x100fe20000010100 */
[----:B------:R-:W-:Y:S01]  /*0dc0*/  SHF.L.U32 R84, R80, 0x10, RZ ;  /* 0x0000001050547819 */ /* 0x000fe200000006ff */
[----:B-----5:R-:W-:Y:S01]  /*0dd0*/  FMUL.FTZ R88, R16, R81 ;  /* 0x0000005110587220 */ /* 0x020fe20000410000 */
[----:B------:R-:W-:Y:S01]  /*0de0*/  SHF.L.U32 R91, R92, 0x10, RZ ;  /* 0x000000105c5b7819 */ /* 0x000fe200000006ff */
[----:B------:R-:W-:Y:S01]  /*0df0*/  FMUL.FTZ R15, R82, UR11 ;  /* 0x0000000b520f7c20 */ /* 0x000fe20008410000 */
[----:B------:R-:W-:Y:S01]  /*0e00*/  PRMT R83, R85, 0x7632, R83 ;  /* 0x0000763255537816 */ /* 0x000fe20000000053 */
[----:B------:R-:W-:Y:S01]  /*0e10*/  FADD.FTZ R60, R60, R93 ;  /* 0x0000005d3c3c7221 */ /* 0x000fe20000010000 */
[-C--:B------:R-:W-:Y:S01]  /*0e20*/  FFMA.FTZ R44, R89, R93.reuse, R44 ;  /* 0x0000005d592c7223 */ /* 0x080fe2000001002c */
[----:B------:R-:W-:Y:S01]  /*0e30*/  FMUL.FTZ R92, R20, R93 ;  /* 0x0000005d145c7220 */ /* 0x000fe20000410000 */
[----:B------:R-:W-:Y:S01]  /*0e40*/  SHF.L.U32 R85, R85, 0x10, RZ ;  /* 0x0000001055557819 */ /* 0x000fe200000006ff */
[----:B------:R-:W-:Y:S01]  /*0e50*/  FADD.FTZ R56, R56, R81 ;  /* 0x0000005138387221 */ /* 0x000fe20000010000 */
[----:B------:R-:W-:Y:S01]  /*0e60*/  FFMA.FTZ R40, R13, R81, R40 ;  /* 0x000000510d287223 */ /* 0x000fe20000010028 */
[----:B------:R-:W-:Y:S01]  /*0e70*/  FADD.FTZ R82, R105, R88 ;  /* 0x0000005869527221 */ /* 0x000fe20000010000 */
[----:B------:R-:W-:Y:S01]  /*0e80*/  FMUL.FTZ R93, R17, R84 ;  /* 0x00000054115d7220 */ /* 0x000fe20000410000 */
[--C-:B------:R-:W-:Y:S01]  /*0e90*/  FADD.FTZ R102, -R104, R91.reuse ;  /* 0x0000005b68667221 */ /* 0x100fe20000010100 */
[----:B------:R-:W-:Y:S01]  /*0ea0*/  FMUL.FTZ R94, R94, UR11 ;  /* 0x0000000b5e5e7c20 */ /* 0x000fe20008410000 */
[----:B------:R-:W-:Y:S01]  /*0eb0*/  FFMA.FTZ R81, R13, R88, R110 ;  /* 0x000000580d517223 */ /* 0x000fe2000001006e */
[----:B------:R-:W-:Y:S01]  /*0ec0*/  PRMT R91, R86, 0x7632, R91 ;  /* 0x00007632565b7816 */ /* 0x000fe2000000005b */
[----:B------:R-:W-:Y:S01]  /*0ed0*/  FMUL.FTZ R90, R18, R85 ;  /* 0x00000055125a7220 */ /* 0x000fe20000410000 */
[----:B------:R-:W-:Y:S01]  /*0ee0*/  SHF.L.U32 R86, R83, 0x10, RZ ;  /* 0x0000001053567819 */ /* 0x000fe200000006ff */
[----:B------:R-:W-:Y:S01]  /*0ef0*/  FADD.FTZ R83, R82, R93 ;  /* 0x0000005d52537221 */ /* 0x000fe20000010000 */
[C---:B------:R-:W-:Y:S01]  /*0f00*/  FFMA.FTZ R82, R94.reuse, R93, R81 ;  /* 0x0000005d5e527223 */ /* 0x040fe20000010051 */
[----:B------:R-:W-:Y:S01]  /*0f10*/  SHF.L.U32 R100, R91, 0x10, RZ ;  /* 0x000000105b647819 */ /* 0x000fe200000006ff */
[----:B------:R-:W-:Y:S01]  /*0f20*/  FMUL.FTZ R91, R95, UR11 ;  /* 0x0000000b5f5b7c20 */ /* 0x000fe20008410000 */
[----:B------:R-:W-:Y:S01]  /*0f30*/  FADD.FTZ R57, R57, R84 ;  /* 0x0000005439397221 */ /* 0x000fe20000010000 */
[----:B------:R-:W-:Y:S01]  /*0f40*/  FFMA.FTZ R41, R94, R84, R41 ;  /* 0x000000545e297223 */ /* 0x000fe20000010029 */
[----:B------:R-:W-:Y:S01]  /*0f50*/  FMUL.FTZ R96, R96, UR11 ;  /* 0x0000000b60607c20 */ /* 0x000fe20008410000 */
[----:B------:R-:W-:Y:S01]  /*0f60*/  FMUL.FTZ R95, R19, R86 ;  /* 0x00000056135f7220 */ /* 0x000fe20000410000 */
[----:B------:R-:W-:Y:S01]  /*0f70*/  FADD.FTZ R84, R83, R90 ;  /* 0x0000005a53547221 */ /* 0x000fe20000010000 */
[----:B------:R-:W-:Y:S01]  /*0f80*/  FFMA.FTZ R81, R15, R90, R82 ;  /* 0x0000005a0f517223 */ /* 0x000fe20000010052 */
[C---:B------:R-:W-:Y:S01]  /*0f90*/  PRMT R97, R87.reuse, 0x7632, R97 ;  /* 0x0000763257617816 */ /* 0x040fe20000000061 */
[----:B------:R-:W-:Y:S01]  /*0fa0*/  FMUL.FTZ R98, R98, UR11 ;  /* 0x0000000b62627c20 */ /* 0x000fe20008410000 */
[----:B------:R-:W-:Y:S01]  /*0fb0*/  FADD.FTZ R83, R84, R95 ;  /* 0x0000005f54537221 */ /* 0x000fe20000010000 */
[----:B------:R-:W-:Y:S01]  /*0fc0*/  FFMA.FTZ R82, R96, R95, R81 ;  /* 0x0000005f60527223 */ /* 0x000fe20000010051 */
[----:B------:R-:W-:Y:S01]  /*0fd0*/  SHF.L.U32 R87, R87, 0x10, RZ ;  /* 0x0000001057577819 */ /* 0x000fe200000006ff */
[----:B------:R-:W-:Y:S01]  /*0fe0*/  FADD.FTZ R61, R61, R100 ;  /* 0x000000643d3d7221 */ /* 0x000fe20000010000 */
[----:B------:R-:W-:Y:S01]  /*0ff0*/  SHF.L.U32 R80, R97, 0x10, RZ ;  /* 0x0000001061507819 */ /* 0x000fe200000006ff */
[----:B------:R-:W-:Y:S01]  /*1000*/  FMUL.FTZ R97, R21, R100 ;  /* 0x0000006415617220 */ /* 0x000fe20000410000 */
[----:B------:R-:W-:Y:S01]  /*1010*/  FADD.FTZ R84, R83, R92 ;  /* 0x0000005c53547221 */ /* 0x000fe20000010000 */
[----:B------:R-:W-:Y:S01]  /*1020*/  FFMA.FTZ R81, R89, R92, R82 ;  /* 0x0000005c59517223 */ /* 0x000fe20000010052 */
[----:B------:R-:W-:Y:S01]  /*1030*/  FFMA.FTZ R45, R98, R100, R45 ;  /* 0x00000064622d7223 */ /* 0x000fe2000001002d */
        /* <DEDUP_REMOVED lines=10> */
[----:B------:R-:W-:Y:S01]  /*10e0*/  FADD.FTZ R59, R59, R86 ;  /* 0x000000563b3b7221 */ /* 0x000fe20000010000 */
[----:B------:R-:W-:Y:S01]  /*10f0*/  FFMA.FTZ R43, R96, R86, R43 ;  /* 0x00000056602b7223 */ /* 0x000fe2000001002b */
[----:B------:R-:W-:Y:S01]  /*1100*/  FFMA.FTZ R46, R91, R87, R46 ;  /* 0x000000575b2e7223 */ /* 0x000fe2000001002e */
[----:B------:R-:W-:Y:S01]  /*1110*/  FADD.FTZ R63, R63, R80 ;  /* 0x000000503f3f7221 */ /* 0x000fe20000010000 */
[----:B------:R-:W-:Y:S01]  /*1120*/  FFMA.FTZ R47, R102, R80, R47 ;  /* 0x00000050662f7223 */ /* 0x000fe2000001002f */
[----:B------:R-:W-:Y:S01]  /*1130*/  FADD.FTZ R105, R84, R99 ;  /* 0x0000006354697221 */ /* 0x000fe20000010000 */
[----:B------:R-:W-:-:S07]  /*1140*/  FFMA.FTZ R110, R102, R99, R82 ;  /* 0x00000063666e7223 */ /* 0x000fce0000010052 */
.L_x_528:
[----:B------:R-:W-:Y:S05]  /*1150*/  BSYNC.RECONVERGENT B0 ;  /* 0x0000000000007941 */ /* 0x000fea0003800200 */
.L_x_527:
        /* <DEDUP_REMOVED lines=97> */
.L_x_533:
        /* <DEDUP_REMOVED lines=33> */
.L_x_532:
        /* <DEDUP_REMOVED lines=38> */
.L_x_535:
        /* <DEDUP_REMOVED lines=37> */
.L_x_531:
        /* <DEDUP_REMOVED lines=11> */
[----:B------:R-:W-:Y:S01]  /*1ee0*/  PRMT R81, R67, 0x7632, R81 ;  /* 0x0000763243517816 */ /* 0x000fe20000000051 */
[----:B------:R-:W-:Y:S01]  /*1ef0*/  FFMA.FTZ R85, R9, UR20, R110 ;  /* 0x0000001409557c23 */ /* 0x000fe2000801006e */
[----:B------:R-:W-:Y:S01]  /*1f00*/  PRMT R80, R66, 0x7632, R80 ;  /* 0x0000763242507816 */ /* 0x000fe20000000050 */
[----:B------:R-:W-:Y:S01]  /*1f10*/  FFMA.FTZ R86, R10, UR20, R110 ;  /* 0x000000140a567c23 */ /* 0x000fe2000801006e */
[----:B------:R-:W-:Y:S01]  /*1f20*/  FADD.FTZ R104, R5, -R84 ;  /* 0x8000005405687221 */ /* 0x000fe20000010000 */
[----:B------:R-:W-:Y:S01]  /*1f30*/  SHF.L.U32 R82, R66, 0x10, RZ ;  /* 0x0000001042527819 */ /* 0x000fe200000006ff */
        /* <DEDUP_REMOVED lines=9> */
[--C-:B------:R-:W-:Y:S01]  /*1fd0*/  FFMA.FTZ R114, R103, UR20, R110.reuse ;  /* 0x0000001467727c23 */ /* 0x100fe2000801006e */
[----:B------:R-:W-:Y:S01]  /*1fe0*/  PRMT R85, R65, 0x7632, R85 ;  /* 0x0000763241557816 */ /* 0x000fe20000000055 */
[----:B------:R-:W-:Y:S01]  /*1ff0*/  FFMA.FTZ R83, R104, UR11, R83 ;  /* 0x0000000b68537c23 */ /* 0x000fe20008010053 */
[--C-:B------:R-:W-:Y:S01]  /*2000*/  FFMA.FTZ R113, R106, UR20, R110.reuse ;  /* 0x000000146a717c23 */ /* 0x100fe2000801006e */
[----:B------:R-:W-:Y:S01]  /*2010*/  PRMT R81, R64, 0x7632, R81 ;  /* 0x0000763240517816 */ /* 0x000fe20000000051 */
        /* <DEDUP_REMOVED lines=20> */
.L_x_537:
[--C-:B------:R-:W-:Y:S01]  /*2160*/  FFMA.FTZ R76, R111, UR20, R110.reuse ;  /* 0x000000146f4c7c23 */ /* 0x100fe2000801006e */
[--C-:B------:R-:W-:Y:S01]  /*2170*/  FFMA.FTZ R79, R9, UR20, R110.reuse ;  /* 0x00000014094f7c23 */ /* 0x100fe2000801006e */
[----:B------:R-:W-:Y:S01]  /*2180*/  SHF.L.U32 R77, R64, 0x10, RZ ;  /* 0x00000010404d7819 */ /* 0x000fe200000006ff */
[----:B------:R-:W-:Y:S01]  /*2190*/  FFMA.FTZ R80, R7, UR20, R110 ;  /* 0x0000001407507c23 */ /* 0x000fe2000801006e */
[----:B------:R-:W-:Y:S01]  /*21a0*/  SHF.L.U32 R82, R66, 0x10, RZ ;  /* 0x0000001042527819 */ /* 0x000fe200000006ff */
[----:B------:R-:W-:Y:S01]  /*21b0*/  FADD.FTZ R76, R109, -R76 ;  /* 0x8000004c6d4c7221 */ /* 0x000fe20000010000 */
[----:B------:R-:W-:Y:S01]  /*21c0*/  FFMA.FTZ R78, R103, UR20, R110 ;  /* 0x00000014674e7c23 */ /* 0x000fe2000801006e */
[----:B------:R-:W-:Y:S01]  /*21d0*/  FADD.FTZ R79, R6, -R79 ;  /* 0x8000004f064f7221 */ /* 0x000fe20000010000 */
[----:B------:R-:W-:Y:S01]  /*21e0*/  FADD.FTZ R83, R5, -R80 ;  /* 0x8000005005537221 */ /* 0x000fe20000010000 */
[----:B------:R-:W-:Y:S01]  /*21f0*/  SHF.L.U32 R81, R65, 0x10, RZ ;  /* 0x0000001041517819 */ /* 0x000fe200000006ff */
[----:B------:R-:W-:Y:S01]  /*2200*/  FFMA.FTZ R80, R76, UR11, R77 ;  /* 0x0000000b4c507c23 */ /* 0x000fe2000801004d */
[----:B------:R-:W-:Y:S01]  /*2210*/  SHF.L.U32 R86, R67, 0x10, RZ ;  /* 0x0000001043567819 */ /* 0x000fe200000006ff */
[----:B------:R-:W-:Y:S01]  /*2220*/  FADD.FTZ R78, R101, -R78 ;  /* 0x8000004e654e7221 */ /* 0x000fe20000010000 */
        /* <DEDUP_REMOVED lines=9> */
[----:B------:R-:W-:Y:S01]  /*22c0*/  SHF.L.U32 R77, R76, 0x10, RZ ;  /* 0x000000104c4d7819 */ /* 0x000fe200000006ff */
        /* <DEDUP_REMOVED lines=9> */
[----:B------:R-:W-:-:S02]  /*2360*/  FFMA.FTZ R79, R86, UR11, R79 ;  /* 0x0000000b564f7c23 */ /* 0x000fc4000801004f */
[----:B------:R-:W-:Y:S01]  /*2370*/  FFMA.FTZ R82, R105, UR11, R82 ;  /* 0x0000000b69527c23 */ /* 0x000fe20008010052 */
[----:B------:R-:W-:Y:S01]  /*2380*/  FFMA.FTZ R76, R83, UR11, R76 ;  /* 0x0000000b534c7c23 */ /* 0x000fe2000801004c */
[----:B------:R-:W-:-:S03]  /*2390*/  FFMA.FTZ R77, R78, UR11, R77 ;  /* 0x0000000b4e4d7c23 */ /* 0x000fc6000801004d */
        /* <DEDUP_REMOVED lines=9> */
.L_x_536:
[----:B------:R-:W-:Y:S01]  /*2430*/  UMOV UR9, UR14 ;  /* 0x0000000e00097c82 */ /* 0x000fe20008000000 */
[----:B------:R-:W-:Y:S01]  /*2440*/  UMOV UR10, UR15 ;  /* 0x0000000f000a7c82 */ /* 0x000fe20008000000 */
[----:B------:R-:W-:-:S04]  /*2450*/  UISETP.NE.U32.AND UP0, UPT, UR9, URZ, UPT ;  /* 0x000000ff0900728c */ /* 0x000fc8000bf05070 */
[----:B------:R-:W-:-:S09]  /*2460*/  UISETP.NE.AND.EX UP0, UPT, UR10, URZ, UPT, UP0 ;  /* 0x000000ff0a00728c */ /* 0x000fd2000bf05300 */
[----:B------:R-:W-:Y:S05]  /*2470*/  BRA.U UP0, `(.L_x_538) ;  /* 0x0000000100b47547 */ /* 0x000fea000b800000 */
        /* <DEDUP_REMOVED lines=45> */
.L_x_538:
[--C-:B------:R-:W-:Y:S01]  /*2750*/  FFMA.FTZ R72, R111, UR20, R110.reuse ;  /* 0x000000146f487c23 */ /* 0x100fe2000801006e */
[--C-:B------:R-:W-:Y:S01]  /*2760*/  FFMA.FTZ R74, R103, UR20, R110.reuse ;  /* 0x00000014674a7c23 */ /* 0x100fe2000801006e */
[--C-:B------:R-:W-:Y:S01]  /*2770*/  FFMA.FTZ R77, R9, UR20, R110.reuse ;  /* 0x00000014094d7c23 */ /* 0x100fe2000801006e */
        /* <DEDUP_REMOVED lines=44> */
[----:B------:R-:W-:-:S07]  /*2a40*/  MOV R72, R80 ;  /* 0x0000005000487202 */ /* 0x000fce0000000f00 */
.L_x_534:
        /* <DEDUP_REMOVED lines=14> */
.L_x_530:
[----:B------:R-:W-:Y:S05]  /*2b30*/  BSYNC.RECONVERGENT B0 ;  /* 0x0000000000007941 */ /* 0x000fea0003800200 */
.L_x_529:
        /* <DEDUP_REMOVED lines=62> */
.L_x_543:
[--C-:B0-----:R-:W-:Y:S01]  /*2f20*/  FFMA.FTZ R81, R89, UR20, R110.reuse ;  /* 0x0000001459517c23 */ /* 0x101fe2000801006e */
[--C-:B------:R-:W-:Y:S01]  /*2f30*/  FFMA.FTZ R85, R91, UR20, R110.reuse ;  /* 0x000000145b557c23 */ /* 0x100fe2000801006e */
[--C-:B------:R-:W-:Y:S01]  /*2f40*/  FFMA.FTZ R75, R15, UR20, R110.reuse ;  /* 0x000000140f4b7c23 */ /* 0x100fe2000801006e */
[----:B------:R-:W-:Y:S01]  /*2f50*/  SHF.L.U32 R83, R70, 0x10, RZ ;  /* 0x0000001046537819 */ /* 0x000fe200000006ff */
        /* <DEDUP_REMOVED lines=41> */
.L_x_542:
[----:B0-----:R-:W0:Y:S02]  /*31f0*/  LDC.64 R80, c[0x0][0x470] ;  /* 0x00011c00ff507b82 */ /* 0x001e240000000a00 */
[----:B0-----:R-:W-:-:S04]  /*3200*/  ISETP.NE.U32.AND P1, PT, R80, RZ, PT ;  /* 0x000000ff5000720c */ /* 0x001fc80003f25070 */
[----:B------:R-:W-:-:S13]  /*3210*/  ISETP.NE.AND.EX P1, PT, R81, RZ, PT, P1 ;  /* 0x000000ff5100720c */ /* 0x000fda0003f25310 */
[----:B------:R-:W-:Y:S05]  /*3220*/  @!P1 BRA `(.L_x_545) ;  /* 0x0000000000b49947 */ /* 0x000fea0003800000 */
[--C-:B------:R-:W-:Y:S01]  /*3230*/  FFMA.FTZ R81, R89, UR20, R110.reuse ;  /* 0x0000001459517c23 */ /* 0x100fe2000801006e */
        /* <DEDUP_REMOVED lines=44> */
.L_x_545:
[----:B------:R-:W-:Y:S01]  /*3500*/  PRMT R85, R71, 0x7632, R85 ;  /* 0x0000763247557816 */ /* 0x000fe20000000055 */
        /* <DEDUP_REMOVED lines=40> */
.L_x_541:
        /* <DEDUP_REMOVED lines=45> */
.L_x_547:
        /* <DEDUP_REMOVED lines=33> */
.L_x_546:
        /* <DEDUP_REMOVED lines=37> */
.L_x_548:
        /* <DEDUP_REMOVED lines=28> */
.L_x_544:
        /* <DEDUP_REMOVED lines=9> */
.L_x_540:
[----:B------:R-:W-:Y:S05]  /*4110*/  BSYNC.RECONVERGENT B0 ;  /* 0x0000000000007941 */ /* 0x000fea0003800200 */
.L_x_539:
[----:B------:R-:W-:Y:S01]  /*4120*/  PLOP3.LUT P3, PT, P3, PT, PT, 0x8, 0x80 ;  /* 0x000000000080781c */ /* 0x000fe20001f6e170 */
[----:B------:R-:W-:-:S12]  /*4130*/  BRA.U !UP1, `(.L_x_549) ;  /* 0xffffffc109c87547 */ /* 0x000fd8000b83ffff */
.L_x_524:
        /* <DEDUP_REMOVED lines=22> */
.L_x_550:
        /* <DEDUP_REMOVED lines=14> */
.L_x_2782:


//--------------------- .text._ZN10layer_norm31ln_parallel_residual_bwd_kernelINS_13Kernel_traitsIf13__nv_bfloat16S2_S2_fjLj2048ELj1ELj1ELj4ELj16ENS_18Kernel_traits_baseILj2048EfS2_S2_S2_fjLj128EEEEELb0ELb1ELb1EEEvNS_9BwdParamsE --------------------------
	.section	.text._ZN10layer_norm31ln_parallel_residual_bwd_kernelINS_13Kernel_traitsIf13__nv_bfloat16S2_S2_fjLj2048ELj1ELj1ELj4ELj16ENS_18Kernel_traits_baseILj2048EfS2_S2_S2_fjLj128EEEEELb0ELb1ELb1EEEvNS_9BwdParamsE,"ax",@progbits
	.align	128
        .global         _ZN10layer_norm31ln_parallel_residual_bwd_kernelINS_13Kernel_traitsIf13__nv_bfloat16S2_S2_fjLj2048ELj1ELj1ELj4ELj16ENS_18Kernel_traits_baseILj2048EfS2_S2_S2_fjLj128EEEEELb0ELb1ELb1EEEvNS_9BwdParamsE
        .type           _ZN10layer_norm31ln_parallel_residual_bwd_kernelINS_13Kernel_traitsIf13__nv_bfloat16S2_S2_fjLj2048ELj1ELj1ELj4ELj16ENS_18Kernel_traits_baseILj2048EfS2_S2_S2_fjLj128EEEEELb0ELb1ELb1EEEvNS_9BwdParamsE,@function
        .size           _ZN10layer_norm31ln_parallel_residual_bwd_kernelINS_13Kernel_traitsIf13__nv_bfloat16S2_S2_fjLj2048ELj1ELj1ELj4ELj16ENS_18Kernel_traits_baseILj2048EfS2_S2_S2_fjLj128EEEEELb0ELb1ELb1EEEvNS_9BwdParamsE,(.L_x_2783 - _ZN10layer_norm31ln_parallel_residual_bwd_kernelINS_13Kernel_traitsIf13__nv_bfloat16S2_S2_fjLj2048ELj1ELj1ELj4ELj16ENS_18Kernel_traits_baseILj2048EfS2_S2_S2_fjLj128EEEEELb0ELb1ELb1EEEvNS_9BwdParamsE)
        .other          _ZN10layer_norm31ln_parallel_residual_bwd_kernelINS_13Kernel_traitsIf13__nv_bfloat16S2_S2_fjLj2048ELj1ELj1ELj4ELj16ENS_18Kernel_traits_baseILj2048EfS2_S2_S2_fjLj128EEEEELb0ELb1ELb1EEEvNS_9BwdParamsE,@"STO_CUDA_ENTRY STV_DEFAULT"
_ZN10layer_norm31ln_parallel_residual_bwd_kernelINS_13Kernel_traitsIf13__nv_bfloat16S2_S2_fjLj2048ELj1ELj1ELj4ELj16ENS_18Kernel_traits_baseILj2048EfS2_S2_S2_fjLj128EEEEELb0ELb1ELb1EEEvNS_9BwdParamsE:
.text._ZN10layer_norm31ln_parallel_residual_bwd_kernelINS_13Kernel_traitsIf13__nv_bfloat16S2_S2_fjLj2048ELj1ELj1ELj4ELj16ENS_18Kernel_traits_baseILj2048EfS2_S2_S2_fjLj128EEEEELb0ELb1ELb1EEEvNS_9BwdParamsE:
        /* <DEDUP_REMOVED lines=39> */
[----:B-1----:R-:W-:Y:S01]  /*0270*/  UISETP.NE.U32.AND UP0, UPT, UR4, URZ, UPT ;  /* 0x000000ff0400728c */ /* 0x002fe2000bf05070 */
[----:B------:R-:W-:Y:S01]  /*0280*/  CS2R R10, SRZ ;  /* 0x00000000000a7805 */ /* 0x000fe2000001ff00 */
[----:B------:R-:W1:Y:S01]  /*0290*/  LDCU UR12, c[0x0][0x388] ;  /* 0x00007100ff0c77ac */ /* 0x000e620008000800 */
[----:B0-----:R-:W-:Y:S01]  /*02a0*/  IMAD.WIDE.U32 R2, R74, 0x20, R2 ;  /* 0x000000204a027825 */ /* 0x001fe200078e0002 */
[----:B------:R-:W-:Y:S02]  /*02b0*/  UISETP.NE.AND.EX UP0, UPT, UR5, URZ, UPT, UP0 ;  /* 0x000000ff0500728c */ /* 0x000fe4000bf05300 */
[----:B---3--:R-:W-:Y:S01]  /*02c0*/  UISETP.NE.AND UP1, UPT, UR11, URZ, UPT ;  /* 0x000000ff0b00728c */ /* 0x008fe2000bf25270 */
[----:B------:R-:W-:Y:S01]  /*02d0*/  CS2R R8, SRZ ;  /* 0x0000000000087805 */ /* 0x000fe2000001ff00 */
[----:B--2---:R-:W5:Y:S01]  /*02e0*/  LDG.E.128 R20, desc[UR8][R2.64] ;  /* 0x0000000802147981 */ /* 0x004f62000c1e1d00 */
[----:B------:R-:W-:-:S02]  /*02f0*/  CS2R R6, SRZ ;  /* 0x0000000000067805 */ /* 0x000fc4000001ff00 */
[----:B------:R-:W-:Y:S02]  /*0300*/  CS2R R4, SRZ ;  /* 0x0000000000047805 */ /* 0x000fe4000001ff00 */
[----:B------:R-:W-:Y:S01]  /*0310*/  PLOP3.LUT P1, PT, PT, PT, UP0, 0x80, 0x8 ;  /* 0x000000000008781c */ /* 0x000fe20003f2f008 */
[----:B------:R-:W5:Y:S01]  /*0320*/  LDG.E.128 R24, desc[UR8][R2.64+0x10] ;  /* 0x0000100802187981 */ /* 0x000f62000c1e1d00 */
[----:B------:R-:W-:Y:S01]  /*0330*/  PLOP3.LUT P4, PT, PT, PT, UP1, 0x80, 0x8 ;  /* 0x000000000008781c */ /* 0x000fe20003f8f018 */
[----:B------:R-:W0:Y:S01]  /*0340*/  LDCU UR13, c[0x0][0x400] ;  /* 0x00008000ff0d77ac */ /* 0x000e220008000800 */
[----:B------:R-:W-:Y:S01]  /*0350*/  MOV R85, RZ ;  /* 0x000000ff00557202 */ /* 0x000fe20000000f00 */
[----:B------:R-:W5:Y:S01]  /*0360*/  LDG.E.128 R28, desc[UR8][R2.64+0x1000] ;  /* 0x00100008021c7981 */ /* 0x000f62000c1e1d00 */
[----:B------:R-:W-:Y:S01]  /*0370*/  MOV R83, UR10 ;  /* 0x0000000a00537c02 */ /* 0x000fe20008000f00 */
[----:B------:R-:W2:Y:S02]  /*0380*/  LDCU.64 UR6, c[0x0][0x470] ;  /* 0x00008e00ff0677ac */ /* 0x000ea40008000a00 */
[----:B------:R3:W5:Y:S01]  /*0390*/  LDG.E.128 R32, desc[UR8][R2.64+0x1010] ;  /* 0x0010100802207981 */ /* 0x000762000c1e1d00 */
[----:B------:R-:W4:Y:S01]  /*03a0*/  LDCU.64 UR4, c[0x0][0x478] ;  /* 0x00008f00ff0477ac */ /* 0x000f220008000a00 */
[----:B-1-3--:R-:W-:-:S07]  /*03b0*/  CS2R R2, SRZ ;  /* 0x0000000000027805 */ /* 0x00afce000001ff00 */
.L_x_568:
[----:B---3--:R-:W1:Y:S01]  /*03c0*/  LDC.64 R60, c[0x0][0x3a8] ;  /* 0x0000ea00ff3c7b82 */ /* 0x008e620000000a00 */
[----:B------:R-:W-:-:S05]  /*03d0*/  IMAD R0, R83, UR12, RZ ;  /* 0x0000000c53007c24 */ /* 0x000fca000f8e02ff */
[----:B------:R-:W-:Y:S02]  /*03e0*/  SHF.R.S32.HI R53, RZ, 0x1f, R0 ;  /* 0x0000001fff357819 */ /* 0x000fe40000011400 */
[----:B------:R-:W3:Y:S02]  /*03f0*/  LDC.64 R64, c[0x0][0x428] ;  /* 0x00010a00ff407b82 */ /* 0x000ee40000000a00 */
[----:B------:R-:W-:-:S04]  /*0400*/  LEA.HI R53, R53, R0, RZ, 0x3 ;  /* 0x0000000035357211 */ /* 0x000fc800078f18ff */
[----:B------:R-:W-:Y:S02]  /*0410*/  LEA.HI.SX32 R86, R53, R74, 0x1d ;  /* 0x0000004a35567211 */ /* 0x000fe400078feaff */
[----:B------:R-:W0:Y:S02]  /*0420*/  LDC.64 R62, c[0x0][0x3c0] ;  /* 0x0000f000ff3e7b82 */ /* 0x000e240000000a00 */
[C---:B------:R-:W-:Y:S01]  /*0430*/  IADD3 R82, PT, PT, R86.reuse, 0x80, RZ ;  /* 0x0000008056527810 */ /* 0x040fe20007ffe0ff */
[----:B-1----:R-:W-:-:S05]  /*0440*/  IMAD.WIDE.U32 R52, R86, 0x10, R60 ;  /* 0x0000001056347825 */ /* 0x002fca00078e003c */
[----:B------:R-:W1:Y:S01]  /*0450*/  LDC.64 R88, c[0x0][0x3c8] ;  /* 0x0000f200ff587b82 */ /* 0x000e620000000a00 */
[----:B------:R-:W-:Y:S01]  /*0460*/  IMAD.WIDE.U32 R60, R82, 0x10, R60 ;  /* 0x00000010523c7825 */ /* 0x000fe200078e003c */
[----:B------:R-:W2:Y:S03]  /*0470*/  LDG.E.128 R52, desc[UR8][R52.64] ;  /* 0x0000000834347981 */ /* 0x000ea6000c1e1d00 */
[----:B---3--:R-:W-:-:S06]  /*0480*/  IMAD.WIDE.U32 R56, R86, 0x10, R64 ;  /* 0x0000001056387825 */ /* 0x008fcc00078e0040 */
[----:B------:R-:W3:Y:S01]  /*0490*/  LDG.E.128 R56, desc[UR8][R56.64] ;  /* 0x0000000838387981 */ /* 0x000ee2000c1e1d00 */
[----:B0-----:R-:W-:-:S03]  /*04a0*/  IMAD.WIDE R90, R83, 0x4, R62 ;  /* 0x00000004535a7825 */ /* 0x001fc600078e023e */
[----:B------:R-:W4:Y:S04]  /*04b0*/  LDG.E.128 R60, desc[UR8][R60.64] ;  /* 0x000000083c3c7981 */ /* 0x000f28000c1e1d00 */
[----:B------:R0:W4:Y:S01]  /*04c0*/  LDG.E R90, desc[UR8][R90.64] ;  /* 0x000000085a5a7981 */ /* 0x000122000c1e1900 */
[----:B------:R-:W-:-:S06]  /*04d0*/  IMAD.WIDE.U32 R64, R82, 0x10, R64 ;  /* 0x0000001052407825 */ /* 0x000fcc00078e0040 */
[----:B------:R-:W4:Y:S01]  /*04e0*/  LDG.E.128 R64, desc[UR8][R64.64] ;  /* 0x0000000840407981 */ /* 0x000f22000c1e1d00 */
[----:B-1----:R-:W-:-:S05]  /*04f0*/  IMAD.WIDE R88, R83, 0x4, R88 ;  /* 0x0000000453587825 */ /* 0x002fca00078e0258 */
[----:B------:R1:W4:Y:S01]  /*0500*/  LDG.E R87, desc[UR8][R88.64] ;  /* 0x0000000858577981 */ /* 0x000322000c1e1900 */
[----:B------:R-:W-:Y:S02]  /*0510*/  LOP3.LUT P2, RZ, R74, 0x1f, RZ, 0xc0, !PT ;  /* 0x0000001f4aff7812 */ /* 0x000fe4000784c0ff */
[----:B------:R-:W-:-:S11]  /*0520*/  PLOP3.LUT P0, PT, PT, PT, PT, 0x80, 0x8 ;  /* 0x000000000008781c */ /* 0x000fd60003f0f070 */
[----:B------:R-:W-:Y:S02]  /*0530*/  @!P2 PLOP3.LUT P0, PT, P3, PT, PT, 0x80, 0x8 ;  /* 0x000000000008a81c */ /* 0x000fe40001f0f070 */
[C---:B--2---:R-:W-:Y:S02]  /*0540*/  PRMT R92, R52.reuse, 0x7632, R92 ;  /* 0x00007632345c7816 */ /* 0x044fe4000000005c */
[----:B------:R-:W-:Y:S02]  /*0550*/  SHF.L.U32 R96, R52, 0x10, RZ ;  /* 0x0000001034607819 */ /* 0x000fe400000006ff */
[C---:B------:R-:W-:Y:S02]  /*0560*/  PRMT R93, R55.reuse, 0x7632, R93 ;  /* 0x00007632375d7816 */ /* 0x040fe4000000005d */
[----:B------:R-:W-:Y:S02]  /*0570*/  SHF.L.U32 R100, R55, 0x10, RZ ;  /* 0x0000001037647819 */ /* 0x000fe400000006ff */
[----:B------:R-:W-:-:S02]  /*0580*/  PRMT R52, R53, 0x7632, R52 ;  /* 0x0000763235347816 */ /* 0x000fc40000000034 */
[----:B------:R-:W-:Y:S02]  /*0590*/  SHF.L.U32 R94, R53, 0x10, RZ ;  /* 0x00000010355e7819 */ /* 0x000fe400000006ff */
[C---:B0-----:R-:W-:Y:S02]  /*05a0*/  PRMT R91, R54.reuse, 0x7632, R91 ;  /* 0x00007632365b7816 */ /* 0x041fe4000000005b */
[----:B------:R-:W-:Y:S02]  /*05b0*/  SHF.L.U32 R98, R54, 0x10, RZ ;  /* 0x0000001036627819 */ /* 0x000fe400000006ff */
[C---:B---3--:R-:W-:Y:S02]  /*05c0*/  PRMT R120, R58.reuse, 0x7632, R120 ;  /* 0x000076323a787816 */ /* 0x048fe40000000078 */
[----:B------:R-:W-:Y:S02]  /*05d0*/  SHF.L.U32 R55, R58, 0x10, RZ ;  /* 0x000000103a377819 */ /* 0x000fe400000006ff */
[----:B------:R-:W-:-:S02]  /*05e0*/  PRMT R54, R56, 0x7632, R54 ;  /* 0x0000763238367816 */ /* 0x000fc40000000036 */
[----:B----4-:R-:W-:Y:S02]  /*05f0*/  FSEL R53, R90, RZ, !P4 ;  /* 0x000000ff5a357208 */ /* 0x010fe40006000000 */
[----:B------:R-:W-:Y:S02]  /*0600*/  PRMT R58, R60, 0x7632, R58 ;  /* 0x000076323c3a7816 */ /* 0x000fe4000000003a */
[----:B------:R-:W-:Y:S02]  /*0610*/  SHF.L.U32 R92, R92, 0x10, RZ ;  /* 0x000000105c5c7819 */ /* 0x000fe400000006ff */
[----:B------:R-:W-:Y:S02]  /*0620*/  SHF.L.U32 R56, R56, 0x10, RZ ;  /* 0x0000001038387819 */ /* 0x000fe400000006ff */
[----:B------:R-:W-:Y:S02]  /*0630*/  SHF.L.U32 R60, R60, 0x10, RZ ;  /* 0x000000103c3c7819 */ /* 0x000fe400000006ff */
[----:B-1----:R-:W-:-:S02]  /*0640*/  PRMT R88, R61, 0x7632, R88 ;  /* 0x000076323d587816 */ /* 0x002fc40000000058 */
[----:B------:R-:W-:Y:S02]  /*0650*/  SHF.L.U32 R124, R61, 0x10, RZ ;  /* 0x000000103d7c7819 */ /* 0x000fe400000006ff */
[----:B------:R-:W-:Y:S01]  /*0660*/  PRMT R61, R62, 0x7632, R61 ;  /* 0x000076323e3d7816 */ /* 0x000fe2000000003d */
[C---:B------:R-:W-:Y:S01]  /*0670*/  FADD.FTZ R112, -R53.reuse, R92 ;  /* 0x0000005c35707221 */ /* 0x040fe20000010100 */
[----:B------:R-:W-:Y:S01]  /*0680*/  SHF.L.U32 R52, R52, 0x10, RZ ;  /* 0x0000001034347819 */ /* 0x000fe200000006ff */
[----:B------:R-:W-:Y:S01]  /*0690*/  FADD.FTZ R92, -R53, R60 ;  /* 0x0000003c355c7221 */ /* 0x000fe20000010100 */
[----:B------:R-:W-:Y:S01]  /*06a0*/  SHF.L.U32 R90, R63, 0x10, RZ ;  /* 0x000000103f5a7819 */ /* 0x000fe200000006ff */
[----:B-----5:R-:W-:Y:S01]  /*06b0*/  FMUL.FTZ R101, R20, R56 ;  /* 0x0000003814657220 */ /* 0x020fe20000410000 */
[----:B------:R-:W-:Y:S02]  /*06c0*/  SHF.L.U32 R54, R54, 0x10, RZ ;  /* 0x0000001036367819 */ /* 0x000fe400000006ff */
[----:B------:R-:W-:-:S02]  /*06d0*/  SHF.L.U32 R122, R62, 0x10, RZ ;  /* 0x000000103e7a7819 */ /* 0x000fc400000006ff */
[----:B------:R-:W-:Y:S01]  /*06e0*/  SHF.L.U32 R58, R58, 0x10, RZ ;  /* 0x000000103a3a7819 */ /* 0x000fe200000006ff */
[----:B------:R-:W-:Y:S01]  /*06f0*/  FADD.FTZ R117, -R53, R94 ;  /* 0x0000005e35757221 */ /* 0x000fe20000010100 */
[----:B------:R-:W-:Y:S02]  /*0700*/  PRMT R62, R63, 0x7632, R62 ;  /* 0x000076323f3e7816 */ /* 0x000fe4000000003e */
[----:B------:R-:W-:Y:S01]  /*0710*/  SHF.L.U32 R60, R61, 0x10, RZ ;  /* 0x000000103d3c7819 */ /* 0x000fe200000006ff */
[----:B------:R-:W-:Y:S01]  /*0720*/  FADD.FTZ R94, -R53, R52 ;  /* 0x00000034355e7221 */ /* 0x000fe20000010100 */
[----:B------:R-:W-:Y:S01]  /*0730*/  PRMT R89, R57, 0x7632, R89 ;  /* 0x0000763239597816 */ /* 0x000fe20000000059 */
[----:B------:R-:W-:Y:S01]  /*0740*/  FADD.FTZ R52, -R53, R90 ;  /* 0x0000005a35347221 */ /* 0x000fe20000010100 */
[----:B------:R-:W-:Y:S01]  /*0750*/  SHF.L.U32 R57, R57, 0x10, RZ ;  /* 0x0000001039397819 */ /* 0x000fe200000006ff */
[----:B------:R-:W-:Y:S01]  /*0760*/  FMUL.FTZ R102, R21, R54 ;  /* 0x0000003615667220 */ /* 0x000fe20000410000 */
[----:B------:R-:W-:Y:S01]  /*0770*/  FADD.FTZ R63, RZ, R101 ;  /* 0x00000065ff3f7221 */ /* 0x000fe20000010000 */
[----:B------:R-:W-:Y:S01]  /*0780*/  SHF.L.U32 R106, R91, 0x10, RZ ;  /* 0x000000105b6a7819 */ /* 0x000fe200000006ff */
[----:B------:R-:W-:Y:S01]  /*0790*/  FADD.FTZ R90, -R53, R58 ;  /* 0x0000003a355a7221 */ /* 0x000fe20000010100 */
[----:B------:R-:W-:Y:S01]  /*07a0*/  SHF.L.U32 R104, R93, 0x10, RZ ;  /* 0x000000105d687819 */ /* 0x000fe200000006ff */
[C---:B------:R-:W-:Y:S01]  /*07b0*/  FADD.FTZ R115, -R53.reuse, R98 ;  /* 0x0000006235737221 */ /* 0x040fe20000010100 */
[----:B------:R-:W-:Y:S01]  /*07c0*/  SHF.L.U32 R88, R88, 0x10, RZ ;  /* 0x0000001058587819 */ /* 0x000fe200000006ff */
[C---:B------:R-:W-:Y:S01]  /*07d0*/  FADD.FTZ R58, -R53.reuse, R60 ;  /* 0x0000003c353a7221 */ /* 0x040fe20000010100 */
[----:B------:R-:W-:Y:S01]  /*07e0*/  SHF.L.U32 R62, R62, 0x10, RZ ;  /* 0x000000103e3e7819 */ /* 0x000fe200000006ff */
[----:B------:R-:W-:Y:S01]  /*07f0*/  FADD.FTZ R98, -R53, R100 ;  /* 0x0000006435627221 */ /* 0x000fe20000010100 */
[----:B------:R-:W-:Y:S01]  /*0800*/  SHF.L.U32 R60, R89, 0x10, RZ ;  /* 0x00000010593c7819 */ /* 0x000fe200000006ff */
[----:B------:R-:W-:Y:S01]  /*0810*/  FMUL.FTZ R100, R22, R57 ;  /* 0x0000003916647220 */ /* 0x000fe20000410000 */
        /* <DEDUP_REMOVED lines=8> */
[C---:B------:R-:W-:Y:S01]  /*08a0*/  PRMT R53, R64.reuse, 0x7632, R53 ;  /* 0x0000763240357816 */ /* 0x040fe20000000035 */
[----:B------:R-:W-:Y:S01]  /*08b0*/  FMUL.FTZ R103, R23, R60 ;  /* 0x0000003c17677220 */ /* 0x000fe20000410000 */
[----:B------:R-:W-:Y:S01]  /*08c0*/  SHF.L.U32 R61, R64, 0x10, RZ ;  /* 0x00000010403d7819 */ /* 0x000fe200000006ff */
[----:B------:R-:W-:Y:S01]  /*08d0*/  FADD.FTZ R64, R63, R100 ;  /* 0x000000643f407221 */ /* 0x000fe20000010000 */
[----:B------:R-:W-:Y:S01]  /*08e0*/  SHF.L.U32 R120, R120, 0x10, RZ ;  /* 0x0000001078787819 */ /* 0x000fe200000006ff */
[----:B------:R-:W-:-:S02]  /*08f0*/  FMUL.FTZ R110, R24, R55 ;  /* 0x00000037186e7220 */ /* 0x000fc40000410000 */
[----:B------:R-:W-:Y:S01]  /*0900*/  FADD.FTZ R63, R64, R103 ;  /* 0x00000067403f7221 */ /* 0x000fe20000010000 */
[----:B------:R-:W-:Y:S01]  /*0910*/  PRMT R0, R59, 0x7632, R0 ;  /* 0x000076323b007816 */ /* 0x000fe20000000000 */
[----:B------:R-:W-:Y:S01]  /*0920*/  FMUL.FTZ R119, R25, R120 ;  /* 0x0000007819777220 */ /* 0x000fe20000410000 */
[----:B------:R-:W-:Y:S02]  /*0930*/  SHF.L.U32 R59, R59, 0x10, RZ ;  /* 0x000000103b3b7819 */ /* 0x000fe400000006ff */
[C---:B------:R-:W-:Y:S02]  /*0940*/  PRMT R116, R66.reuse, 0x7632, R116 ;  /* 0x0000763242747816 */ /* 0x040fe40000000074 */
[----:B------:R-:W-:Y:S01]  /*0950*/  SHF.L.U32 R105, R66, 0x10, RZ ;  /* 0x0000001042697819 */ /* 0x000fe200000006ff */
[----:B------:R-:W-:Y:S01]  /*0960*/  FADD.FTZ R66, R63, R110 ;  /* 0x0000006e3f427221 */ /* 0x000fe20000010000 */
[----:B------:R-:W-:Y:S01]  /*0970*/  SHF.L.U32 R64, R0, 0x10, RZ ;  /* 0x0000001000407819 */ /* 0x000fe200000006ff */
[----:B------:R-:W-:Y:S01]  /*0980*/  FMUL.FTZ R108, R26, R59 ;  /* 0x0000003b1a6c7220 */ /* 0x000fe20000410000 */
[C---:B------:R-:W-:Y:S01]  /*0990*/  FMUL.FTZ R0, R87.reuse, R96 ;  /* 0x0000006057007220 */ /* 0x040fe20000410000 */
[----:B------:R-:W-:Y:S01]  /*09a0*/  FADD.FTZ R63, R66, R119 ;  /* 0x00000077423f7221 */ /* 0x000fe20000010000 */
[----:B------:R-:W-:Y:S01]  /*09b0*/  FMUL.FTZ R111, R87, R112 ;  /* 0x00000070576f7220 */ /* 0x000fe20000410000 */
[----:B------:R-:W-:Y:S01]  /*09c0*/  FMUL.FTZ R113, R27, R64 ;  /* 0x000000401b717220 */ /* 0x000fe20000410000 */
[----:B------:R-:W-:Y:S01]  /*09d0*/  FFMA.FTZ R66, R0, R101, RZ ;  /* 0x0000006500427223 */ /* 0x000fe200000100ff */
[----:B------:R-:W-:Y:S01]  /*09e0*/  FADD.FTZ R63, R63, R108 ;  /* 0x0000006c3f3f7221 */ /* 0x000fe20000010000 */
[----:B------:R-:W-:Y:S01]  /*09f0*/  SHF.L.U32 R112, R53, 0x10, RZ ;  /* 0x0000001035707819 */ /* 0x000fe200000006ff */
[----:B------:R-:W-:Y:S01]  /*0a00*/  FMUL.FTZ R117, R87, R117 ;  /* 0x0000007557757220 */ /* 0x000fe20000410000 */
[----:B------:R-:W-:Y:S01]  /*0a10*/  FMUL.FTZ R96, R28, R61 ;  /* 0x0000003d1c607220 */ /* 0x000fe20000410000 */
[----:B------:R-:W-:Y:S01]  /*0a20*/  FFMA.FTZ R66, R111, R102, R66 ;  /* 0x000000666f427223 */ /* 0x000fe20000010042 */
[----:B------:R-:W-:Y:S01]  /*0a30*/  FADD.FTZ R63, R63, R113 ;  /* 0x000000713f3f7221 */ /* 0x000fe20000010000 */
[----:B------:R-:W-:Y:S01]  /*0a40*/  PRMT R114, R65, 0x7632, R114 ;  /* 0x0000763241727816 */ /* 0x000fe20000000072 */
[----:B------:R-:W-:Y:S01]  /*0a50*/  FMUL.FTZ R107, R87, R94 ;  /* 0x0000005e576b7220 */ /* 0x000fe20000410000 */
[----:B------:R-:W-:Y:S01]  /*0a60*/  SHF.L.U32 R65, R65, 0x10, RZ ;  /* 0x0000001041417819 */ /* 0x000fe200000006ff */
[----:B------:R-:W-:Y:S01]  /*0a70*/  FFMA.FTZ R66, R117, R100, R66 ;  /* 0x0000006475427223 */ /* 0x000fe20000010042 */
[----:B------:R-:W-:Y:S01]  /*0a80*/  FADD.FTZ R94, R63, R96 ;  /* 0x000000603f5e7221 */ /* 0x000fe20000010000 */
[----:B------:R-:W-:Y:S01]  /*0a90*/  FMUL.FTZ R97, R29, R112 ;  /* 0x000000701d617220 */ /* 0x000fe20000410000 */
[C---:B------:R-:W-:Y:S01]  /*0aa0*/  FMUL.FTZ R109, R87.reuse, R98 ;  /* 0x00000062576d7220 */ /* 0x040fe20000410000 */
        /* <DEDUP_REMOVED lines=10> */
[----:B------:R-:W-:-:S02]  /*0b50*/  FFMA.FTZ R66, R106, R119, R53 ;  /* 0x000000776a427223 */ /* 0x000fc40000010035 */
[----:B------:R-:W-:Y:S01]  /*0b60*/  FADD.FTZ R63, R94, R99 ;  /* 0x000000635e3f7221 */ /* 0x000fe20000010000 */
[----:B------:R-:W-:Y:S01]  /*0b70*/  FMUL.FTZ R94, R32, R105 ;  /* 0x00000069205e7220 */ /* 0x000fe20000410000 */
[----:B------:R-:W-:Y:S01]  /*0b80*/  PRMT R118, R67, 0x7632, R118 ;  /* 0x0000763243767816 */ /* 0x000fe20000000076 */
[----:B------:R-:W-:Y:S01]  /*0b90*/  FMUL.FTZ R104, R87, R104 ;  /* 0x0000006857687220 */ /* 0x000fe20000410000 */
[----:B------:R-:W-:Y:S01]  /*0ba0*/  SHF.L.U32 R121, R67, 0x10, RZ ;  /* 0x0000001043797819 */ /* 0x000fe200000006ff */
[----:B------:R-:W-:Y:S01]  /*0bb0*/  FFMA.FTZ R53, R109, R108, R66 ;  /* 0x0000006c6d357223 */ /* 0x000fe20000010042 */
[----:B------:R-:W-:Y:S01]  /*0bc0*/  FADD.FTZ R66, R63, R94 ;  /* 0x0000005e3f427221 */ /* 0x000fe20000010000 */
[----:B------:R-:W-:Y:S01]  /*0bd0*/  FMUL.FTZ R95, R33, R116 ;  /* 0x00000074215f7220 */ /* 0x000fe20000410000 */
[----:B------:R-:W-:Y:S01]  /*0be0*/  SHF.L.U32 R118, R118, 0x10, RZ ;  /* 0x0000001076767819 */ /* 0x000fe200000006ff */
[C---:B------:R-:W-:Y:S01]  /*0bf0*/  FMUL.FTZ R93, R87.reuse, R92 ;  /* 0x0000005c575d7220 */ /* 0x040fe20000410000 */
[----:B------:R-:W-:Y:S01]  /*0c00*/  FFMA.FTZ R53, R104, R113, R53 ;  /* 0x0000007168357223 */ /* 0x000fe20000010035 */
[----:B------:R-:W-:Y:S01]  /*0c10*/  FADD.FTZ R63, R66, R95 ;  /* 0x0000005f423f7221 */ /* 0x000fe20000010000 */
[----:B------:R-:W-:Y:S01]  /*0c20*/  FMUL.FTZ R92, R34, R121 ;  /* 0x00000079225c7220 */ /* 0x000fe20000410000 */
[----:B------:R-:W-:Y:S01]  /*0c30*/  FMUL.FTZ R90, R87, R90 ;  /* 0x0000005a575a7220 */ /* 0x000fe20000410000 */
[----:B------:R-:W-:Y:S01]  /*0c40*/  FFMA.FTZ R53, R93, R96, R53 ;  /* 0x000000605d357223 */ /* 0x000fe20000010035 */
[----:B------:R-:W-:Y:S01]  /*0c50*/  FMUL.FTZ R91, R35, R118 ;  /* 0x00000076235b7220 */ /* 0x000fe20000410000 */
[----:B------:R-:W-:-:S02]  /*0c60*/  FADD.FTZ R63, R63, R92 ;  /* 0x0000005c3f3f7221 */ /* 0x000fc40000010000 */
[----:B------:R-:W-:Y:S01]  /*0c70*/  FFMA.FTZ R66, R90, R97, R53 ;  /* 0x000000615a427223 */ /* 0x000fe20000010035 */
[----:B------:R-:W-:Y:S01]  /*0c80*/  FMUL.FTZ R89, R87, R124 ;  /* 0x0000007c57597220 */ /* 0x000fe20000410000 */
        /* <DEDUP_REMOVED lines=16> */
[----:B-1----:R-:W-:Y:S01]  /*0d90*/  FADD.FTZ R52, R123, R52 ;  /* 0x000000347b347221 */ /* 0x002fe20000010000 */
[----:B0-----:R-:W-:-:S04]  /*0da0*/  FADD.FTZ R58, R124, R53 ;  /* 0x000000357c3a7221 */ /* 0x001fc80000010000 */
[----:B------:R-:W0:Y:S04]  /*0db0*/  SHFL.DOWN PT, R53, R52, 0x8, 0x1f ;  /* 0x09001f0034357f89 */ /* 0x000e2800000e0000 */
        /* <DEDUP_REMOVED lines=9> */
[----:B------:R-:W2:Y:S01]  /*0e50*/  S2R R53, SR_CgaCtaId ;  /* 0x0000000000357919 */ /* 0x000ea20000008800 */
[----:B-1----:R-:W-:-:S05]  /*0e60*/  FADD.FTZ R56, R125, R56 ;  /* 0x000000387d387221 */ /* 0x002fca0000010000 */
[----:B------:R-:W1:Y:S01]  /*0e70*/  SHFL.DOWN PT, R52, R56, 0x1, 0x1f ;  /* 0x08201f0038347f89 */ /* 0x000e6200000e0000 */
[----:B------:R-:W-:Y:S01]  /*0e80*/  MOV R58, 0x400 ;  /* 0x00000400003a7802 */ /* 0x000fe20000000f00 */
[----:B0-----:R-:W-:-:S05]  /*0e90*/  FADD.FTZ R123, R122, R123 ;  /* 0x0000007b7a7b7221 */ /* 0x001fca0000010000 */
[----:B------:R-:W0:Y:S01]  /*0ea0*/  SHFL.DOWN PT, R124, R123, 0x1, 0x1f ;  /* 0x08201f007b7c7f89 */ /* 0x000e2200000e0000 */
[----:B--2---:R-:W-:Y:S01]  /*0eb0*/  LEA R58, R53, R58, 0x18 ;  /* 0x0000003a353a7211 */ /* 0x004fe200078ec0ff */
[----:B-1----:R-:W-:-:S03]  /*0ec0*/  FADD.FTZ R52, R56, R52 ;  /* 0x0000003438347221 */ /* 0x002fc60000010000 */
[----:B------:R-:W-:-:S04]  /*0ed0*/  IADD3 R122, PT, PT, R58, 0x2020, RZ ;  /* 0x000020203a7a7810 */ /* 0x000fc80007ffe0ff */
[----:B------:R-:W-:Y:S02]  /*0ee0*/  @!P2 MOV R56, R122 ;  /* 0x0000007a0038a202 */ /* 0x000fe40000000f00 */
[----:B------:R-:W-:Y:S01]  /*0ef0*/  @!P0 IADD3 R56, PT, PT, R58, 0x2000, RZ ;  /* 0x000020003a388810 */ /* 0x000fe20007ffe0ff */
[----:B------:R-:W-:Y:S01]  /*0f00*/  FADD.FTZ R77, R57, R77 ;  /* 0x0000004d394d7221 */ /* 0x000fe20000010000 */
[----:B------:R-:W-:Y:S01]  /*0f10*/  FFMA.FTZ R78, R117, R57, R78 ;  /* 0x00000039754e7223 */ /* 0x000fe2000001004e */
[----:B0-----:R-:W-:Y:S01]  /*0f20*/  FADD.FTZ R53, R123, R124 ;  /* 0x0000007c7b357221 */ /* 0x001fe20000010000 */
[----:B------:R-:W-:Y:S02]  /*0f30*/  @!P2 LEA R123, R84, R56, 0x3 ;  /* 0x00000038547ba211 */ /* 0x000fe400078e18ff */
[----:B------:R-:W0:Y:S02]  /*0f40*/  @P1 LDC.64 R56, c[0x0][0x438] ;  /* 0x00010e00ff381b82 */ /* 0x000e240000000a00 */
[----:B0-----:R-:W-:-:S06]  /*0f50*/  @P1 IMAD.WIDE.U32 R124, R86, 0x10, R56 ;  /* 0x00000010567c1825 */ /* 0x001fcc00078e0038 */
[----:B------:R-:W0:Y:S01]  /*0f60*/  @P1 LDC.64 R56, c[0x0][0x438] ;  /* 0x00010e00ff381b82 */ /* 0x000e220000000a00 */
[----:B------:R-:W-:Y:S04]  /*0f70*/  @!P2 STS.64 [R123], R52 ;  /* 0x000000347b00a388 */ /* 0x000fe80000000a00 */
[----:B------:R-:W5:Y:S01]  /*0f80*/  @P1 LDG.E.128 R36, desc[UR8][R124.64] ;  /* 0x000000087c241981 */ /* 0x000f62000c1e1d00 */
[----:B0-----:R-:W-:-:S05]  /*0f90*/  @P1 IMAD.WIDE.U32 R56, R82, 0x10, R56 ;  /* 0x0000001052381825 */ /* 0x001fca00078e0038 */
[----:B------:R0:W5:Y:S01]  /*0fa0*/  @P1 LDG.E.128 R44, desc[UR8][R56.64] ;  /* 0x00000008382c1981 */ /* 0x000162000c1e1d00 */
[----:B------:R-:W-:Y:S01]  /*0fb0*/  @!P3 IADD3 R122, PT, PT, R58, 0x2000, RZ ;  /* 0x000020003a7ab810 */ /* 0x000fe20007ffe0ff */
[----:B------:R-:W-:Y:S01]  /*0fc0*/  FADD.FTZ R14, R55, R14 ;  /* 0x0000000e370e7221 */ /* 0x000fe20000010000 */
[----:B------:R-:W-:Y:S01]  /*0fd0*/  FFMA.FTZ R2, R115, R55, R2 ;  /* 0x0000003773027223 */ /* 0x000fe20000010002 */
[----:B------:R-:W-:Y:S01]  /*0fe0*/  FADD.FTZ R79, R54, R79 ;  /* 0x0000004f364f7221 */ /* 0x000fe20000010000 */
[----:B------:R-:W-:Y:S01]  /*0ff0*/  FFMA.FTZ R80, R111, R54, R80 ;  /* 0x000000366f507223 */ /* 0x000fe20000010050 */
[----:B------:R-:W-:Y:S01]  /*1000*/  BAR.SYNC.DEFER_BLOCKING 0x0 ;  /* 0x0000000000007b1d */ /* 0x000fe20000010000 */
[C---:B0-----:R-:W-:Y:S02]  /*1010*/  IADD3 R56, PT, PT, R58.reuse, 0x2030, RZ ;  /* 0x000020303a387810 */ /* 0x041fe40007ffe0ff */
[----:B------:R-:W-:Y:S01]  /*1020*/  @!P3 IADD3 R56, PT, PT, R58, 0x2010, RZ ;  /* 0x000020103a38b810 */ /* 0x000fe20007ffe0ff */
[----:B------:R-:W-:Y:S01]  /*1030*/  FADD.FTZ R16, R59, R16 ;  /* 0x000000103b107221 */ /* 0x000fe20000010000 */
[----:B------:R-:W-:Y:S01]  /*1040*/  FFMA.FTZ R4, R109, R59, R4 ;  /* 0x0000003b6d047223 */ /* 0x000fe20000010004 */
[----:B------:R-:W0:Y:S04]  /*1050*/  LDS.128 R52, [R122] ;  /* 0x000000007a347984 */ /* 0x000e280000000c00 */
        /* <DEDUP_REMOVED lines=77> */
.L_x_554:
        /* <DEDUP_REMOVED lines=33> */
.L_x_553:
        /* <DEDUP_REMOVED lines=36> */
.L_x_556:
        /* <DEDUP_REMOVED lines=37> */
.L_x_552:
        /* <DEDUP_REMOVED lines=47> */
.L_x_558:
        /* <DEDUP_REMOVED lines=45> */
.L_x_557:
        /* <DEDUP_REMOVED lines=48> */
.L_x_559:
        /* <DEDUP_REMOVED lines=48> */
.L_x_555:
        /* <DEDUP_REMOVED lines=67> */
.L_x_562:
        /* <DEDUP_REMOVED lines=45> */
.L_x_561:
        /* <DEDUP_REMOVED lines=46> */
.L_x_564:
        /* <DEDUP_REMOVED lines=41> */
.L_x_560:
        /* <DEDUP_REMOVED lines=39> */
.L_x_566:
        /* <DEDUP_REMOVED lines=33> */
.L_x_565:
        /* <DEDUP_REMOVED lines=34> */
.L_x_567:
        /* <DEDUP_REMOVED lines=28> */
.L_x_563:
        /* <DEDUP_REMOVED lines=10> */
[----:B------:R-:W-:Y:S02]  /*3d00*/  MOV R30, R4 ;  /* 0x00000004001e7202 */ /* 0x000fe40000000f00 */
[----:B------:R-:W-:Y:S02]  /*3d10*/  MOV R31, R5 ;  /* 0x00000005001f7202 */ /* 0x000fe40000000f00 */
[----:B------:R-:W-:Y:S02]  /*3d20*/  MOV R34, R16 ;  /* 0x0000001000227202 */ /* 0x000fe40000000f00 */
[----:B------:R-:W-:Y:S02]  /*3d30*/  MOV R35, R17 ;  /* 0x0000001100237202 */ /* 0x000fe40000000f00 */
[----:B------:R-:W-:Y:S02]  /*3d40*/  MOV R4, R6 ;  /* 0x0000000600047202 */ /* 0x000fe40000000f00 */
[----:B-----5:R-:W-:-:S02]  /*3d50*/  MOV R36, R18 ;  /* 0x0000001200247202 */ /* 0x020fc40000000f00 */
        /* <DEDUP_REMOVED lines=18> */
[----:B---3--:R-:W-:Y:S02]  /*3e80*/  MOV R40, R10 ;  /* 0x0000000a00287202 */ /* 0x008fe40000000f00 */
[----:B------:R-:W-:Y:S02]  /*3e90*/  MOV R16, R70 ;  /* 0x0000004600107202 */ /* 0x000fe40000000f00 */
[----:B------:R-:W-:Y:S02]  /*3ea0*/  MOV R41, R11 ;  /* 0x0000000b00297202 */ /* 0x000fe40000000f00 */
[----:B------:R-:W-:Y:S02]  /*3eb0*/  MOV R17, R71 ;  /* 0x0000004700117202 */ /* 0x000fe40000000f00 */
[----:B------:R-:W-:Y:S02]  /*3ec0*/  MOV R42, R12 ;  /* 0x0000000c002a7202 */ /* 0x000fe40000000f00 */
[----:B------:R-:W-:-:S02]  /*3ed0*/  MOV R18, R72 ;  /* 0x0000004800127202 */ /* 0x000fc40000000f00 */
[----:B------:R-:W-:Y:S02]  /*3ee0*/  MOV R43, R13 ;  /* 0x0000000d002b7202 */ /* 0x000fe40000000f00 */
[----:B------:R-:W-:-:S07]  /*3ef0*/  MOV R19, R73 ;  /* 0x0000004900137202 */ /* 0x000fce0000000f00 */
.L_x_551:
        /* <DEDUP_REMOVED lines=16> */
.L_x_569:
        /* <DEDUP_REMOVED lines=16> */
.L_x_2783:


//--------------------- .text._ZN10layer_norm31ln_parallel_residual_bwd_kernelINS_13Kernel_traitsIf13__nv_bfloat16S2_S2_fjLj2048ELj1ELj1ELj4ELj16ENS_18Kernel_traits_baseILj2048EfS2_S2_S2_fjLj128EEEEELb1ELb0ELb0EEEvNS_9BwdParamsE --------------------------
	.section	.text._ZN10layer_norm31ln_parallel_residual_bwd_kernelINS_13Kernel_traitsIf13__nv_bfloat16S2_S2_fjLj2048ELj1ELj1ELj4ELj16ENS_18Kernel_traits_baseILj2048EfS2_S2_S2_fjLj128EEEEELb1ELb0ELb0EEEvNS_9BwdParamsE,"ax",@progbits
	.align	128
        .global         _ZN10layer_norm31ln_parallel_residual_bwd_kernelINS_13Kernel_traitsIf13__nv_bfloat16S2_S2_fjLj2048ELj1ELj1ELj4ELj16ENS_18Kernel_traits_baseILj2048EfS2_S2_S2_fjLj128EEEEELb1ELb0ELb0EEEvNS_9BwdParamsE
        .type           _ZN10layer_norm31ln_parallel_residual_bwd_kernelINS_13Kernel_traitsIf13__nv_bfloat16S2_S2_fjLj2048ELj1ELj1ELj4ELj16ENS_18Kernel_traits_baseILj2048EfS2_S2_S2_fjLj128EEEEELb1ELb0ELb0EEEvNS_9BwdParamsE,@function
        .size           _ZN10layer_norm31ln_parallel_residual_bwd_kernelINS_13Kernel_traitsIf13__nv_bfloat16S2_S2_fjLj2048ELj1ELj1ELj4ELj16ENS_18Kernel_traits_baseILj2048EfS2_S2_S2_fjLj128EEEEELb1ELb0ELb0EEEvNS_9BwdParamsE,(.L_x_2784 - _ZN10layer_norm31ln_parallel_residual_bwd_kernelINS_13Kernel_traitsIf13__nv_bfloat16S2_S2_fjLj2048ELj1ELj1ELj4ELj16ENS_18Kernel_traits_baseILj2048EfS2_S2_S2_fjLj128EEEEELb1ELb0ELb0EEEvNS_9BwdParamsE)
        .other          _ZN10layer_norm31ln_parallel_residual_bwd_kernelINS_13Kernel_traitsIf13__nv_bfloat16S2_S2_fjLj2048ELj1ELj1ELj4ELj16ENS_18Kernel_traits_baseILj2048EfS2_S2_S2_fjLj128EEEEELb1ELb0ELb0EEEvNS_9BwdParamsE,@"STO_CUDA_ENTRY STV_DEFAULT"
_ZN10layer_norm31ln_parallel_residual_bwd_kernelINS_13Kernel_traitsIf13__nv_bfloat16S2_S2_fjLj2048ELj1ELj1ELj4ELj16ENS_18Kernel_traits_baseILj2048EfS2_S2_S2_fjLj128EEEEELb1ELb0ELb0EEEvNS_9BwdParamsE:
.text._ZN10layer_norm31ln_parallel_residual_bwd_kernelINS_13Kernel_traitsIf13__nv_bfloat16S2_S2_fjLj2048ELj1ELj1ELj4ELj16ENS_18Kernel_traits_baseILj2048EfS2_S2_S2_fjLj128EEEEELb1ELb0ELb0EEEvNS_9BwdParamsE:
[----:B------:R-:W-:Y:S01]  /*0000*/  LDC R1, c[0x0][0x37c] ;  /* 0x0000df00ff017b82 */ /* 0x000fe20000000800 */
[----:B------:R-:W0:Y:S01]  /*0010*/  S2R R126, SR_TID.X ;  /* 0x00000000007e7919 */ /* 0x000e220000002100 */
[----:B------:R-:W1:Y:S06]  /*0020*/  LDCU UR4, c[0x0][0x388] ;  /* 0x00007100ff0477ac */ /* 0x000e6c0008000800 */
[----:B------:R-:W2:Y:S01]  /*0030*/  LDC.64 R6, c[0x0][0x3d0] ;  /* 0x0000f400ff067b82 */ /* 0x000ea20000000a00 */
[----:B------:R-:W3:Y:S07]  /*0040*/  LDCU.64 UR6, c[0x0][0x358] ;  /* 0x00006b00ff0677ac */ /* 0x000eee0008000a00 */
[----:B------:R-:W4:Y:S08]  /*0050*/  LDC.64 R4, c[0x0][0x3d8] ;  /* 0x0000f600ff047b82 */ /* 0x000f300000000a00 */
[----:B------:R-:W3:Y:S01]  /*0060*/  LDC.64 R8, c[0x0][0x3d8] ;  /* 0x0000f600ff087b82 */ /* 0x000ee20000000a00 */
[----:B-1----:R-:W-:Y:S01]  /*0070*/  MOV R132, UR4 ;  /* 0x0000000400847c02 */ /* 0x002fe20008000f00 */
[----:B------:R-:W1:Y:S03]  /*0080*/  LDCU UR4, c[0x0][0x384] ;  /* 0x00007080ff0477ac */ /* 0x000e660008000800 */
[----:B------:R-:W-:-:S04]  /*0090*/  SHF.R.S32.HI R3, RZ, 0x1f, R132 ;  /* 0x0000001fff037819 */ /* 0x000fc80000011484 */
[----:B------:R-:W-:Y:S02]  /*00a0*/  LEA.HI R3, R3, R132, RZ, 0x3 ;  /* 0x0000008403037211 */ /* 0x000fe400078f18ff */
[----:B0-----:R-:W-:Y:S01]  /*00b0*/  LOP3.LUT R0, R126, 0x7f, RZ, 0x3c, !PT ;  /* 0x0000007f7e007812 */ /* 0x001fe200078e3cff */
[----:B------:R-:W-:-:S03]  /*00c0*/  IMAD.MOV.U32 R11, RZ, RZ, R126 ;  /* 0x000000ffff0b7224 */ /* 0x000fc600078e007e */
[----:B------:R-:W-:Y:S02]  /*00d0*/  LEA.HI.SX32 R127, R3, R0, 0x1d ;  /* 0x00000000037f7211 */ /* 0x000fe400078feaff */
[----:B------:R-:W0:Y:S02]  /*00e0*/  LDC.64 R2, c[0x0][0x3d0] ;  /* 0x0000f400ff027b82 */ /* 0x000e240000000a00 */
[C---:B------:R-:W-:Y:S02]  /*00f0*/  ISETP.GE.U32.AND P1, PT, R127.reuse, 0x80, PT ;  /* 0x000000807f00780c */ /* 0x040fe40003f26070 */
[----:B------:R-:W-:-:S11]  /*0100*/  ISETP.GE.U32.AND P2, PT, R127, 0x100, PT ;  /* 0x000001007f00780c */ /* 0x000fd60003f46070 */
[C---:B------:R-:W-:Y:S01]  /*0110*/  @P1 LOP3.LUT R11, R126.reuse, 0x80, RZ, 0xfc, !PT ;  /* 0x000000807e0b1812 */ /* 0x040fe200078efcff */
[----:B----4-:R-:W-:-:S04]  /*0120*/  @P1 IMAD.WIDE.U32 R4, R126, 0x20, R4 ;  /* 0x000000207e041825 */ /* 0x010fc800078e0004 */
[C---:B--2---:R-:W-:Y:S01]  /*0130*/  @P2 IMAD.WIDE.U32 R6, R11.reuse, 0x20, R6 ;  /* 0x000000200b062825 */ /* 0x044fe200078e0006 */
[----:B---3--:R-:W5:Y:S03]  /*0140*/  @P1 LDG.E.128 R76, desc[UR6][R4.64] ;  /* 0x00000006044c1981 */ /* 0x008f66000c1e1d00 */
[----:B0-----:R-:W-:Y:S01]  /*0150*/  @P1 IMAD.WIDE.U32 R2, R126, 0x20, R2 ;  /* 0x000000207e021825 */ /* 0x001fe200078e0002 */
[----:B------:R-:W5:Y:S01]  /*0160*/  @P2 LDG.E.128 R100, desc[UR6][R6.64] ;  /* 0x0000000606642981 */ /* 0x000f62000c1e1d00 */
[----:B------:R-:W1:Y:S02]  /*0170*/  S2UR UR8, SR_CTAID.X ;  /* 0x00000000000879c3 */ /* 0x000e640000002500 */
[----:B------:R-:W-:Y:S01]  /*0180*/  @P2 IMAD.WIDE.U32 R8, R11, 0x20, R8 ;  /* 0x000000200b082825 */ /* 0x000fe200078e0008 */
[----:B------:R-:W5:Y:S04]  /*0190*/  @P2 LDG.E.128 R96, desc[UR6][R6.64+0x10] ;  /* 0x0000100606602981 */ /* 0x000f68000c1e1d00 */
[----:B------:R-:W5:Y:S04]  /*01a0*/  @P1 LDG.E.128 R84, desc[UR6][R2.64] ;  /* 0x0000000602541981 */ /* 0x000f68000c1e1d00 */
[----:B------:R-:W5:Y:S04]  /*01b0*/  @P1 LDG.E.128 R80, desc[UR6][R2.64+0x10] ;  /* 0x0000100602501981 */ /* 0x000f68000c1e1d00 */
[----:B------:R-:W5:Y:S01]  /*01c0*/  @P1 LDG.E.128 R72, desc[UR6][R4.64+0x10] ;  /* 0x0000100604481981 */ /* 0x000f62000c1e1d00 */
[----:B-1----:R-:W-:-:S03]  /*01d0*/  UISETP.GE.AND UP0, UPT, UR8, UR4, UPT ;  /* 0x000000040800728c */ /* 0x002fc6000bf06270 */
[----:B------:R-:W5:Y:S01]  /*01e0*/  @P2 LDG.E.128 R92, desc[UR6][R8.64] ;  /* 0x00000006085c2981 */ /* 0x000f62000c1e1d00 */
[----:B------:R-:W-:Y:S02]  /*01f0*/  CS2R R68, SRZ ;  /* 0x0000000000447805 */ /* 0x000fe4000001ff00 */
[----:B------:R-:W-:Y:S02]  /*0200*/  CS2R R70, SRZ ;  /* 0x0000000000467805 */ /* 0x000fe4000001ff00 */
[----:B------:R-:W-:Y:S01]  /*0210*/  CS2R R64, SRZ ;  /* 0x0000000000407805 */ /* 0x000fe2000001ff00 */
[----:B------:R0:W5:Y:S01]  /*0220*/  @P2 LDG.E.128 R88, desc[UR6][R8.64+0x10] ;  /* 0x0000100608582981 */ /* 0x000162000c1e1d00 */
        /* <DEDUP_REMOVED lines=27> */
[----:B0-----:R-:W-:Y:S02]  /*03e0*/  CS2R R8, SRZ ;  /* 0x0000000000087805 */ /* 0x001fe4000001ff00 */
[----:B------:R-:W-:Y:S01]  /*03f0*/  CS2R R10, SRZ ;  /* 0x00000000000a7805 */ /* 0x000fe2000001ff00 */
[----:B------:R-:W-:Y:S06]  /*0400*/  BRA.U UP0, `(.L_x_570) ;  /* 0x0000006500307547 */ /* 0x000fec000b800000 */
        /* <DEDUP_REMOVED lines=43> */
.L_x_595:
        /* <DEDUP_REMOVED lines=28> */
[----:B0-----:R-:W-:-:S06]  /*0880*/  IMAD.WIDE.U32 R124, R134, 0x8, R124 ;  /* 0x00000008867c7825 */ /* 0x001fcc00078e007c */
[----:B------:R-:W5:Y:S01]  /*0890*/  LDG.E.64 R124, desc[UR6][R124.64] ;  /* 0x000000067c7c7981 */ /* 0x000f62000c1e1b00 */
[----:B----4-:R-:W-:-:S04]  /*08a0*/  ISETP.NE.U32.AND P1, PT, RZ, UR10, PT ;  /* 0x0000000aff007c0c */ /* 0x010fc8000bf25070 */
[----:B------:R-:W-:Y:S02]  /*08b0*/  ISETP.NE.AND.EX P1, PT, RZ, UR11, PT, P1 ;  /* 0x0000000bff007c0c */ /* 0x000fe4000bf25310 */
[----:B------:R-:W-:-:S04]  /*08c0*/  ISETP.NE.U32.AND P0, PT, RZ, UR14, PT ;  /* 0x0000000eff007c0c */ /* 0x000fc8000bf05070 */
[----:B------:R-:W-:-:S07]  /*08d0*/  ISETP.NE.AND.EX P0, PT, RZ, UR15, PT, P0 ;  /* 0x0000000fff007c0c */ /* 0x000fce000bf05300 */
[----:B------:R-:W0:Y:S08]  /*08e0*/  @P1 LDC.64 R140, c[0x0][0x3b8] ;  /* 0x0000ee00ff8c1b82 */ /* 0x000e300000000a00 */
[----:B------:R-:W1:Y:S01]  /*08f0*/  @P0 LDC.64 R138, c[0x0][0x438] ;  /* 0x00010e00ff8a0b82 */ /* 0x000e620000000a00 */
[----:B0-----:R-:W-:-:S05]  /*0900*/  @P1 IMAD.WIDE.U32 R140, R134, 0x8, R140 ;  /* 0x00000008868c1825 */ /* 0x001fca00078e008c */
[----:B------:R0:W5:Y:S01]  /*0910*/  @P1 LDG.E.64 R174, desc[UR6][R140.64] ;  /* 0x000000068cae1981 */ /* 0x000162000c1e1b00 */
[----:B-1----:R-:W-:-:S05]  /*0920*/  @P0 IMAD.WIDE.U32 R138, R134, 0x10, R138 ;  /* 0x00000010868a0825 */ /* 0x002fca00078e008a */
[----:B------:R1:W5:Y:S01]  /*0930*/  @P0 LDG.E.128 R4, desc[UR6][R138.64] ;  /* 0x000000068a040981 */ /* 0x000362000c1e1d00 */
[C---:B---3--:R-:W-:Y:S01]  /*0940*/  SHF.L.U32 R137, R116.reuse, 0x10, RZ ;  /* 0x0000001074897819 */ /* 0x048fe200000006ff */
[C---:B------:R-:W-:Y:S01]  /*0950*/  IMAD.U32 R171, R119.reuse, 0x10000, RZ ;  /* 0x0001000077ab7824 */ /* 0x040fe200078e00ff */
[----:B------:R-:W-:Y:S01]  /*0960*/  PRMT R170, R119, 0x7632, R170 ;  /* 0x0000763277aa7816 */ /* 0x000fe200000000aa */
[C---:B------:R-:W-:Y:S01]  /*0970*/  IMAD.U32 R143, R117.reuse, 0x10000, RZ ;  /* 0x00010000758f7824 */ /* 0x040fe200078e00ff */
[----:B------:R-:W-:Y:S01]  /*0980*/  PRMT R144, R116, 0x7632, R144 ;  /* 0x0000763274907816 */ /* 0x000fe20000000090 */
[----:B------:R-:W-:Y:S01]  /*0990*/  FADD.FTZ R137, -R168, R137 ;  /* 0x00000089a8897221 */ /* 0x000fe20000010100 */
[----:B------:R-:W-:Y:S02]  /*09a0*/  PRMT R145, R117, 0x7632, R145 ;  /* 0x0000763275917816 */ /* 0x000fe40000000091 */
[----:B------:R-:W-:Y:S01]  /*09b0*/  SHF.L.U32 R119, R128, 0x10, RZ ;  /* 0x0000001080777819 */ /* 0x000fe200000006ff */
[----:B-----5:R-:W-:Y:S01]  /*09c0*/  FMUL.FTZ R137, R136, R137 ;  /* 0x0000008988897220 */ /* 0x020fe20000410000 */
[----:B------:R-:W-:-:S02]  /*09d0*/  SHF.L.U32 R169, R130, 0x10, RZ ;  /* 0x0000001082a97819 */ /* 0x000fc400000006ff */
[C---:B--2---:R-:W-:Y:S02]  /*09e0*/  PRMT R116, R120.reuse, 0x7632, R116 ;  /* 0x0000763278747816 */ /* 0x044fe40000000074 */
[----:B------:R-:W-:Y:S02]  /*09f0*/  SHF.L.U32 R117, R120, 0x10, RZ ;  /* 0x0000001078757819 */ /* 0x000fe400000006ff */
[C---:B------:R-:W-:Y:S02]  /*0a00*/  PRMT R120, R121.reuse, 0x7632, R120 ;  /* 0x0000763279787816 */ /* 0x040fe40000000078 */
[----:B0-----:R-:W-:Y:S01]  /*0a10*/  SHF.L.U32 R141, R121, 0x10, RZ ;  /* 0x00000010798d7819 */ /* 0x001fe200000006ff */
[----:B------:R-:W-:Y:S01]  /*0a20*/  FMUL.FTZ R121, R76, R119 ;  /* 0x000000774c797220 */ /* 0x000fe20000410000 */
[----:B------:R-:W-:Y:S01]  /*0a30*/  FADD.FTZ R52, R52, R117 ;  /* 0x0000007534347221 */ /* 0x000fe20000010000 */
[----:B------:R-:W-:Y:S01]  /*0a40*/  FFMA.FTZ R68, R137, R117, R68 ;  /* 0x0000007589447223 */ /* 0x000fe20000010044 */
[----:B------:R-:W-:-:S02]  /*0a50*/  IMAD.U32 R151, R122, 0x10000, RZ ;  /* 0x000100007a977824 */ /* 0x000fc400078e00ff */
[----:B------:R-:W-:Y:S01]  /*0a60*/  FFMA.FTZ R0, R84, R117, R121 ;  /* 0x0000007554007223 */ /* 0x000fe20000010079 */
[----:B------:R-:W-:Y:S01]  /*0a70*/  FMUL.FTZ R117, R72, R169 ;  /* 0x000000a948757220 */ /* 0x000fe20000410000 */
[----:B------:R-:W-:Y:S02]  /*0a80*/  PRMT R149, R122, 0x7632, R149 ;  /* 0x000076327a957816 */ /* 0x000fe40000000095 */
[----:B------:R-:W-:Y:S01]  /*0a90*/  PRMT R122, R129, 0x7632, R122 ;  /* 0x00007632817a7816 */ /* 0x000fe2000000007a */
[----:B------:R-:W-:Y:S01]  /*0aa0*/  FFMA.FTZ R140, R80, R151, R117 ;  /* 0x00000097508c7223 */ /* 0x000fe20000010075 */
[----:B------:R-:W-:Y:S01]  /*0ab0*/  SHF.L.U32 R145, R145, 0x10, RZ ;  /* 0x0000001091917819 */ /* 0x000fe200000006ff */
[----:B------:R-:W-:Y:S01]  /*0ac0*/  IMAD.U32 R117, R144, 0x10000, RZ ;  /* 0x0001000090757824 */ /* 0x000fe200078e00ff */
[C---:B------:R-:W-:Y:S01]  /*0ad0*/  PRMT R148, R118.reuse, 0x7632, R148 ;  /* 0x0000763276947816 */ /* 0x040fe20000000094 */
[----:B------:R-:W-:Y:S01]  /*0ae0*/  IMAD.U32 R129, R129, 0x10000, RZ ;  /* 0x0001000081817824 */ /* 0x000fe200078e00ff */
[----:B------:R-:W-:Y:S01]  /*0af0*/  SHF.L.U32 R147, R118, 0x10, RZ ;  /* 0x0000001076937819 */ /* 0x000fe200000006ff */
[----:B-1----:R-:W-:Y:S01]  /*0b00*/  FADD.FTZ R139, -R168, R143 ;  /* 0x0000008fa88b7221 */ /* 0x002fe20000010100 */
[----:B------:R-:W-:Y:S01]  /*0b10*/  PRMT R118, R128, 0x7632, R118 ;  /* 0x0000763280767816 */ /* 0x000fe20000000076 */
[----:B------:R-:W-:Y:S01]  /*0b20*/  FADD.FTZ R117, -R168, R117 ;  /* 0x00000075a8757221 */ /* 0x000fe20000010100 */
[----:B------:R-:W-:Y:S01]  /*0b30*/  SHF.L.U32 R128, R122, 0x10, RZ ;  /* 0x000000107a807819 */ /* 0x000fe200000006ff */
[----:B------:R-:W-:Y:S01]  /*0b40*/  FADD.FTZ R145, -R168, R145 ;  /* 0x00000091a8917221 */ /* 0x000fe20000010100 */
[C---:B------:R-:W-:Y:S01]  /*0b50*/  PRMT R176, R123.reuse, 0x7632, R176 ;  /* 0x000076327bb07816 */ /* 0x040fe200000000b0 */
[----:B------:R-:W-:Y:S01]  /*0b60*/  FMUL.FTZ R139, R136, R139 ;  /* 0x0000008b888b7220 */ /* 0x000fe20000410000 */
[----:B------:R-:W-:Y:S01]  /*0b70*/  SHF.L.U32 R177, R123, 0x10, RZ ;  /* 0x000000107bb17819 */ /* 0x000fe200000006ff */
[----:B------:R-:W-:Y:S01]  /*0b80*/  FMUL.FTZ R123, R78, R129 ;  /* 0x000000814e7b7220 */ /* 0x000fe20000410000 */
[----:B------:R-:W-:Y:S01]  /*0b90*/  PRMT R150, R130, 0x7632, R150 ;  /* 0x0000763282967816 */ /* 0x000fe20000000096 */
[----:B------:R-:W-:Y:S01]  /*0ba0*/  IMAD.U32 R118, R118, 0x10000, RZ ;  /* 0x0001000076767824 */ /* 0x000fe200078e00ff */
[----:B------:R-:W-:Y:S01]  /*0bb0*/  SHF.L.U32 R122, R120, 0x10, RZ ;  /* 0x00000010787a7819 */ /* 0x000fe200000006ff */
[----:B------:R-:W-:Y:S01]  /*0bc0*/  FMUL.FTZ R130, R79, R128 ;  /* 0x000000804f827220 */ /* 0x000fe20000410000 */
[C---:B------:R-:W-:Y:S01]  /*0bd0*/  FMUL.FTZ R144, R136.reuse, R117 ;  /* 0x0000007588907220 */ /* 0x040fe20000410000 */
[----:B------:R-:W-:Y:S01]  /*0be0*/  FMUL.FTZ R146, R136, R145 ;  /* 0x0000009188927220 */ /* 0x000fe20000410000 */
[----:B------:R-:W-:-:S02]  /*0bf0*/  IMAD.U32 R117, R148, 0x10000, RZ ;  /* 0x0001000094757824 */ /* 0x000fc400078e00ff */
[----:B------:R-:W-:Y:S01]  /*0c00*/  FADD.FTZ R54, R54, R141 ;  /* 0x0000008d36367221 */ /* 0x000fe20000010000 */
[-C--:B------:R-:W-:Y:S01]  /*0c10*/  FFMA.FTZ R138, R86, R141.reuse, R123 ;  /* 0x0000008d568a7223 */ /* 0x080fe2000001007b */
[----:B------:R-:W-:Y:S01]  /*0c20*/  FFMA.FTZ R70, R139, R141, R70 ;  /* 0x0000008d8b467223 */ /* 0x000fe20000010046 */
[----:B------:R-:W-:Y:S01]  /*0c30*/  SHF.L.U32 R116, R116, 0x10, RZ ;  /* 0x0000001074747819 */ /* 0x000fe200000006ff */
[----:B------:R-:W-:Y:S01]  /*0c40*/  FADD.FTZ R141, -R168, R147 ;  /* 0x00000093a88d7221 */ /* 0x000fe20000010100 */
[----:B------:R-:W-:Y:S01]  /*0c50*/  FMUL.FTZ R120, R77, R118 ;  /* 0x000000764d787220 */ /* 0x000fe20000410000 */
[----:B------:R-:W-:Y:S01]  /*0c60*/  FADD.FTZ R55, R55, R122 ;  /* 0x0000007a37377221 */ /* 0x000fe20000010000 */
[-C--:B------:R-:W-:Y:S01]  /*0c70*/  FFMA.FTZ R147, R87, R122.reuse, R130 ;  /* 0x0000007a57937223 */ /* 0x080fe20000010082 */
[----:B------:R-:W-:Y:S01]  /*0c80*/  FFMA.FTZ R71, R146, R122, R71 ;  /* 0x0000007a92477223 */ /* 0x000fe20000010047 */
[----:B------:R-:W-:Y:S02]  /*0c90*/  IMAD.U32 R122, R150, 0x10000, RZ ;  /* 0x00010000967a7824 */ /* 0x000fe400078e00ff */
[----:B------:R-:W-:Y:S01]  /*0ca0*/  FADD.FTZ R117, -R168, R117 ;  /* 0x00000075a8757221 */ /* 0x000fe20000010100 */
[----:B------:R-:W-:Y:S01]  /*0cb0*/  FADD.FTZ R53, R53, R116 ;  /* 0x0000007435357221 */ /* 0x000fe20000010000 */
[-C--:B------:R-:W-:Y:S01]  /*0cc0*/  FFMA.FTZ R145, R85, R116.reuse, R120 ;  /* 0x0000007455917223 */ /* 0x080fe20000010078 */
[----:B------:R-:W-:Y:S01]  /*0cd0*/  FFMA.FTZ R69, R144, R116, R69 ;  /* 0x0000007490457223 */ /* 0x000fe20000010045 */
[----:B------:R-:W-:Y:S01]  /*0ce0*/  SHF.L.U32 R116, R149, 0x10, RZ ;  /* 0x0000001095747819 */ /* 0x000fe200000006ff */
[----:B------:R-:W-:Y:S01]  /*0cf0*/  FMUL.FTZ R120, R73, R122 ;  /* 0x0000007a49787220 */ /* 0x000fe20000410000 */
[----:B------:R-:W-:Y:S01]  /*0d00*/  FMUL.FTZ R148, R136, R117 ;  /* 0x0000007588947220 */ /* 0x000fe20000410000 */
[----:B------:R-:W-:-:S02]  /*0d10*/  FFMA.FTZ R117, R137, R0, RZ ;  /* 0x0000000089757223 */ /* 0x000fc400000100ff */
[----:B------:R-:W-:Y:S01]  /*0d20*/  FADD.FTZ R49, R49, R116 ;  /* 0x0000007431317221 */ /* 0x000fe20000010000 */
[-C--:B------:R-:W-:Y:S01]  /*0d30*/  FFMA.FTZ R149, R81, R116.reuse, R120 ;  /* 0x0000007451957223 */ /* 0x080fe20000010078 */
[----:B------:R-:W-:Y:S01]  /*0d40*/  FFMA.FTZ R65, R148, R116, R65 ;  /* 0x0000007494417223 */ /* 0x000fe20000010041 */
[----:B------:R-:W-:Y:S01]  /*0d50*/  FADD.FTZ R116, RZ, R0 ;  /* 0x00000000ff747221 */ /* 0x000fe20000010000 */
[----:B------:R-:W-:Y:S01]  /*0d60*/  FADD.FTZ R20, R20, R119 ;  /* 0x0000007714147221 */ /* 0x000fe20000010000 */
[----:B------:R-:W-:Y:S01]  /*0d70*/  FFMA.FTZ R36, R137, R119, R36 ;  /* 0x0000007789247223 */ /* 0x000fe20000010024 */
[C---:B------:R-:W-:Y:S01]  /*0d80*/  PRMT R178, R131.reuse, 0x7632, R178 ;  /* 0x0000763283b27816 */ /* 0x040fe200000000b2 */
[----:B------:R-:W-:Y:S01]  /*0d90*/  FADD.FTZ R119, R116, R145 ;  /* 0x0000009174777221 */ /* 0x000fe20000010000 */
[----:B------:R-:W-:Y:S01]  /*0da0*/  FFMA.FTZ R116, R144, R145, R117 ;  /* 0x0000009190747223 */ /* 0x000fe20000010075 */
[----:B------:R-:W-:Y:S02]  /*0db0*/  SHF.L.U32 R131, R131, 0x10, RZ ;  /* 0x0000001083837819 */ /* 0x000fe400000006ff */
[----:B------:R-:W-:Y:S01]  /*0dc0*/  FADD.FTZ R120, R119, R138 ;  /* 0x0000008a77787221 */ /* 0x000fe20000010000 */
[----:B------:R-:W-:-:S02]  /*0dd0*/  FFMA.FTZ R117, R139, R138, R116 ;  /* 0x0000008a8b757223 */ /* 0x000fc40000010074 */
[----:B------:R-:W-:Y:S01]  /*0de0*/  FMUL.FTZ R121, R74, R131 ;  /* 0x000000834a797220 */ /* 0x000fe20000410000 */
[----:B------:R-:W-:Y:S01]  /*0df0*/  FMUL.FTZ R141, R136, R141 ;  /* 0x0000008d888d7220 */ /* 0x000fe20000410000 */
[----:B------:R-:W-:Y:S01]  /*0e00*/  FADD.FTZ R119, R120, R147 ;  /* 0x0000009378777221 */ /* 0x000fe20000010000 */
[----:B------:R-:W-:Y:S01]  /*0e10*/  FFMA.FTZ R116, R146, R147, R117 ;  /* 0x0000009392747223 */ /* 0x000fe20000010075 */
[----:B------:R-:W-:Y:S01]  /*0e20*/  FFMA.FTZ R142, R82, R177, R121 ;  /* 0x000000b1528e7223 */ /* 0x000fe20000010079 */
[----:B------:R-:W-:Y:S01]  /*0e30*/  SHF.L.U32 R121, R170, 0x10, RZ ;  /* 0x00000010aa797819 */ /* 0x000fe200000006ff */
[----:B------:R-:W-:Y:S01]  /*0e40*/  FADD.FTZ R21, R21, R118 ;  /* 0x0000007615157221 */ /* 0x000fe20000010000 */
[----:B------:R-:W-:Y:S01]  /*0e50*/  SHF.L.U32 R178, R178, 0x10, RZ ;  /* 0x00000010b2b27819 */ /* 0x000fe200000006ff */
[----:B------:R-:W-:Y:S01]  /*0e60*/  FFMA.FTZ R37, R144, R118, R37 ;  /* 0x0000007690257223 */ /* 0x000fe20000010025 */
[----:B------:R-:W-:Y:S01]  /*0e70*/  FADD.FTZ R143, -R168, R171 ;  /* 0x000000aba88f7221 */ /* 0x000fe20000010100 */
[----:B------:R-:W-:Y:S01]  /*0e80*/  FADD.FTZ R118, R119, R140 ;  /* 0x0000008c77767221 */ /* 0x000fe20000010000 */
[----:B------:R-:W-:Y:S01]  /*0e90*/  FFMA.FTZ R117, R141, R140, R116 ;  /* 0x0000008c8d757223 */ /* 0x000fe20000010074 */
[----:B------:R-:W-:Y:S01]  /*0ea0*/  SHF.L.U32 R176, R176, 0x10, RZ ;  /* 0x00000010b0b07819 */ /* 0x000fe200000006ff */
[----:B------:R-:W-:Y:S01]  /*0eb0*/  FMUL.FTZ R143, R136, R143 ;  /* 0x0000008f888f7220 */ /* 0x000fe20000410000 */
[----:B------:R-:W-:Y:S01]  /*0ec0*/  FADD.FTZ R121, -R168, R121 ;  /* 0x00000079a8797221 */ /* 0x000fe20000010100 */
[----:B------:R-:W-:Y:S01]  /*0ed0*/  FMUL.FTZ R130, R75, R178 ;  /* 0x000000b24b827220 */ /* 0x000fe20000410000 */
[----:B------:R-:W-:Y:S01]  /*0ee0*/  FADD.FTZ R119, R118, R149 ;  /* 0x0000009576777221 */ /* 0x000fe20000010000 */
[----:B------:R-:W-:Y:S01]  /*0ef0*/  FFMA.FTZ R116, R148, R149, R117 ;  /* 0x0000009594747223 */ /* 0x000fe20000010075 */
[----:B------:R-:W-:Y:S01]  /*0f00*/  FADD.FTZ R48, R48, R151 ;  /* 0x0000009730307221 */ /* 0x000fe20000010000 */
[----:B------:R-:W-:Y:S01]  /*0f10*/  FFMA.FTZ R64, R141, R151, R64 ;  /* 0x000000978d407223 */ /* 0x000fe20000010040 */
[----:B------:R-:W-:Y:S01]  /*0f20*/  FMUL.FTZ R150, R136, R121 ;  /* 0x0000007988967220 */ /* 0x000fe20000410000 */
        /* <DEDUP_REMOVED lines=19> */
[----:B------:R-:W-:-:S02]  /*1060*/  VIADD R177, R134, 0x80 ;  /* 0x0000008086b17836 */ /* 0x000fc40000000000 */
[----:B------:R-:W-:Y:S01]  /*1070*/  FADD.FTZ R169, R118, R151 ;  /* 0x0000009776a97221 */ /* 0x000fe20000010000 */
[----:B------:R-:W-:-:S07]  /*1080*/  FFMA.FTZ R171, R150, R151, R116 ;  /* 0x0000009796ab7223 */ /* 0x000fce0000010074 */
.L_x_572:
[----:B----4-:R-:W-:Y:S05]  /*1090*/  BSYNC.RECONVERGENT B0 ;  /* 0x0000000000007941 */ /* 0x010fea0003800200 */
.L_x_571:
        /* <DEDUP_REMOVED lines=20> */
[----:B0-----:R-:W-:-:S05]  /*11e0*/  @P1 IMAD.WIDE.U32 R154, R177, 0x8, R154 ;  /* 0x00000008b19a1825 */ /* 0x001fca00078e009a */
[----:B------:R0:W5:Y:S01]  /*11f0*/  @P1 LDG.E.64 R172, desc[UR6][R154.64] ;  /* 0x000000069aac1981 */ /* 0x000162000c1e1b00 */
[----:B-1----:R-:W-:-:S05]  /*1200*/  @P0 IMAD.WIDE.U32 R152, R177, 0x10, R152 ;  /* 0x00000010b1980825 */ /* 0x002fca00078e0098 */
[----:B------:R1:W5:Y:S01]  /*1210*/  @P0 LDG.E.128 R104, desc[UR6][R152.64] ;  /* 0x0000000698680981 */ /* 0x000362000c1e1d00 */
[C---:B---3--:R-:W-:Y:S01]  /*1220*/  PRMT R158, R118.reuse, 0x7632, R158 ;  /* 0x00007632769e7816 */ /* 0x048fe2000000009e */
[----:B------:R-:W-:Y:S01]  /*1230*/  IMAD.U32 R161, R118, 0x10000, RZ ;  /* 0x0001000076a17824 */ /* 0x000fe200078e00ff */
[----:B------:R-:W-:Y:S02]  /*1240*/  PRMT R118, R119, 0x7632, R118 ;  /* 0x0000763277767816 */ /* 0x000fe40000000076 */
[C---:B------:R-:W-:Y:S02]  /*1250*/  PRMT R156, R116.reuse, 0x7632, R156 ;  /* 0x00007632749c7816 */ /* 0x040fe4000000009c */
[----:B------:R-:W-:Y:S02]  /*1260*/  SHF.L.U32 R157, R116, 0x10, RZ ;  /* 0x00000010749d7819 */ /* 0x000fe400000006ff */
[C---:B------:R-:W-:Y:S02]  /*1270*/  PRMT R116, R117.reuse, 0x7632, R116 ;  /* 0x0000763275747816 */ /* 0x040fe40000000074 */
[----:B------:R-:W-:-:S02]  /*1280*/  SHF.L.U32 R159, R117, 0x10, RZ ;  /* 0x00000010759f7819 */ /* 0x000fc400000006ff */
[----:B------:R-:W-:Y:S02]  /*1290*/  SHF.L.U32 R165, R118, 0x10, RZ ;  /* 0x0000001076a57819 */ /* 0x000fe400000006ff */
[----:B------:R-:W-:Y:S02]  /*12a0*/  SHF.L.U32 R117, R156, 0x10, RZ ;  /* 0x000000109c757819 */ /* 0x000fe400000006ff */
[----:B----4-:R-:W-:Y:S02]  /*12b0*/  PRMT R118, R120, 0x7632, R118 ;  /* 0x0000763278767816 */ /* 0x010fe40000000076 */
[----:B------:R-:W-:Y:S01]  /*12c0*/  SHF.L.U32 R163, R119, 0x10, RZ ;  /* 0x0000001077a37819 */ /* 0x000fe200000006ff */
[----:B0-----:R-:W-:Y:S01]  /*12d0*/  FADD.FTZ R155, -R168, R159 ;  /* 0x0000009fa89b7221 */ /* 0x001fe20000010100 */
[----:B------:R-:W-:Y:S02]  /*12e0*/  IMAD.U32 R119, R116, 0x10000, RZ ;  /* 0x0001000074777824 */ /* 0x000fe400078e00ff */
[C---:B------:R-:W-:Y:S01]  /*12f0*/  FADD.FTZ R183, -R168.reuse, R165 ;  /* 0x000000a5a8b77221 */ /* 0x040fe20000010100 */
[----:B------:R-:W-:Y:S01]  /*1300*/  FADD.FTZ R159, -R168, R161 ;  /* 0x000000a1a89f7221 */ /* 0x000fe20000010100 */
[----:B--2---:R-:W-:Y:S01]  /*1310*/  PRMT R116, R128, 0x7632, R116 ;  /* 0x0000763280747816 */ /* 0x004fe20000000074 */
[----:B------:R-:W-:Y:S01]  /*1320*/  FADD.FTZ R161, -R168, R117 ;  /* 0x00000075a8a17221 */ /* 0x000fe20000010100 */
[----:B------:R-:W-:-:S02]  /*1330*/  PRMT R164, R130, 0x7632, R164 ;  /* 0x0000763282a47816 */ /* 0x000fc400000000a4 */
[----:B------:R-:W-:Y:S02]  /*1340*/  SHF.L.U32 R165, R130, 0x10, RZ ;  /* 0x0000001082a57819 */ /* 0x000fe400000006ff */
[----:B------:R-:W-:Y:S01]  /*1350*/  SHF.L.U32 R118, R118, 0x10, RZ ;  /* 0x0000001076767819 */ /* 0x000fe200000006ff */
[C---:B------:R-:W-:Y:S01]  /*1360*/  FADD.FTZ R179, -R168.reuse, R163 ;  /* 0x000000a3a8b37221 */ /* 0x040fe20000010100 */
[----:B------:R-:W-:Y:S01]  /*1370*/  PRMT R130, R121, 0x7632, R130 ;  /* 0x0000763279827816 */ /* 0x000fe20000000082 */
[----:B------:R-:W-:Y:S01]  /*1380*/  FADD.FTZ R163, -R168, R119 ;  /* 0x00000077a8a37221 */ /* 0x000fe20000010100 */
[----:B-1----:R-:W-:Y:S01]  /*1390*/  SHF.L.U32 R153, R158, 0x10, RZ ;  /* 0x000000109e997819 */ /* 0x002fe200000006ff */
[----:B------:R-:W-:Y:S01]  /*13a0*/  IMAD.U32 R117, R128, 0x10000, RZ ;  /* 0x0001000080757824 */ /* 0x000fe200078e00ff */
[----:B------:R-:W-:Y:S01]  /*13b0*/  SHF.L.U32 R119, R120, 0x10, RZ ;  /* 0x0000001078777819 */ /* 0x000fe200000006ff */
[----:B------:R-:W-:Y:S01]  /*13c0*/  IMAD.U32 R116, R116, 0x10000, RZ ;  /* 0x0001000074747824 */ /* 0x000fe200078e00ff */
[----:B------:R-:W-:Y:S01]  /*13d0*/  PRMT R128, R129, 0x7632, R128 ;  /* 0x0000763281807816 */ /* 0x000fe20000000080 */
[----:B------:R-:W-:Y:S01]  /*13e0*/  FMUL.FTZ R120, R93, R118 ;  /* 0x000000765d787220 */ /* 0x000fe20000410000 */
[----:B-----5:R-:W-:Y:S01]  /*13f0*/  FMUL.FTZ R160, R136, R161 ;  /* 0x000000a188a07220 */ /* 0x020fe20000410000 */
[----:B------:R-:W-:Y:S01]  /*1400*/  SHF.L.U32 R130, R130, 0x10, RZ ;  /* 0x0000001082827819 */ /* 0x000fe200000006ff */
[----:B------:R-:W-:Y:S01]  /*1410*/  FADD.FTZ R157, -R168, R157 ;  /* 0x0000009da89d7221 */ /* 0x000fe20000010100 */
[----:B------:R-:W-:Y:S01]  /*1420*/  PRMT R162, R122, 0x7632, R162 ;  /* 0x000076327aa27816 */ /* 0x000fe200000000a2 */
[C---:B------:R-:W-:Y:S01]  /*1430*/  IMAD.U32 R181, R131.reuse, 0x10000, RZ ;  /* 0x0001000083b57824 */ /* 0x040fe200078e00ff */
[----:B------:R-:W-:Y:S01]  /*1440*/  PRMT R166, R131, 0x7632, R166 ;  /* 0x0000763283a67816 */ /* 0x000fe200000000a6 */
[----:B------:R-:W-:Y:S01]  /*1450*/  FADD.FTZ R167, -R168, R153 ;  /* 0x00000099a8a77221 */ /* 0x000fe20000010100 */
[----:B------:R-:W-:Y:S01]  /*1460*/  SHF.L.U32 R131, R121, 0x10, RZ ;  /* 0x0000001079837819 */ /* 0x000fe200000006ff */
[----:B------:R-:W-:Y:S01]  /*1470*/  FADD.FTZ R45, R45, R116 ;  /* 0x000000742d2d7221 */ /* 0x000fe20000010000 */
[-C--:B------:R-:W-:Y:S01]  /*1480*/  FFMA.FTZ R161, R101, R116.reuse, R120 ;  /* 0x0000007465a17223 */ /* 0x080fe20000010078 */
[----:B------:R-:W-:Y:S01]  /*1490*/  FFMA.FTZ R61, R160, R116, R61 ;  /* 0x00000074a03d7223 */ /* 0x000fe2000001003d */
[----:B------:R-:W-:Y:S01]  /*14a0*/  SHF.L.U32 R128, R128, 0x10, RZ ;  /* 0x0000001080807819 */ /* 0x000fe200000006ff */
[----:B------:R-:W-:Y:S01]  /*14b0*/  FMUL.FTZ R121, R92, R119 ;  /* 0x000000775c797220 */ /* 0x000fe20000410000 */
[----:B------:R-:W-:Y:S01]  /*14c0*/  FMUL.FTZ R153, R136, R157 ;  /* 0x0000009d88997220 */ /* 0x000fe20000410000 */
[----:B------:R-:W-:Y:S01]  /*14d0*/  FMUL.FTZ R116, R95, R130 ;  /* 0x000000825f747220 */ /* 0x000fe20000410000 */
[----:B------:R-:W-:-:S02]  /*14e0*/  IMAD.U32 R177, R122, 0x10000, RZ ;  /* 0x000100007ab17824 */ /* 0x000fc400078e00ff */
[----:B------:R-:W-:Y:S02]  /*14f0*/  IMAD.U32 R122, R162, 0x10000, RZ ;  /* 0x00010000a27a7824 */ /* 0x000fe400078e00ff */
[----:B------:R-:W-:Y:S01]  /*1500*/  FMUL.FTZ R162, R136, R163 ;  /* 0x000000a388a27220 */ /* 0x000fe20000410000 */
[----:B------:R-:W-:Y:S01]  /*1510*/  SHF.L.U32 R129, R129, 0x10, RZ ;  /* 0x0000001081817819 */ /* 0x000fe200000006ff */
[----:B------:R-:W-:Y:S01]  /*1520*/  FADD.FTZ R44, R44, R117 ;  /* 0x000000752c2c7221 */ /* 0x000fe20000010000 */
[----:B------:R-:W-:Y:S01]  /*1530*/  PRMT R168, R123, 0x7632, R168 ;  /* 0x000076327ba87816 */ /* 0x000fe200000000a8 */
[-C--:B------:R-:W-:Y:S01]  /*1540*/  FFMA.FTZ R152, R100, R117.reuse, R121 ;  /* 0x0000007564987223 */ /* 0x080fe20000010079 */
[----:B------:R-:W-:Y:S01]  /*1550*/  FFMA.FTZ R60, R153, R117, R60 ;  /* 0x00000075993c7223 */ /* 0x000fe2000001003c */
[----:B------:R-:W-:Y:S01]  /*1560*/  FFMA.FTZ R163, R103, R128, R116 ;  /* 0x0000008067a37223 */ /* 0x000fe20000010074 */
[----:B------:R-:W-:Y:S01]  /*1570*/  SHF.L.U32 R123, R123, 0x10, RZ ;  /* 0x000000107b7b7819 */ /* 0x000fe200000006ff */
[----:B------:R-:W-:Y:S01]  /*1580*/  FMUL.FTZ R117, R94, R131 ;  /* 0x000000835e757220 */ /* 0x000fe20000410000 */
[----:B------:R-:W-:Y:S01]  /*1590*/  FMUL.FTZ R121, R88, R177 ;  /* 0x000000b158797220 */ /* 0x000fe20000410000 */
[----:B------:R-:W-:Y:S01]  /*15a0*/  FMUL.FTZ R157, R136, R159 ;  /* 0x0000009f889d7220 */ /* 0x000fe20000410000 */
[----:B------:R-:W-:Y:S01]  /*15b0*/  SHF.L.U32 R116, R164, 0x10, RZ ;  /* 0x00000010a4747819 */ /* 0x000fe200000006ff */
[----:B------:R-:W-:Y:S01]  /*15c0*/  FMUL.FTZ R120, R89, R122 ;  /* 0x0000007a59787220 */ /* 0x000fe20000410000 */
[----:B------:R-:W-:Y:S01]  /*15d0*/  FMUL.FTZ R164, R136, R167 ;  /* 0x000000a788a47220 */ /* 0x000fe20000410000 */
[----:B------:R-:W-:Y:S01]  /*15e0*/  FFMA.FTZ R154, R102, R129, R117 ;  /* 0x00000081669a7223 */ /* 0x000fe20000010075 */
[----:B------:R-:W-:Y:S01]  /*15f0*/  FADD.FTZ R40, R40, R165 ;  /* 0x000000a528287221 */ /* 0x000fe20000010000 */
[-C--:B------:R-:W-:Y:S01]  /*1600*/  FFMA.FTZ R156, R96, R165.reuse, R121 ;  /* 0x000000a5609c7223 */ /* 0x080fe20000010079 */
[----:B------:R-:W-:Y:S01]  /*1610*/  FFMA.FTZ R56, R157, R165, R56 ;  /* 0x000000a59d387223 */ /* 0x000fe20000010038 */
[----:B------:R-:W-:Y:S01]  /*1620*/  FMUL.FTZ R117, R90, R123 ;  /* 0x0000007b5a757220 */ /* 0x000fe20000410000 */
[----:B------:R-:W-:Y:S01]  /*1630*/  FADD.FTZ R41, R41, R116 ;  /* 0x0000007429297221 */ /* 0x000fe20000010000 */
[-C--:B------:R-:W-:Y:S01]  /*1640*/  FFMA.FTZ R165, R97, R116.reuse, R120 ;  /* 0x0000007461a57223 */ /* 0x080fe20000010078 */
[----:B------:R-:W-:Y:S01]  /*1650*/  FFMA.FTZ R57, R164, R116, R57 ;  /* 0x00000074a4397223 */ /* 0x000fe20000010039 */
[----:B------:R-:W-:Y:S01]  /*1660*/  FADD.FTZ R116, R169, R152 ;  /* 0x00000098a9747221 */ /* 0x000fe20000010000 */
[----:B------:R-:W-:Y:S01]  /*1670*/  FFMA.FTZ R171, R153, R152, R171 ;  /* 0x0000009899ab7223 */ /* 0x000fe200000100ab */
[----:B------:R-:W-:Y:S01]  /*1680*/  FFMA.FTZ R158, R98, R181, R117 ;  /* 0x000000b5629e7223 */ /* 0x000fe20000010075 */
[----:B------:R-:W-:Y:S01]  /*1690*/  FMUL.FTZ R155, R136, R155 ;  /* 0x0000009b889b7220 */ /* 0x000fe20000410000 */
[----:B------:R-:W-:Y:S01]  /*16a0*/  FADD.FTZ R117, R116, R161 ;  /* 0x000000a174757221 */ /* 0x000fe20000010000 */
[----:B------:R-:W-:-:S03]  /*16b0*/  FFMA.FTZ R116, R160, R161, R171 ;  /* 0x000000a1a0747223 */ /* 0x000fc600000100ab */
[----:B------:R-:W-:Y:S01]  /*16c0*/  FADD.FTZ R120, R117, R154 ;  /* 0x0000009a75787221 */ /* 0x000fe20000010000 */
[----:B------:R-:W-:Y:S01]  /*16d0*/  FFMA.FTZ R117, R155, R154, R116 ;  /* 0x0000009a9b757223 */ /* 0x000fe20000010074 */
[----:B------:R-:W-:Y:S01]  /*16e0*/  FADD.FTZ R12, R12, R119 ;  /* 0x000000770c0c7221 */ /* 0x000fe20000010000 */
[----:B------:R-:W-:Y:S01]  /*16f0*/  FFMA.FTZ R28, R153, R119, R28 ;  /* 0x00000077991c7223 */ /* 0x000fe2000001001c */
[----:B------:R-:W-:Y:S01]  /*1700*/  FADD.FTZ R119, R120, R163 ;  /* 0x000000a378777221 */ /* 0x000fe20000010000 */
[----:B------:R-:W-:Y:S01]  /*1710*/  FFMA.FTZ R116, R162, R163, R117 ;  /* 0x000000a3a2747223 */ /* 0x000fe20000010075 */
[----:B------:R-:W-:Y:S01]  /*1720*/  SHF.L.U32 R168, R168, 0x10, RZ ;  /* 0x00000010a8a87819 */ /* 0x000fe200000006ff */
[----:B------:R-:W-:Y:S01]  /*1730*/  FADD.FTZ R13, R13, R118 ;  /* 0x000000760d0d7221 */ /* 0x000fe20000010000 */
[----:B------:R-:W-:Y:S01]  /*1740*/  FFMA.FTZ R29, R160, R118, R29 ;  /* 0x00000076a01d7223 */ /* 0x000fe2000001001d */
[----:B------:R-:W-:Y:S01]  /*1750*/  FADD.FTZ R118, R119, R156 ;  /* 0x0000009c77767221 */ /* 0x000fe20000010000 */
[----:B------:R-:W-:Y:S01]  /*1760*/  FFMA.FTZ R117, R157, R156, R116 ;  /* 0x0000009c9d757223 */ /* 0x000fe20000010074 */
[----:B------:R-:W-:Y:S01]  /*1770*/  FADD.FTZ R47, R47, R128 ;  /* 0x000000802f2f7221 */ /* 0x000fe20000010000 */
[----:B------:R-:W-:Y:S01]  /*1780*/  FFMA.FTZ R63, R162, R128, R63 ;  /* 0x00000080a23f7223 */ /* 0x000fe2000001003f */
[----:B------:R-:W-:Y:S01]  /*1790*/  FMUL.FTZ R159, R136, R179 ;  /* 0x000000b3889f7220 */ /* 0x000fe20000410000 */
[----:B------:R-:W-:-:S02]  /*17a0*/  IMAD.U32 R128, R166, 0x10000, RZ ;  /* 0x00010000a6807824 */ /* 0x000fc400078e00ff */
[----:B------:R-:W-:Y:S01]  /*17b0*/  FMUL.FTZ R170, R91, R168 ;  /* 0x000000a85baa7220 */ /* 0x000fe20000410000 */
        /* <DEDUP_REMOVED lines=26> */
.L_x_574:
[----:B------:R-:W-:Y:S05]  /*1960*/  BSYNC.RECONVERGENT B0 ;  /* 0x0000000000007941 */ /* 0x000fea0003800200 */
.L_x_573:
[----:B------:R-:W0:Y:S01]  /*1970*/  SHFL.DOWN PT, R116, R169, 0x10, 0x1f ;  /* 0x0a001f00a9747f89 */ /* 0x000e2200000e0000 */
[----:B------:R-:W-:Y:S01]  /*1980*/  LOP3.LUT P1, RZ, R126, 0x1f, RZ, 0xc0, !PT ;  /* 0x0000001f7eff7812 */ /* 0x000fe2000782c0ff */
[----:B------:R-:W-:Y:S01]  /*1990*/  BSSY.RECONVERGENT B0, `(.L_x_575) ;  /* 0x0000298000007945 */ /* 0x000fe20003800200 */
[----:B------:R-:W-:Y:S01]  /*19a0*/  PLOP3.LUT P0, PT, PT, PT, PT, 0x80, 0x8 ;  /* 0x000000000008781c */ /* 0x000fe20003f0f070 */
[----:B------:R-:W1:Y:S01]  /*19b0*/  SHFL.DOWN PT, R118, R171, 0x10, 0x1f ;  /* 0x0a001f00ab767f89 */ /* 0x000e6200000e0000 */
[----:B------:R-:W-:Y:S02]  /*19c0*/  ISETP.NE.AND P4, PT, RZ, UR9, PT ;  /* 0x00000009ff007c0c */ /* 0x000fe4000bf85270 */
[----:B------:R-:W-:Y:S01]  /*19d0*/  PRMT R130, R6, 0x7632, R130 ;  /* 0x0000763206827816 */ /* 0x000fe20000000082 */
[----:B------:R-:W2:Y:S06]  /*19e0*/  S2R R128, SR_CgaCtaId ;  /* 0x0000000000807919 */ /* 0x000eac0000008800 */
[----:B------:R-:W-:Y:S01]  /*19f0*/  @!P1 PLOP3.LUT P0, PT, P3, PT, PT, 0x80, 0x8 ;  /* 0x000000000008981c */ /* 0x000fe20001f0f070 */
[----:B0-----:R-:W-:-:S02]  /*1a00*/  FADD.FTZ R116, R116, R169 ;  /* 0x000000a974747221 */ /* 0x001fc40000010000 */
[----:B------:R-:W0:Y:S01]  /*1a10*/  LDC.64 R168, c[0x0][0x380] ;  /* 0x0000e000ffa87b82 */ /* 0x000e220000000a00 */
[----:B-1----:R-:W-:Y:S02]  /*1a20*/  FADD.FTZ R118, R118, R171 ;  /* 0x000000ab76767221 */ /* 0x002fe40000010000 */
[----:B------:R-:W1:Y:S04]  /*1a30*/  SHFL.DOWN PT, R117, R116, 0x8, 0x1f ;  /* 0x09001f0074757f89 */ /* 0x000e6800000e0000 */
[----:B------:R-:W3:Y:S01]  /*1a40*/  SHFL.DOWN PT, R119, R118, 0x8, 0x1f ;  /* 0x09001f0076777f89 */ /* 0x000ee200000e0000 */
[----:B0-----:R-:W-:Y:S01]  /*1a50*/  IADD3 R135, PT, PT, R135, R168, RZ ;  /* 0x000000a887877210 */ /* 0x001fe20007ffe0ff */
[----:B-1----:R-:W-:Y:S01]  /*1a60*/  FADD.FTZ R117, R116, R117 ;  /* 0x0000007574757221 */ /* 0x002fe20000010000 */
[----:B---3--:R-:W-:-:S04]  /*1a70*/  FADD.FTZ R119, R118, R119 ;  /* 0x0000007776777221 */ /* 0x008fc80000010000 */
        /* <DEDUP_REMOVED lines=9> */
[----:B------:R-:W-:Y:S01]  /*1b10*/  @!P1 MOV R117, R119 ;  /* 0x0000007700759202 */ /* 0x000fe20000000f00 */
[C---:B------:R-:W-:Y:S01]  /*1b20*/  @!P0 VIADD R117, R128.reuse, 0x2000 ;  /* 0x0000200080758836 */ /* 0x040fe20000000000 */
[----:B------:R-:W-:Y:S02]  /*1b30*/  @!P3 IADD3 R119, PT, PT, R128, 0x2000, RZ ;  /* 0x000020008077b810 */ /* 0x000fe40007ffe0ff */
[----:B------:R-:W-:Y:S02]  /*1b40*/  ISETP.GE.AND P0, PT, R135, R169, PT ;  /* 0x000000a98700720c */ /* 0x000fe40003f06270 */
[----:B------:R-:W-:Y:S02]  /*1b50*/  @!P1 LEA R129, R133, R117, 0x3 ;  /* 0x0000007585819211 */ /* 0x000fe400078e18ff */
[----:B------:R-:W-:Y:S02]  /*1b60*/  P2R R176, PR, RZ, 0x1 ;  /* 0x00000001ffb07803 */ /* 0x000fe40000000000 */
[----:B------:R-:W-:Y:S01]  /*1b70*/  PRMT R169, R7, 0x7632, R169 ;  /* 0x0000763207a97816 */ /* 0x000fe200000000a9 */
[----:B0-----:R-:W-:Y:S01]  /*1b80*/  FADD.FTZ R121, R120, R121 ;  /* 0x0000007978797221 */ /* 0x001fe20000010000 */
[C---:B------:R-:W-:Y:S01]  /*1b90*/  VIADD R120, R128.reuse, 0x2030 ;  /* 0x0000203080787836 */ /* 0x040fe20000000000 */
[----:B------:R-:W-:Y:S01]  /*1ba0*/  @!P3 IADD3 R120, PT, PT, R128, 0x2010, RZ ;  /* 0x000020108078b810 */ /* 0x000fe20007ffe0ff */
[----:B-1----:R-:W-:-:S02]  /*1bb0*/  FADD.FTZ R123, R122, R123 ;  /* 0x0000007b7a7b7221 */ /* 0x002fc40000010000 */
[----:B------:R-:W0:Y:S04]  /*1bc0*/  SHFL.DOWN PT, R116, R121, 0x1, 0x1f ;  /* 0x08201f0079747f89 */ /* 0x000e2800000e0000 */
[----:B------:R-:W1:Y:S01]  /*1bd0*/  SHFL.DOWN PT, R118, R123, 0x1, 0x1f ;  /* 0x08201f007b767f89 */ /* 0x000e6200000e0000 */
[----:B0-----:R-:W-:Y:S01]  /*1be0*/  FADD.FTZ R170, R121, R116 ;  /* 0x0000007479aa7221 */ /* 0x001fe20000010000 */
[----:B-1----:R-:W-:-:S05]  /*1bf0*/  FADD.FTZ R171, R123, R118 ;  /* 0x000000767bab7221 */ /* 0x002fca0000010000 */
[----:B------:R0:W-:Y:S01]  /*1c00*/  @!P1 STS.64 [R129], R170 ;  /* 0x000000aa81009388 */ /* 0x0001e20000000a00 */
[----:B------:R-:W-:Y:S01]  /*1c10*/  BAR.SYNC.DEFER_BLOCKING 0x0 ;  /* 0x0000000000007b1d */ /* 0x000fe20000010000 */
[----:B------:R-:W-:Y:S02]  /*1c20*/  ISETP.GE.U32.AND P1, PT, R127, 0x80, PT ;  /* 0x000000807f00780c */ /* 0x000fe40003f26070 */
[----:B0-----:R-:W-:Y:S02]  /*1c30*/  PRMT R170, R5, 0x7632, R170 ;  /* 0x0000763205aa7816 */ /* 0x001fe400000000aa */
[----:B------:R-:W-:Y:S01]  /*1c40*/  PRMT R171, R4, 0x7632, R171 ;  /* 0x0000763204ab7816 */ /* 0x000fe200000000ab */
[----:B------:R-:W0:Y:S04]  /*1c50*/  LDS.128 R116, [R119] ;  /* 0x0000000077747984 */ /* 0x000e280000000c00 */
[----:B------:R-:W1:Y:S01]  /*1c60*/  LDS.128 R120, [R120] ;  /* 0x0000000078787984 */ /* 0x000e620000000c00 */
[----:B0-----:R-:W-:Y:S01]  /*1c70*/  FADD.FTZ R131, RZ, R116 ;  /* 0x00000074ff837221 */ /* 0x001fe20000010000 */
[--C-:B------:R-:W-:Y:S01]  /*1c80*/  FADD.FTZ R116, RZ, R117.reuse ;  /* 0x00000075ff747221 */ /* 0x100fe20000010000 */
[----:B------:R-:W-:-:S02]  /*1c90*/  PRMT R117, R7, 0x7632, R117 ;  /* 0x0000763207757816 */ /* 0x000fc40000000075 */
[----:B------:R-:W-:Y:S01]  /*1ca0*/  FADD.FTZ R131, R118, R131 ;  /* 0x0000008376837221 */ /* 0x000fe20000010000 */
[----:B------:R-:W-:Y:S01]  /*1cb0*/  FADD.FTZ R116, R119, R116 ;  /* 0x0000007477747221 */ /* 0x000fe20000010000 */
[----:B------:R-:W-:Y:S02]  /*1cc0*/  PRMT R118, R6, 0x7632, R118 ;  /* 0x0000763206767816 */ /* 0x000fe40000000076 */
[----:B-1----:R-:W-:Y:S01]  /*1cd0*/  FADD.FTZ R131, R131, R120 ;  /* 0x0000007883837221 */ /* 0x002fe20000010000 */
[----:B------:R-:W-:Y:S01]  /*1ce0*/  FADD.FTZ R116, R116, R121 ;  /* 0x0000007974747221 */ /* 0x000fe20000010000 */
[----:B------:R-:W-:Y:S02]  /*1cf0*/  PRMT R119, R5, 0x7632, R119 ;  /* 0x0000763205777816 */ /* 0x000fe40000000077 */
[----:B------:R-:W-:Y:S01]  /*1d00*/  FADD.FTZ R122, R122, R131 ;  /* 0x000000837a7a7221 */ /* 0x000fe20000010000 */
[--C-:B------:R-:W-:Y:S01]  /*1d10*/  FADD.FTZ R128, R123, R116.reuse ;  /* 0x000000747b807221 */ /* 0x100fe20000010000 */
[----:B------:R-:W-:-:S02]  /*1d20*/  PRMT R116, R4, 0x7632, R116 ;  /* 0x0000763204747816 */ /* 0x000fc40000000074 */
[----:B------:R-:W-:Y:S01]  /*1d30*/  FMUL.FTZ R129, R122, UR12 ;  /* 0x0000000c7a817c20 */ /* 0x000fe20008410000 */
[----:B------:R-:W-:Y:S01]  /*1d40*/  PRMT R120, R107, 0x7632, R120 ;  /* 0x000076326b787816 */ /* 0x000fe20000000078 */
[----:B------:R-:W-:Y:S01]  /*1d50*/  FMUL.FTZ R128, R128, UR12 ;  /* 0x0000000c80807c20 */ /* 0x000fe20008410000 */
        /* <DEDUP_REMOVED lines=17> */
[----:B------:R-:W-:Y:S01]  /*1e70*/  ISETP.GE.U32.AND P0, PT, R124, RZ, PT ;  /* 0x000000ff7c00720c */ /* 0x000fe20003f06070 */
[----:B------:R-:W-:Y:S01]  /*1e80*/  FADD.FTZ R119, R142, -R119 ;  /* 0x800000778e777221 */ /* 0x000fe20000010000 */
[----:B------:R-:W-:Y:S01]  /*1e90*/  FADD.FTZ R131, R151, -R116 ;  /* 0x8000007497837221 */ /* 0x000fe20000010000 */
[----:B------:R-:W-:Y:S01]  /*1ea0*/  FADD.FTZ R117, R140, -R117 ;  /* 0x800000758c757221 */ /* 0x000fe20000010000 */
[C---:B------:R-:W-:Y:S01]  /*1eb0*/  LOP3.LUT P5, RZ, R125.reuse, 0xff0000, RZ, 0xc0, !PT ;  /* 0x00ff00007dff7812 */ /* 0x040fe200078ac0ff */
        /* <DEDUP_REMOVED lines=10> */
[----:B------:R-:W-:Y:S02]  /*1f60*/  LOP3.LUT P5, RZ, R125, 0xff, RZ, 0xc0, !PT ;  /* 0x000000ff7dff7812 */ /* 0x000fe400078ac0ff */
[----:B------:R-:W-:Y:S01]  /*1f70*/  FSEL R177, R131, RZ, P0 ;  /* 0x000000ff83b17208 */ /* 0x000fe20000000000 */
[----:B------:R-:W-:Y:S01]  /*1f80*/  FADD.FTZ R131, R149, -R116 ;  /* 0x8000007495837221 */ /* 0x000fe20000010000 */
[----:B------:R-:W-:Y:S01]  /*1f90*/  FSEL R168, R117, RZ, P5 ;  /* 0x000000ff75a87208 */ /* 0x000fe20002800000 */
[-CC-:B------:R-:W-:Y:S01]  /*1fa0*/  FFMA.FTZ R117, R139, R128.reuse, R129.reuse ;  /* 0x000000808b757223 */ /* 0x180fe20000010081 */
[-C--:B------:R-:W-:Y:S01]  /*1fb0*/  FFMA.FTZ R116, R144, R128.reuse, R129 ;  /* 0x0000008090747223 */ /* 0x080fe20000010081 */
[----:B------:R-:W-:Y:S01]  /*1fc0*/  FMUL.FTZ R130, R136, R131 ;  /* 0x0000008388827220 */ /* 0x000fe20000410000 */
[----:B------:R-:W-:Y:S01]  /*1fd0*/  FADD.FTZ R131, R147, -R118 ;  /* 0x8000007693837221 */ /* 0x000fe20000010000 */
[----:B------:R-:W-:Y:S01]  /*1fe0*/  FADD.FTZ R119, R138, -R117 ;  /* 0x800000758a777221 */ /* 0x000fe20000010000 */
[----:B------:R-:W-:Y:S01]  /*1ff0*/  FFMA.FTZ R117, R137, R128, R129 ;  /* 0x0000008089757223 */ /* 0x000fe20000010081 */
[----:B------:R-:W-:Y:S01]  /*2000*/  FMUL.FTZ R130, R130, UR13 ;  /* 0x0000000d82827c20 */ /* 0x000fe20008410000 */
[----:B------:R-:W-:Y:S01]  /*2010*/  LOP3.LUT P0, RZ, R125, 0xff00, RZ, 0xc0, !PT ;  /* 0x0000ff007dff7812 */ /* 0x000fe2000780c0ff */
[C---:B------:R-:W-:Y:S01]  /*2020*/  FMUL.FTZ R118, R136.reuse, R119 ;  /* 0x0000007788767220 */ /* 0x040fe20000410000 */
[----:B------:R-:W-:Y:S01]  /*2030*/  FMUL.FTZ R131, R136, R131 ;  /* 0x0000008388837220 */ /* 0x000fe20000410000 */
        /* <DEDUP_REMOVED lines=20> */
[----:B------:R-:W-:Y:S01]  /*2180*/  F2FP.BF16.F32.PACK_AB R116, R131, R116 ;  /* 0x000000748374723e */ /* 0x000fe200000010ff */
[----:B------:R-:W-:Y:S06]  /*2190*/  BRA `(.L_x_580) ;  /* 0x0000002000247947 */ /* 0x000fec0003800000 */
.L_x_579:
[-CC-:B------:R-:W-:Y:S01]  /*21a0*/  FFMA.FTZ R109, R143, R128.reuse, R129.reuse ;  /* 0x000000808f6d7223 */ /* 0x180fe20000010081 */
[-C--:B------:R-:W-:Y:S01]  /*21b0*/  FFMA.FTZ R108, R150, R128.reuse, R129 ;  /* 0x00000080966c7223 */ /* 0x080fe20000010081 */
[----:B------:R-:W-:Y:S02]  /*21c0*/  ISETP.GE.U32.AND P0, PT, R124, RZ, PT ;  /* 0x000000ff7c00720c */ /* 0x000fe40003f06070 */
[----:B------:R-:W-:Y:S01]  /*21d0*/  FADD.FTZ R111, R142, -R109 ;  /* 0x8000006d8e6f7221 */ /* 0x000fe20000010000 */
[-C--:B------:R-:W-:Y:S01]  /*21e0*/  FFMA.FTZ R109, R141, R128.reuse, R129 ;  /* 0x000000808d6d7223 */ /* 0x080fe20000010081 */
[----:B------:R-:W-:Y:S01]  /*21f0*/  FADD.FTZ R117, R151, -R108 ;  /* 0x8000006c97757221 */ /* 0x000fe20000010000 */
[C---:B------:R-:W-:Y:S01]  /*2200*/  ISETP.GE.U32.AND.EX P0, PT, R125.reuse, 0x1000000, PT, P0 ;  /* 0x010000007d00780c */ /* 0x040fe20003f06100 */
[----:B-----5:R-:W-:Y:S01]  /*2210*/  FMUL.FTZ R111, R136, R111 ;  /* 0x0000006f886f7220 */ /* 0x020fe20000410000 */
[----:B------:R-:W-:Y:S01]  /*2220*/  FADD.FTZ R109, R140, -R109 ;  /* 0x8000006d8c6d7221 */ /* 0x000fe20000010000 */
[C---:B------:R-:W-:Y:S01]  /*2230*/  FMUL.FTZ R110, R136.reuse, R117 ;  /* 0x00000075886e7220 */ /* 0x040fe20000410000 */
[----:B------:R-:W-:Y:S01]  /*2240*/  LOP3.LUT P5, RZ, R125, 0xff0000, RZ, 0xc0, !PT ;  /* 0x00ff00007dff7812 */ /* 0x000fe200078ac0ff */
[----:B------:R-:W-:Y:S01]  /*2250*/  FMUL.FTZ R108, R111, UR13 ;  /* 0x0000000d6f6c7c20 */ /* 0x000fe20008410000 */
[----:B------:R-:W-:Y:S01]  /*2260*/  FMUL.FTZ R116, R136, R109 ;  /* 0x0000006d88747220 */ /* 0x000fe20000410000 */
[C---:B------:R-:W-:Y:S01]  /*2270*/  FMUL.FTZ R109, R110.reuse, UR13 ;  /* 0x0000000d6e6d7c20 */ /* 0x040fe20008410000 */
[----:B------:R-:W-:Y:S01]  /*2280*/  F2FP.BF16.F32.PACK_AB R111, R110, R111 ;  /* 0x0000006f6e6f723e */ /* 0x000fe200000010ff */
[-CC-:B------:R-:W-:Y:S01]  /*2290*/  FFMA.FTZ R110, R148, R128.reuse, R129.reuse ;  /* 0x00000080946e7223 */ /* 0x180fe20000010081 */
[----:B------:R-:W-:Y:S01]  /*22a0*/  FSEL R177, R108, RZ, P5 ;  /* 0x000000ff6cb17208 */ /* 0x000fe20002800000 */
[----:B------:R-:W-:Y:S01]  /*22b0*/  FMUL.FTZ R108, R116, UR13 ;  /* 0x0000000d746c7c20 */ /* 0x000fe20008410000 */
[----:B------:R-:W-:Y:S01]  /*22c0*/  FSEL R178, R109, RZ, P0 ;  /* 0x000000ff6db27208 */ /* 0x000fe20000000000 */
[----:B------:R-:W-:Y:S01]  /*22d0*/  FADD.FTZ R119, R149, -R110 ;  /* 0x8000006e95777221 */ /* 0x000fe20000010000 */
[-CC-:B------:R-:W-:Y:S01]  /*22e0*/  FFMA.FTZ R109, R139, R128.reuse, R129.reuse ;  /* 0x000000808b6d7223 */ /* 0x180fe20000010081 */
[----:B------:R-:W-:Y:S01]  /*22f0*/  LOP3.LUT P5, RZ, R125, 0xff, RZ, 0xc0, !PT ;  /* 0x000000ff7dff7812 */ /* 0x000fe200078ac0ff */
[-C--:B------:R-:W-:Y:S01]  /*2300*/  FFMA.FTZ R110, R146, R128.reuse, R129 ;  /* 0x00000080926e7223 */ /* 0x080fe20000010081 */
[----:B------:R-:W-:Y:S01]  /*2310*/  FMUL.FTZ R169, R136, R119 ;  /* 0x0000007788a97220 */ /* 0x000fe20000410000 */
[----:B------:R-:W-:Y:S01]  /*2320*/  FADD.FTZ R117, R138, -R109 ;  /* 0x8000006d8a757221 */ /* 0x000fe20000010000 */
[-CC-:B------:R-:W-:Y:S01]  /*2330*/  FFMA.FTZ R109, R137, R128.reuse, R129.reuse ;  /* 0x00000080896d7223 */ /* 0x180fe20000010081 */
[----:B------:R-:W-:Y:S01]  /*2340*/  FSEL R170, R108, RZ, P5 ;  /* 0x000000ff6caa7208 */ /* 0x000fe20002800000 */
        /* <DEDUP_REMOVED lines=31> */
.L_x_578:
        /* <DEDUP_REMOVED lines=10> */
[----:B------:R-:W-:Y:S01]  /*25e0*/  FADD.FTZ R130, R151, -R118 ;  /* 0x8000007697827221 */ /* 0x000fe20000010000 */
[----:B------:R-:W-:Y:S02]  /*25f0*/  IMAD.U32 R117, R6, 0x10000, RZ ;  /* 0x0001000006757824 */ /* 0x000fe400078e00ff */
[----:B------:R-:W-:Y:S01]  /*2600*/  FADD.FTZ R168, R142, -R179 ;  /* 0x800000b38ea87221 */ /* 0x000fe20000010000 */
[----:B------:R-:W-:Y:S01]  /*2610*/  FADD.FTZ R118, R140, -R177 ;  /* 0x800000b18c767221 */ /* 0x000fe20000010000 */
[----:B------:R-:W-:Y:S01]  /*2620*/  FADD.FTZ R116, R149, -R116 ;  /* 0x8000007495747221 */ /* 0x000fe20000010000 */
[C---:B-----5:R-:W-:Y:S01]  /*2630*/  FFMA.FTZ R169, R136.reuse, R130, R169 ;  /* 0x0000008288a97223 */ /* 0x060fe200000100a9 */
[C---:B------:R-:W-:Y:S01]  /*2640*/  FFMA.FTZ R168, R136.reuse, R168, R131 ;  /* 0x000000a888a87223 */ /* 0x040fe20000010083 */
[----:B------:R-:W-:Y:S01]  /*2650*/  FFMA.FTZ R118, R136, R118, R117 ;  /* 0x0000007688767223 */ /* 0x000fe20000010075 */
[----:B------:R-:W-:Y:S01]  /*2660*/  SHF.L.U32 R131, R170, 0x10, RZ ;  /* 0x00000010aa837819 */ /* 0x000fe200000006ff */
[-CC-:B------:R-:W-:Y:S01]  /*2670*/  FFMA.FTZ R117, R139, R128.reuse, R129.reuse ;  /* 0x000000808b757223 */ /* 0x180fe20000010081 */
[----:B------:R-:W-:Y:S01]  /*2680*/  ISETP.GE.U32.AND P0, PT, R124, RZ, PT ;  /* 0x000000ff7c00720c */ /* 0x000fe20003f06070 */
[----:B------:R-:W-:Y:S01]  /*2690*/  FFMA.FTZ R170, R146, R128, R129 ;  /* 0x0000008092aa7223 */ /* 0x000fe20000010081 */
[----:B------:R-:W-:Y:S01]  /*26a0*/  FFMA.FTZ R130, R136, R116, R119 ;  /* 0x0000007488827223 */ /* 0x000fe20000010077 */
[----:B------:R-:W-:Y:S01]  /*26b0*/  SHF.L.U32 R119, R5, 0x10, RZ ;  /* 0x0000001005777819 */ /* 0x000fe200000006ff */
[-C--:B------:R-:W-:Y:S01]  /*26c0*/  FFMA.FTZ R177, R137, R128.reuse, R129 ;  /* 0x0000008089b17223 */ /* 0x080fe20000010081 */
[----:B------:R-:W-:Y:S01]  /*26d0*/  FMUL.FTZ R168, R168, UR13 ;  /* 0x0000000da8a87c20 */ /* 0x000fe20008410000 */
[----:B------:R-:W-:Y:S01]  /*26e0*/  FMUL.FTZ R169, R169, UR13 ;  /* 0x0000000da9a97c20 */ /* 0x000fe20008410000 */
[----:B------:R-:W-:Y:S01]  /*26f0*/  FADD.FTZ R116, R138, -R117 ;  /* 0x800000758a747221 */ /* 0x000fe20000010000 */
[----:B------:R-:W-:Y:S01]  /*2700*/  LOP3.LUT P5, RZ, R125, 0xff0000, RZ, 0xc0, !PT ;  /* 0x00ff00007dff7812 */ /* 0x000fe200078ac0ff */
[----:B------:R-:W-:Y:S01]  /*2710*/  FADD.FTZ R180, R147, -R170 ;  /* 0x800000aa93b47221 */ /* 0x000fe20000010000 */
[----:B------:R-:W-:Y:S01]  /*2720*/  ISETP.GE.U32.AND.EX P0, PT, R125, 0x1000000, PT, P0 ;  /* 0x010000007d00780c */ /* 0x000fe20003f06100 */
[----:B------:R-:W-:Y:S01]  /*2730*/  FFMA.FTZ R178, R144, R128, R129 ;  /* 0x0000008090b27223 */ /* 0x000fe20000010081 */
[----:B------:R-:W-:Y:S01]  /*2740*/  FADD.FTZ R170, R0, -R177 ;  /* 0x800000b100aa7221 */ /* 0x000fe20000010000 */
[----:B------:R-:W-:Y:S01]  /*2750*/  FFMA.FTZ R116, R136, R116, R119 ;  /* 0x0000007488747223 */ /* 0x000fe20000010077 */
[----:B------:R-:W-:Y:S01]  /*2760*/  FSEL R168, R168, RZ, P5 ;  /* 0x000000ffa8a87208 */ /* 0x000fe20002800000 */
[----:B------:R-:W-:Y:S01]  /*2770*/  FMUL.FTZ R118, R118, UR13 ;  /* 0x0000000d76767c20 */ /* 0x000fe20008410000 */
[----:B------:R-:W-:Y:S01]  /*2780*/  FMUL.FTZ R130, R130, UR13 ;  /* 0x0000000d82827c20 */ /* 0x000fe20008410000 */
[----:B------:R-:W-:Y:S01]  /*2790*/  FSEL R177, R169, RZ, P0 ;  /* 0x000000ffa9b17208 */ /* 0x000fe20000000000 */
[----:B------:R-:W-:Y:S01]  /*27a0*/  FFMA.FTZ R131, R136, R180, R131 ;  /* 0x000000b488837223 */ /* 0x000fe20000010083 */
[----:B------:R-:W-:Y:S01]  /*27b0*/  SHF.L.U32 R119, R171, 0x10, RZ ;  /* 0x00000010ab777819 */ /* 0x000fe200000006ff */
[----:B------:R-:W-:Y:S01]  /*27c0*/  IMAD.U32 R117, R4, 0x10000, RZ ;  /* 0x0001000004757824 */ /* 0x000fe200078e00ff */
[----:B------:R-:W-:Y:S01]  /*27d0*/  LOP3.LUT P5, RZ, R125, 0xff, RZ, 0xc0, !PT ;  /* 0x000000ff7dff7812 */ /* 0x000fe200078ac0ff */
[----:B------:R-:W-:Y:S01]  /*27e0*/  FADD.FTZ R178, R145, -R178 ;  /* 0x800000b291b27221 */ /* 0x000fe20000010000 */
[----:B------:R-:W-:Y:S01]  /*27f0*/  LOP3.LUT P0, RZ, R125, 0xff00, RZ, 0xc0, !PT ;  /* 0x0000ff007dff7812 */ /* 0x000fe2000780c0ff */
[----:B------:R-:W-:Y:S01]  /*2800*/  FMUL.FTZ R116, R116, UR13 ;  /* 0x0000000d74747c20 */ /* 0x000fe20008410000 */
[----:B------:R-:W-:Y:S01]  /*2810*/  FSEL R118, R118, RZ, P5 ;  /* 0x000000ff76767208 */ /* 0x000fe20002800000 */
[----:B------:R-:W-:Y:S01]  /*2820*/  FMUL.FTZ R131, R131, UR13 ;  /* 0x0000000d83837c20 */ /* 0x000fe20008410000 */
[----:B------:R-:W-:Y:S01]  /*2830*/  FSEL R171, R130, RZ, P0 ;  /* 0x000000ff82ab7208 */ /* 0x000fe20000000000 */
[C---:B------:R-:W-:Y:S01]  /*2840*/  FFMA.FTZ R117, R136.reuse, R170, R117 ;  /* 0x000000aa88757223 */ /* 0x040fe20000010075 */
[----:B------:R-:W-:Y:S01]  /*2850*/  FFMA.FTZ R119, R136, R178, R119 ;  /* 0x000000b288777223 */ /* 0x000fe20000010077 */
        /* <DEDUP_REMOVED lines=10> */
[----:B------:R-:W-:Y:S02]  /*2900*/  F2FP.BF16.F32.PACK_AB R119, R177, R168 ;  /* 0x000000a8b177723e */ /* 0x000fe400000010ff */
[----:B------:R-:W-:Y:S02]  /*2910*/  F2FP.BF16.F32.PACK_AB R118, R171, R118 ;  /* 0x00000076ab76723e */ /* 0x000fe400000010ff */
[----:B------:R-:W-:Y:S02]  /*2920*/  F2FP.BF16.F32.PACK_AB R117, R169, R130 ;  /* 0x00000082a975723e */ /* 0x000fe400000010ff */
[----:B------:R-:W-:Y:S01]  /*2930*/  F2FP.BF16.F32.PACK_AB R116, R131, R116 ;  /* 0x000000748374723e */ /* 0x000fe200000010ff */
[----:B------:R-:W-:Y:S06]  /*2940*/  BRA `(.L_x_580) ;  /* 0x0000001800387947 */ /* 0x000fec0003800000 */
.L_x_581:
[-CC-:B------:R-:W-:Y:S01]  /*2950*/  FFMA.FTZ R109, R143, R128.reuse, R129.reuse ;  /* 0x000000808f6d7223 */ /* 0x180fe20000010081 */
[----:B------:R-:W-:Y:S01]  /*2960*/  SHF.L.U32 R131, R7, 0x10, RZ ;  /* 0x0000001007837819 */ /* 0x000fe200000006ff */
[-C--:B------:R-:W-:Y:S01]  /*2970*/  FFMA.FTZ R130, R150, R128.reuse, R129 ;  /* 0x0000008096827223 */ /* 0x080fe20000010081 */
[----:B------:R-:W-:Y:S01]  /*2980*/  SHF.L.U32 R117, R117, 0x10, RZ ;  /* 0x0000001075757819 */ /* 0x000fe200000006ff */
[----:B------:R-:W-:Y:S01]  /*2990*/  FADD.FTZ R111, R142, -R109 ;  /* 0x8000006d8e6f7221 */ /* 0x000fe20000010000 */
[----:B------:R-:W-:Y:S02]  /*29a0*/  IMAD.U32 R109, R118, 0x10000, RZ ;  /* 0x00010000766d7824 */ /* 0x000fe400078e00ff */
[-C--:B------:R-:W-:Y:S01]  /*29b0*/  FFMA.FTZ R118, R148, R128.reuse, R129 ;  /* 0x0000008094767223 */ /* 0x080fe20000010081 */
[----:B------:R-:W-:Y:S01]  /*29c0*/  FADD.FTZ R170, R151, -R130 ;  /* 0x8000008297aa7221 */ /* 0x000fe20000010000 */
[----:B-----5:R-:W-:Y:S01]  /*29d0*/  FFMA.FTZ R168, R136, R111, R131 ;  /* 0x0000006f88a87223 */ /* 0x020fe20000010083 */
[-CC-:B------:R-:W-:Y:S01]  /*29e0*/  FFMA.FTZ R131, R141, R128.reuse, R129.reuse ;  /* 0x000000808d837223 */ /* 0x180fe20000010081 */
[----:B------:R-:W-:Y:S01]  /*29f0*/  FFMA.FTZ R111, R139, R128, R129 ;  /* 0x000000808b6f7223 */ /* 0x000fe20000010081 */
[----:B------:R-:W-:Y:S01]  /*2a00*/  IMAD.U32 R108, R5, 0x10000, RZ ;  /* 0x00010000056c7824 */ /* 0x000fe200078e00ff */
[----:B------:R-:W-:Y:S01]  /*2a10*/  SHF.L.U32 R110, R6, 0x10, RZ ;  /* 0x00000010066e7819 */ /* 0x000fe200000006ff */
[----:B------:R-:W-:Y:S01]  /*2a20*/  FADD.FTZ R169, R140, -R131 ;  /* 0x800000838ca97221 */ /* 0x000fe20000010000 */
[----:B------:R-:W-:Y:S01]  /*2a30*/  FADD.FTZ R131, R138, -R111 ;  /* 0x8000006f8a837221 */ /* 0x000fe20000010000 */
[----:B------:R-:W-:Y:S01]  /*2a40*/  FADD.FTZ R130, R149, -R118 ;  /* 0x8000007695827221 */ /* 0x000fe20000010000 */
[C---:B------:R-:W-:Y:S01]  /*2a50*/  FFMA.FTZ R111, R136.reuse, R170, R117 ;  /* 0x000000aa886f7223 */ /* 0x040fe20000010075 */
[C---:B------:R-:W-:Y:S01]  /*2a60*/  FFMA.FTZ R118, R136.reuse, R169, R110 ;  /* 0x000000a988767223 */ /* 0x040fe2000001006e */
[----:B------:R-:W-:Y:S01]  /*2a70*/  FFMA.FTZ R170, R136, R131, R108 ;  /* 0x0000008388aa7223 */ /* 0x000fe2000001006c */
[-CC-:B------:R-:W-:Y:S01]  /*2a80*/  FFMA.FTZ R108, R146, R128.reuse, R129.reuse ;  /* 0x00000080926c7223 */ /* 0x180fe20000010081 */
[----:B------:R-:W-:Y:S01]  /*2a90*/  FFMA.FTZ R131, R137, R128, R129 ;  /* 0x0000008089837223 */ /* 0x000fe20000010081 */
[----:B------:R-:W-:Y:S01]  /*2aa0*/  FFMA.FTZ R117, R136, R130, R109 ;  /* 0x0000008288757223 */ /* 0x000fe2000001006d */
[----:B------:R-:W-:Y:S01]  /*2ab0*/  FFMA.FTZ R110, R144, R128, R129 ;  /* 0x00000080906e7223 */ /* 0x000fe20000010081 */
[----:B------:R-:W-:Y:S01]  /*2ac0*/  SHF.L.U32 R109, R116, 0x10, RZ ;  /* 0x00000010746d7819 */ /* 0x000fe200000006ff */
[----:B------:R-:W-:Y:S01]  /*2ad0*/  FADD.FTZ R116, R147, -R108 ;  /* 0x8000006c93747221 */ /* 0x000fe20000010000 */
[----:B------:R-:W-:-:S02]  /*2ae0*/  IMAD.U32 R108, R4, 0x10000, RZ ;  /* 0x00010000046c7824 */ /* 0x000fc400078e00ff */
[----:B------:R-:W-:Y:S01]  /*2af0*/  FADD.FTZ R131, R0, -R131 ;  /* 0x8000008300837221 */ /* 0x000fe20000010000 */
[----:B------:R-:W-:Y:S01]  /*2b00*/  FADD.FTZ R110, R145, -R110 ;  /* 0x8000006e916e7221 */ /* 0x000fe20000010000 */
[----:B------:R-:W-:Y:S02]  /*2b10*/  ISETP.GE.U32.AND P0, PT, R124, RZ, PT ;  /* 0x000000ff7c00720c */ /* 0x000fe40003f06070 */
[C---:B------:R-:W-:Y:S01]  /*2b20*/  FFMA.FTZ R131, R136.reuse, R131, R108 ;  /* 0x0000008388837223 */ /* 0x040fe2000001006c */
[----:B------:R-:W-:Y:S01]  /*2b30*/  FFMA.FTZ R108, R136, R110, R109 ;  /* 0x0000006e886c7223 */ /* 0x000fe2000001006d */
[----:B------:R-:W-:Y:S01]  /*2b40*/  FMUL.FTZ R109, R111, UR13 ;  /* 0x0000000d6f6d7c20 */ /* 0x000fe20008410000 */
[----:B------:R-:W-:Y:S02]  /*2b50*/  ISETP.GE.U32.AND.EX P0, PT, R125, 0x1000000, PT, P0 ;  /* 0x010000007d00780c */ /* 0x000fe40003f06100 */
[----:B------:R-:W-:Y:S01]  /*2b60*/  F2FP.BF16.F32.PACK_AB R111, R111, R168 ;  /* 0x000000a86f6f723e */ /* 0x000fe200000010ff */
[----:B------:R-:W-:Y:S01]  /*2b70*/  FMUL.FTZ R168, R168, UR13 ;  /* 0x0000000da8a87c20 */ /* 0x000fe20008410000 */
[----:B------:R-:W-:-:S02]  /*2b80*/  SHF.L.U32 R119, R119, 0x10, RZ ;  /* 0x0000001077777819 */ /* 0x000fc400000006ff */
[----:B------:R-:W-:Y:S02]  /*2b90*/  LOP3.LUT P5, RZ, R125, 0xff0000, RZ, 0xc0, !PT ;  /* 0x00ff00007dff7812 */ /* 0x000fe400078ac0ff */
[----:B------:R-:W-:Y:S01]  /*2ba0*/  FSEL R130, R109, RZ, P0 ;  /* 0x000000ff6d827208 */ /* 0x000fe20000000000 */
[----:B------:R-:W-:Y:S01]  /*2bb0*/  FMUL.FTZ R109, R118, UR13 ;  /* 0x0000000d766d7c20 */ /* 0x000fe20008410000 */
[C---:B------:R-:W-:Y:S01]  /*2bc0*/  F2FP.BF16.F32.PACK_AB R110, R117.reuse, R118 ;  /* 0x00000076756e723e */ /* 0x040fe200000010ff */
[----:B------:R-:W-:Y:S01]  /*2bd0*/  FMUL.FTZ R117, R117, UR13 ;  /* 0x0000000d75757c20 */ /* 0x000fe20008410000 */
[C---:B------:R-:W-:Y:S01]  /*2be0*/  LOP3.LUT P0, RZ, R125.reuse, 0xff, RZ, 0xc0, !PT ;  /* 0x000000ff7dff7812 */ /* 0x040fe2000780c0ff */
[----:B------:R-:W-:Y:S01]  /*2bf0*/  FFMA.FTZ R119, R136, R116, R119 ;  /* 0x0000007488777223 */ /* 0x000fe20000010077 */
[----:B------:R-:W-:Y:S01]  /*2c00*/  FSEL R171, R168, RZ, P5 ;  /* 0x000000ffa8ab7208 */ /* 0x000fe20002800000 */
[----:B------:R-:W-:Y:S01]  /*2c10*/  FMUL.FTZ R116, R170, UR13 ;  /* 0x0000000daa747c20 */ /* 0x000fe20008410000 */
[----:B------:R-:W-:Y:S01]  /*2c20*/  LOP3.LUT P5, RZ, R125, 0xff00, RZ, 0xc0, !PT ;  /* 0x0000ff007dff7812 */ /* 0x000fe200078ac0ff */
[----:B------:R-:W-:Y:S01]  /*2c30*/  FMUL.FTZ R168, R131, UR13 ;  /* 0x0000000d83a87c20 */ /* 0x000fe20008410000 */
[----:B------:R-:W-:Y:S01]  /*2c40*/  FSEL R169, R109, RZ, P0 ;  /* 0x000000ff6da97208 */ /* 0x000fe20000000000 */
[----:B------:R-:W-:Y:S01]  /*2c50*/  FMUL.FTZ R109, R119, UR13 ;  /* 0x0000000d776d7c20 */ /* 0x000fe20008410000 */
[----:B------:R-:W-:-:S02]  /*2c60*/  LOP3.LUT P0, RZ, R124, 0xff0000, RZ, 0xc0, !PT ;  /* 0x00ff00007cff7812 */ /* 0x000fc4000780c0ff */
[----:B------:R-:W-:Y:S02]  /*2c70*/  FSEL R118, R117, RZ, P5 ;  /* 0x000000ff75767208 */ /* 0x000fe40002800000 */
[----:B------:R-:W-:Y:S02]  /*2c80*/  LOP3.LUT P5, RZ, R124, 0xff000000, RZ, 0xc0, !PT ;  /* 0xff0000007cff7812 */ /* 0x000fe400078ac0ff */
[----:B------:R-:W-:Y:S01]  /*2c90*/  FSEL R178, R116, RZ, P0 ;  /* 0x000000ff74b27208 */ /* 0x000fe20000000000 */
[----:B------:R-:W-:Y:S01]  /*2ca0*/  FMUL.FTZ R116, R108, UR13 ;  /* 0x0000000d6c747c20 */ /* 0x000fe20008410000 */
[----:B------:R-:W-:Y:S02]  /*2cb0*/  FSEL R117, R109, RZ, P5 ;  /* 0x000000ff6d757208 */ /* 0x000fe40002800000 */
[C---:B------:R-:W-:Y:S02]  /*2cc0*/  LOP3.LUT P0, RZ, R124.reuse, 0xff, RZ, 0xc0, !PT ;  /* 0x000000ff7cff7812 */ /* 0x040fe4000780c0ff */
[----:B------:R-:W-:-:S02]  /*2cd0*/  LOP3.LUT P5, RZ, R124, 0xff00, RZ, 0xc0, !PT ;  /* 0x0000ff007cff7812 */ /* 0x000fc400078ac0ff */
[----:B------:R-:W-:Y:S02]  /*2ce0*/  F2FP.BF16.F32.PACK_AB R108, R108, R131 ;  /* 0x000000836c6c723e */ /* 0x000fe400000010ff */
[----:B------:R-:W-:Y:S02]  /*2cf0*/  FSEL R131, R168, RZ, P0 ;  /* 0x000000ffa8837208 */ /* 0x000fe40000000000 */
[----:B------:R-:W-:Y:S02]  /*2d00*/  FSEL R116, R116, RZ, P5 ;  /* 0x000000ff74747208 */ /* 0x000fe40002800000 */
[----:B------:R-:W-:Y:S02]  /*2d10*/  F2FP.BF16.F32.PACK_AB R109, R119, R170 ;  /* 0x000000aa776d723e */ /* 0x000fe400000010ff */
[----:B------:R-:W-:Y:S02]  /*2d20*/  F2FP.BF16.F32.PACK_AB R119, R130, R171 ;  /* 0x000000ab8277723e */ /* 0x000fe400000010ff */
[----:B------:R-:W-:-:S02]  /*2d30*/  F2FP.BF16.F32.PACK_AB R118, R118, R169 ;  /* 0x000000a97676723e */ /* 0x000fc400000010ff */
[----:B------:R-:W-:Y:S02]  /*2d40*/  F2FP.BF16.F32.PACK_AB R117, R117, R178 ;  /* 0x000000b27575723e */ /* 0x000fe400000010ff */
[----:B------:R-:W-:Y:S01]  /*2d50*/  F2FP.BF16.F32.PACK_AB R116, R116, R131 ;  /* 0x000000837474723e */ /* 0x000fe200000010ff */
[----:B------:R-:W-:Y:S06]  /*2d60*/  BRA `(.L_x_580) ;  /* 0x0000001400307947 */ /* 0x000fec0003800000 */
.L_x_577:
[----:B------:R-:W-:-:S04]  /*2d70*/  UISETP.NE.U32.AND UP0, UPT, UR14, URZ, UPT ;  /* 0x000000ff0e00728c */ /* 0x000fc8000bf05070 */
[----:B------:R-:W-:-:S09]  /*2d80*/  UISETP.NE.AND.EX UP0, UPT, UR15, URZ, UPT, UP0 ;  /* 0x000000ff0f00728c */ /* 0x000fd2000bf05300 */
[----:B------:R-:W-:Y:S05]  /*2d90*/  BRA.U UP0, `(.L_x_582) ;  /* 0x0000000900747547 */ /* 0x000fea000b800000 */
[----:B------:R-:W-:-:S04]  /*2da0*/  UISETP.NE.U32.AND UP0, UPT, UR4, URZ, UPT ;  /* 0x000000ff0400728c */ /* 0x000fc8000bf05070 */
[----:B------:R-:W-:-:S09]  /*2db0*/  UISETP.NE.AND.EX UP0, UPT, UR5, URZ, UPT, UP0 ;  /* 0x000000ff0500728c */ /* 0x000fd2000bf05300 */
[----:B------:R-:W-:Y:S05]  /*2dc0*/  BRA.U UP0, `(.L_x_583) ;  /* 0x00000005002c7547 */ /* 0x000fea000b800000 */
        /* <DEDUP_REMOVED lines=12> */
[----:B------:R-:W-:Y:S01]  /*2e90*/  FFMA.FTZ R113, R141, R128, R129 ;  /* 0x000000808d717223 */ /* 0x000fe20000010081 */
[----:B------:R-:W-:Y:S02]  /*2ea0*/  ISETP.GE.U32.AND P5, PT, R174, RZ, PT ;  /* 0x000000ffae00720c */ /* 0x000fe40003fa6070 */
[----:B------:R-:W-:Y:S01]  /*2eb0*/  ISETP.GE.U32.AND P0, PT, R124, RZ, PT ;  /* 0x000000ff7c00720c */ /* 0x000fe20003f06070 */
[----:B------:R-:W-:Y:S01]  /*2ec0*/  FADD.FTZ R113, R140, -R113 ;  /* 0x800000718c717221 */ /* 0x000fe20000010000 */
[----:B------:R-:W-:Y:S02]  /*2ed0*/  ISETP.GE.U32.AND.EX P5, PT, R175, 0x1000000, PT, P5 ;  /* 0x01000000af00780c */ /* 0x000fe40003fa6150 */
[----:B------:R-:W-:Y:S01]  /*2ee0*/  ISETP.GE.U32.AND.EX P0, PT, R125, 0x1000000, PT, P0 ;  /* 0x010000007d00780c */ /* 0x000fe20003f06100 */
[----:B------:R-:W-:Y:S01]  /*2ef0*/  FMUL.FTZ R113, R136, R113 ;  /* 0x0000007188717220 */ /* 0x000fe20000410000 */
[----:B------:R-:W-:-:S02]  /*2f00*/  FSEL R112, R114, RZ, P5 ;  /* 0x000000ff72707208 */ /* 0x000fc40002800000 */
[----:B------:R-:W-:Y:S01]  /*2f10*/  FSEL R116, R114, RZ, P0 ;  /* 0x000000ff72747208 */ /* 0x000fe20000000000 */
[-CC-:B------:R-:W-:Y:S01]  /*2f20*/  FFMA.FTZ R114, R148, R128.reuse, R129.reuse ;  /* 0x0000008094727223 */ /* 0x180fe20000010081 */
[----:B------:R-:W-:Y:S02]  /*2f30*/  LOP3.LUT P0, RZ, R125, 0xff, RZ, 0xc0, !PT ;  /* 0x000000ff7dff7812 */ /* 0x000fe4000780c0ff */
[----:B------:R-:W-:Y:S01]  /*2f40*/  F2FP.BF16.F32.PACK_AB R119, R116, R119 ;  /* 0x000000777477723e */ /* 0x000fe200000010ff */
[----:B------:R-:W-:Y:S01]  /*2f50*/  FADD.FTZ R117, R149, -R114 ;  /* 0x8000007295757221 */ /* 0x000fe20000010000 */
[----:B------:R-:W-:Y:S01]  /*2f60*/  FMUL.FTZ R114, R113, UR13 ;  /* 0x0000000d71727c20 */ /* 0x000fe20008410000 */
[-CC-:B------:R-:W-:Y:S01]  /*2f70*/  FFMA.FTZ R113, R139, R128.reuse, R129.reuse ;  /* 0x000000808b717223 */ /* 0x180fe20000010081 */
[----:B------:R-:W-:Y:S01]  /*2f80*/  LOP3.LUT P5, RZ, R175, 0xff, RZ, 0xc0, !PT ;  /* 0x000000ffafff7812 */ /* 0x000fe200078ac0ff */
[----:B------:R-:W-:Y:S01]  /*2f90*/  FMUL.FTZ R117, R136, R117 ;  /* 0x0000007588757220 */ /* 0x000fe20000410000 */
[-C--:B------:R-:W-:Y:S01]  /*2fa0*/  FFMA.FTZ R116, R146, R128.reuse, R129 ;  /* 0x0000008092747223 */ /* 0x080fe20000010081 */
[----:B------:R-:W-:Y:S01]  /*2fb0*/  FADD.FTZ R113, R138, -R113 ;  /* 0x800000718a717221 */ /* 0x000fe20000010000 */
[----:B------:R-:W-:Y:S01]  /*2fc0*/  FSEL R170, R114, RZ, P0 ;  /* 0x000000ff72aa7208 */ /* 0x000fe20000000000 */
[----:B------:R-:W-:Y:S01]  /*2fd0*/  FMUL.FTZ R117, R117, UR13 ;  /* 0x0000000d75757c20 */ /* 0x000fe20008410000 */
[----:B------:R-:W-:Y:S01]  /*2fe0*/  F2FP.BF16.F32.PACK_AB R115, R112, R115 ;  /* 0x000000737073723e */ /* 0x000fe200000010ff */
[----:B------:R-:W-:Y:S01]  /*2ff0*/  FMUL.FTZ R113, R136, R113 ;  /* 0x0000007188717220 */ /* 0x000fe20000410000 */
[----:B------:R-:W-:Y:S01]  /*3000*/  LOP3.LUT P0, RZ, R125, 0xff00, RZ, 0xc0, !PT ;  /* 0x0000ff007dff7812 */ /* 0x000fe2000780c0ff */
[-CC-:B------:R-:W-:Y:S01]  /*3010*/  FFMA.FTZ R112, R144, R128.reuse, R129.reuse ;  /* 0x0000008090707223 */ /* 0x180fe20000010081 */
[----:B------:R-:W-:Y:S01]  /*3020*/  FSEL R114, R114, RZ, P5 ;  /* 0x000000ff72727208 */ /* 0x000fe20002800000 */
[----:B------:R-:W-:Y:S01]  /*3030*/  FADD.FTZ R131, R147, -R116 ;  /* 0x8000007493837221 */ /* 0x000fe20000010000 */
[----:B------:R-:W-:Y:S01]  /*3040*/  LOP3.LUT P5, RZ, R175, 0xff00, RZ, 0xc0, !PT ;  /* 0x0000ff00afff7812 */ /* 0x000fe200078ac0ff */
[----:B------:R-:W-:Y:S01]  /*3050*/  FMUL.FTZ R116, R113, UR13 ;  /* 0x0000000d71747c20 */ /* 0x000fe20008410000 */
[----:B------:R-:W-:Y:S01]  /*3060*/  FSEL R177, R117, RZ, P0 ;  /* 0x000000ff75b17208 */ /* 0x000fe20000000000 */
[----:B------:R-:W-:Y:S01]  /*3070*/  FADD.FTZ R113, R145, -R112 ;  /* 0x8000007091717221 */ /* 0x000fe20000010000 */
[----:B------:R-:W-:Y:S01]  /*3080*/  LOP3.LUT P0, RZ, R124, 0xff0000, RZ, 0xc0, !PT ;  /* 0x00ff00007cff7812 */ /* 0x000fe2000780c0ff */
[----:B------:R-:W-:Y:S01]  /*3090*/  FMUL.FTZ R118, R136, R131 ;  /* 0x0000008388767220 */ /* 0x000fe20000410000 */
[----:B------:R-:W-:Y:S01]  /*30a0*/  FSEL R117, R117, RZ, P5 ;  /* 0x000000ff75757208 */ /* 0x000fe20002800000 */
        /* <DEDUP_REMOVED lines=29> */
.L_x_583:
[-CC-:B------:R-:W-:Y:S01]  /*3280*/  FFMA.FTZ R109, R143, R128.reuse, R129.reuse ;  /* 0x000000808f6d7223 */ /* 0x180fe20000010081 */
[----:B------:R-:W-:Y:S01]  /*3290*/  FFMA.FTZ R110, R150, R128, R129 ;  /* 0x00000080966e7223 */ /* 0x000fe20000010081 */
[----:B------:R-:W-:Y:S02]  /*32a0*/  LOP3.LUT P5, RZ, R125, 0xff0000, RZ, 0xc0, !PT ;  /* 0x00ff00007dff7812 */ /* 0x000fe400078ac0ff */
[----:B------:R-:W-:Y:S01]  /*32b0*/  FADD.FTZ R109, R142, -R109 ;  /* 0x8000006d8e6d7221 */ /* 0x000fe20000010000 */
[----:B------:R-:W-:-:S03]  /*32c0*/  LOP3.LUT P0, RZ, R175, 0xff0000, RZ, 0xc0, !PT ;  /* 0x00ff0000afff7812 */ /* 0x000fc6000780c0ff */
[----:B-----5:R-:W-:Y:S01]  /*32d0*/  FMUL.FTZ R111, R136, R109 ;  /* 0x0000006d886f7220 */ /* 0x020fe20000410000 */
[----:B------:R-:W-:-:S03]  /*32e0*/  FADD.FTZ R109, R151, -R110 ;  /* 0x8000006e976d7221 */ /* 0x000fc60000010000 */
[----:B------:R-:W-:Y:S01]  /*32f0*/  FMUL.FTZ R108, R111, UR13 ;  /* 0x0000000d6f6c7c20 */ /* 0x000fe20008410000 */
[----:B------:R-:W-:Y:S01]  /*3300*/  FMUL.FTZ R110, R136, R109 ;  /* 0x0000006d886e7220 */ /* 0x000fe20000410000 */
[----:B------:R-:W-:-:S03]  /*3310*/  FFMA.FTZ R109, R141, R128, R129 ;  /* 0x000000808d6d7223 */ /* 0x000fc60000010081 */
[----:B------:R-:W-:Y:S01]  /*3320*/  FSEL R119, R108, RZ, P5 ;  /* 0x000000ff6c777208 */ /* 0x000fe20002800000 */
[----:B------:R-:W-:Y:S01]  /*3330*/  FADD.FTZ R109, R140, -R109 ;  /* 0x8000006d8c6d7221 */ /* 0x000fe20000010000 */
[----:B------:R-:W-:Y:S01]  /*3340*/  FSEL R115, R108, RZ, P0 ;  /* 0x000000ff6c737208 */ /* 0x000fe20000000000 */
[----:B------:R-:W-:Y:S01]  /*3350*/  FMUL.FTZ R108, R110, UR13 ;  /* 0x0000000d6e6c7c20 */ /* 0x000fe20008410000 */
[----:B------:R-:W-:Y:S02]  /*3360*/  ISETP.GE.U32.AND P5, PT, R174, RZ, PT ;  /* 0x000000ffae00720c */ /* 0x000fe40003fa6070 */
[----:B------:R-:W-:Y:S02]  /*3370*/  ISETP.GE.U32.AND P0, PT, R124, RZ, PT ;  /* 0x000000ff7c00720c */ /* 0x000fe40003f06070 */
[----:B------:R-:W-:Y:S02]  /*3380*/  ISETP.GE.U32.AND.EX P5, PT, R175, 0x1000000, PT, P5 ;  /* 0x01000000af00780c */ /* 0x000fe40003fa6150 */
[----:B------:R-:W-:-:S02]  /*3390*/  ISETP.GE.U32.AND.EX P0, PT, R125, 0x1000000, PT, P0 ;  /* 0x010000007d00780c */ /* 0x000fc40003f06100 */
[C---:B------:R-:W-:Y:S02]  /*33a0*/  FSEL R114, R108.reuse, RZ, P5 ;  /* 0x000000ff6c727208 */ /* 0x040fe40002800000 */
[----:B------:R-:W-:Y:S01]  /*33b0*/  FSEL R112, R108, RZ, P0 ;  /* 0x000000ff6c707208 */ /* 0x000fe20000000000 */
[-CC-:B------:R-:W-:Y:S01]  /*33c0*/  FFMA.FTZ R108, R148, R128.reuse, R129.reuse ;  /* 0x00000080946c7223 */ /* 0x180fe20000010081 */
[----:B------:R-:W-:Y:S01]  /*33d0*/  F2FP.BF16.F32.PACK_AB R111, R110, R111 ;  /* 0x0000006f6e6f723e */ /* 0x000fe200000010ff */
[----:B------:R-:W-:Y:S01]  /*33e0*/  FMUL.FTZ R110, R136, R109 ;  /* 0x0000006d886e7220 */ /* 0x000fe20000410000 */
[-CC-:B------:R-:W-:Y:S01]  /*33f0*/  FFMA.FTZ R109, R139, R128.reuse, R129.reuse ;  /* 0x000000808b6d7223 */ /* 0x180fe20000010081 */
[----:B------:R-:W-:Y:S01]  /*3400*/  FADD.FTZ R113, R149, -R108 ;  /* 0x8000006c95717221 */ /* 0x000fe20000010000 */
[----:B------:R-:W-:Y:S01]  /*3410*/  F2FP.BF16.F32.PACK_AB R115, R114, R115 ;  /* 0x000000737273723e */ /* 0x000fe200000010ff */
[----:B------:R-:W-:Y:S01]  /*3420*/  FMUL.FTZ R108, R110, UR13 ;  /* 0x0000000d6e6c7c20 */ /* 0x000fe20008410000 */
[----:B------:R-:W-:Y:S01]  /*3430*/  LOP3.LUT P0, RZ, R125, 0xff, RZ, 0xc0, !PT ;  /* 0x000000ff7dff7812 */ /* 0x000fe2000780c0ff */
[----:B------:R-:W-:Y:S01]  /*3440*/  FMUL.FTZ R113, R136, R113 ;  /* 0x0000007188717220 */ /* 0x000fe20000410000 */
[----:B------:R-:W-:Y:S01]  /*3450*/  LOP3.LUT P5, RZ, R175, 0xff, RZ, 0xc0, !PT ;  /* 0x000000ffafff7812 */ /* 0x000fe200078ac0ff */
[----:B------:R-:W-:Y:S01]  /*3460*/  FFMA.FTZ R114, R146, R128, R129 ;  /* 0x0000008092727223 */ /* 0x000fe20000010081 */
[----:B------:R-:W-:Y:S01]  /*3470*/  FADD.FTZ R109, R138, -R109 ;  /* 0x8000006d8a6d7221 */ /* 0x000fe20000010000 */
[C---:B------:R-:W-:Y:S01]  /*3480*/  FSEL R118, R108.reuse, RZ, P0 ;  /* 0x000000ff6c767208 */ /* 0x040fe20000000000 */
[C---:B------:R-:W-:Y:S01]  /*3490*/  FMUL.FTZ R117, R113.reuse, UR13 ;  /* 0x0000000d71757c20 */ /* 0x040fe20008410000 */
[----:B------:R-:W-:Y:S01]  /*34a0*/  F2FP.BF16.F32.PACK_AB R110, R113, R110 ;  /* 0x0000006e716e723e */ /* 0x000fe200000010ff */
[----:B------:R-:W-:Y:S01]  /*34b0*/  FADD.FTZ R113, R147, -R114 ;  /* 0x8000007293717221 */ /* 0x000fe20000010000 */
[----:B------:R-:W-:Y:S01]  /*34c0*/  FSEL R116, R108, RZ, P5 ;  /* 0x000000ff6c747208 */ /* 0x000fe20002800000 */
[-CC-:B------:R-:W-:Y:S01]  /*34d0*/  FFMA.FTZ R108, R144, R128.reuse, R129.reuse ;  /* 0x00000080906c7223 */ /* 0x180fe20000010081 */
[----:B------:R-:W-:Y:S01]  /*34e0*/  F2FP.BF16.F32.PACK_AB R119, R112, R119 ;  /* 0x000000777077723e */ /* 0x000fe200000010ff */
[C---:B------:R-:W-:Y:S01]  /*34f0*/  FMUL.FTZ R112, R136.reuse, R109 ;  /* 0x0000006d88707220 */ /* 0x040fe20000410000 */
[----:B------:R-:W-:Y:S01]  /*3500*/  LOP3.LUT P0, RZ, R125, 0xff00, RZ, 0xc0, !PT ;  /* 0x0000ff007dff7812 */ /* 0x000fe2000780c0ff */
[----:B------:R-:W-:Y:S01]  /*3510*/  FADD.FTZ R109, R145, -R108 ;  /* 0x8000006c916d7221 */ /* 0x000fe20000010000 */
[----:B------:R-:W-:Y:S01]  /*3520*/  LOP3.LUT P5, RZ, R175, 0xff00, RZ, 0xc0, !PT ;  /* 0x0000ff00afff7812 */ /* 0x000fe200078ac0ff */
        /* <DEDUP_REMOVED lines=36> */
.L_x_582:
[----:B------:R-:W-:-:S04]  /*3770*/  UISETP.NE.U32.AND UP0, UPT, UR4, URZ, UPT ;  /* 0x000000ff0400728c */ /* 0x000fc8000bf05070 */
[----:B------:R-:W-:-:S09]  /*3780*/  UISETP.NE.AND.EX UP0, UPT, UR5, URZ, UPT, UP0 ;  /* 0x000000ff0500728c */ /* 0x000fd2000bf05300 */
[----:B------:R-:W-:Y:S05]  /*3790*/  BRA.U UP0, `(.L_x_584) ;  /* 0x00000005004c7547 */ /* 0x000fea000b800000 */
[-CC-:B------:R-:W-:Y:S01]  /*37a0*/  FFMA.FTZ R114, R150, R128.reuse, R129.reuse ;  /* 0x0000008096727223 */ /* 0x180fe20000010081 */
[-C--:B------:R-:W-:Y:S01]  /*37b0*/  FFMA.FTZ R113, R141, R128.reuse, R129 ;  /* 0x000000808d717223 */ /* 0x080fe20000010081 */
[----:B------:R-:W-:Y:S01]  /*37c0*/  SHF.L.U32 R130, R117, 0x10, RZ ;  /* 0x0000001075827819 */ /* 0x000fe200000006ff */
[----:B------:R-:W-:Y:S02]  /*37d0*/  IMAD.U32 R112, R6, 0x10000, RZ ;  /* 0x0001000006707824 */ /* 0x000fe400078e00ff */
[----:B------:R-:W-:Y:S01]  /*37e0*/  FADD.FTZ R131, R151, -R114 ;  /* 0x8000007297837221 */ /* 0x000fe20000010000 */
[----:B------:R-:W-:Y:S01]  /*37f0*/  FADD.FTZ R113, R140, -R113 ;  /* 0x800000718c717221 */ /* 0x000fe20000010000 */
[-CC-:B------:R-:W-:Y:S01]  /*3800*/  FFMA.FTZ R115, R143, R128.reuse, R129.reuse ;  /* 0x000000808f737223 */ /* 0x180fe20000010081 */
[----:B------:R-:W-:Y:S01]  /*3810*/  SHF.L.U32 R117, R7, 0x10, RZ ;  /* 0x0000001007757819 */ /* 0x000fe200000006ff */
[C---:B-----5:R-:W-:Y:S01]  /*3820*/  FFMA.FTZ R171, R136.reuse, R131, R130 ;  /* 0x0000008388ab7223 */ /* 0x060fe20000010082 */
[----:B------:R-:W-:Y:S01]  /*3830*/  FFMA.FTZ R131, R136, R113, R112 ;  /* 0x0000007188837223 */ /* 0x000fe20000010070 */
[-C--:B------:R-:W-:Y:S01]  /*3840*/  FFMA.FTZ R113, R137, R128.reuse, R129 ;  /* 0x0000008089717223 */ /* 0x080fe20000010081 */
[----:B------:R-:W-:Y:S01]  /*3850*/  FADD.FTZ R115, R142, -R115 ;  /* 0x800000738e737221 */ /* 0x000fe20000010000 */
[----:B------:R-:W-:Y:S01]  /*3860*/  SHF.L.U32 R169, R118, 0x10, RZ ;  /* 0x0000001076a97819 */ /* 0x000fe200000006ff */
[-C--:B------:R-:W-:Y:S01]  /*3870*/  FFMA.FTZ R118, R146, R128.reuse, R129 ;  /* 0x0000008092767223 */ /* 0x080fe20000010081 */
[----:B------:R-:W-:Y:S01]  /*3880*/  SHF.L.U32 R112, R4, 0x10, RZ ;  /* 0x0000001004707819 */ /* 0x000fe200000006ff */
[----:B------:R-:W-:Y:S01]  /*3890*/  FADD.FTZ R113, R0, -R113 ;  /* 0x8000007100717221 */ /* 0x000fe20000010000 */
[----:B------:R-:W-:Y:S01]  /*38a0*/  FFMA.FTZ R170, R136, R115, R117 ;  /* 0x0000007388aa7223 */ /* 0x000fe20000010075 */
[----:B------:R-:W-:Y:S01]  /*38b0*/  ISETP.GE.U32.AND P0, PT, R174, RZ, PT ;  /* 0x000000ffae00720c */ /* 0x000fe20003f06070 */
[-CC-:B------:R-:W-:Y:S01]  /*38c0*/  FFMA.FTZ R168, R148, R128.reuse, R129.reuse ;  /* 0x0000008094a87223 */ /* 0x180fe20000010081 */
[----:B------:R-:W-:Y:S01]  /*38d0*/  FADD.FTZ R117, R147, -R118 ;  /* 0x8000007693757221 */ /* 0x000fe20000010000 */
[-CC-:B------:R-:W-:Y:S01]  /*38e0*/  FFMA.FTZ R115, R139, R128.reuse, R129.reuse ;  /* 0x000000808b737223 */ /* 0x180fe20000010081 */
[----:B------:R-:W-:Y:S01]  /*38f0*/  FFMA.FTZ R118, R136, R113, R112 ;  /* 0x0000007188767223 */ /* 0x000fe20000010070 */
[----:B------:R-:W-:Y:S01]  /*3900*/  FFMA.FTZ R112, R144, R128, R129 ;  /* 0x0000008090707223 */ /* 0x000fe20000010081 */
[----:B------:R-:W-:Y:S01]  /*3910*/  FMUL.FTZ R171, R171, UR13 ;  /* 0x0000000dabab7c20 */ /* 0x000fe20008410000 */
[----:B------:R-:W-:Y:S01]  /*3920*/  SHF.L.U32 R130, R119, 0x10, RZ ;  /* 0x0000001077827819 */ /* 0x000fe200000006ff */
[----:B------:R-:W-:Y:S01]  /*3930*/  FADD.FTZ R119, R149, -R168 ;  /* 0x800000a895777221 */ /* 0x000fe20000010000 */
[----:B------:R-:W-:Y:S01]  /*3940*/  ISETP.GE.U32.AND.EX P0, PT, R175, 0x1000000, PT, P0 ;  /* 0x01000000af00780c */ /* 0x000fe20003f06100 */
[----:B------:R-:W-:-:S02]  /*3950*/  IMAD.U32 R114, R5, 0x10000, RZ ;  /* 0x0001000005727824 */ /* 0x000fc400078e00ff */
[----:B------:R-:W-:Y:S01]  /*3960*/  FADD.FTZ R115, R138, -R115 ;  /* 0x800000738a737221 */ /* 0x000fe20000010000 */
[----:B------:R-:W-:Y:S01]  /*3970*/  FMUL.FTZ R170, R170, UR13 ;  /* 0x0000000daaaa7c20 */ /* 0x000fe20008410000 */
[----:B------:R-:W-:Y:S01]  /*3980*/  LOP3.LUT P5, RZ, R175, 0xff0000, RZ, 0xc0, !PT ;  /* 0x00ff0000afff7812 */ /* 0x000fe200078ac0ff */
[----:B------:R-:W-:Y:S01]  /*3990*/  FADD.FTZ R113, R145, -R112 ;  /* 0x8000007091717221 */ /* 0x000fe20000010000 */
[----:B------:R-:W-:Y:S01]  /*39a0*/  FSEL R112, R171, RZ, P0 ;  /* 0x000000ffab707208 */ /* 0x000fe20000000000 */
[----:B------:R-:W-:Y:S01]  /*39b0*/  FFMA.FTZ R169, R136, R119, R169 ;  /* 0x0000007788a97223 */ /* 0x000fe200000100a9 */
[----:B------:R-:W-:Y:S01]  /*39c0*/  ISETP.GE.U32.AND P0, PT, R124, RZ, PT ;  /* 0x000000ff7c00720c */ /* 0x000fe20003f06070 */
[----:B------:R-:W-:Y:S01]  /*39d0*/  FFMA.FTZ R119, R136, R115, R114 ;  /* 0x0000007388777223 */ /* 0x000fe20000010072 */
[----:B------:R-:W-:Y:S01]  /*39e0*/  FSEL R115, R170, RZ, P5 ;  /* 0x000000ffaa737208 */ /* 0x000fe20002800000 */
[----:B------:R-:W-:Y:S01]  /*39f0*/  FMUL.FTZ R131, R131, UR13 ;  /* 0x0000000d83837c20 */ /* 0x000fe20008410000 */
[C---:B------:R-:W-:Y:S01]  /*3a00*/  LOP3.LUT P5, RZ, R125.reuse, 0xff0000, RZ, 0xc0, !PT ;  /* 0x00ff00007dff7812 */ /* 0x040fe200078ac0ff */
[----:B------:R-:W-:Y:S01]  /*3a10*/  FFMA.FTZ R130, R136, R117, R130 ;  /* 0x0000007588827223 */ /* 0x000fe20000010082 */
[----:B------:R-:W-:Y:S01]  /*3a20*/  ISETP.GE.U32.AND.EX P0, PT, R125, 0x1000000, PT, P0 ;  /* 0x010000007d00780c */ /* 0x000fe20003f06100 */
[----:B------:R-:W-:Y:S01]  /*3a30*/  FMUL.FTZ R169, R169, UR13 ;  /* 0x0000000da9a97c20 */ /* 0x000fe20008410000 */
[----:B------:R-:W-:Y:S01]  /*3a40*/  FSEL R170, R170, RZ, P5 ;  /* 0x000000ffaaaa7208 */ /* 0x000fe20002800000 */
[----:B------:R-:W-:Y:S01]  /*3a50*/  FMUL.FTZ R119, R119, UR13 ;  /* 0x0000000d77777c20 */ /* 0x000fe20008410000 */
[----:B------:R-:W-:Y:S01]  /*3a60*/  LOP3.LUT P5, RZ, R125, 0xff, RZ, 0xc0, !PT ;  /* 0x000000ff7dff7812 */ /* 0x000fe200078ac0ff */
[----:B------:R-:W-:Y:S01]  /*3a70*/  FMUL.FTZ R130, R130, UR13 ;  /* 0x0000000d82827c20 */ /* 0x000fe20008410000 */
[----:B------:R-:W-:-:S02]  /*3a80*/  FSEL R179, R171, RZ, P0 ;  /* 0x000000ffabb37208 */ /* 0x000fc40000000000 */
[----:B------:R-:W-:Y:S02]  /*3a90*/  LOP3.LUT P0, RZ, R175, 0xff, RZ, 0xc0, !PT ;  /* 0x000000ffafff7812 */ /* 0x000fe4000780c0ff */
[----:B------:R-:W-:Y:S02]  /*3aa0*/  F2FP.BF16.F32.PACK_AB R115, R112, R115 ;  /* 0x000000737073723e */ /* 0x000fe400000010ff */
[----:B------:R-:W-:Y:S02]  /*3ab0*/  SHF.L.U32 R117, R116, 0x10, RZ ;  /* 0x0000001074757819 */ /* 0x000fe400000006ff */
[----:B------:R-:W-:Y:S02]  /*3ac0*/  FSEL R112, R131, RZ, P5 ;  /* 0x000000ff83707208 */ /* 0x000fe40002800000 */
[----:B------:R-:W-:Y:S01]  /*3ad0*/  LOP3.LUT P5, RZ, R125, 0xff00, RZ, 0xc0, !PT ;  /* 0x0000ff007dff7812 */ /* 0x000fe200078ac0ff */
[----:B------:R-:W-:Y:S01]  /*3ae0*/  FFMA.FTZ R116, R136, R113, R117 ;  /* 0x0000007188747223 */ /* 0x000fe20000010075 */
[----:B------:R-:W-:-:S02]  /*3af0*/  FSEL R114, R131, RZ, P0 ;  /* 0x000000ff83727208 */ /* 0x000fc40000000000 */
[----:B------:R-:W-:Y:S01]  /*3b00*/  LOP3.LUT P0, RZ, R175, 0xff00, RZ, 0xc0, !PT ;  /* 0x0000ff00afff7812 */ /* 0x000fe2000780c0ff */
[----:B------:R-:W-:Y:S01]  /*3b10*/  FMUL.FTZ R131, R116, UR13 ;  /* 0x0000000d74837c20 */ /* 0x000fe20008410000 */
[C---:B------:R-:W-:Y:S02]  /*3b20*/  FSEL R177, R169.reuse, RZ, P5 ;  /* 0x000000ffa9b17208 */ /* 0x040fe40002800000 */
[----:B------:R-:W-:Y:S02]  /*3b30*/  LOP3.LUT P5, RZ, R124, 0xff0000, RZ, 0xc0, !PT ;  /* 0x00ff00007cff7812 */ /* 0x000fe400078ac0ff */
[----:B------:R-:W-:Y:S02]  /*3b40*/  FSEL R117, R169, RZ, P0 ;  /* 0x000000ffa9757208 */ /* 0x000fe40000000000 */
[----:B------:R-:W-:Y:S02]  /*3b50*/  LOP3.LUT P0, RZ, R174, 0xff0000, RZ, 0xc0, !PT ;  /* 0x00ff0000aeff7812 */ /* 0x000fe4000780c0ff */
[----:B------:R-:W-:-:S02]  /*3b60*/  FSEL R168, R119, RZ, P5 ;  /* 0x000000ff77a87208 */ /* 0x000fc40002800000 */
[----:B------:R-:W-:Y:S02]  /*3b70*/  LOP3.LUT P5, RZ, R124, 0xff000000, RZ, 0xc0, !PT ;  /* 0xff0000007cff7812 */ /* 0x000fe400078ac0ff */
[----:B------:R-:W-:Y:S02]  /*3b80*/  FSEL R113, R119, RZ, P0 ;  /* 0x000000ff77717208 */ /* 0x000fe40000000000 */
[----:B------:R-:W-:Y:S02]  /*3b90*/  LOP3.LUT P0, RZ, R174, 0xff000000, RZ, 0xc0, !PT ;  /* 0xff000000aeff7812 */ /* 0x000fe4000780c0ff */
[----:B------:R-:W-:Y:S02]  /*3ba0*/  FSEL R171, R130, RZ, P5 ;  /* 0x000000ff82ab7208 */ /* 0x000fe40002800000 */
[----:B------:R-:W-:Y:S02]  /*3bb0*/  LOP3.LUT P5, RZ, R124, 0xff00, RZ, 0xc0, !PT ;  /* 0x0000ff007cff7812 */ /* 0x000fe400078ac0ff */
[----:B------:R-:W-:Y:S01]  /*3bc0*/  FSEL R116, R130, RZ, P0 ;  /* 0x000000ff82747208 */ /* 0x000fe20000000000 */
[----:B------:R-:W-:Y:S01]  /*3bd0*/  FMUL.FTZ R130, R118, UR13 ;  /* 0x0000000d76827c20 */ /* 0x000fe20008410000 */
[----:B------:R-:W-:-:S02]  /*3be0*/  LOP3.LUT P0, RZ, R174, 0xff00, RZ, 0xc0, !PT ;  /* 0x0000ff00aeff7812 */ /* 0x000fc4000780c0ff */
[C---:B------:R-:W-:Y:S02]  /*3bf0*/  FSEL R169, R131.reuse, RZ, P5 ;  /* 0x000000ff83a97208 */ /* 0x040fe40002800000 */
[----:B------:R-:W-:Y:S02]  /*3c00*/  LOP3.LUT P5, RZ, R174, 0xff, RZ, 0xc0, !PT ;  /* 0x000000ffaeff7812 */ /* 0x000fe400078ac0ff */
[----:B------:R-:W-:Y:S02]  /*3c10*/  FSEL R131, R131, RZ, P0 ;  /* 0x000000ff83837208 */ /* 0x000fe40000000000 */
        /* <DEDUP_REMOVED lines=11> */
.L_x_584:
[-CC-:B------:R-:W-:Y:S01]  /*3cd0*/  FFMA.FTZ R111, R143, R128.reuse, R129.reuse ;  /* 0x000000808f6f7223 */ /* 0x180fe20000010081 */
[----:B------:R-:W-:Y:S01]  /*3ce0*/  SHF.L.U32 R113, R7, 0x10, RZ ;  /* 0x0000001007717819 */ /* 0x000fe200000006ff */
[-C--:B------:R-:W-:Y:S01]  /*3cf0*/  FFMA.FTZ R110, R150, R128.reuse, R129 ;  /* 0x00000080966e7223 */ /* 0x080fe20000010081 */
[----:B------:R-:W-:Y:S02]  /*3d00*/  IMAD.U32 R112, R169, 0x10000, RZ ;  /* 0x00010000a9707824 */ /* 0x000fe400078e00ff */
[----:B------:R-:W-:Y:S01]  /*3d10*/  FADD.FTZ R111, R142, -R111 ;  /* 0x8000006f8e6f7221 */ /* 0x000fe20000010000 */
[-CC-:B------:R-:W-:Y:S01]  /*3d20*/  FFMA.FTZ R118, R148, R128.reuse, R129.reuse ;  /* 0x0000008094767223 */ /* 0x180fe20000010081 */
[----:B------:R-:W-:Y:S01]  /*3d30*/  FADD.FTZ R115, R151, -R110 ;  /* 0x8000006e97737221 */ /* 0x000fe20000010000 */
[-C--:B------:R-:W-:Y:S01]  /*3d40*/  FFMA.FTZ R109, R141, R128.reuse, R129 ;  /* 0x000000808d6d7223 */ /* 0x080fe20000010081 */
[C---:B-----5:R-:W-:Y:S01]  /*3d50*/  FFMA.FTZ R168, R136.reuse, R111, R113 ;  /* 0x0000006f88a87223 */ /* 0x060fe20000010071 */
[-C--:B------:R-:W-:Y:S01]  /*3d60*/  FFMA.FTZ R111, R139, R128.reuse, R129 ;  /* 0x000000808b6f7223 */ /* 0x080fe20000010081 */
        /* <DEDUP_REMOVED lines=9> */
[-CC-:B------:R-:W-:Y:S01]  /*3e00*/  FFMA.FTZ R109, R137, R128.reuse, R129.reuse ;  /* 0x00000080896d7223 */ /* 0x180fe20000010081 */
[----:B------:R-:W-:Y:S01]  /*3e10*/  FFMA.FTZ R117, R136, R111, R110 ;  /* 0x0000006f88757223 */ /* 0x000fe2000001006e */
[----:B------:R-:W-:Y:S01]  /*3e20*/  FMUL.FTZ R110, R168, UR13 ;  /* 0x0000000da86e7c20 */ /* 0x000fe20008410000 */
[----:B------:R-:W-:Y:S01]  /*3e30*/  LOP3.LUT P0, RZ, R125, 0xff0000, RZ, 0xc0, !PT ;  /* 0x00ff00007dff7812 */ /* 0x000fe2000780c0ff */
[----:B------:R-:W-:Y:S01]  /*3e40*/  FFMA.FTZ R112, R146, R128, R129 ;  /* 0x0000008092707223 */ /* 0x000fe20000010081 */
[----:B------:R-:W-:Y:S01]  /*3e50*/  LOP3.LUT P5, RZ, R175, 0xff0000, RZ, 0xc0, !PT ;  /* 0x00ff0000afff7812 */ /* 0x000fe200078ac0ff */
[----:B------:R-:W-:-:S02]  /*3e60*/  IMAD.U32 R114, R119, 0x10000, RZ ;  /* 0x0001000077727824 */ /* 0x000fc400078e00ff */
[----:B------:R-:W-:Y:S01]  /*3e70*/  FADD.FTZ R109, R0, -R109 ;  /* 0x8000006d006d7221 */ /* 0x000fe20000010000 */
[----:B------:R-:W-:Y:S01]  /*3e80*/  IMAD.U32 R108, R4, 0x10000, RZ ;  /* 0x00010000046c7824 */ /* 0x000fe200078e00ff */
[----:B------:R-:W-:Y:S01]  /*3e90*/  SHF.L.U32 R111, R116, 0x10, RZ ;  /* 0x00000010746f7819 */ /* 0x000fe200000006ff */
[----:B------:R-:W-:Y:S01]  /*3ea0*/  FADD.FTZ R113, R147, -R112 ;  /* 0x8000007093717221 */ /* 0x000fe20000010000 */
[----:B------:R-:W-:Y:S01]  /*3eb0*/  FSEL R119, R110, RZ, P0 ;  /* 0x000000ff6e777208 */ /* 0x000fe20000000000 */
[----:B------:R-:W-:Y:S01]  /*3ec0*/  FFMA.FTZ R112, R136, R109, R108 ;  /* 0x0000006d88707223 */ /* 0x000fe2000001006c */
[----:B------:R-:W-:Y:S01]  /*3ed0*/  ISETP.GE.U32.AND P0, PT, R124, RZ, PT ;  /* 0x000000ff7c00720c */ /* 0x000fe20003f06070 */
[----:B------:R-:W-:Y:S01]  /*3ee0*/  FFMA.FTZ R108, R144, R128, R129 ;  /* 0x00000080906c7223 */ /* 0x000fe20000010081 */
[----:B------:R-:W-:Y:S01]  /*3ef0*/  FSEL R116, R110, RZ, P5 ;  /* 0x000000ff6e747208 */ /* 0x000fe20002800000 */
[----:B------:R-:W-:Y:S01]  /*3f00*/  FMUL.FTZ R115, R169, UR13 ;  /* 0x0000000da9737c20 */ /* 0x000fe20008410000 */
[----:B------:R-:W-:Y:S01]  /*3f10*/  ISETP.GE.U32.AND P5, PT, R174, RZ, PT ;  /* 0x000000ffae00720c */ /* 0x000fe20003fa6070 */
[----:B------:R-:W-:Y:S01]  /*3f20*/  FADD.FTZ R109, R145, -R108 ;  /* 0x8000006c916d7221 */ /* 0x000fe20000010000 */
[----:B------:R-:W-:Y:S01]  /*3f30*/  ISETP.GE.U32.AND.EX P0, PT, R125, 0x1000000, PT, P0 ;  /* 0x010000007d00780c */ /* 0x000fe20003f06100 */
[----:B------:R-:W-:Y:S01]  /*3f40*/  FMUL.FTZ R108, R131, UR13 ;  /* 0x0000000d836c7c20 */ /* 0x000fe20008410000 */
[----:B------:R-:W-:Y:S01]  /*3f50*/  ISETP.GE.U32.AND.EX P5, PT, R175, 0x1000000, PT, P5 ;  /* 0x01000000af00780c */ /* 0x000fe20003fa6150 */
[----:B------:R-:W-:Y:S01]  /*3f60*/  FFMA.FTZ R118, R136, R113, R114 ;  /* 0x0000007188767223 */ /* 0x000fe20000010072 */
[----:B------:R-:W-:Y:S01]  /*3f70*/  FSEL R178, R115, RZ, P0 ;  /* 0x000000ff73b27208 */ /* 0x000fe20000000000 */
[----:B------:R-:W-:Y:S01]  /*3f80*/  FMUL.FTZ R114, R130, UR13 ;  /* 0x0000000d82727c20 */ /* 0x000fe20008410000 */
[----:B------:R-:W-:Y:S01]  /*3f90*/  LOP3.LUT P0, RZ, R125, 0xff, RZ, 0xc0, !PT ;  /* 0x000000ff7dff7812 */ /* 0x000fe2000780c0ff */
[----:B------:R-:W-:Y:S01]  /*3fa0*/  FFMA.FTZ R113, R136, R109, R111 ;  /* 0x0000006d88717223 */ /* 0x000fe2000001006f */
[----:B------:R-:W-:-:S02]  /*3fb0*/  FSEL R115, R115, RZ, P5 ;  /* 0x000000ff73737208 */ /* 0x000fc40002800000 */
[----:B------:R-:W-:Y:S02]  /*3fc0*/  LOP3.LUT P5, RZ, R175, 0xff, RZ, 0xc0, !PT ;  /* 0x000000ffafff7812 */ /* 0x000fe400078ac0ff */
[----:B------:R-:W-:Y:S02]  /*3fd0*/  F2FP.BF16.F32.PACK_AB R110, R130, R131 ;  /* 0x00000083826e723e */ /* 0x000fe400000010ff */
[C---:B------:R-:W-:Y:S02]  /*3fe0*/  FSEL R130, R108.reuse, RZ, P0 ;  /* 0x000000ff6c827208 */ /* 0x040fe40000000000 */
[----:B------:R-:W-:Y:S02]  /*3ff0*/  LOP3.LUT P0, RZ, R125, 0xff00, RZ, 0xc0, !PT ;  /* 0x0000ff007dff7812 */ /* 0x000fe4000780c0ff */
[----:B------:R-:W-:Y:S01]  /*4000*/  FSEL R177, R108, RZ, P5 ;  /* 0x000000ff6cb17208 */ /* 0x000fe20002800000 */
[----:B------:R-:W-:Y:S01]  /*4010*/  FMUL.FTZ R108, R117, UR13 ;  /* 0x0000000d756c7c20 */ /* 0x000fe20008410000 */
[----:B------:R-:W-:-:S02]  /*4020*/  LOP3.LUT P5, RZ, R175, 0xff00, RZ, 0xc0, !PT ;  /* 0x0000ff00afff7812 */ /* 0x000fc400078ac0ff */
[C---:B------:R-:W-:Y:S02]  /*4030*/  FSEL R179, R114.reuse, RZ, P0 ;  /* 0x000000ff72b37208 */ /* 0x040fe40000000000 */
[----:B------:R-:W-:Y:S02]  /*4040*/  FSEL R114, R114, RZ, P5 ;  /* 0x000000ff72727208 */ /* 0x000fe40002800000 */
[----:B------:R-:W-:Y:S02]  /*4050*/  LOP3.LUT P0, RZ, R124, 0xff0000, RZ, 0xc0, !PT ;  /* 0x00ff00007cff7812 */ /* 0x000fe4000780c0ff */
[----:B------:R-:W-:Y:S02]  /*4060*/  LOP3.LUT P5, RZ, R174, 0xff0000, RZ, 0xc0, !PT ;  /* 0x00ff0000aeff7812 */ /* 0x000fe400078ac0ff */
[----:B------:R-:W-:Y:S02]  /*4070*/  F2FP.BF16.F32.PACK_AB R111, R169, R168 ;  /* 0x000000a8a96f723e */ /* 0x000fe400000010ff */
[C---:B------:R-:W-:Y:S01]  /*4080*/  F2FP.BF16.F32.PACK_AB R109, R118.reuse, R117 ;  /* 0x00000075766d723e */ /* 0x040fe200000010ff */
        /* <DEDUP_REMOVED lines=11> */
[----:B------:R-:W-:Y:S01]  /*4140*/  F2FP.BF16.F32.PACK_AB R108, R113, R112 ;  /* 0x00000070716c723e */ /* 0x000fe200000010ff */
[----:B------:R-:W-:Y:S01]  /*4150*/  FMUL.FTZ R112, R112, UR13 ;  /* 0x0000000d70707c20 */ /* 0x000fe20008410000 */
[C---:B------:R-:W-:Y:S02]  /*4160*/  FSEL R131, R116.reuse, RZ, P0 ;  /* 0x000000ff74837208 */ /* 0x040fe40000000000 */
[----:B------:R-:W-:Y:S02]  /*4170*/  FSEL R169, R116, RZ, P5 ;  /* 0x000000ff74a97208 */ /* 0x000fe40002800000 */
[----:B------:R-:W-:-:S02]  /*4180*/  LOP3.LUT P0, RZ, R174, 0xff, RZ, 0xc0, !PT ;  /* 0x000000ffaeff7812 */ /* 0x000fc4000780c0ff */
[----:B------:R-:W-:Y:S02]  /*4190*/  LOP3.LUT P5, RZ, R124, 0xff, RZ, 0xc0, !PT ;  /* 0x000000ff7cff7812 */ /* 0x000fe400078ac0ff */
[----:B------:R-:W-:Y:S02]  /*41a0*/  F2FP.BF16.F32.PACK_AB R118, R179, R130 ;  /* 0x00000082b376723e */ /* 0x000fe400000010ff */
[C---:B------:R-:W-:Y:S02]  /*41b0*/  FSEL R130, R112.reuse, RZ, P0 ;  /* 0x000000ff70827208 */ /* 0x040fe40000000000 */
[----:B------:R-:W-:Y:S02]  /*41c0*/  FSEL R116, R112, RZ, P5 ;  /* 0x000000ff70747208 */ /* 0x000fe40002800000 */
[----:B------:R-:W-:Y:S02]  /*41d0*/  F2FP.BF16.F32.PACK_AB R119, R178, R119 ;  /* 0x00000077b277723e */ /* 0x000fe400000010ff */
[----:B------:R-:W-:-:S02]  /*41e0*/  F2FP.BF16.F32.PACK_AB R114, R114, R177 ;  /* 0x000000b17272723e */ /* 0x000fc400000010ff */
[----:B------:R-:W-:Y:S02]  /*41f0*/  F2FP.BF16.F32.PACK_AB R113, R171, R168 ;  /* 0x000000a8ab71723e */ /* 0x000fe400000010ff */
[----:B------:R-:W-:Y:S02]  /*4200*/  F2FP.BF16.F32.PACK_AB R117, R170, R117 ;  /* 0x00000075aa75723e */ /* 0x000fe400000010ff */
[----:B------:R-:W-:Y:S02]  /*4210*/  F2FP.BF16.F32.PACK_AB R112, R169, R130 ;  /* 0x00000082a970723e */ /* 0x000fe400000010ff */
[----:B------:R-:W-:-:S07]  /*4220*/  F2FP.BF16.F32.PACK_AB R116, R131, R116 ;  /* 0x000000748374723e */ /* 0x000fce00000010ff */
.L_x_580:
        /* <DEDUP_REMOVED lines=14> */
.L_x_576:
[----:B------:R-:W-:Y:S05]  /*4310*/  BSYNC.RECONVERGENT B0 ;  /* 0x0000000000007941 */ /* 0x000fea0003800200 */
.L_x_575:
        /* <DEDUP_REMOVED lines=19> */
[----:B------:R-:W-:-:S03]  /*4450*/  SHF.L.U32 R111, R120, 0x10, RZ ;  /* 0x00000010786f7819 */ /* 0x000fc600000006ff */
        /* <DEDUP_REMOVED lines=9> */
[----:B------:R-:W-:Y:S01]  /*44f0*/  FFMA.FTZ R109, R157, R128, R129 ;  /* 0x000000809d6d7223 */ /* 0x000fe20000010081 */
[----:B------:R-:W-:Y:S02]  /*4500*/  SHF.L.U32 R111, R106, 0x10, RZ ;  /* 0x000000106a6f7819 */ /* 0x000fe400000006ff */
[----:B------:R-:W-:Y:S01]  /*4510*/  FMUL.FTZ R108, R178, UR13 ;  /* 0x0000000db26c7c20 */ /* 0x000fe20008410000 */
[----:B------:R-:W-:-:S04]  /*4520*/  FADD.FTZ R109, R156, -R109 ;  /* 0x8000006d9c6d7221 */ /* 0x000fc80000010000 */
[----:B------:R-:W-:Y:S01]  /*4530*/  FSEL R179, R108, RZ, P0 ;  /* 0x000000ff6cb37208 */ /* 0x000fe20000000000 */
[----:B------:R-:W-:Y:S01]  /*4540*/  FFMA.FTZ R110, R136, R109, R111 ;  /* 0x0000006d886e7223 */ /* 0x000fe2000001006f */
[----:B------:R-:W-:Y:S02]  /*4550*/  ISETP.GE.U32.AND P0, PT, R172, RZ, PT ;  /* 0x000000ffac00720c */ /* 0x000fe40003f06070 */
[----:B------:R-:W-:Y:S02]  /*4560*/  SHF.L.U32 R111, R105, 0x10, RZ ;  /* 0x00000010696f7819 */ /* 0x000fe400000006ff */
[----:B------:R-:W-:-:S04]  /*4570*/  ISETP.GE.U32.AND.EX P0, PT, R173, 0x1000000, PT, P0 ;  /* 0x01000000ad00780c */ /* 0x000fc80003f06100 */
[----:B------:R-:W-:Y:S01]  /*4580*/  FSEL R181, R108, RZ, P0 ;  /* 0x000000ff6cb57208 */ /* 0x000fe20000000000 */
[----:B------:R-:W-:Y:S01]  /*4590*/  FMUL.FTZ R108, R110, UR13 ;  /* 0x0000000d6e6c7c20 */ /* 0x000fe20008410000 */
[----:B------:R-:W-:-:S04]  /*45a0*/  LOP3.LUT P0, RZ, R3, 0xff, RZ, 0xc0, !PT ;  /* 0x000000ff03ff7812 */ /* 0x000fc8000780c0ff */
        /* <DEDUP_REMOVED lines=13> */
[----:B------:R-:W-:Y:S02]  /*4680*/  FSEL R171, R108, RZ, P0 ;  /* 0x000000ff6cab7208 */ /* 0x000fe40000000000 */
[----:B------:R-:W-:Y:S02]  /*4690*/  LOP3.LUT P0, RZ, R173, 0xff00, RZ, 0xc0, !PT ;  /* 0x0000ff00adff7812 */ /* 0x000fe4000780c0ff */
[----:B------:R-:W-:-:S02]  /*46a0*/  SHF.L.U32 R111, R122, 0x10, RZ ;  /* 0x000000107a6f7819 */ /* 0x000fc400000006ff */
        /* <DEDUP_REMOVED lines=10> */
[----:B------:R-:W-:Y:S01]  /*4750*/  FFMA.FTZ R114, R136, R109, R111 ;  /* 0x0000006d88727223 */ /* 0x000fe2000001006f */
[----:B------:R-:W-:Y:S02]  /*4760*/  F2FP.BF16.F32.PACK_AB R111, R178, R119 ;  /* 0x00000077b26f723e */ /* 0x000fe400000010ff */
[----:B------:R-:W-:Y:S01]  /*4770*/  F2FP.BF16.F32.PACK_AB R119, R179, R168 ;  /* 0x000000a8b377723e */ /* 0x000fe200000010ff */
[----:B------:R-:W-:-:S05]  /*4780*/  FMUL.FTZ R108, R114, UR13 ;  /* 0x0000000d726c7c20 */ /* 0x000fca0008410000 */
        /* <DEDUP_REMOVED lines=17> */
[----:B------:R-:W-:Y:S01]  /*48a0*/  FMUL.FTZ R109, R108, UR13 ;  /* 0x0000000d6c6d7c20 */ /* 0x000fe20008410000 */
[----:B------:R-:W-:-:S04]  /*48b0*/  F2FP.BF16.F32.PACK_AB R108, R123, R108 ;  /* 0x0000006c7b6c723e */ /* 0x000fc800000010ff */
[----:B------:R-:W-:Y:S02]  /*48c0*/  FSEL R116, R109, RZ, P0 ;  /* 0x000000ff6d747208 */ /* 0x000fe40000000000 */
[----:B------:R-:W-:Y:S02]  /*48d0*/  LOP3.LUT P0, RZ, R172, 0xff, RZ, 0xc0, !PT ;  /* 0x000000ffacff7812 */ /* 0x000fe4000780c0ff */
[----:B------:R-:W-:Y:S02]  /*48e0*/  F2FP.BF16.F32.PACK_AB R116, R121, R116 ;  /* 0x000000747974723e */ /* 0x000fe400000010ff */
[----:B------:R-:W-:Y:S02]  /*48f0*/  FSEL R112, R109, RZ, P0 ;  /* 0x000000ff6d707208 */ /* 0x000fe40000000000 */
[----:B------:R-:W-:Y:S02]  /*4900*/  F2FP.BF16.F32.PACK_AB R109, R114, R113 ;  /* 0x00000071726d723e */ /* 0x000fe400000010ff */
[----:B------:R-:W-:-:S02]  /*4910*/  F2FP.BF16.F32.PACK_AB R114, R177, R130 ;  /* 0x00000082b172723e */ /* 0x000fc400000010ff */
[----:B------:R-:W-:Y:S02]  /*4920*/  F2FP.BF16.F32.PACK_AB R113, R169, R120 ;  /* 0x00000078a971723e */ /* 0x000fe400000010ff */
[----:B------:R-:W-:Y:S01]  /*4930*/  F2FP.BF16.F32.PACK_AB R112, R131, R112 ;  /* 0x000000708370723e */ /* 0x000fe200000010ff */
[----:B------:R-:W-:Y:S06]  /*4940*/  BRA `(.L_x_590) ;  /* 0x0000001c00ac7947 */ /* 0x000fec0003800000 */
.L_x_589:
        /* <DEDUP_REMOVED lines=13> */
[----:B------:R-:W-:Y:S01]  /*4a20*/  FADD.FTZ R113, R167, -R112 ;  /* 0x80000070a7717221 */ /* 0x000fe20000010000 */
[----:B------:R-:W-:Y:S01]  /*4a30*/  ISETP.GE.U32.AND P0, PT, R2, RZ, PT ;  /* 0x000000ff0200720c */ /* 0x000fe20003f06070 */
[----:B------:R-:W-:Y:S02]  /*4a40*/  FFMA.FTZ R112, R164, R128, R129 ;  /* 0x00000080a4707223 */ /* 0x000fe40000010081 */
[----:B------:R-:W-:Y:S01]  /*4a50*/  FFMA.FTZ R113, R136, R113, R115 ;  /* 0x0000007188717223 */ /* 0x000fe20000010073 */
[----:B------:R-:W-:Y:S02]  /*4a60*/  ISETP.GE.U32.AND.EX P0, PT, R3, 0x1000000, PT, P0 ;  /* 0x010000000300780c */ /* 0x000fe40003f06100 */
[----:B------:R-:W-:Y:S01]  /*4a70*/  SHF.L.U32 R115, R106, 0x10, RZ ;  /* 0x000000106a737819 */ /* 0x000fe200000006ff */
[----:B------:R-:W-:-:S05]  /*4a80*/  FMUL.FTZ R113, R113, UR13 ;  /* 0x0000000d71717c20 */ /* 0x000fca0008410000 */
[----:B------:R-:W-:Y:S02]  /*4a90*/  FSEL R168, R113, RZ, P0 ;  /* 0x000000ff71a87208 */ /* 0x000fe40000000000 */
[----:B------:R-:W-:Y:S02]  /*4aa0*/  ISETP.GE.U32.AND P0, PT, R172, RZ, PT ;  /* 0x000000ffac00720c */ /* 0x000fe40003f06070 */
[----:B------:R-:W-:Y:S02]  /*4ab0*/  F2FP.BF16.F32.PACK_AB R119, R168, R119 ;  /* 0x00000077a877723e */ /* 0x000fe400000010ff */
[----:B------:R-:W-:-:S04]  /*4ac0*/  ISETP.GE.U32.AND.EX P0, PT, R173, 0x1000000, PT, P0 ;  /* 0x01000000ad00780c */ /* 0x000fc80003f06100 */
[----:B------:R-:W-:Y:S01]  /*4ad0*/  FSEL R177, R113, RZ, P0 ;  /* 0x000000ff71b17208 */ /* 0x000fe20000000000 */
[----:B------:R-:W-:Y:S01]  /*4ae0*/  FFMA.FTZ R113, R157, R128, R129 ;  /* 0x000000809d717223 */ /* 0x000fe20000010081 */
[----:B------:R-:W-:-:S03]  /*4af0*/  LOP3.LUT P0, RZ, R3, 0xff, RZ, 0xc0, !PT ;  /* 0x000000ff03ff7812 */ /* 0x000fc6000780c0ff */
[----:B------:R-:W-:-:S04]  /*4b00*/  FADD.FTZ R113, R156, -R113 ;  /* 0x800000719c717221 */ /* 0x000fc80000010000 */
        /* <DEDUP_REMOVED lines=25> */
[----:B------:R-:W-:Y:S01]  /*4ca0*/  FADD.FTZ R113, R163, -R112 ;  /* 0x80000070a3717221 */ /* 0x000fe20000010000 */
[----:B------:R-:W-:Y:S01]  /*4cb0*/  LOP3.LUT P0, RZ, R2, 0xff000000, RZ, 0xc0, !PT ;  /* 0xff00000002ff7812 */ /* 0x000fe2000780c0ff */
[-CC-:B------:R-:W-:Y:S01]  /*4cc0*/  FFMA.FTZ R112, R160, R128.reuse, R129.reuse ;  /* 0x00000080a0707223 */ /* 0x180fe20000010081 */
[----:B------:R-:W-:Y:S01]  /*4cd0*/  FFMA.FTZ R129, R153, R128, R129 ;  /* 0x0000008099817223 */ /* 0x000fe20000010081 */
[----:B------:R-:W-:Y:S01]  /*4ce0*/  FFMA.FTZ R113, R136, R113, R115 ;  /* 0x0000007188717223 */ /* 0x000fe20000010073 */
[----:B------:R-:W-:Y:S02]  /*4cf0*/  F2FP.BF16.F32.PACK_AB R115, R177, R130 ;  /* 0x00000082b173723e */ /* 0x000fe400000010ff */
[----:B------:R-:W-:Y:S01]  /*4d00*/  FADD.FTZ R129, R152, -R129 ;  /* 0x8000008198817221 */ /* 0x000fe20000010000 */
        /* <DEDUP_REMOVED lines=12> */
[----:B------:R-:W-:Y:S01]  /*4dd0*/  IMAD.U32 R113, R104, 0x10000, RZ ;  /* 0x0001000068717824 */ /* 0x000fe200078e00ff */
[----:B------:R-:W-:-:S03]  /*4de0*/  LOP3.LUT P0, RZ, R2, 0xff, RZ, 0xc0, !PT ;  /* 0x000000ff02ff7812 */ /* 0x000fc6000780c0ff */
[----:B------:R-:W-:-:S04]  /*4df0*/  FFMA.FTZ R113, R136, R129, R113 ;  /* 0x0000008188717223 */ /* 0x000fc80000010071 */
        /* <DEDUP_REMOVED lines=8> */
.L_x_588:
        /* <DEDUP_REMOVED lines=14> */
[----:B------:R-:W-:Y:S01]  /*4f60*/  ISETP.GE.U32.AND P0, PT, R172, RZ, PT ;  /* 0x000000ffac00720c */ /* 0x000fe20003f06070 */
[----:B------:R-:W-:-:S03]  /*4f70*/  FFMA.FTZ R109, R157, R128, R129 ;  /* 0x000000809d6d7223 */ /* 0x000fc60000010081 */
[----:B------:R-:W-:Y:S01]  /*4f80*/  ISETP.GE.U32.AND.EX P0, PT, R173, 0x1000000, PT, P0 ;  /* 0x01000000ad00780c */ /* 0x000fe20003f06100 */
[----:B------:R-:W-:-:S03]  /*4f90*/  FADD.FTZ R109, R156, -R109 ;  /* 0x8000006d9c6d7221 */ /* 0x000fc60000010000 */
[----:B------:R-:W-:Y:S01]  /*4fa0*/  FSEL R179, R108, RZ, P0 ;  /* 0x000000ff6cb37208 */ /* 0x000fe20000000000 */
[----:B------:R-:W-:Y:S01]  /*4fb0*/  FMUL.FTZ R108, R111, UR13 ;  /* 0x0000000d6f6c7c20 */ /* 0x000fe20008410000 */
[----:B------:R-:W-:Y:S01]  /*4fc0*/  LOP3.LUT P0, RZ, R3, 0xff0000, RZ, 0xc0, !PT ;  /* 0x00ff000003ff7812 */ /* 0x000fe2000780c0ff */
[----:B------:R-:W-:Y:S01]  /*4fd0*/  FMUL.FTZ R110, R136, R109 ;  /* 0x0000006d886e7220 */ /* 0x000fe20000410000 */
[----:B------:R-:W-:Y:S01]  /*4fe0*/  FFMA.FTZ R109, R155, R128, R129 ;  /* 0x000000809b6d7223 */ /* 0x000fe20000010081 */
[----:B------:R-:W-:Y:S02]  /*4ff0*/  F2FP.BF16.F32.PACK_AB R111, R178, R111 ;  /* 0x0000006fb26f723e */ /* 0x000fe400000010ff */
[----:B------:R-:W-:Y:S01]  /*5000*/  FSEL R168, R108, RZ, P0 ;  /* 0x000000ff6ca87208 */ /* 0x000fe20000000000 */
[----:B------:R-:W-:Y:S01]  /*5010*/  FADD.FTZ R109, R154, -R109 ;  /* 0x8000006d9a6d7221 */ /* 0x000fe20000010000 */
[----:B------:R-:W-:-:S03]  /*5020*/  LOP3.LUT P0, RZ, R173, 0xff0000, RZ, 0xc0, !PT ;  /* 0x00ff0000adff7812 */ /* 0x000fc6000780c0ff */
[----:B------:R-:W-:Y:S01]  /*5030*/  FMUL.FTZ R114, R136, R109 ;  /* 0x0000006d88727220 */ /* 0x000fe20000410000 */
        /* <DEDUP_REMOVED lines=55> */
.L_x_591:
        /* <DEDUP_REMOVED lines=9> */
[----:B------:R-:W-:Y:S01]  /*5440*/  FADD.FTZ R113, R167, -R112 ;  /* 0x80000070a7717221 */ /* 0x000fe20000010000 */
[----:B------:R-:W-:Y:S01]  /*5450*/  ISETP.GE.U32.AND P0, PT, R2, RZ, PT ;  /* 0x000000ff0200720c */ /* 0x000fe20003f06070 */
[----:B------:R-:W-:Y:S02]  /*5460*/  FFMA.FTZ R112, R164, R128, R129 ;  /* 0x00000080a4707223 */ /* 0x000fe40000010081 */
[----:B------:R-:W-:Y:S01]  /*5470*/  FMUL.FTZ R113, R136, R113 ;  /* 0x0000007188717220 */ /* 0x000fe20000410000 */
[----:B------:R-:W-:-:S03]  /*5480*/  ISETP.GE.U32.AND.EX P0, PT, R3, 0x1000000, PT, P0 ;  /* 0x010000000300780c */ /* 0x000fc60003f06100 */
[----:B------:R-:W-:-:S05]  /*5490*/  FMUL.FTZ R113, R113, UR13 ;  /* 0x0000000d71717c20 */ /* 0x000fca0008410000 */
[----:B------:R-:W-:Y:S02]  /*54a0*/  FSEL R130, R113, RZ, P0 ;  /* 0x000000ff71827208 */ /* 0x000fe40000000000 */
[----:B------:R-:W-:Y:S02]  /*54b0*/  ISETP.GE.U32.AND P0, PT, R172, RZ, PT ;  /* 0x000000ffac00720c */ /* 0x000fe40003f06070 */
[----:B------:R-:W-:Y:S02]  /*54c0*/  F2FP.BF16.F32.PACK_AB R119, R130, R119 ;  /* 0x000000778277723e */ /* 0x000fe400000010ff */
[----:B------:R-:W-:-:S04]  /*54d0*/  ISETP.GE.U32.AND.EX P0, PT, R173, 0x1000000, PT, P0 ;  /* 0x01000000ad00780c */ /* 0x000fc80003f06100 */
        /* <DEDUP_REMOVED lines=32> */
[----:B------:R-:W-:-:S03]  /*56e0*/  FMUL.FTZ R113, R136, R113 ;  /* 0x0000007188717220 */ /* 0x000fc60000410000 */
[----:B------:R-:W-:Y:S01]  /*56f0*/  FADD.FTZ R129, R152, -R129 ;  /* 0x8000008198817221 */ /* 0x000fe20000010000 */
[----:B------:R-:W-:-:S03]  /*5700*/  FMUL.FTZ R113, R113, UR13 ;  /* 0x0000000d71717c20 */ /* 0x000fc60008410000 */
[----:B------:R-:W-:Y:S02]  /*5710*/  FMUL.FTZ R129, R136, R129 ;  /* 0x0000008188817220 */ /* 0x000fe40000410000 */
[----:B------:R-:W-:Y:S02]  /*5720*/  FSEL R122, R113, RZ, P0 ;  /* 0x000000ff717a7208 */ /* 0x000fe40000000000 */
[----:B------:R-:W-:Y:S01]  /*5730*/  LOP3.LUT P0, RZ, R172, 0xff000000, RZ, 0xc0, !PT ;  /* 0xff000000acff7812 */ /* 0x000fe2000780c0ff */
[----:B------:R-:W-:Y:S01]  /*5740*/  FMUL.FTZ R129, R129, UR13 ;  /* 0x0000000d81817c20 */ /* 0x000fe20008410000 */
        /* <DEDUP_REMOVED lines=8> */
[----:B------:R-:W-:Y:S02]  /*57d0*/  FSEL R123, R113, RZ, P0 ;  /* 0x000000ff717b7208 */ /* 0x000fe40000000000 */
[----:B------:R-:W-:Y:S02]  /*57e0*/  LOP3.LUT P0, RZ, R2, 0xff, RZ, 0xc0, !PT ;  /* 0x000000ff02ff7812 */ /* 0x000fe4000780c0ff */
[----:B------:R-:W-:Y:S02]  /*57f0*/  F2FP.BF16.F32.PACK_AB R113, R131, R120 ;  /* 0x000000788371723e */ /* 0x000fe400000010ff */
[----:B------:R-:W-:Y:S02]  /*5800*/  FSEL R116, R129, RZ, P0 ;  /* 0x000000ff81747208 */ /* 0x000fe40000000000 */
[----:B------:R-:W-:Y:S02]  /*5810*/  LOP3.LUT P0, RZ, R172, 0xff, RZ, 0xc0, !PT ;  /* 0x000000ffacff7812 */ /* 0x000fe4000780c0ff */
[----:B------:R-:W-:-:S02]  /*5820*/  F2FP.BF16.F32.PACK_AB R116, R121, R116 ;  /* 0x000000747974723e */ /* 0x000fc400000010ff */
[----:B------:R-:W-:-:S04]  /*5830*/  FSEL R112, R129, RZ, P0 ;  /* 0x000000ff81707208 */ /* 0x000fc80000000000 */
[----:B------:R-:W-:Y:S01]  /*5840*/  F2FP.BF16.F32.PACK_AB R112, R123, R112 ;  /* 0x000000707b70723e */ /* 0x000fe200000010ff */
[----:B------:R-:W-:Y:S06]  /*5850*/  BRA `(.L_x_590) ;  /* 0x0000000c00e87947 */ /* 0x000fec0003800000 */
.L_x_587:
        /* <DEDUP_REMOVED lines=51> */
[-CC-:B------:R-:W-:Y:S01]  /*5b90*/  FFMA.FTZ R109, R153, R128.reuse, R129.reuse ;  /* 0x00000080996d7223 */ /* 0x180fe20000010081 */
[----:B------:R-:W-:Y:S01]  /*5ba0*/  SHF.L.U32 R111, R104, 0x10, RZ ;  /* 0x00000010686f7819 */ /* 0x000fe200000006ff */
[----:B------:R-:W-:Y:S01]  /*5bb0*/  FFMA.FTZ R128, R160, R128, R129 ;  /* 0x00000080a0807223 */ /* 0x000fe20000010081 */
[----:B------:R-:W-:Y:S01]  /*5bc0*/  FMUL.FTZ R108, R118, UR13 ;  /* 0x0000000d766c7c20 */ /* 0x000fe20008410000 */
[----:B------:R-:W-:-:S04]  /*5bd0*/  FADD.FTZ R109, R152, -R109 ;  /* 0x8000006d986d7221 */ /* 0x000fc80000010000 */
[----:B------:R-:W-:Y:S01]  /*5be0*/  FSEL R131, R108, RZ, P0 ;  /* 0x000000ff6c837208 */ /* 0x000fe20000000000 */
[----:B------:R-:W-:Y:S01]  /*5bf0*/  FFMA.FTZ R108, R136, R109, R111 ;  /* 0x0000006d886c7223 */ /* 0x000fe2000001006f */
[----:B------:R-:W-:Y:S02]  /*5c00*/  LOP3.LUT P0, RZ, R2, 0xff, RZ, 0xc0, !PT ;  /* 0x000000ff02ff7812 */ /* 0x000fe4000780c0ff */
[----:B------:R-:W-:Y:S01]  /*5c10*/  F2FP.BF16.F32.PACK_AB R111, R171, R168 ;  /* 0x000000a8ab6f723e */ /* 0x000fe200000010ff */
        /* <DEDUP_REMOVED lines=13> */
.L_x_593:
        /* <DEDUP_REMOVED lines=48> */
[----:B------:R-:W-:Y:S01]  /*5ff0*/  FSEL R131, R117, RZ, P0 ;  /* 0x000000ff75837208 */ /* 0x000fe20000000000 */
[----:B------:R-:W-:Y:S01]  /*6000*/  FADD.FTZ R117, R161, -R116 ;  /* 0x80000074a1757221 */ /* 0x000fe20000010000 */
[----:B------:R-:W-:-:S03]  /*6010*/  LOP3.LUT P0, RZ, R2, 0xff00, RZ, 0xc0, !PT ;  /* 0x0000ff0002ff7812 */ /* 0x000fc6000780c0ff */
[----:B------:R-:W-:-:S04]  /*6020*/  FFMA.FTZ R117, R136, R117, R123 ;  /* 0x0000007588757223 */ /* 0x000fc8000001007b */
[----:B------:R-:W-:-:S05]  /*6030*/  FMUL.FTZ R117, R117, UR13 ;  /* 0x0000000d75757c20 */ /* 0x000fca0008410000 */
[----:B------:R-:W-:Y:S02]  /*6040*/  FSEL R121, R117, RZ, P0 ;  /* 0x000000ff75797208 */ /* 0x000fe40000000000 */
[----:B------:R-:W-:Y:S02]  /*6050*/  SHF.L.U32 R117, R104, 0x10, RZ ;  /* 0x0000001068757819 */ /* 0x000fe400000006ff */
[----:B------:R-:W-:-:S03]  /*6060*/  LOP3.LUT P0, RZ, R2, 0xff, RZ, 0xc0, !PT ;  /* 0x000000ff02ff7812 */ /* 0x000fc6000780c0ff */
[----:B------:R-:W-:-:S04]  /*6070*/  FFMA.FTZ R117, R136, R129, R117 ;  /* 0x0000008188757223 */ /* 0x000fc80000010075 */
[----:B------:R-:W-:-:S05]  /*6080*/  FMUL.FTZ R117, R117, UR13 ;  /* 0x0000000d75757c20 */ /* 0x000fca0008410000 */
[----:B------:R-:W-:Y:S02]  /*6090*/  FSEL R116, R117, RZ, P0 ;  /* 0x000000ff75747208 */ /* 0x000fe40000000000 */
[----:B------:R-:W-:Y:S02]  /*60a0*/  F2FP.BF16.F32.PACK_AB R117, R131, R120 ;  /* 0x000000788375723e */ /* 0x000fe400000010ff */
[----:B------:R-:W-:Y:S01]  /*60b0*/  F2FP.BF16.F32.PACK_AB R116, R121, R116 ;  /* 0x000000747974723e */ /* 0x000fe200000010ff */
[----:B------:R-:W-:Y:S06]  /*60c0*/  BRA `(.L_x_590) ;  /* 0x0000000400cc7947 */ /* 0x000fec0003800000 */
.L_x_592:
        /* <DEDUP_REMOVED lines=13> */
[----:B------:R-:W-:Y:S01]  /*61a0*/  FFMA.FTZ R109, R157, R128, R129 ;  /* 0x000000809d6d7223 */ /* 0x000fe20000010081 */
[----:B------:R-:W-:Y:S02]  /*61b0*/  FSEL R171, R108, RZ, P0 ;  /* 0x000000ff6cab7208 */ /* 0x000fe40000000000 */
[----:B------:R-:W-:Y:S01]  /*61c0*/  FMUL.FTZ R108, R111, UR13 ;  /* 0x0000000d6f6c7c20 */ /* 0x000fe20008410000 */
[----:B------:R-:W-:Y:S01]  /*61d0*/  FADD.FTZ R109, R156, -R109 ;  /* 0x8000006d9c6d7221 */ /* 0x000fe20000010000 */
[----:B------:R-:W-:Y:S02]  /*61e0*/  LOP3.LUT P0, RZ, R3, 0xff0000, RZ, 0xc0, !PT ;  /* 0x00ff000003ff7812 */ /* 0x000fe4000780c0ff */
[----:B------:R-:W-:Y:S01]  /*61f0*/  F2FP.BF16.F32.PACK_AB R111, R168, R111 ;  /* 0x0000006fa86f723e */ /* 0x000fe200000010ff */
[----:B------:R-:W-:Y:S01]  /*6200*/  FMUL.FTZ R110, R136, R109 ;  /* 0x0000006d886e7220 */ /* 0x000fe20000410000 */
[----:B------:R-:W-:-:S02]  /*6210*/  FSEL R130, R108, RZ, P0 ;  /* 0x000000ff6c827208 */ /* 0x000fc40000000000 */
[----:B------:R-:W-:Y:S01]  /*6220*/  LOP3.LUT P0, RZ, R3, 0xff, RZ, 0xc0, !PT ;  /* 0x000000ff03ff7812 */ /* 0x000fe2000780c0ff */
        /* <DEDUP_REMOVED lines=11> */
[----:B------:R-:W-:Y:S02]  /*62e0*/  FSEL R169, R108, RZ, P0 ;  /* 0x000000ff6ca97208 */ /* 0x000fe40000000000 */
[----:B------:R-:W-:Y:S01]  /*62f0*/  LOP3.LUT P0, RZ, R2, 0xff0000, RZ, 0xc0, !PT ;  /* 0x00ff000002ff7812 */ /* 0x000fe2000780c0ff */
[----:B------:R-:W-:-:S05]  /*6300*/  FMUL.FTZ R108, R118, UR13 ;  /* 0x0000000d766c7c20 */ /* 0x000fca0008410000 */
[----:B------:R-:W-:Y:S01]  /*6310*/  FSEL R120, R108, RZ, P0 ;  /* 0x000000ff6c787208 */ /* 0x000fe20000000000 */
[----:B------:R-:W-:Y:S01]  /*6320*/  FFMA.FTZ R108, R162, R128, R129 ;  /* 0x00000080a26c7223 */ /* 0x000fe20000010081 */
[----:B------:R-:W-:-:S03]  /*6330*/  LOP3.LUT P0, RZ, R2, 0xff000000, RZ, 0xc0, !PT ;  /* 0xff00000002ff7812 */ /* 0x000fc6000780c0ff */
[----:B------:R-:W-:-:S04]  /*6340*/  FADD.FTZ R109, R163, -R108 ;  /* 0x8000006ca36d7221 */ /* 0x000fc80000010000 */
[----:B------:R-:W-:Y:S01]  /*6350*/  FMUL.FTZ R119, R136, R109 ;  /* 0x0000006d88777220 */ /* 0x000fe20000410000 */
[-CC-:B------:R-:W-:Y:S01]  /*6360*/  FFMA.FTZ R109, R153, R128.reuse, R129.reuse ;  /* 0x00000080996d7223 */ /* 0x180fe20000010081 */
[----:B------:R-:W-:Y:S02]  /*6370*/  FFMA.FTZ R128, R160, R128, R129 ;  /* 0x00000080a0807223 */ /* 0x000fe40000010081 */
[----:B------:R-:W-:Y:S01]  /*6380*/  FMUL.FTZ R108, R119, UR13 ;  /* 0x0000000d776c7c20 */ /* 0x000fe20008410000 */
[----:B------:R-:W-:-:S04]  /*6390*/  FADD.FTZ R109, R152, -R109 ;  /* 0x8000006d986d7221 */ /* 0x000fc80000010000 */
[----:B------:R-:W-:Y:S01]  /*63a0*/  FSEL R123, R108, RZ, P0 ;  /* 0x000000ff6c7b7208 */ /* 0x000fe20000000000 */
[----:B------:R-:W-:Y:S01]  /*63b0*/  FMUL.FTZ R108, R136, R109 ;  /* 0x0000006d886c7220 */ /* 0x000fe20000410000 */
[----:B------:R-:W-:-:S03]  /*63c0*/  LOP3.LUT P0, RZ, R2, 0xff, RZ, 0xc0, !PT ;  /* 0x000000ff02ff7812 */ /* 0x000fc6000780c0ff */
        /* <DEDUP_REMOVED lines=14> */
.L_x_594:
[-CC-:B------:R-:W-:Y:S01]  /*64b0*/  FFMA.FTZ R117, R159, R128.reuse, R129.reuse ;  /* 0x000000809f757223 */ /* 0x180fe20000010081 */
[----:B------:R-:W-:Y:S01]  /*64c0*/  LOP3.LUT P0, RZ, R3, 0xff0000, RZ, 0xc0, !PT ;  /* 0x00ff000003ff7812 */ /* 0x000fe2000780c0ff */
[----:B------:R-:W-:Y:S02]  /*64d0*/  FFMA.FTZ R116, R166, R128, R129 ;  /* 0x00000080a6747223 */ /* 0x000fe40000010081 */
[----:B------:R-:W-:-:S04]  /*64e0*/  FADD.FTZ R117, R158, -R117 ;  /* 0x800000759e757221 */ /* 0x000fc80000010000 */
[----:B-----5:R-:W-:-:S04]  /*64f0*/  FMUL.FTZ R117, R136, R117 ;  /* 0x0000007588757220 */ /* 0x020fc80000410000 */
[----:B------:R-:W-:-:S05]  /*6500*/  FMUL.FTZ R117, R117, UR13 ;  /* 0x0000000d75757c20 */ /* 0x000fca0008410000 */
[----:B------:R-:W-:Y:S01]  /*6510*/  FSEL R119, R117, RZ, P0 ;  /* 0x000000ff75777208 */ /* 0x000fe20000000000 */
[----:B------:R-:W-:Y:S01]  /*6520*/  FADD.FTZ R117, R167, -R116 ;  /* 0x80000074a7757221 */ /* 0x000fe20000010000 */
[----:B------:R-:W-:Y:S01]  /*6530*/  ISETP.GE.U32.AND P0, PT, R2, RZ, PT ;  /* 0x000000ff0200720c */ /* 0x000fe20003f06070 */
[----:B------:R-:W-:Y:S02]  /*6540*/  FFMA.FTZ R116, R164, R128, R129 ;  /* 0x00000080a4747223 */ /* 0x000fe40000010081 */
[----:B------:R-:W-:Y:S01]  /*6550*/  FMUL.FTZ R117, R136, R117 ;  /* 0x0000007588757220 */ /* 0x000fe20000410000 */
[----:B------:R-:W-:-:S03]  /*6560*/  ISETP.GE.U32.AND.EX P0, PT, R3, 0x1000000, PT, P0 ;  /* 0x010000000300780c */ /* 0x000fc60003f06100 */
        /* <DEDUP_REMOVED lines=30> */
[----:B------:R-:W-:Y:S01]  /*6750*/  FSEL R123, R117, RZ, P0 ;  /* 0x000000ff757b7208 */ /* 0x000fe20000000000 */
[----:B------:R-:W-:Y:S01]  /*6760*/  FADD.FTZ R117, R161, -R116 ;  /* 0x80000074a1757221 */ /* 0x000fe20000010000 */
[----:B------:R-:W-:Y:S01]  /*6770*/  LOP3.LUT P0, RZ, R2, 0xff00, RZ, 0xc0, !PT ;  /* 0x0000ff0002ff7812 */ /* 0x000fe2000780c0ff */
[----:B------:R-:W-:Y:S02]  /*6780*/  FMUL.FTZ R129, R129, UR13 ;  /* 0x0000000d81817c20 */ /* 0x000fe40008410000 */
[----:B------:R-:W-:-:S04]  /*6790*/  FMUL.FTZ R117, R136, R117 ;  /* 0x0000007588757220 */ /* 0x000fc80000410000 */
[----:B------:R-:W-:-:S05]  /*67a0*/  FMUL.FTZ R117, R117, UR13 ;  /* 0x0000000d75757c20 */ /* 0x000fca0008410000 */
[----:B------:R-:W-:Y:S02]  /*67b0*/  FSEL R121, R117, RZ, P0 ;  /* 0x000000ff75797208 */ /* 0x000fe40000000000 */
[----:B------:R-:W-:Y:S02]  /*67c0*/  LOP3.LUT P0, RZ, R2, 0xff, RZ, 0xc0, !PT ;  /* 0x000000ff02ff7812 */ /* 0x000fe4000780c0ff */
[----:B------:R-:W-:Y:S02]  /*67d0*/  F2FP.BF16.F32.PACK_AB R117, R123, R120 ;  /* 0x000000787b75723e */ /* 0x000fe400000010ff */
[----:B------:R-:W-:-:S04]  /*67e0*/  FSEL R116, R129, RZ, P0 ;  /* 0x000000ff81747208 */ /* 0x000fc80000000000 */
[----:B------:R-:W-:-:S07]  /*67f0*/  F2FP.BF16.F32.PACK_AB R116, R121, R116 ;  /* 0x000000747974723e */ /* 0x000fce00000010ff */
.L_x_590:
        /* <DEDUP_REMOVED lines=9> */
.L_x_586:
[----:B------:R-:W-:Y:S05]  /*6890*/  BSYNC.RECONVERGENT B0 ;  /* 0x0000000000007941 */ /* 0x000fea0003800200 */
.L_x_585:
[----:B------:R-:W-:Y:S02]  /*68a0*/  ISETP.NE.AND P0, PT, R176, RZ, PT ;  /* 0x000000ffb000720c */ /* 0x000fe40003f05270 */
[----:B------:R-:W-:-:S11]  /*68b0*/  PLOP3.LUT P3, PT, P3, PT, PT, 0x8, 0x80 ;  /* 0x000000000080781c */ /* 0x000fd60001f6e170 */
[----:B------:R-:W-:Y:S05]  /*68c0*/  @!P0 BRA `(.L_x_595) ;  /* 0xffffff9c007c8947 */ /* 0x000fea000383ffff */
.L_x_570:
        /* <DEDUP_REMOVED lines=21> */
.L_x_597:
[----:B------:R-:W-:Y:S05]  /*6a20*/  BSYNC.RECONVERGENT B0 ;  /* 0x0000000000007941 */ /* 0x000fea0003800200 */
.L_x_596:
        /* <DEDUP_REMOVED lines=18> */
.L_x_598:
        /* <DEDUP_REMOVED lines=11> */
.L_x_2784:


//--------------------- .text._ZN10layer_norm31ln_parallel_residual_bwd_kernelINS_13Kernel_traitsIf13__nv_bfloat16S2_S2_fjLj2048ELj1ELj1ELj4ELj16ENS_18Kernel_traits_baseILj2048EfS2_S2_S2_fjLj128EEEEELb1ELb0ELb1EEEvNS_9BwdParamsE --------------------------
	.section	.text._ZN10layer_norm31ln_parallel_residual_bwd_kernelINS_13Kernel_traitsIf13__nv_bfloat16S2_S2_fjLj2048ELj1ELj1ELj4ELj16ENS_18Kernel_traits_baseILj2048EfS2_S2_S2_fjLj128EEEEELb1ELb0ELb1EEEvNS_9BwdParamsE,"ax",@progbits
	.align	128
        .global         _ZN10layer_norm31ln_parallel_residual_bwd_kernelINS_13Kernel_traitsIf13__nv_bfloat16S2_S2_fjLj2048ELj1ELj1ELj4ELj16ENS_18Kernel_traits_baseILj2048EfS2_S2_S2_fjLj128EEEEELb1ELb0ELb1EEEvNS_9BwdParamsE
        .type           _ZN10layer_norm31ln_parallel_residual_bwd_kernelINS_13Kernel_traitsIf13__nv_bfloat16S2_S2_fjLj2048ELj1ELj1ELj4ELj16ENS_18Kernel_traits_baseILj2048EfS2_S2_S2_fjLj128EEEEELb1ELb0ELb1EEEvNS_9BwdParamsE,@function
        .size           _ZN10layer_norm31ln_parallel_residual_bwd_kernelINS_13Kernel_traitsIf13__nv_bfloat16S2_S2_fjLj2048ELj1ELj1ELj4ELj16ENS_18Kernel_traits_baseILj2048EfS2_S2_S2_fjLj128EEEEELb1ELb0ELb1EEEvNS_9BwdParamsE,(.L_x_2785 - _ZN10layer_norm31ln_parallel_residual_bwd_kernelINS_13Kernel_traitsIf13__nv_bfloat16S2_S2_fjLj2048ELj1ELj1ELj4ELj16ENS_18Kernel_traits_baseILj2048EfS2_S2_S2_fjLj128EEEEELb1ELb0ELb1EEEvNS_9BwdParamsE)
        .other          _ZN10layer_norm31ln_parallel_residual_bwd_kernelINS_13Kernel_traitsIf13__nv_bfloat16S2_S2_fjLj2048ELj1ELj1ELj4ELj16ENS_18Kernel_traits_baseILj2048EfS2_S2_S2_fjLj128EEEEELb1ELb0ELb1EEEvNS_9BwdParamsE,@"STO_CUDA_ENTRY STV_DEFAULT"
_ZN10layer_norm31ln_parallel_residual_bwd_kernelINS_13Kernel_traitsIf13__nv_bfloat16S2_S2_fjLj2048ELj1ELj1ELj4ELj16ENS_18Kernel_traits_baseILj2048EfS2_S2_S2_fjLj128EEEEELb1ELb0ELb1EEEvNS_9BwdParamsE:
.text._ZN10layer_norm31ln_parallel_residual_bwd_kernelINS_13Kernel_traitsIf13__nv_bfloat16S2_S2_fjLj2048ELj1ELj1ELj4ELj16ENS_18Kernel_traits_baseILj2048EfS2_S2_S2_fjLj128EEEEELb1ELb0ELb1EEEvNS_9BwdParamsE:
        /* <DEDUP_REMOVED lines=61> */
[----:B0-----:R0:W5:Y:S01]  /*03d0*/  LDG.E.128 R32, desc[UR18][R2.64] ;  /* 0x0000001202207981 */ /* 0x001162000c1e1d00 */
[----:B------:R-:W-:-:S02]  /*03e0*/  CS2R R114, SRZ ;  /* 0x0000000000727805 */ /* 0x000fc4000001ff00 */
[----:B------:R-:W-:Y:S01]  /*03f0*/  CS2R R118, SRZ ;  /* 0x0000000000767805 */ /* 0x000fe2000001ff00 */
[----:B--2---:R-:W-:Y:S01]  /*0400*/  IMAD.WIDE.U32 R36, R108, 0x20, R36 ;  /* 0x000000206c247825 */ /* 0x004fe200078e0024 */
[----:B------:R0:W5:Y:S01]  /*0410*/  LDG.E.128 R28, desc[UR18][R2.64+0x10] ;  /* 0x00001012021c7981 */ /* 0x000162000c1e1d00 */
[----:B------:R-:W-:Y:S02]  /*0420*/  CS2R R122, SRZ ;  /* 0x00000000007a7805 */ /* 0x000fe4000001ff00 */
[----:B------:R-:W-:Y:S02]  /*0430*/  CS2R R126, SRZ ;  /* 0x00000000007e7805 */ /* 0x000fe4000001ff00 */
[----:B------:R-:W-:Y:S01]  /*0440*/  CS2R R130, SRZ ;  /* 0x0000000000827805 */ /* 0x000fe2000001ff00 */
[----:B------:R0:W5:Y:S01]  /*0450*/  LDG.E.128 R24, desc[UR18][R2.64+0x1000] ;  /* 0x0010001202187981 */ /* 0x000162000c1e1d00 */
[----:B------:R-:W-:Y:S02]  /*0460*/  CS2R R134, SRZ ;  /* 0x0000000000867805 */ /* 0x000fe4000001ff00 */
[----:B------:R-:W-:-:S02]  /*0470*/  CS2R R138, SRZ ;  /* 0x00000000008a7805 */ /* 0x000fc4000001ff00 */
[----:B------:R-:W-:Y:S01]  /*0480*/  CS2R R90, SRZ ;  /* 0x00000000005a7805 */ /* 0x000fe2000001ff00 */
        /* <DEDUP_REMOVED lines=9> */
[----:B------:R-:W1:Y:S03]  /*0520*/  LDCU.U8 UR9, c[0x0][0x410] ;  /* 0x00008200ff0977ac */ /* 0x000e660008000000 */
[----:B------:R0:W5:Y:S01]  /*0530*/  LDG.E.128 R8, desc[UR18][R36.64+0x1000] ;  /* 0x0010001224087981 */ /* 0x000162000c1e1d00 */
[----:B------:R-:W2:Y:S03]  /*0540*/  LDCU UR8, c[0x0][0x408] ;  /* 0x00008100ff0877ac */ /* 0x000ea60008000800 */
[----:B------:R0:W5:Y:S01]  /*0550*/  LDG.E.128 R4, desc[UR18][R36.64+0x1010] ;  /* 0x0010101224047981 */ /* 0x000162000c1e1d00 */
[----:B------:R-:W-:-:S02]  /*0560*/  CS2R R76, SRZ ;  /* 0x00000000004c7805 */ /* 0x000fc4000001ff00 */
[----:B------:R-:W-:Y:S01]  /*0570*/  MOV R145, RZ ;  /* 0x000000ff00917202 */ /* 0x000fe20000000f00 */
[----:B------:R-:W3:Y:S01]  /*0580*/  LDCU UR22, c[0x0][0x388] ;  /* 0x00007100ff1677ac */ /* 0x000ee20008000800 */
[----:B------:R-:W4:Y:S01]  /*0590*/  LDCU UR23, c[0x0][0x400] ;  /* 0x00008000ff1777ac */ /* 0x000f220008000800 */
[----:B------:R-:W0:Y:S01]  /*05a0*/  LDCU.64 UR10, c[0x0][0x478] ;  /* 0x00008f00ff0a77ac */ /* 0x000e220008000a00 */
[----:B------:R-:W0:Y:S01]  /*05b0*/  LDCU.128 UR12, c[0x0][0x3c0] ;  /* 0x00007800ff0c77ac */ /* 0x000e220008000c00 */
[----:B------:R-:W0:Y:S01]  /*05c0*/  LDCU.64 UR20, c[0x0][0x438] ;  /* 0x00008700ff1477ac */ /* 0x000e220008000a00 */
[----:B------:R-:W0:Y:S01]  /*05d0*/  LDCU.64 UR24, c[0x0][0x380] ;  /* 0x00007000ff1877ac */ /* 0x000e220008000a00 */
[----:B------:R-:W0:Y:S01]  /*05e0*/  LDCU.64 UR26, c[0x0][0x470] ;  /* 0x00008e00ff1a77ac */ /* 0x000e220008000a00 */
[----:B-1----:R-:W-:-:S05]  /*05f0*/  UMOV UR4, UR7 ;  /* 0x0000000700047c82 */ /* 0x002fca0008000000 */
.L_x_616:
[----:B---3--:R-:W-:Y:S01]  /*0600*/  UIMAD UR5, UR4, UR22, URZ ;  /* 0x00000016040572a4 */ /* 0x008fe2000f8e02ff */
[----:B0-----:R-:W1:Y:S01]  /*0610*/  LDC.64 R56, c[0x0][0x428] ;  /* 0x00010a00ff387b82 */ /* 0x001e620000000a00 */
[----:B0-----:R-:W-:Y:S02]  /*0620*/  UIMAD.WIDE UR16, UR4, 0x4, UR14 ;  /* 0x00000004041078a5 */ /* 0x001fe4000f8e020e */
[----:B------:R-:W-:-:S04]  /*0630*/  USHF.R.S32.HI UR6, URZ, 0x1f, UR5 ;  /* 0x0000001fff067899 */ /* 0x000fc80008011405 */
[----:B------:R-:W-:Y:S01]  /*0640*/  ULEA.HI UR6, UR6, UR5, URZ, 0x3 ;  /* 0x0000000506067291 */ /* 0x000fe2000f8f18ff */
[----:B------:R-:W0:Y:S01]  /*0650*/  LDC.64 R52, c[0x0][0x430] ;  /* 0x00010c00ff347b82 */ /* 0x000e220000000a00 */
[----:B------:R-:W-:Y:S02]  /*0660*/  MOV R54, UR16 ;  /* 0x0000001000367c02 */ /* 0x000fe40008000f00 */
[----:B------:R-:W-:Y:S02]  /*0670*/  MOV R55, UR17 ;  /* 0x0000001100377c02 */ /* 0x000fe40008000f00 */
[----:B------:R-:W-:-:S03]  /*0680*/  IMAD.U32 R147, RZ, RZ, UR6 ;  /* 0x00000006ff937e24 */ /* 0x000fc6000f8e00ff */
[----:B------:R-:W3:Y:S01]  /*0690*/  LDC.64 R72, c[0x0][0x3a8] ;  /* 0x0000ea00ff487b82 */ /* 0x000ee20000000a00 */
[----:B------:R-:W-:Y:S01]  /*06a0*/  UIMAD.WIDE UR16, UR4, 0x4, UR12 ;  /* 0x00000004041078a5 */ /* 0x000fe2000f8e020c */
[----:B------:R-:W-:Y:S01]  /*06b0*/  LEA.HI.SX32 R147, R147, R108, 0x1d ;  /* 0x0000006c93937211 */ /* 0x000fe200078feaff */
[----:B------:R-:W2:Y:S04]  /*06c0*/  LDG.E R0, desc[UR18][R54.64] ;  /* 0x0000001236007981 */ /* 0x000ea8000c1e1900 */
[----:B-1----:R-:W-:Y:S01]  /*06d0*/  IMAD.WIDE.U32 R64, R147, 0x10, R56 ;  /* 0x0000001093407825 */ /* 0x002fe200078e0038 */
[----:B------:R-:W-:-:S03]  /*06e0*/  MOV R148, UR16 ;  /* 0x0000001000947c02 */ /* 0x000fc60008000f00 */
[C---:B------:R-:W-:Y:S02]  /*06f0*/  VIADD R143, R147.reuse, 0x80 ;  /* 0x00000080938f7836 */ /* 0x040fe40000000000 */
[----:B------:R-:W4:Y:S01]  /*0700*/  LDG.E.128 R64, desc[UR18][R64.64] ;  /* 0x0000001240407981 */ /* 0x000f22000c1e1d00 */
[----:B0-----:R-:W-:-:S06]  /*0710*/  IMAD.WIDE.U32 R68, R147, 0x10, R52 ;  /* 0x0000001093447825 */ /* 0x001fcc00078e0034 */
[----:B------:R-:W4:Y:S01]  /*0720*/  LDG.E.128 R68, desc[UR18][R68.64] ;  /* 0x0000001244447981 */ /* 0x000f22000c1e1d00 */
[----:B---3--:R-:W-:Y:S01]  /*0730*/  IMAD.WIDE.U32 R60, R147, 0x10, R72 ;  /* 0x00000010933c7825 */ /* 0x008fe200078e0048 */
[----:B------:R-:W-:-:S03]  /*0740*/  MOV R149, UR17 ;  /* 0x0000001100957c02 */ /* 0x000fc60008000f00 */
[C---:B------:R-:W-:Y:S02]  /*0750*/  IMAD.WIDE.U32 R72, R143.reuse, 0x10, R72 ;  /* 0x000000108f487825 */ /* 0x040fe400078e0048 */
[----:B------:R-:W3:Y:S04]  /*0760*/  LDG.E.128 R60, desc[UR18][R60.64] ;  /* 0x000000123c3c7981 */ /* 0x000ee8000c1e1d00 */
[----:B------:R0:W3:Y:S04]  /*0770*/  LDG.E R148, desc[UR18][R148.64] ;  /* 0x0000001294947981 */ /* 0x0000e8000c1e1900 */
[----:B------:R-:W3:Y:S01]  /*0780*/  LDG.E.128 R72, desc[UR18][R72.64] ;  /* 0x0000001248487981 */ /* 0x000ee2000c1e1d00 */
[----:B------:R-:W-:-:S04]  /*0790*/  IMAD.WIDE.U32 R56, R143, 0x10, R56 ;  /* 0x000000108f387825 */ /* 0x000fc800078e0038 */
[----:B------:R-:W-:Y:S02]  /*07a0*/  IMAD.WIDE.U32 R52, R143, 0x10, R52 ;  /* 0x000000108f347825 */ /* 0x000fe400078e0034 */
[----:B------:R-:W3:Y:S04]  /*07b0*/  LDG.E.128 R56, desc[UR18][R56.64] ;  /* 0x0000001238387981 */ /* 0x000ee8000c1e1d00 */
[----:B------:R-:W3:Y:S01]  /*07c0*/  LDG.E.128 R52, desc[UR18][R52.64] ;  /* 0x0000001234347981 */ /* 0x000ee2000c1e1d00 */
[----:B------:R-:W-:Y:S02]  /*07d0*/  ISETP.NE.U32.AND P2, PT, RZ, UR20, PT ;  /* 0x00000014ff007c0c */ /* 0x000fe4000bf45070 */
[----:B------:R-:W-:Y:S02]  /*07e0*/  ISETP.NE.U32.AND P1, PT, RZ, UR26, PT ;  /* 0x0000001aff007c0c */ /* 0x000fe4000bf25070 */
[----:B------:R-:W-:-:S02]  /*07f0*/  ISETP.NE.AND.EX P2, PT, RZ, UR21, PT, P2 ;  /* 0x00000015ff007c0c */ /* 0x000fc4000bf45320 */
[----:B------:R-:W-:Y:S02]  /*0800*/  ISETP.NE.AND.EX P1, PT, RZ, UR27, PT, P1 ;  /* 0x0000001bff007c0c */ /* 0x000fe4000bf25310 */
[----:B------:R-:W-:Y:S01]  /*0810*/  ISETP.NE.AND P5, PT, RZ, UR9, PT ;  /* 0x00000009ff007c0c */ /* 0x000fe2000bfa5270 */
[----:B------:R-:W1:Y:S01]  /*0820*/  S2R R199, SR_CgaCtaId ;  /* 0x0000000000c77919 */ /* 0x000e620000008800 */
[----:B------:R-:W-:Y:S02]  /*0830*/  LOP3.LUT P4, RZ, R108, 0x1f, RZ, 0xc0, !PT ;  /* 0x0000001f6cff7812 */ /* 0x000fe4000788c0ff */
[----:B------:R-:W-:-:S11]  /*0840*/  PLOP3.LUT P0, PT, PT, PT, PT, 0x80, 0x8 ;  /* 0x000000000008781c */ /* 0x000fd60003f0f070 */
[----:B------:R-:W-:Y:S02]  /*0850*/  @!P4 PLOP3.LUT P0, PT, P3, PT, PT, 0x80, 0x8 ;  /* 0x000000000008c81c */ /* 0x000fe40001f0f070 */
[----:B--2---:R-:W-:Y:S02]  /*0860*/  R2UR UR16, R0 ;  /* 0x00000000001072ca */ /* 0x004fe400000e0000 */
[C---:B----4-:R-:W-:Y:S02]  /*0870*/  PRMT R156, R64.reuse, 0x7632, R156 ;  /* 0x00007632409c7816 */ /* 0x050fe4000000009c */
[----:B------:R-:W-:Y:S02]  /*0880*/  SHF.L.U32 R151, R64, 0x10, RZ ;  /* 0x0000001040977819 */ /* 0x000fe400000006ff */
[C---:B------:R-:W-:Y:S02]  /*0890*/  PRMT R162, R65.reuse, 0x7632, R162 ;  /* 0x0000763241a27816 */ /* 0x040fe400000000a2 */
[----:B------:R-:W-:-:S02]  /*08a0*/  SHF.L.U32 R155, R65, 0x10, RZ ;  /* 0x00000010419b7819 */ /* 0x000fc400000006ff */
[C---:B------:R-:W-:Y:S01]  /*08b0*/  PRMT R160, R68.reuse, 0x7632, R160 ;  /* 0x0000763244a07816 */ /* 0x040fe200000000a0 */
[C---:B0-----:R-:W-:Y:S01]  /*08c0*/  IMAD.U32 R149, R69.reuse, 0x10000, RZ ;  /* 0x0001000045957824 */ /* 0x041fe200078e00ff */
[----:B------:R-:W-:Y:S01]  /*08d0*/  SHF.L.U32 R144, R68, 0x10, RZ ;  /* 0x0000001044907819 */ /* 0x000fe200000006ff */
[----:B------:R-:W0:Y:S01]  /*08e0*/  @P2 LDC.64 R64, c[0x0][0x438] ;  /* 0x00010e00ff402b82 */ /* 0x000e220000000a00 */
[----:B------:R-:W-:Y:S01]  /*08f0*/  PRMT R171, R69, 0x7632, R171 ;  /* 0x0000763245ab7816 */ /* 0x000fe200000000ab */
[C---:B------:R-:W-:Y:S01]  /*0900*/  IMAD.U32 R157, R66.reuse, 0x10000, RZ ;  /* 0x00010000429d7824 */ /* 0x040fe200078e00ff */
[----:B------:R-:W-:Y:S02]  /*0910*/  PRMT R168, R66, 0x7632, R168 ;  /* 0x0000763242a87816 */ /* 0x000fe400000000a8 */
[----:B---3--:R-:W-:-:S03]  /*0920*/  PRMT R154, R62, 0x7632, R154 ;  /* 0x000076323e9a7816 */ /* 0x008fc6000000009a */
[----:B------:R-:W2:Y:S01]  /*0930*/  @P1 LDC.64 R68, c[0x0][0x3b8] ;  /* 0x0000ee00ff441b82 */ /* 0x000ea20000000a00 */
[----:B------:R-:W-:Y:S01]  /*0940*/  SHF.L.U32 R161, R62, 0x10, RZ ;  /* 0x000000103ea17819 */ /* 0x000fe200000006ff */
[C---:B------:R-:W-:Y:S01]  /*0950*/  IMAD.U32 R164, R63.reuse, 0x10000, RZ ;  /* 0x000100003fa47824 */ /* 0x040fe200078e00ff */
[----:B------:R-:W-:Y:S02]  /*0960*/  PRMT R163, R63, 0x7632, R163 ;  /* 0x000076323fa37816 */ /* 0x000fe400000000a3 */
[C---:B------:R-:W-:Y:S02]  /*0970*/  PRMT R177, R67.reuse, 0x7632, R177 ;  /* 0x0000763243b17816 */ /* 0x040fe400000000b1 */
[----:B------:R-:W-:Y:S01]  /*0980*/  SHF.L.U32 R159, R67, 0x10, RZ ;  /* 0x00000010439f7819 */ /* 0x000fe200000006ff */
[----:B------:R-:W3:Y:S01]  /*0990*/  @P2 LDC.64 R62, c[0x0][0x438] ;  /* 0x00010e00ff3e2b82 */ /* 0x000ee20000000a00 */
[----:B------:R-:W-:-:S07]  /*09a0*/  PRMT R0, R60, 0x7632, R0 ;  /* 0x000076323c007816 */ /* 0x000fce0000000000 */
[----:B------:R-:W4:Y:S01]  /*09b0*/  @P1 LDC.64 R66, c[0x0][0x3b8] ;  /* 0x0000ee00ff421b82 */ /* 0x000f220000000a00 */
[----:B------:R-:W-:Y:S02]  /*09c0*/  SHF.L.U32 R152, R61, 0x10, RZ ;  /* 0x000000103d987819 */ /* 0x000fe400000006ff */
[C---:B------:R-:W-:Y:S02]  /*09d0*/  PRMT R173, R70.reuse, 0x7632, R173 ;  /* 0x0000763246ad7816 */ /* 0x040fe400000000ad */
[----:B------:R-:W-:Y:S01]  /*09e0*/  SHF.L.U32 R153, R70, 0x10, RZ ;  /* 0x0000001046997819 */ /* 0x000fe200000006ff */
[----:B------:R-:W-:Y:S01]  /*09f0*/  IMAD.U32 R70, R72, 0x10000, RZ ;  /* 0x0001000048467824 */ /* 0x000fe200078e00ff */
[----:B------:R-:W-:Y:S01]  /*0a00*/  FSEL R179, R148, RZ, !P5 ;  /* 0x000000ff94b37208 */ /* 0x000fe20006800000 */
[----:B------:R-:W-:Y:S01]  /*0a10*/  IMAD.U32 R169, R75, 0x10000, RZ ;  /* 0x000100004ba97824 */ /* 0x000fe200078e00ff */
[----:B------:R-:W-:Y:S02]  /*0a20*/  SHF.L.U32 R0, R0, 0x10, RZ ;  /* 0x0000001000007819 */ /* 0x000fe400000006ff */
[----:B------:R-:W-:-:S02]  /*0a30*/  PRMT R150, R61, 0x7632, R150 ;  /* 0x000076323d967816 */ /* 0x000fc40000000096 */
[----:B------:R-:W-:Y:S02]  /*0a40*/  PRMT R72, R72, 0x7632, R72 ;  /* 0x0000763248487816 */ /* 0x000fe40000000048 */
[C---:B------:R-:W-:Y:S02]  /*0a50*/  SHF.L.U32 R165, R73.reuse, 0x10, RZ ;  /* 0x0000001049a57819 */ /* 0x040fe400000006ff */
[C---:B------:R-:W-:Y:S02]  /*0a60*/  SHF.L.U32 R167, R74.reuse, 0x10, RZ ;  /* 0x000000104aa77819 */ /* 0x040fe400000006ff */
[----:B------:R-:W-:Y:S02]  /*0a70*/  PRMT R73, R73, 0x7632, R73 ;  /* 0x0000763249497816 */ /* 0x000fe40000000049 */
[----:B------:R-:W-:Y:S02]  /*0a80*/  PRMT R74, R74, 0x7632, R74 ;  /* 0x000076324a4a7816 */ /* 0x000fe4000000004a */
[----:B------:R-:W-:Y:S01]  /*0a90*/  PRMT R75, R75, 0x7632, R75 ;  /* 0x000076324b4b7816 */ /* 0x000fe2000000004b */
[C---:B------:R-:W-:Y:S01]  /*0aa0*/  FADD.FTZ R170, -R179.reuse, R152 ;  /* 0x00000098b3aa7221 */ /* 0x040fe20000010100 */
[----:B------:R-:W-:Y:S01]  /*0ab0*/  IMAD.U32 R146, R60, 0x10000, RZ ;  /* 0x000100003c927824 */ /* 0x000fe200078e00ff */
[----:B------:R-:W-:Y:S01]  /*0ac0*/  SHF.L.U32 R150, R150, 0x10, RZ ;  /* 0x0000001096967819 */ /* 0x000fe200000006ff */
[C---:B------:R-:W-:Y:S01]  /*0ad0*/  FADD.FTZ R175, -R179.reuse, R0 ;  /* 0x00000000b3af7221 */ /* 0x040fe20000010100 */
[----:B------:R-:W-:Y:S01]  /*0ae0*/  FADD.FTZ R152, -R179, R70 ;  /* 0x00000046b3987221 */ /* 0x000fe20000010100 */
[----:B------:R-:W-:Y:S01]  /*0af0*/  SHF.L.U32 R72, R72, 0x10, RZ ;  /* 0x0000001048487819 */ /* 0x000fe200000006ff */
[----:B------:R-:W-:Y:S01]  /*0b00*/  IMAD.U32 R154, R154, 0x10000, RZ ;  /* 0x000100009a9a7824 */ /* 0x000fe200078e00ff */
[----:B------:R-:W-:Y:S01]  /*0b10*/  SHF.L.U32 R163, R163, 0x10, RZ ;  /* 0x00000010a3a37819 */ /* 0x000fe200000006ff */
[----:B------:R-:W-:Y:S01]  /*0b20*/  IMAD.U32 R73, R73, 0x10000, RZ ;  /* 0x0001000049497824 */ /* 0x000fe200078e00ff */
[----:B------:R-:W-:Y:S01]  /*0b30*/  SHF.L.U32 R0, R74, 0x10, RZ ;  /* 0x000000104a007819 */ /* 0x000fe200000006ff */
[----:B------:R-:W-:Y:S01]  /*0b40*/  FADD.FTZ R176, -R179, R164 ;  /* 0x000000a4b3b07221 */ /* 0x000fe20000010100 */
[----:B------:R-:W-:Y:S01]  /*0b50*/  SHF.L.U32 R70, R75, 0x10, RZ ;  /* 0x000000104b467819 */ /* 0x000fe200000006ff */
        /* <DEDUP_REMOVED lines=12> */
[C---:B------:R-:W-:Y:S01]  /*0c20*/  IMAD.U32 R73, R56.reuse, 0x10000, RZ ;  /* 0x0001000038497824 */ /* 0x040fe200078e00ff */
[----:B------:R-:W-:Y:S01]  /*0c30*/  PRMT R179, R56, 0x7632, R179 ;  /* 0x0000763238b37816 */ /* 0x000fe200000000b3 */
[----:B0-----:R-:W-:Y:S01]  /*0c40*/  @P2 IMAD.WIDE.U32 R64, R147, 0x10, R64 ;  /* 0x0000001093402825 */ /* 0x001fe200078e0040 */
[C---:B------:R-:W-:Y:S01]  /*0c50*/  SHF.L.U32 R75, R57.reuse, 0x10, RZ ;  /* 0x00000010394b7819 */ /* 0x040fe200000006ff */
[----:B------:R-:W0:Y:S01]  /*0c60*/  LDC.64 R60, c[0x0][0x3b0] ;  /* 0x0000ec00ff3c7b82 */ /* 0x000e220000000a00 */
[----:B------:R-:W-:Y:S01]  /*0c70*/  PRMT R180, R57, 0x7632, R180 ;  /* 0x0000763239b47816 */ /* 0x000fe200000000b4 */
[----:B--2---:R-:W-:Y:S01]  /*0c80*/  @P1 IMAD.WIDE.U32 R56, R147, 0x8, R68 ;  /* 0x0000000893381825 */ /* 0x004fe200078e0044 */
[----:B------:R-:W-:Y:S01]  /*0c90*/  SHF.L.U32 R69, R52, 0x10, RZ ;  /* 0x0000001034457819 */ /* 0x000fe200000006ff */
[----:B------:R2:W2:Y:S02]  /*0ca0*/  @P2 LDG.E.128 R36, desc[UR18][R64.64] ;  /* 0x0000001240242981 */ /* 0x0004a4000c1e1d00 */
[----:B------:R-:W-:Y:S01]  /*0cb0*/  IMAD.U32 R68, R160, 0x10000, RZ ;  /* 0x00010000a0447824 */ /* 0x000fe200078e00ff */
[----:B------:R-:W-:Y:S01]  /*0cc0*/  SHF.L.U32 R160, R173, 0x10, RZ ;  /* 0x00000010ada07819 */ /* 0x000fe200000006ff */
[----:B-----5:R-:W-:Y:S01]  /*0cd0*/  FMUL.FTZ R173, R16, R144 ;  /* 0x0000009010ad7220 */ /* 0x020fe20000410000 */
[----:B------:R-:W-:Y:S01]  /*0ce0*/  PRMT R182, R52, 0x7632, R182 ;  /* 0x0000763234b67816 */ /* 0x000fe200000000b6 */
[----:B----4-:R-:W-:Y:S01]  /*0cf0*/  @P1 IMAD.WIDE.U32 R66, R143, 0x8, R66 ;  /* 0x000000088f421825 */ /* 0x010fe200078e0042 */
[C---:B------:R-:W-:Y:S01]  /*0d00*/  SHF.L.U32 R165, R53.reuse, 0x10, RZ ;  /* 0x0000001035a57819 */ /* 0x040fe200000006ff */
[----:B------:R4:W5:Y:S01]  /*0d10*/  @P1 LDG.E.64 R140, desc[UR18][R56.64] ;  /* 0x00000012388c1981 */ /* 0x000962000c1e1b00 */
[----:B------:R-:W-:Y:S01]  /*0d20*/  PRMT R184, R53, 0x7632, R184 ;  /* 0x0000763235b87816 */ /* 0x000fe200000000b8 */
[----:B---3--:R-:W-:Y:S01]  /*0d30*/  @P2 IMAD.WIDE.U32 R52, R143, 0x10, R62 ;  /* 0x000000108f342825 */ /* 0x008fe200078e003e */
[----:B------:R-:W-:-:S03]  /*0d40*/  SHF.L.U32 R169, R55, 0x10, RZ ;  /* 0x0000001037a97819 */ /* 0x000fc600000006ff */
[----:B--2---:R-:W-:Y:S01]  /*0d50*/  FMUL.FTZ R65, R170, UR16 ;  /* 0x00000010aa417c20 */ /* 0x004fe20008410000 */
[----:B------:R-:W-:Y:S01]  /*0d60*/  PRMT R188, R55, 0x7632, R188 ;  /* 0x0000763237bc7816 */ /* 0x000fe200000000bc */
[----:B------:R-:W-:Y:S01]  /*0d70*/  FMUL.FTZ R55, R12, R153 ;  /* 0x000000990c377220 */ /* 0x000fe20000410000 */
[----:B------:R-:W-:Y:S01]  /*0d80*/  FFMA.FTZ R173, R32, R151, R173 ;  /* 0x0000009720ad7223 */ /* 0x000fe200000100ad */
[----:B------:R-:W-:Y:S01]  /*0d90*/  FMUL.FTZ R170, R17, R68 ;  /* 0x0000004411aa7220 */ /* 0x000fe20000410000 */
[----:B------:R-:W-:Y:S01]  /*0da0*/  FMUL.FTZ R0, R158, UR16 ;  /* 0x000000109e007c20 */ /* 0x000fe20008410000 */
[----:B----4-:R-:W-:Y:S01]  /*0db0*/  SHF.L.U32 R56, R156, 0x10, RZ ;  /* 0x000000109c387819 */ /* 0x010fe200000006ff */
[----:B------:R2:W5:Y:S01]  /*0dc0*/  @P1 LDG.E.64 R2, desc[UR18][R66.64] ;  /* 0x0000001242021981 */ /* 0x000562000c1e1b00 */
[----:B------:R-:W-:-:S03]  /*0dd0*/  SHF.L.U32 R156, R171, 0x10, RZ ;  /* 0x00000010ab9c7819 */ /* 0x000fc600000006ff */
[----:B------:R3:W4:Y:S01]  /*0de0*/  @P2 LDG.E.128 R40, desc[UR18][R52.64] ;  /* 0x0000001234282981 */ /* 0x000722000c1e1d00 */
[----:B------:R-:W-:Y:S01]  /*0df0*/  PRMT R178, R71, 0x7632, R178 ;  /* 0x0000763247b27816 */ /* 0x000fe200000000b2 */
[----:B------:R-:W-:Y:S01]  /*0e00*/  FFMA.FTZ R170, R33, R56, R170 ;  /* 0x0000003821aa7223 */ /* 0x000fe200000100aa */
[----:B------:R-:W-:Y:S01]  /*0e10*/  PRMT R181, R58, 0x7632, R181 ;  /* 0x000076323ab57816 */ /* 0x000fe200000000b5 */
[----:B------:R-:W-:Y:S01]  /*0e20*/  FMUL.FTZ R175, R175, UR16 ;  /* 0x00000010afaf7c20 */ /* 0x000fe20008410000 */
[----:B--2---:R-:W-:Y:S01]  /*0e30*/  FFMA.FTZ R66, R28, R157, R55 ;  /* 0x0000009d1c427223 */ /* 0x004fe20000010037 */
[----:B------:R-:W-:Y:S01]  /*0e40*/  FADD.FTZ R55, RZ, R173 ;  /* 0x000000adff377221 */ /* 0x000fe20000010000 */
[----:B---3--:R-:W-:Y:S01]  /*0e50*/  FMUL.FTZ R53, R18, R149 ;  /* 0x0000009512357220 */ /* 0x008fe20000410000 */
[----:B------:R-:W-:Y:S01]  /*0e60*/  FFMA.FTZ R52, R0, R173, RZ ;  /* 0x000000ad00347223 */ /* 0x000fe200000100ff */
[----:B------:R-:W-:Y:S01]  /*0e70*/  SHF.L.U32 R161, R58, 0x10, RZ ;  /* 0x000000103aa17819 */ /* 0x000fe200000006ff */
[----:B------:R-:W-:-:S02]  /*0e80*/  IMAD.U32 R58, R162, 0x10000, RZ ;  /* 0x00010000a23a7824 */ /* 0x000fc400078e00ff */
[----:B------:R-:W-:Y:S01]  /*0e90*/  FFMA.FTZ R64, R34, R155, R53 ;  /* 0x0000009b22407223 */ /* 0x000fe20000010035 */
[----:B------:R-:W-:Y:S01]  /*0ea0*/  FMUL.FTZ R190, R19, R156 ;  /* 0x0000009c13be7220 */ /* 0x000fe20000410000 */
[----:B------:R-:W-:Y:S01]  /*0eb0*/  FADD.FTZ R55, R170, R55 ;  /* 0x00000037aa377221 */ /* 0x000fe20000010000 */
[----:B------:R-:W-:Y:S02]  /*0ec0*/  IMAD.U32 R162, R178, 0x10000, RZ ;  /* 0x00010000b2a27824 */ /* 0x000fe400078e00ff */
[----:B------:R-:W-:Y:S01]  /*0ed0*/  FFMA.FTZ R52, R175, R170, R52 ;  /* 0x000000aaaf347223 */ /* 0x000fe20000010034 */
[----:B------:R-:W-:Y:S02]  /*0ee0*/  IMAD.U32 R178, R181, 0x10000, RZ ;  /* 0x00010000b5b27824 */ /* 0x000fe400078e00ff */
[----:B------:R-:W-:Y:S01]  /*0ef0*/  FMUL.FTZ R181, R172, UR16 ;  /* 0x00000010acb57c20 */ /* 0x000fe20008410000 */
[----:B------:R-:W-:Y:S01]  /*0f00*/  FFMA.FTZ R172, R35, R58, R190 ;  /* 0x0000003a23ac7223 */ /* 0x000fe200000100be */
[----:B------:R-:W-:Y:S01]  /*0f10*/  FADD.FTZ R55, R64, R55 ;  /* 0x0000003740377221 */ /* 0x000fe20000010000 */
[----:B------:R-:W-:Y:S01]  /*0f20*/  FFMA.FTZ R52, R65, R64, R52 ;  /* 0x0000004041347223 */ /* 0x000fe20000010034 */
[C---:B------:R-:W-:Y:S01]  /*0f30*/  IMAD.U32 R167, R54.reuse, 0x10000, RZ ;  /* 0x0001000036a77824 */ /* 0x040fe200078e00ff */
[----:B------:R-:W-:Y:S01]  /*0f40*/  PRMT R186, R54, 0x7632, R186 ;  /* 0x0000763236ba7816 */ /* 0x000fe200000000ba */
[----:B------:R-:W-:Y:S01]  /*0f50*/  FMUL.FTZ R192, R13, R160 ;  /* 0x000000a00dc07220 */ /* 0x000fe20000410000 */
[----:B------:R-:W-:Y:S01]  /*0f60*/  SHF.L.U32 R71, R71, 0x10, RZ ;  /* 0x0000001047477819 */ /* 0x000fe200000006ff */
[----:B------:R-:W-:Y:S01]  /*0f70*/  FADD.FTZ R55, R172, R55 ;  /* 0x00000037ac377221 */ /* 0x000fe20000010000 */
[----:B------:R-:W-:Y:S01]  /*0f80*/  SHF.L.U32 R54, R168, 0x10, RZ ;  /* 0x00000010a8367819 */ /* 0x000fe200000006ff */
[----:B------:R-:W-:Y:S01]  /*0f90*/  FMUL.FTZ R67, R174, UR16 ;  /* 0x00000010ae437c20 */ /* 0x000fe20008410000 */
[----:B------:R-:W-:Y:S01]  /*0fa0*/  FFMA.FTZ R52, R181, R172, R52 ;  /* 0x000000acb5347223 */ /* 0x000fe20000010034 */
[----:B------:R-:W-:Y:S01]  /*0fb0*/  FMUL.FTZ R189, R164, UR16 ;  /* 0x00000010a4bd7c20 */ /* 0x000fe20008410000 */
[----:B------:R-:W-:Y:S01]  /*0fc0*/  FMUL.FTZ R57, R14, R71 ;  /* 0x000000470e397220 */ /* 0x000fe20000410000 */
[----:B------:R-:W-:Y:S01]  /*0fd0*/  FFMA.FTZ R164, R29, R54, R192 ;  /* 0x000000361da47223 */ /* 0x000fe200000100c0 */
[----:B------:R-:W-:Y:S01]  /*0fe0*/  FADD.FTZ R55, R66, R55 ;  /* 0x0000003742377221 */ /* 0x000fe20000010000 */
[----:B------:R-:W-:Y:S01]  /*0ff0*/  FMUL.FTZ R187, R166, UR16 ;  /* 0x00000010a6bb7c20 */ /* 0x000fe20008410000 */
[----:B------:R-:W-:Y:S01]  /*1000*/  FFMA.FTZ R52, R67, R66, R52 ;  /* 0x0000004243347223 */ /* 0x000fe20000010034 */
[----:B------:R-:W-:Y:S01]  /*1010*/  SHF.L.U32 R168, R177, 0x10, RZ ;  /* 0x00000010b1a87819 */ /* 0x000fe200000006ff */
[----:B------:R-:W-:Y:S01]  /*1020*/  FFMA.FTZ R158, R30, R159, R57 ;  /* 0x0000009f1e9e7223 */ /* 0x000fe20000010039 */
[----:B------:R-:W-:Y:S01]  /*1030*/  FMUL.FTZ R194, R15, R162 ;  /* 0x000000a20fc27220 */ /* 0x000fe20000410000 */
[----:B------:R-:W-:Y:S01]  /*1040*/  FADD.FTZ R55, R164, R55 ;  /* 0x00000037a4377221 */ /* 0x000fe20000010000 */
[----:B------:R-:W-:Y:S01]  /*1050*/  FMUL.FTZ R171, R176, UR16 ;  /* 0x00000010b0ab7c20 */ /* 0x000fe20008410000 */
[----:B------:R-:W-:Y:S01]  /*1060*/  FFMA.FTZ R52, R187, R164, R52 ;  /* 0x000000a4bb347223 */ /* 0x000fe20000010034 */
[----:B------:R-:W-:Y:S01]  /*1070*/  SHF.L.U32 R182, R182, 0x10, RZ ;  /* 0x00000010b6b67819 */ /* 0x000fe200000006ff */
[----:B------:R-:W-:Y:S01]  /*1080*/  FMUL.FTZ R53, R8, R69 ;  /* 0x0000004508357220 */ /* 0x000fe20000410000 */
[----:B------:R-:W-:Y:S01]  /*1090*/  FFMA.FTZ R166, R31, R168, R194 ;  /* 0x000000a81fa67223 */ /* 0x000fe200000100c2 */
[----:B------:R-:W-:Y:S01]  /*10a0*/  FADD.FTZ R55, R158, R55 ;  /* 0x000000379e377221 */ /* 0x000fe20000010000 */
[----:B------:R-:W-:Y:S01]  /*10b0*/  FFMA.FTZ R52, R171, R158, R52 ;  /* 0x0000009eab347223 */ /* 0x000fe20000010034 */
[----:B------:R-:W-:Y:S01]  /*10c0*/  SHF.L.U32 R174, R179, 0x10, RZ ;  /* 0x00000010b3ae7819 */ /* 0x000fe200000006ff */
[----:B------:R-:W-:Y:S01]  /*10d0*/  FMUL.FTZ R183, R150, UR16 ;  /* 0x0000001096b77c20 */ /* 0x000fe20008410000 */
[----:B------:R-:W-:Y:S01]  /*10e0*/  FMUL.FTZ R185, R148, UR16 ;  /* 0x0000001094b97c20 */ /* 0x000fe20008410000 */
[----:B------:R-:W-:Y:S01]  /*10f0*/  FMUL.FTZ R177, R152, UR16 ;  /* 0x0000001098b17c20 */ /* 0x000fe20008410000 */
[----:B------:R-:W-:Y:S01]  /*1100*/  FFMA.FTZ R148, R24, R73, R53 ;  /* 0x0000004918947223 */ /* 0x000fe20000010035 */
[----:B------:R-:W-:Y:S01]  /*1110*/  FMUL.FTZ R150, R9, R182 ;  /* 0x000000b609967220 */ /* 0x000fe20000410000 */
[----:B------:R-:W-:Y:S01]  /*1120*/  FADD.FTZ R55, R166, R55 ;  /* 0x00000037a6377221 */ /* 0x000fe20000010000 */
[----:B------:R-:W-:Y:S01]  /*1130*/  FFMA.FTZ R152, R189, R166, R52 ;  /* 0x000000a6bd987223 */ /* 0x000fe20000010034 */
[----:B------:R-:W-:-:S02]  /*1140*/  IMAD.U32 R184, R184, 0x10000, RZ ;  /* 0x00010000b8b87824 */ /* 0x000fc400078e00ff */
[----:B------:R-:W-:Y:S01]  /*1150*/  FFMA.FTZ R191, R25, R174, R150 ;  /* 0x000000ae19bf7223 */ /* 0x000fe20000010096 */
[----:B------:R-:W-:Y:S01]  /*1160*/  FADD.FTZ R52, R148, R55 ;  /* 0x0000003794347221 */ /* 0x000fe20000010000 */
[----:B------:R-:W-:Y:S01]  /*1170*/  FMUL.FTZ R57, R10, R165 ;  /* 0x000000a50a397220 */ /* 0x000fe20000410000 */
[----:B------:R-:W-:Y:S01]  /*1180*/  FMUL.FTZ R146, R146, UR16 ;  /* 0x0000001092927c20 */ /* 0x000fe20008410000 */
[----:B------:R-:W-:Y:S01]  /*1190*/  FFMA.FTZ R53, R177, R148, R152 ;  /* 0x00000094b1357223 */ /* 0x000fe20000010098 */
[C---:B------:R-:W-:Y:S01]  /*11a0*/  IMAD.U32 R163, R59.reuse, 0x10000, RZ ;  /* 0x000100003ba37824 */ /* 0x040fe200078e00ff */
[----:B------:R-:W-:Y:S01]  /*11b0*/  PRMT R59, R59, 0x7632, R59 ;  /* 0x000076323b3b7816 */ /* 0x000fe2000000003b */
[----:B------:R-:W-:Y:S01]  /*11c0*/  FADD.FTZ R55, R52, R191 ;  /* 0x000000bf34377221 */ /* 0x000fe20000010000 */
[----:B------:R-:W-:Y:S01]  /*11d0*/  SHF.L.U32 R176, R180, 0x10, RZ ;  /* 0x00000010b4b07819 */ /* 0x000fe200000006ff */
[----:B------:R-:W-:Y:S01]  /*11e0*/  FMUL.FTZ R179, R154, UR16 ;  /* 0x000000109ab37c20 */ /* 0x000fe20008410000 */
[----:B------:R-:W-:Y:S01]  /*11f0*/  FFMA.FTZ R150, R26, R75, R57 ;  /* 0x0000004b1a967223 */ /* 0x000fe20000010039 */
[----:B------:R-:W-:Y:S01]  /*1200*/  FMUL.FTZ R152, R11, R184 ;  /* 0x000000b80b987220 */ /* 0x000fe20000410000 */
[----:B------:R-:W-:Y:S01]  /*1210*/  FFMA.FTZ R52, R146, R191, R53 ;  /* 0x000000bf92347223 */ /* 0x000fe20000010035 */
[----:B------:R-:W-:Y:S01]  /*1220*/  SHF.L.U32 R186, R186, 0x10, RZ ;  /* 0x00000010baba7819 */ /* 0x000fe200000006ff */
[----:B------:R-:W-:Y:S01]  /*1230*/  FMUL.FTZ R74, R74, UR16 ;  /* 0x000000104a4a7c20 */ /* 0x000fe20008410000 */
[----:B------:R-:W-:Y:S01]  /*1240*/  SHF.L.U32 R180, R59, 0x10, RZ ;  /* 0x000000103bb47819 */ /* 0x000fe200000006ff */
[----:B------:R-:W-:Y:S01]  /*1250*/  FMUL.FTZ R59, R4, R167 ;  /* 0x000000a7043b7220 */ /* 0x000fe20000410000 */
[----:B------:R-:W-:Y:S01]  /*1260*/  FFMA.FTZ R193, R27, R176, R152 ;  /* 0x000000b01bc17223 */ /* 0x000fe20000010098 */
[----:B------:R-:W-:Y:S01]  /*1270*/  FADD.FTZ R154, R55, R150 ;  /* 0x00000096379a7221 */ /* 0x000fe20000010000 */
[----:B------:R-:W-:Y:S01]  /*1280*/  FFMA.FTZ R53, R179, R150, R52 ;  /* 0x00000096b3357223 */ /* 0x000fe20000010034 */
[----:B------:R-:W-:Y:S01]  /*1290*/  FMUL.FTZ R190, R5, R186 ;  /* 0x000000ba05be7220 */ /* 0x000fe20000410000 */
[----:B------:R-:W-:Y:S01]  /*12a0*/  FFMA.FTZ R152, R20, R161, R59 ;  /* 0x000000a114987223 */ /* 0x000fe2000001003b */
[----:B------:R-:W-:Y:S01]  /*12b0*/  FADD.FTZ R55, R154, R193 ;  /* 0x000000c19a377221 */ /* 0x000fe20000010000 */
[----:B------:R-:W-:Y:S01]  /*12c0*/  FFMA.FTZ R52, R74, R193, R53 ;  /* 0x000000c14a347223 */ /* 0x000fe20000010035 */
[----:B------:R-:W-:Y:S01]  /*12d0*/  SHF.L.U32 R188, R188, 0x10, RZ ;  /* 0x00000010bcbc7819 */ /* 0x000fe200000006ff */
[----:B------:R-:W-:Y:S01]  /*12e0*/  FFMA.FTZ R195, R21, R178, R190 ;  /* 0x000000b215c37223 */ /* 0x000fe200000100be */
[----:B------:R-:W-:Y:S01]  /*12f0*/  FMUL.FTZ R197, R6, R169 ;  /* 0x000000a906c57220 */ /* 0x000fe20000410000 */
[----:B------:R-:W-:Y:S01]  /*1300*/  FMUL.FTZ R72, R72, UR16 ;  /* 0x0000001048487c20 */ /* 0x000fe20008410000 */
[----:B------:R-:W-:Y:S01]  /*1310*/  FADD.FTZ R190, R55, R152 ;  /* 0x0000009837be7221 */ /* 0x000fe20000010000 */
[----:B------:R-:W-:Y:S01]  /*1320*/  FFMA.FTZ R53, R183, R152, R52 ;  /* 0x00000098b7357223 */ /* 0x000fe20000010034 */
[----:B------:R-:W-:Y:S01]  /*1330*/  FFMA.FTZ R154, R22, R163, R197 ;  /* 0x000000a3169a7223 */ /* 0x000fe200000100c5 */
[----:B------:R-:W-:Y:S01]  /*1340*/  FMUL.FTZ R192, R7, R188 ;  /* 0x000000bc07c07220 */ /* 0x000fe20000410000 */
[----:B------:R-:W-:Y:S01]  /*1350*/  FADD.FTZ R55, R190, R195 ;  /* 0x000000c3be377221 */ /* 0x000fe20000010000 */
[----:B------:R-:W-:Y:S01]  /*1360*/  FFMA.FTZ R52, R72, R195, R53 ;  /* 0x000000c348347223 */ /* 0x000fe20000010035 */
[----:B------:R-:W-:Y:S01]  /*1370*/  FMUL.FTZ R70, R70, UR16 ;  /* 0x0000001046467c20 */ /* 0x000fe20008410000 */
[----:B------:R-:W-:Y:S01]  /*1380*/  FFMA.FTZ R197, R23, R180, R192 ;  /* 0x000000b417c57223 */ /* 0x000fe200000100c0 */
[----:B------:R-:W-:Y:S01]  /*1390*/  FADD.FTZ R190, R55, R154 ;  /* 0x0000009a37be7221 */ /* 0x000fe20000010000 */
[----:B------:R-:W-:-:S03]  /*13a0*/  FFMA.FTZ R53, R185, R154, R52 ;  /* 0x0000009ab9357223 */ /* 0x000fc60000010034 */
[----:B------:R-:W-:Y:S01]  /*13b0*/  FADD.FTZ R190, R190, R197 ;  /* 0x000000c5bebe7221 */ /* 0x000fe20000010000 */
[----:B------:R-:W-:-:S04]  /*13c0*/  FFMA.FTZ R53, R70, R197, R53 ;  /* 0x000000c546357223 */ /* 0x000fc80000010035 */
[----:B------:R-:W2:Y:S04]  /*13d0*/  SHFL.DOWN PT, R55, R190, 0x10, 0x1f ;  /* 0x0a001f00be377f89 */ /* 0x000ea800000e0000 */
[----:B------:R-:W3:Y:S01]  /*13e0*/  SHFL.DOWN PT, R52, R53, 0x10, 0x1f ;  /* 0x0a001f0035347f89 */ /* 0x000ee200000e0000 */
[----:B--2---:R-:W-:Y:S01]  /*13f0*/  FADD.FTZ R55, R190, R55 ;  /* 0x00000037be377221 */ /* 0x004fe20000010000 */
[----:B---3--:R-:W-:-:S04]  /*1400*/  FADD.FTZ R52, R53, R52 ;  /* 0x0000003435347221 */ /* 0x008fc80000010000 */
        /* <DEDUP_REMOVED lines=10> */
[----:B------:R-:W-:-:S04]  /*14b0*/  MOV R52, 0x400 ;  /* 0x0000040000347802 */ /* 0x000fc80000000f00 */
[----:B-1----:R-:W-:Y:S01]  /*14c0*/  LEA R196, R199, R52, 0x18 ;  /* 0x00000034c7c47211 */ /* 0x002fe200078ec0ff */
[----:B--2---:R-:W-:Y:S01]  /*14d0*/  FADD.FTZ R190, R59, R190 ;  /* 0x000000be3bbe7221 */ /* 0x004fe20000010000 */
[----:B---3--:R-:W-:-:S04]  /*14e0*/  FADD.FTZ R53, R194, R53 ;  /* 0x00000035c2357221 */ /* 0x008fc80000010000 */
[----:B------:R-:W1:Y:S04]  /*14f0*/  SHFL.DOWN PT, R55, R190, 0x1, 0x1f ;  /* 0x08201f00be377f89 */ /* 0x000e6800000e0000 */
[----:B------:R-:W2:Y:S01]  /*1500*/  SHFL.DOWN PT, R52, R53, 0x1, 0x1f ;  /* 0x08201f0035347f89 */ /* 0x000ea200000e0000 */
[----:B------:R-:W-:-:S05]  /*1510*/  VIADD R192, R196, 0x2020 ;  /* 0x00002020c4c07836 */ /* 0x000fca0000000000 */
[----:B------:R-:W-:Y:S02]  /*1520*/  @!P4 MOV R57, R192 ;  /* 0x000000c00039c202 */ /* 0x000fe40000000f00 */
[----:B------:R-:W-:Y:S01]  /*1530*/  @!P0 IADD3 R57, PT, PT, R196, 0x2000, RZ ;  /* 0x00002000c4398810 */ /* 0x000fe20007ffe0ff */
[----:B------:R-:W-:Y:S01]  /*1540*/  FADD.FTZ R138, R151, R138 ;  /* 0x0000008a978a7221 */ /* 0x000fe20000010000 */
[----:B------:R-:W-:-:S03]  /*1550*/  FFMA.FTZ R145, R0, R151, R145 ;  /* 0x0000009700917223 */ /* 0x000fc60000010091 */
[----:B------:R-:W-:Y:S02]  /*1560*/  @!P4 IMAD.MOV.U32 R151, RZ, RZ, R57 ;  /* 0x000000ffff97c224 */ /* 0x000fe400078e0039 */
[----:B------:R-:W-:Y:S01]  /*1570*/  FADD.FTZ R135, R56, R135 ;  /* 0x0000008738877221 */ /* 0x000fe20000010000 */
[----:B0-----:R-:W-:-:S04]  /*1580*/  IMAD.WIDE.U32 R62, R147, 0x8, R60 ;  /* 0x00000008933e7825 */ /* 0x001fc800078e003c */
[----:B------:R-:W-:Y:S01]  /*1590*/  FFMA.FTZ R136, R175, R56, R136 ;  /* 0x00000038af887223 */ /* 0x000fe20000010088 */
[----:B------:R-:W-:Y:S01]  /*15a0*/  FADD.FTZ R127, R58, R127 ;  /* 0x0000007f3a7f7221 */ /* 0x000fe20000010000 */
[----:B------:R-:W-:Y:S01]  /*15b0*/  FFMA.FTZ R128, R181, R58, R128 ;  /* 0x0000003ab5807223 */ /* 0x000fe20000010080 */
[----:B------:R-:W-:-:S04]  /*15c0*/  IMAD.WIDE.U32 R60, R143, 0x8, R60 ;  /* 0x000000088f3c7825 */ /* 0x000fc800078e003c */
[----:B-1----:R-:W-:Y:S01]  /*15d0*/  FADD.FTZ R56, R190, R55 ;  /* 0x00000037be387221 */ /* 0x002fe20000010000 */
[----:B------:R-:W-:Y:S01]  /*15e0*/  @!P4 LEA R58, R142, R151, 0x3 ;  /* 0x000000978e3ac211 */ /* 0x000fe200078e18ff */
[----:B------:R-:W5:Y:S01]  /*15f0*/  LDG.E.64 R62, desc[UR18][R62.64] ;  /* 0x000000123e3e7981 */ /* 0x000f62000c1e1b00 */
[----:B--2---:R-:W-:-:S03]  /*1600*/  FADD.FTZ R57, R53, R52 ;  /* 0x0000003435397221 */ /* 0x004fc60000010000 */
[----:B------:R-:W5:Y:S04]  /*1610*/  LDG.E.64 R60, desc[UR18][R60.64] ;  /* 0x000000123c3c7981 */ /* 0x000f68000c1e1b00 */
[----:B------:R-:W-:Y:S01]  /*1620*/  @!P4 STS.64 [R58], R56 ;  /* 0x000000383a00c388 */ /* 0x000fe20000000a00 */
[----:B------:R-:W-:Y:S01]  /*1630*/  @!P3 IADD3 R192, PT, PT, R196, 0x2000, RZ ;  /* 0x00002000c4c0b810 */ /* 0x000fe20007ffe0ff */
[----:B------:R-:W-:Y:S01]  /*1640*/  FADD.FTZ R119, R54, R119 ;  /* 0x0000007736777221 */ /* 0x000fe20000010000 */
[----:B------:R-:W-:Y:S01]  /*1650*/  FFMA.FTZ R120, R187, R54, R120 ;  /* 0x00000036bb787223 */ /* 0x000fe20000010078 */
[----:B------:R-:W-:Y:S01]  /*1660*/  BAR.SYNC.DEFER_BLOCKING 0x0 ;  /* 0x0000000000007b1d */ /* 0x000fe20000010000 */
[C---:B------:R-:W-:Y:S01]  /*1670*/  IADD3 R59, PT, PT, R196.reuse, 0x2030, RZ ;  /* 0x00002030c43b7810 */ /* 0x040fe20007ffe0ff */
[----:B------:R-:W-:-:S04]  /*1680*/  @!P3 VIADD R59, R196, 0x2010 ;  /* 0x00002010c43bb836 */ /* 0x000fc80000000000 */
[----:B------:R-:W0:Y:S04]  /*1690*/  LDS.128 R52, [R192] ;  /* 0x00000000c0347984 */ /* 0x000e280000000c00 */
[----:B------:R-:W1:Y:S01]  /*16a0*/  LDS.128 R56, [R59] ;  /* 0x000000003b387984 */ /* 0x000e620000000c00 */
        /* <DEDUP_REMOVED lines=8> */
[----:B------:R-:W-:Y:S01]  /*1730*/  UIADD3 UR4, UPT, UPT, UR4, UR24, URZ ;  /* 0x0000001804047290 */ /* 0x000fe2000fffe0ff */
[----:B------:R-:W-:Y:S01]  /*1740*/  FADD.FTZ R131, R155, R131 ;  /* 0x000000839b837221 */ /* 0x000fe20000010000 */
[----:B------:R-:W-:Y:S01]  /*1750*/  FFMA.FTZ R132, R65, R155, R132 ;  /* 0x0000009b41847223 */ /* 0x000fe20000010084 */
        /* <DEDUP_REMOVED lines=9> */
[----:B------:R-:W-:Y:S01]  /*17f0*/  FMUL.FTZ R144, R58, UR23 ;  /* 0x000000173a907c20 */ /* 0x000fe20008410000 */
[----:B------:R-:W-:Y:S01]  /*1800*/  FADD.FTZ R123, R157, R123 ;  /* 0x0000007b9d7b7221 */ /* 0x000fe20000010000 */
[----:B------:R-:W-:Y:S01]  /*1810*/  FFMA.FTZ R124, R67, R157, R124 ;  /* 0x0000009d437c7223 */ /* 0x000fe2000001007c */
[----:B------:R-:W-:Y:S01]  /*1820*/  FADD.FTZ R115, R159, R115 ;  /* 0x000000739f737221 */ /* 0x000fe20000010000 */
[----:B------:R-:W-:Y:S01]  /*1830*/  R2UR UR17, R59 ;  /* 0x000000003b1172ca */ /* 0x000fe200000e0000 */
        /* <DEDUP_REMOVED lines=45> */
[----:B------:R-:W-:-:S02]  /*1b10*/  PRMT R53, R39, 0x7632, R53 ;  /* 0x0000763227357816 */ /* 0x000fc40000000035 */
[----:B------:R-:W-:Y:S02]  /*1b20*/  PRMT R54, R38, 0x7632, R54 ;  /* 0x0000763226367816 */ /* 0x000fe40000000036 */
[----:B------:R-:W-:Y:S02]  /*1b30*/  PRMT R52, R37, 0x7632, R52 ;  /* 0x0000763225347816 */ /* 0x000fe40000000034 */
[----:B------:R-:W-:Y:S02]  /*1b40*/  PRMT R55, R36, 0x7632, R55 ;  /* 0x0000763224377816 */ /* 0x000fe40000000037 */
[----:B----4-:R-:W-:Y:S02]  /*1b50*/  PRMT R58, R43, 0x7632, R58 ;  /* 0x000076322b3a7816 */ /* 0x010fe4000000003a */
[----:B------:R-:W-:Y:S02]  /*1b60*/  PRMT R59, R42, 0x7632, R59 ;  /* 0x000076322a3b7816 */ /* 0x000fe4000000003b */
[----:B------:R-:W-:-:S02]  /*1b70*/  PRMT R68, R41, 0x7632, R68 ;  /* 0x0000763229447816 */ /* 0x000fc40000000044 */
[----:B------:R-:W-:Y:S02]  /*1b80*/  PRMT R69, R40, 0x7632, R69 ;  /* 0x0000763228457816 */ /* 0x000fe40000000045 */
[----:B------:R-:W-:Y:S01]  /*1b90*/  FSEL R144, R144, RZ, !P5 ;  /* 0x000000ff90907208 */ /* 0x000fe20006800000 */
[----:B------:R-:W-:Y:S01]  /*1ba0*/  UISETP.GE.AND UP1, UPT, UR4, UR25, UPT ;  /* 0x000000190400728c */ /* 0x000fe2000bf26270 */
[----:B------:R-:W-:Y:S10]  /*1bb0*/  BRA.U UP0, `(.L_x_600) ;  /* 0x0000001100047547 */ /* 0x000ff4000b800000 */
[----:B------:R-:W-:Y:S01]  /*1bc0*/  UISETP.NE.U32.AND UP0, UPT, UR20, URZ, UPT ;  /* 0x000000ff1400728c */ /* 0x000fe2000bf05070 */
[----:B------:R-:W-:Y:S02]  /*1bd0*/  PRMT R55, R39, 0x7632, R55 ;  /* 0x0000763227377816 */ /* 0x000fe40000000037 */
[----:B------:R-:W-:Y:S01]  /*1be0*/  PRMT R56, R38, 0x7632, R56 ;  /* 0x0000763226387816 */ /* 0x000fe20000000038 */
[----:B------:R-:W-:Y:S01]  /*1bf0*/  UISETP.NE.AND.EX UP0, UPT, UR21, URZ, UPT, UP0 ;  /* 0x000000ff1500728c */ /* 0x000fe2000bf05300 */
[----:B------:R-:W-:Y:S02]  /*1c00*/  PRMT R57, R37, 0x7632, R57 ;  /* 0x0000763225397816 */ /* 0x000fe40000000039 */
[----:B------:R-:W-:-:S06]  /*1c10*/  PRMT R71, R36, 0x7632, R71 ;  /* 0x0000763224477816 */ /* 0x000fcc0000000047 */
        /* <DEDUP_REMOVED lines=22> */
[----:B-----5:R-:W-:Y:S01]  /*1d80*/  ISETP.GE.U32.AND P0, PT, R62, RZ, PT ;  /* 0x000000ff3e00720c */ /* 0x020fe20003f06070 */
[----:B------:R-:W-:Y:S01]  /*1d90*/  FMUL.FTZ R67, R67, UR16 ;  /* 0x0000001043437c20 */ /* 0x000fe20008410000 */
[----:B------:R-:W-:Y:S01]  /*1da0*/  FMUL.FTZ R187, R187, UR16 ;  /* 0x00000010bbbb7c20 */ /* 0x000fe20008410000 */
[----:B------:R-:W-:Y:S01]  /*1db0*/  FADD.FTZ R175, R170, -R175 ;  /* 0x800000afaaaf7221 */ /* 0x000fe20000010000 */
[----:B------:R-:W-:Y:S01]  /*1dc0*/  FADD.FTZ R0, R173, -R0 ;  /* 0x80000000ad007221 */ /* 0x000fe20000010000 */
[----:B------:R-:W-:Y:S01]  /*1dd0*/  FMUL.FTZ R189, R189, UR8 ;  /* 0x00000008bdbd7c20 */ /* 0x000fe20008410000 */
[----:B------:R-:W-:Y:S01]  /*1de0*/  FMUL.FTZ R171, R171, UR8 ;  /* 0x00000008abab7c20 */ /* 0x000fe20008410000 */
[----:B------:R-:W-:Y:S01]  /*1df0*/  LOP3.LUT P4, RZ, R63, 0xff0000, RZ, 0xc0, !PT ;  /* 0x00ff00003fff7812 */ /* 0x000fe2000788c0ff */
[----:B------:R-:W-:Y:S01]  /*1e00*/  FMUL.FTZ R67, R67, UR8 ;  /* 0x0000000843437c20 */ /* 0x000fe20008410000 */
[----:B------:R-:W-:Y:S01]  /*1e10*/  ISETP.GE.U32.AND.EX P0, PT, R63, 0x1000000, PT, P0 ;  /* 0x010000003f00780c */ /* 0x000fe20003f06100 */
        /* <DEDUP_REMOVED lines=15> */
[----:B------:R-:W-:-:S02]  /*1f10*/  FSEL R54, R67, RZ, P5 ;  /* 0x000000ff43367208 */ /* 0x000fc40002800000 */
[----:B------:R-:W-:Y:S02]  /*1f20*/  FSEL R187, R187, RZ, P6 ;  /* 0x000000ffbbbb7208 */ /* 0x000fe40003000000 */
[C---:B------:R-:W-:Y:S02]  /*1f30*/  LOP3.LUT P5, RZ, R62.reuse, 0xff00, RZ, 0xc0, !PT ;  /* 0x0000ff003eff7812 */ /* 0x040fe400078ac0ff */
[----:B------:R-:W-:Y:S02]  /*1f40*/  LOP3.LUT P6, RZ, R62, 0xff, RZ, 0xc0, !PT ;  /* 0x000000ff3eff7812 */ /* 0x000fe400078cc0ff */
        /* <DEDUP_REMOVED lines=9> */
.L_x_602:
[--C-:B------:R-:W-:Y:S01]  /*1fe0*/  FFMA.FTZ R189, R189, UR17, R144.reuse ;  /* 0x00000011bdbd7c23 */ /* 0x100fe20008010090 */
[--C-:B------:R-:W-:Y:S01]  /*1ff0*/  FFMA.FTZ R67, R67, UR17, R144.reuse ;  /* 0x0000001143437c23 */ /* 0x100fe20008010090 */
[--C-:B------:R-:W-:Y:S01]  /*2000*/  FFMA.FTZ R187, R187, UR17, R144.reuse ;  /* 0x00000011bbbb7c23 */ /* 0x100fe20008010090 */
[----:B-----5:R-:W-:Y:S01]  /*2010*/  ISETP.GE.U32.AND P0, PT, R62, RZ, PT ;  /* 0x000000ff3e00720c */ /* 0x020fe20003f06070 */
[----:B------:R-:W-:Y:S01]  /*2020*/  FADD.FTZ R189, R166, -R189 ;  /* 0x800000bda6bd7221 */ /* 0x000fe20000010000 */
[--C-:B------:R-:W-:Y:S01]  /*2030*/  FFMA.FTZ R171, R171, UR17, R144.reuse ;  /* 0x00000011abab7c23 */ /* 0x100fe20008010090 */
[----:B------:R-:W-:Y:S01]  /*2040*/  FADD.FTZ R67, R66, -R67 ;  /* 0x8000004342437221 */ /* 0x000fe20000010000 */
[----:B------:R-:W-:Y:S01]  /*2050*/  FADD.FTZ R187, R164, -R187 ;  /* 0x800000bba4bb7221 */ /* 0x000fe20000010000 */
[----:B------:R-:W-:Y:S01]  /*2060*/  FMUL.FTZ R54, R189, UR16 ;  /* 0x00000010bd367c20 */ /* 0x000fe20008410000 */
[----:B------:R-:W-:Y:S01]  /*2070*/  ISETP.GE.U32.AND.EX P0, PT, R63, 0x1000000, PT, P0 ;  /* 0x010000003f00780c */ /* 0x000fe20003f06100 */
[----:B------:R-:W-:Y:S01]  /*2080*/  FADD.FTZ R171, R158, -R171 ;  /* 0x800000ab9eab7221 */ /* 0x000fe20000010000 */
[----:B------:R-:W-:Y:S01]  /*2090*/  FMUL.FTZ R46, R67, UR16 ;  /* 0x00000010432e7c20 */ /* 0x000fe20008410000 */
[----:B------:R-:W-:Y:S01]  /*20a0*/  FMUL.FTZ R45, R54, UR8 ;  /* 0x00000008362d7c20 */ /* 0x000fe20008410000 */
[----:B------:R-:W-:Y:S01]  /*20b0*/  FMUL.FTZ R187, R187, UR16 ;  /* 0x00000010bbbb7c20 */ /* 0x000fe20008410000 */
[--C-:B------:R-:W-:Y:S01]  /*20c0*/  FFMA.FTZ R175, R175, UR17, R144.reuse ;  /* 0x00000011afaf7c23 */ /* 0x100fe20008010090 */
[--C-:B------:R-:W-:Y:S01]  /*20d0*/  FFMA.FTZ R65, R65, UR17, R144.reuse ;  /* 0x0000001141417c23 */ /* 0x100fe20008010090 */
[--C-:B------:R-:W-:Y:S01]  /*20e0*/  FFMA.FTZ R181, R181, UR17, R144.reuse ;  /* 0x00000011b5b57c23 */ /* 0x100fe20008010090 */
[----:B------:R-:W-:Y:S01]  /*20f0*/  FFMA.FTZ R0, R0, UR17, R144 ;  /* 0x0000001100007c23 */ /* 0x000fe20008010090 */
[----:B------:R-:W-:Y:S01]  /*2100*/  FSEL R71, R45, RZ, P0 ;  /* 0x000000ff2d477208 */ /* 0x000fe20000000000 */
[----:B------:R-:W-:Y:S01]  /*2110*/  FMUL.FTZ R47, R171, UR16 ;  /* 0x00000010ab2f7c20 */ /* 0x000fe20008410000 */
[----:B------:R-:W-:Y:S01]  /*2120*/  FMUL.FTZ R44, R46, UR8 ;  /* 0x000000082e2c7c20 */ /* 0x000fe20008410000 */
[----:B------:R-:W-:Y:S01]  /*2130*/  FMUL.FTZ R45, R187, UR8 ;  /* 0x00000008bb2d7c20 */ /* 0x000fe20008410000 */
[C---:B------:R-:W-:Y:S01]  /*2140*/  LOP3.LUT P6, RZ, R63.reuse, 0xff, RZ, 0xc0, !PT ;  /* 0x000000ff3fff7812 */ /* 0x040fe200078cc0ff */
[----:B------:R-:W-:Y:S01]  /*2150*/  FADD.FTZ R175, R170, -R175 ;  /* 0x800000afaaaf7221 */ /* 0x000fe20000010000 */
[----:B------:R-:W-:Y:S01]  /*2160*/  LOP3.LUT P5, RZ, R63, 0xff00, RZ, 0xc0, !PT ;  /* 0x0000ff003fff7812 */ /* 0x000fe200078ac0ff */
[----:B------:R-:W-:Y:S01]  /*2170*/  FADD.FTZ R65, R64, -R65 ;  /* 0x8000004140417221 */ /* 0x000fe20000010000 */
[----:B------:R-:W-:Y:S01]  /*2180*/  FADD.FTZ R181, R172, -R181 ;  /* 0x800000b5acb57221 */ /* 0x000fe20000010000 */
[----:B------:R-:W-:Y:S01]  /*2190*/  FADD.FTZ R0, R173, -R0 ;  /* 0x80000000ad007221 */ /* 0x000fe20000010000 */
[----:B------:R-:W-:Y:S01]  /*21a0*/  FMUL.FTZ R52, R47, UR8 ;  /* 0x000000082f347c20 */ /* 0x000fe20008410000 */
[----:B------:R-:W-:Y:S01]  /*21b0*/  LOP3.LUT P4, RZ, R63, 0xff0000, RZ, 0xc0, !PT ;  /* 0x00ff00003fff7812 */ /* 0x000fe2000788c0ff */
[----:B------:R-:W-:Y:S01]  /*21c0*/  FMUL.FTZ R175, R175, UR16 ;  /* 0x00000010afaf7c20 */ /* 0x000fe20008410000 */
[----:B------:R-:W-:Y:S01]  /*21d0*/  FSEL R56, R44, RZ, P6 ;  /* 0x000000ff2c387208 */ /* 0x000fe20003000000 */
[----:B------:R-:W-:Y:S01]  /*21e0*/  FMUL.FTZ R44, R181, UR16 ;  /* 0x00000010b52c7c20 */ /* 0x000fe20008410000 */
[----:B------:R-:W-:Y:S01]  /*21f0*/  FSEL R67, R45, RZ, P5 ;  /* 0x000000ff2d437208 */ /* 0x000fe20002800000 */
[----:B------:R-:W-:Y:S01]  /*2200*/  FMUL.FTZ R45, R65, UR16 ;  /* 0x00000010412d7c20 */ /* 0x000fe20008410000 */
[----:B------:R-:W-:Y:S01]  /*2210*/  FMUL.FTZ R0, R0, UR16 ;  /* 0x0000001000007c20 */ /* 0x000fe20008410000 */
[----:B------:R-:W-:Y:S01]  /*2220*/  FSEL R66, R52, RZ, P4 ;  /* 0x000000ff34427208 */ /* 0x000fe20002000000 */
[----:B------:R-:W-:Y:S01]  /*2230*/  FMUL.FTZ R55, R44, UR8 ;  /* 0x000000082c377c20 */ /* 0x000fe20008410000 */
[----:B------:R-:W-:Y:S01]  /*2240*/  F2FP.BF16.F32.PACK_AB R47, R54, R47 ;  /* 0x0000002f362f723e */ /* 0x000fe200000010ff */
[----:B------:R-:W-:Y:S01]  /*2250*/  FMUL.FTZ R54, R45, UR8 ;  /* 0x000000082d367c20 */ /* 0x000fe20008410000 */
[----:B------:R-:W-:Y:S01]  /*2260*/  FMUL.FTZ R52, R0, UR8 ;  /* 0x0000000800347c20 */ /* 0x000fe20008410000 */
[----:B------:R-:W-:Y:S01]  /*2270*/  FMUL.FTZ R53, R175, UR8 ;  /* 0x00000008af357c20 */ /* 0x000fe20008410000 */
[----:B------:R-:W-:-:S02]  /*2280*/  LOP3.LUT P0, RZ, R62, 0xff0000, RZ, 0xc0, !PT ;  /* 0x00ff00003eff7812 */ /* 0x000fc4000780c0ff */
[C---:B------:R-:W-:Y:S02]  /*2290*/  LOP3.LUT P4, RZ, R62.reuse, 0xff000000, RZ, 0xc0, !PT ;  /* 0xff0000003eff7812 */ /* 0x040fe4000788c0ff */
[C---:B------:R-:W-:Y:S02]  /*22a0*/  LOP3.LUT P6, RZ, R62.reuse, 0xff, RZ, 0xc0, !PT ;  /* 0x000000ff3eff7812 */ /* 0x040fe400078cc0ff */
[----:B------:R-:W-:Y:S02]  /*22b0*/  LOP3.LUT P5, RZ, R62, 0xff00, RZ, 0xc0, !PT ;  /* 0x0000ff003eff7812 */ /* 0x000fe400078ac0ff */
[----:B------:R-:W-:Y:S02]  /*22c0*/  F2FP.BF16.F32.PACK_AB R45, R44, R45 ;  /* 0x0000002d2c2d723e */ /* 0x000fe400000010ff */
[----:B------:R-:W-:Y:S02]  /*22d0*/  F2FP.BF16.F32.PACK_AB R44, R175, R0 ;  /* 0x00000000af2c723e */ /* 0x000fe400000010ff */
[----:B------:R-:W-:-:S02]  /*22e0*/  FSEL R0, R54, RZ, P0 ;  /* 0x000000ff36007208 */ /* 0x000fc40000000000 */
[----:B------:R-:W-:Y:S02]  /*22f0*/  FSEL R63, R55, RZ, P4 ;  /* 0x000000ff373f7208 */ /* 0x000fe40002000000 */
        /* <DEDUP_REMOVED lines=8> */
.L_x_601:
        /* <DEDUP_REMOVED lines=10> */
[----:B------:R-:W-:Y:S01]  /*2420*/  FADD.FTZ R65, R64, -R65 ;  /* 0x8000004140417221 */ /* 0x000fe20000010000 */
[--C-:B------:R-:W-:Y:S01]  /*2430*/  FFMA.FTZ R67, R67, UR17, R144.reuse ;  /* 0x0000001143437c23 */ /* 0x100fe20008010090 */
[----:B------:R-:W-:Y:S01]  /*2440*/  FFMA.FTZ R187, R187, UR17, R144 ;  /* 0x00000011bbbb7c23 */ /* 0x000fe20008010090 */
[----:B------:R-:W-:Y:S01]  /*2450*/  SHF.L.U32 R64, R55, 0x10, RZ ;  /* 0x0000001037407819 */ /* 0x000fe200000006ff */
[----:B------:R-:W-:Y:S01]  /*2460*/  FADD.FTZ R181, R172, -R181 ;  /* 0x800000b5acb57221 */ /* 0x000fe20000010000 */
[----:B------:R-:W-:-:S02]  /*2470*/  IMAD.U32 R52, R52, 0x10000, RZ ;  /* 0x0001000034347824 */ /* 0x000fc400078e00ff */
[----:B------:R-:W-:Y:S01]  /*2480*/  FADD.FTZ R189, R166, -R189 ;  /* 0x800000bda6bd7221 */ /* 0x000fe20000010000 */
[----:B------:R-:W-:Y:S01]  /*2490*/  FADD.FTZ R173, R173, -R56 ;  /* 0x80000038adad7221 */ /* 0x000fe20000010000 */
[----:B------:R-:W-:Y:S01]  /*24a0*/  FADD.FTZ R171, R158, -R171 ;  /* 0x800000ab9eab7221 */ /* 0x000fe20000010000 */
[----:B------:R-:W-:Y:S01]  /*24b0*/  SHF.L.U32 R0, R54, 0x10, RZ ;  /* 0x0000001036007819 */ /* 0x000fe200000006ff */
[----:B------:R-:W-:Y:S01]  /*24c0*/  IMAD.U32 R56, R39, 0x10000, RZ ;  /* 0x0001000027387824 */ /* 0x000fe200078e00ff */
[----:B------:R-:W-:Y:S01]  /*24d0*/  SHF.L.U32 R55, R38, 0x10, RZ ;  /* 0x0000001026377819 */ /* 0x000fe200000006ff */
[----:B------:R-:W-:Y:S01]  /*24e0*/  FADD.FTZ R66, R66, -R67 ;  /* 0x8000004342427221 */ /* 0x000fe20000010000 */
[----:B------:R-:W-:Y:S01]  /*24f0*/  FADD.FTZ R57, R164, -R187 ;  /* 0x800000bba4397221 */ /* 0x000fe20000010000 */
[----:B------:R-:W-:Y:S01]  /*2500*/  FFMA.FTZ R175, R175, UR17, R144 ;  /* 0x00000011afaf7c23 */ /* 0x000fe20008010090 */
[----:B------:R-:W-:Y:S01]  /*2510*/  FFMA.FTZ R54, R181, UR16, R52 ;  /* 0x00000010b5367c23 */ /* 0x000fe20008010034 */
[----:B------:R-:W-:Y:S01]  /*2520*/  FFMA.FTZ R64, R189, UR16, R64 ;  /* 0x00000010bd407c23 */ /* 0x000fe20008010040 */
[----:B------:R-:W-:Y:S01]  /*2530*/  SHF.L.U32 R52, R37, 0x10, RZ ;  /* 0x0000001025347819 */ /* 0x000fe200000006ff */
[----:B------:R-:W-:Y:S01]  /*2540*/  FFMA.FTZ R56, R171, UR16, R56 ;  /* 0x00000010ab387c23 */ /* 0x000fe20008010038 */
[----:B-----5:R-:W-:Y:S01]  /*2550*/  ISETP.GE.U32.AND P0, PT, R62, RZ, PT ;  /* 0x000000ff3e00720c */ /* 0x020fe20003f06070 */
[----:B------:R-:W-:Y:S01]  /*2560*/  FFMA.FTZ R57, R57, UR16, R0 ;  /* 0x0000001039397c23 */ /* 0x000fe20008010000 */
[----:B------:R-:W-:Y:S01]  /*2570*/  SHF.L.U32 R53, R71, 0x10, RZ ;  /* 0x0000001047357819 */ /* 0x000fe200000006ff */
[----:B------:R-:W-:Y:S01]  /*2580*/  FFMA.FTZ R55, R66, UR16, R55 ;  /* 0x0000001042377c23 */ /* 0x000fe20008010037 */
[----:B------:R-:W-:Y:S01]  /*2590*/  FADD.FTZ R170, R170, -R175 ;  /* 0x800000afaaaa7221 */ /* 0x000fe20000010000 */
[----:B------:R-:W-:-:S02]  /*25a0*/  IMAD.U32 R0, R36, 0x10000, RZ ;  /* 0x0001000024007824 */ /* 0x000fc400078e00ff */
[----:B------:R-:W-:Y:S01]  /*25b0*/  FMUL.FTZ R64, R64, UR8 ;  /* 0x0000000840407c20 */ /* 0x000fe20008410000 */
[----:B------:R-:W-:Y:S01]  /*25c0*/  ISETP.GE.U32.AND.EX P0, PT, R63, 0x1000000, PT, P0 ;  /* 0x010000003f00780c */ /* 0x000fe20003f06100 */
[----:B------:R-:W-:Y:S01]  /*25d0*/  FMUL.FTZ R56, R56, UR8 ;  /* 0x0000000838387c20 */ /* 0x000fe20008410000 */
[----:B------:R-:W-:Y:S01]  /*25e0*/  FFMA.FTZ R52, R65, UR16, R52 ;  /* 0x0000001041347c23 */ /* 0x000fe20008010034 */
[----:B------:R-:W-:Y:S01]  /*25f0*/  LOP3.LUT P4, RZ, R63, 0xff0000, RZ, 0xc0, !PT ;  /* 0x00ff00003fff7812 */ /* 0x000fe2000788c0ff */
        /* <DEDUP_REMOVED lines=13> */
[C---:B------:R-:W-:Y:S02]  /*26d0*/  LOP3.LUT P4, RZ, R62.reuse, 0xff000000, RZ, 0xc0, !PT ;  /* 0xff0000003eff7812 */ /* 0x040fe4000788c0ff */
        /* <DEDUP_REMOVED lines=8> */
[----:B------:R-:W-:Y:S02]  /*2760*/  F2FP.BF16.F32.PACK_AB R53, R63, R52 ;  /* 0x000000343f35723e */ /* 0x000fe400000010ff */
[----:B------:R-:W-:Y:S02]  /*2770*/  F2FP.BF16.F32.PACK_AB R55, R67, R64 ;  /* 0x000000404337723e */ /* 0x000fe400000010ff */
[----:B------:R-:W-:-:S02]  /*2780*/  F2FP.BF16.F32.PACK_AB R54, R65, R56 ;  /* 0x000000384136723e */ /* 0x000fc400000010ff */
[----:B------:R-:W-:Y:S01]  /*2790*/  F2FP.BF16.F32.PACK_AB R52, R57, R0 ;  /* 0x000000003934723e */ /* 0x000fe200000010ff */
[----:B------:R-:W-:Y:S06]  /*27a0*/  BRA `(.L_x_603) ;  /* 0x0000001800487947 */ /* 0x000fec0003800000 */
.L_x_604:
[--C-:B------:R-:W-:Y:S01]  /*27b0*/  FFMA.FTZ R189, R189, UR17, R144.reuse ;  /* 0x00000011bdbd7c23 */ /* 0x100fe20008010090 */
[--C-:B------:R-:W-:Y:S01]  /*27c0*/  FFMA.FTZ R67, R67, UR17, R144.reuse ;  /* 0x0000001143437c23 */ /* 0x100fe20008010090 */
[----:B------:R-:W-:Y:S01]  /*27d0*/  SHF.L.U32 R53, R53, 0x10, RZ ;  /* 0x0000001035357819 */ /* 0x000fe200000006ff */
[--C-:B------:R-:W-:Y:S01]  /*27e0*/  FFMA.FTZ R171, R171, UR17, R144.reuse ;  /* 0x00000011abab7c23 */ /* 0x100fe20008010090 */
[----:B------:R-:W-:Y:S01]  /*27f0*/  FADD.FTZ R166, R166, -R189 ;  /* 0x800000bda6a67221 */ /* 0x000fe20000010000 */
[----:B------:R-:W-:Y:S01]  /*2800*/  FFMA.FTZ R187, R187, UR17, R144 ;  /* 0x00000011bbbb7c23 */ /* 0x000fe20008010090 */
[----:B------:R-:W-:Y:S01]  /*2810*/  SHF.L.U32 R46, R38, 0x10, RZ ;  /* 0x00000010262e7819 */ /* 0x000fe200000006ff */
[----:B------:R-:W-:Y:S01]  /*2820*/  FADD.FTZ R67, R66, -R67 ;  /* 0x8000004342437221 */ /* 0x000fe20000010000 */
[----:B------:R-:W-:Y:S01]  /*2830*/  FFMA.FTZ R47, R166, UR16, R53 ;  /* 0x00000010a62f7c23 */ /* 0x000fe20008010035 */
[----:B------:R-:W-:Y:S01]  /*2840*/  FADD.FTZ R171, R158, -R171 ;  /* 0x800000ab9eab7221 */ /* 0x000fe20000010000 */
[----:B------:R-:W-:Y:S01]  /*2850*/  SHF.L.U32 R44, R56, 0x10, RZ ;  /* 0x00000010382c7819 */ /* 0x000fe200000006ff */
[----:B------:R-:W-:Y:S01]  /*2860*/  IMAD.U32 R52, R39, 0x10000, RZ ;  /* 0x0001000027347824 */ /* 0x000fe200078e00ff */
[----:B-----5:R-:W-:Y:S01]  /*2870*/  ISETP.GE.U32.AND P0, PT, R62, RZ, PT ;  /* 0x000000ff3e00720c */ /* 0x020fe20003f06070 */
[----:B------:R-:W-:Y:S01]  /*2880*/  FADD.FTZ R187, R164, -R187 ;  /* 0x800000bba4bb7221 */ /* 0x000fe20000010000 */
[----:B------:R-:W-:Y:S01]  /*2890*/  FFMA.FTZ R67, R67, UR16, R46 ;  /* 0x0000001043437c23 */ /* 0x000fe2000801002e */
[----:B------:R-:W-:Y:S01]  /*28a0*/  FMUL.FTZ R45, R47, UR8 ;  /* 0x000000082f2d7c20 */ /* 0x000fe20008410000 */
[----:B------:R-:W-:Y:S01]  /*28b0*/  FFMA.FTZ R66, R171, UR16, R52 ;  /* 0x00000010ab427c23 */ /* 0x000fe20008010034 */
[----:B------:R-:W-:Y:S01]  /*28c0*/  ISETP.GE.U32.AND.EX P0, PT, R63, 0x1000000, PT, P0 ;  /* 0x010000003f00780c */ /* 0x000fe20003f06100 */
[----:B------:R-:W-:Y:S01]  /*28d0*/  FFMA.FTZ R44, R187, UR16, R44 ;  /* 0x00000010bb2c7c23 */ /* 0x000fe2000801002c */
[----:B------:R-:W-:Y:S01]  /*28e0*/  FMUL.FTZ R46, R67, UR8 ;  /* 0x00000008432e7c20 */ /* 0x000fe20008410000 */
[----:B------:R-:W-:Y:S01]  /*28f0*/  LOP3.LUT P5, RZ, R63, 0xff, RZ, 0xc0, !PT ;  /* 0x000000ff3fff7812 */ /* 0x000fe200078ac0ff */
[----:B------:R-:W-:Y:S01]  /*2900*/  FMUL.FTZ R52, R66, UR8 ;  /* 0x0000000842347c20 */ /* 0x000fe20008410000 */
[----:B------:R-:W-:Y:S01]  /*2910*/  FSEL R55, R45, RZ, P0 ;  /* 0x000000ff2d377208 */ /* 0x000fe20000000000 */
[----:B------:R-:W-:Y:S01]  /*2920*/  FMUL.FTZ R45, R44, UR8 ;  /* 0x000000082c2d7c20 */ /* 0x000fe20008410000 */
[----:B------:R-:W-:Y:S01]  /*2930*/  LOP3.LUT P4, RZ, R63, 0xff0000, RZ, 0xc0, !PT ;  /* 0x00ff00003fff7812 */ /* 0x000fe2000788c0ff */
[--C-:B------:R-:W-:Y:S01]  /*2940*/  FFMA.FTZ R65, R65, UR17, R144.reuse ;  /* 0x0000001141417c23 */ /* 0x100fe20008010090 */
[--C-:B------:R-:W-:Y:S01]  /*2950*/  FFMA.FTZ R181, R181, UR17, R144.reuse ;  /* 0x00000011b5b57c23 */ /* 0x100fe20008010090 */
[----:B------:R-:W-:Y:S01]  /*2960*/  LOP3.LUT P6, RZ, R63, 0xff00, RZ, 0xc0, !PT ;  /* 0x0000ff003fff7812 */ /* 0x000fe200078cc0ff */
[--C-:B------:R-:W-:Y:S01]  /*2970*/  FFMA.FTZ R175, R175, UR17, R144.reuse ;  /* 0x00000011afaf7c23 */ /* 0x100fe20008010090 */
[----:B------:R-:W-:Y:S01]  /*2980*/  FSEL R73, R46, RZ, P5 ;  /* 0x000000ff2e497208 */ /* 0x000fe20002800000 */
[----:B------:R-:W-:Y:S01]  /*2990*/  FFMA.FTZ R46, R0, UR17, R144 ;  /* 0x00000011002e7c23 */ /* 0x000fe20008010090 */
[----:B------:R-:W-:Y:S01]  /*29a0*/  FSEL R156, R52, RZ, P4 ;  /* 0x000000ff349c7208 */ /* 0x000fe20002000000 */
[----:B------:R-:W-:Y:S01]  /*29b0*/  FADD.FTZ R65, R64, -R65 ;  /* 0x8000004140417221 */ /* 0x000fe20000010000 */
[----:B------:R-:W-:Y:S01]  /*29c0*/  SHF.L.U32 R56, R37, 0x10, RZ ;  /* 0x0000001025387819 */ /* 0x000fe200000006ff */
[----:B------:R-:W-:Y:S01]  /*29d0*/  FADD.FTZ R181, R172, -R181 ;  /* 0x800000b5acb57221 */ /* 0x000fe20000010000 */
[----:B------:R-:W-:Y:S01]  /*29e0*/  FSEL R54, R45, RZ, P6 ;  /* 0x000000ff2d367208 */ /* 0x000fe20003000000 */
[----:B------:R-:W-:Y:S01]  /*29f0*/  IMAD.U32 R0, R57, 0x10000, RZ ;  /* 0x0001000039007824 */ /* 0x000fe200078e00ff */
        /* <DEDUP_REMOVED lines=8> */
[----:B------:R-:W-:Y:S01]  /*2a80*/  LOP3.LUT P0, RZ, R62, 0xff0000, RZ, 0xc0, !PT ;  /* 0x00ff00003eff7812 */ /* 0x000fe2000780c0ff */
[----:B------:R-:W-:Y:S01]  /*2a90*/  FMUL.FTZ R57, R65, UR8 ;  /* 0x0000000841397c20 */ /* 0x000fe20008410000 */
[C---:B------:R-:W-:Y:S01]  /*2aa0*/  F2FP.BF16.F32.PACK_AB R45, R0.reuse, R65 ;  /* 0x00000041002d723e */ /* 0x040fe200000010ff */
[----:B------:R-:W-:Y:S01]  /*2ab0*/  FMUL.FTZ R0, R0, UR8 ;  /* 0x0000000800007c20 */ /* 0x000fe20008410000 */
[----:B------:R-:W-:Y:S01]  /*2ac0*/  FMUL.FTZ R53, R52, UR8 ;  /* 0x0000000834357c20 */ /* 0x000fe20008410000 */
[----:B------:R-:W-:Y:S01]  /*2ad0*/  FMUL.FTZ R56, R175, UR8 ;  /* 0x00000008af387c20 */ /* 0x000fe20008410000 */
[----:B------:R-:W-:-:S02]  /*2ae0*/  LOP3.LUT P4, RZ, R62, 0xff000000, RZ, 0xc0, !PT ;  /* 0xff0000003eff7812 */ /* 0x000fc4000788c0ff */
[C---:B------:R-:W-:Y:S02]  /*2af0*/  LOP3.LUT P5, RZ, R62.reuse, 0xff, RZ, 0xc0, !PT ;  /* 0x000000ff3eff7812 */ /* 0x040fe400078ac0ff */
[----:B------:R-:W-:Y:S02]  /*2b00*/  LOP3.LUT P6, RZ, R62, 0xff00, RZ, 0xc0, !PT ;  /* 0x0000ff003eff7812 */ /* 0x000fe400078cc0ff */
[----:B------:R-:W-:Y:S02]  /*2b10*/  F2FP.BF16.F32.PACK_AB R46, R44, R67 ;  /* 0x000000432c2e723e */ /* 0x000fe400000010ff */
[----:B------:R-:W-:Y:S02]  /*2b20*/  F2FP.BF16.F32.PACK_AB R44, R175, R52 ;  /* 0x00000034af2c723e */ /* 0x000fe400000010ff */
        /* <DEDUP_REMOVED lines=8> */
[----:B------:R-:W-:Y:S01]  /*2bb0*/  F2FP.BF16.F32.PACK_AB R52, R57, R52 ;  /* 0x000000343934723e */ /* 0x000fe200000010ff */
[----:B------:R-:W-:Y:S06]  /*2bc0*/  BRA `(.L_x_603) ;  /* 0x0000001400407947 */ /* 0x000fec0003800000 */
.L_x_600:
        /* <DEDUP_REMOVED lines=11> */
[----:B-----5:R-:W-:Y:S01]  /*2c80*/  ISETP.GE.U32.AND P0, PT, R62, RZ, PT ;  /* 0x000000ff3e00720c */ /* 0x020fe20003f06070 */
[----:B------:R-:W-:Y:S01]  /*2c90*/  FADD.FTZ R189, R166, -R189 ;  /* 0x800000bda6bd7221 */ /* 0x000fe20000010000 */
[----:B------:R-:W-:Y:S01]  /*2ca0*/  FADD.FTZ R67, R66, -R67 ;  /* 0x8000004342437221 */ /* 0x000fe20000010000 */
[----:B------:R-:W-:Y:S01]  /*2cb0*/  FADD.FTZ R171, R158, -R171 ;  /* 0x800000ab9eab7221 */ /* 0x000fe20000010000 */
[--C-:B------:R-:W-:Y:S01]  /*2cc0*/  FFMA.FTZ R65, R65, UR17, R144.reuse ;  /* 0x0000001141417c23 */ /* 0x100fe20008010090 */
[----:B------:R-:W-:Y:S01]  /*2cd0*/  FMUL.FTZ R189, R189, UR16 ;  /* 0x00000010bdbd7c20 */ /* 0x000fe20008410000 */
[--C-:B------:R-:W-:Y:S01]  /*2ce0*/  FFMA.FTZ R187, R187, UR17, R144.reuse ;  /* 0x00000011bbbb7c23 */ /* 0x100fe20008010090 */
[----:B------:R-:W-:Y:S01]  /*2cf0*/  FMUL.FTZ R171, R171, UR16 ;  /* 0x00000010abab7c20 */ /* 0x000fe20008410000 */
[----:B------:R-:W-:Y:S01]  /*2d00*/  ISETP.GE.U32.AND.EX P5, PT, R63, 0x1000000, PT, P0 ;  /* 0x010000003f00780c */ /* 0x000fe20003fa6100 */
[----:B------:R-:W-:Y:S01]  /*2d10*/  FMUL.FTZ R189, R189, UR8 ;  /* 0x00000008bdbd7c20 */ /* 0x000fe20008410000 */
[----:B------:R-:W-:Y:S01]  /*2d20*/  FMUL.FTZ R67, R67, UR16 ;  /* 0x0000001043437c20 */ /* 0x000fe20008410000 */
[----:B------:R-:W-:Y:S01]  /*2d30*/  FADD.FTZ R65, R64, -R65 ;  /* 0x8000004140417221 */ /* 0x000fe20000010000 */
[----:B------:R-:W-:Y:S01]  /*2d40*/  FADD.FTZ R187, R164, -R187 ;  /* 0x800000bba4bb7221 */ /* 0x000fe20000010000 */
[----:B------:R-:W-:Y:S01]  /*2d50*/  ISETP.GE.U32.AND P0, PT, R140, RZ, PT ;  /* 0x000000ff8c00720c */ /* 0x000fe20003f06070 */
[----:B------:R-:W-:Y:S01]  /*2d60*/  FMUL.FTZ R171, R171, UR8 ;  /* 0x00000008abab7c20 */ /* 0x000fe20008410000 */
[----:B------:R-:W-:Y:S01]  /*2d70*/  FSEL R52, R189, RZ, P5 ;  /* 0x000000ffbd347208 */ /* 0x000fe20002800000 */
[----:B------:R-:W-:Y:S01]  /*2d80*/  FMUL.FTZ R67, R67, UR8 ;  /* 0x0000000843437c20 */ /* 0x000fe20008410000 */
[----:B------:R-:W-:Y:S01]  /*2d90*/  LOP3.LUT P4, RZ, R63, 0xff0000, RZ, 0xc0, !PT ;  /* 0x00ff00003fff7812 */ /* 0x000fe2000788c0ff */
[----:B------:R-:W-:Y:S01]  /*2da0*/  FMUL.FTZ R187, R187, UR16 ;  /* 0x00000010bbbb7c20 */ /* 0x000fe20008410000 */
[----:B------:R-:W-:Y:S01]  /*2db0*/  LOP3.LUT P5, RZ, R63, 0xff, RZ, 0xc0, !PT ;  /* 0x000000ff3fff7812 */ /* 0x000fe200078ac0ff */
[----:B------:R-:W-:Y:S01]  /*2dc0*/  FMUL.FTZ R65, R65, UR16 ;  /* 0x0000001041417c20 */ /* 0x000fe20008410000 */
[----:B------:R-:W-:Y:S01]  /*2dd0*/  ISETP.GE.U32.AND.EX P0, PT, R141, 0x1000000, PT, P0 ;  /* 0x010000008d00780c */ /* 0x000fe20003f06100 */
[--C-:B------:R-:W-:Y:S01]  /*2de0*/  FFMA.FTZ R181, R181, UR17, R144.reuse ;  /* 0x00000011b5b57c23 */ /* 0x100fe20008010090 */
[----:B------:R-:W-:Y:S01]  /*2df0*/  FSEL R55, R171, RZ, P4 ;  /* 0x000000ffab377208 */ /* 0x000fe20002000000 */
[----:B------:R-:W-:Y:S01]  /*2e00*/  FMUL.FTZ R187, R187, UR8 ;  /* 0x00000008bbbb7c20 */ /* 0x000fe20008410000 */
[----:B------:R-:W-:Y:S01]  /*2e10*/  FSEL R48, R189, RZ, P0 ;  /* 0x000000ffbd307208 */ /* 0x000fe20000000000 */
[----:B------:R-:W-:Y:S01]  /*2e20*/  FMUL.FTZ R65, R65, UR8 ;  /* 0x0000000841417c20 */ /* 0x000fe20008410000 */
[----:B------:R-:W-:Y:S01]  /*2e30*/  FSEL R54, R67, RZ, P5 ;  /* 0x000000ff43367208 */ /* 0x000fe20002800000 */
[--C-:B------:R-:W-:Y:S01]  /*2e40*/  FFMA.FTZ R0, R0, UR17, R144.reuse ;  /* 0x0000001100007c23 */ /* 0x100fe20008010090 */
[C---:B------:R-:W-:Y:S01]  /*2e50*/  LOP3.LUT P4, RZ, R141.reuse, 0xff, RZ, 0xc0, !PT ;  /* 0x000000ff8dff7812 */ /* 0x040fe2000788c0ff */
[----:B------:R-:W-:Y:S01]  /*2e60*/  FADD.FTZ R181, R172, -R181 ;  /* 0x800000b5acb57221 */ /* 0x000fe20000010000 */
[----:B------:R-:W-:Y:S01]  /*2e70*/  LOP3.LUT P0, RZ, R141, 0xff00, RZ, 0xc0, !PT ;  /* 0x0000ff008dff7812 */ /* 0x000fe2000780c0ff */
[----:B------:R-:W-:Y:S01]  /*2e80*/  FFMA.FTZ R175, R175, UR17, R144 ;  /* 0x00000011afaf7c23 */ /* 0x000fe20008010090 */
[----:B------:R-:W-:Y:S01]  /*2e90*/  LOP3.LUT P5, RZ, R62, 0xff0000, RZ, 0xc0, !PT ;  /* 0x00ff00003eff7812 */ /* 0x000fe200078ac0ff */
[----:B------:R-:W-:Y:S01]  /*2ea0*/  FADD.FTZ R0, R173, -R0 ;  /* 0x80000000ad007221 */ /* 0x000fe20000010000 */
[----:B------:R-:W-:Y:S01]  /*2eb0*/  FSEL R50, R67, RZ, P4 ;  /* 0x000000ff43327208 */ /* 0x000fe20002000000 */
[----:B------:R-:W-:Y:S01]  /*2ec0*/  FMUL.FTZ R181, R181, UR16 ;  /* 0x00000010b5b57c20 */ /* 0x000fe20008410000 */
        /* <DEDUP_REMOVED lines=8> */
[----:B------:R-:W-:-:S02]  /*2f50*/  F2FP.BF16.F32.PACK_AB R50, R49, R50 ;  /* 0x000000323132723e */ /* 0x000fc400000010ff */
[----:B------:R-:W-:Y:S01]  /*2f60*/  FSEL R49, R65, RZ, P5 ;  /* 0x000000ff41317208 */ /* 0x000fe20002800000 */
[----:B------:R-:W-:Y:S01]  /*2f70*/  FMUL.FTZ R175, R175, UR8 ;  /* 0x00000008afaf7c20 */ /* 0x000fe20008410000 */
[----:B------:R-:W-:Y:S02]  /*2f80*/  FSEL R51, R171, RZ, P6 ;  /* 0x000000ffab337208 */ /* 0x000fe40003000000 */
[----:B------:R-:W-:Y:S02]  /*2f90*/  LOP3.LUT P5, RZ, R140, 0xff000000, RZ, 0xc0, !PT ;  /* 0xff0000008cff7812 */ /* 0x000fe400078ac0ff */
[----:B------:R-:W-:Y:S02]  /*2fa0*/  LOP3.LUT P6, RZ, R63, 0xff00, RZ, 0xc0, !PT ;  /* 0x0000ff003fff7812 */ /* 0x000fe400078cc0ff */
[----:B------:R-:W-:Y:S02]  /*2fb0*/  LOP3.LUT P4, RZ, R62, 0xff000000, RZ, 0xc0, !PT ;  /* 0xff0000003eff7812 */ /* 0x000fe4000788c0ff */
[----:B------:R-:W-:Y:S01]  /*2fc0*/  F2FP.BF16.F32.PACK_AB R55, R52, R55 ;  /* 0x000000373437723e */ /* 0x000fe200000010ff */
[----:B------:R-:W-:Y:S01]  /*2fd0*/  FMUL.FTZ R52, R0, UR8 ;  /* 0x0000000800347c20 */ /* 0x000fe20008410000 */
[----:B------:R-:W-:-:S02]  /*2fe0*/  FSEL R0, R181, RZ, P5 ;  /* 0x000000ffb5007208 */ /* 0x000fc40002800000 */
[----:B------:R-:W-:Y:S02]  /*2ff0*/  FSEL R57, R187, RZ, P6 ;  /* 0x000000ffbb397208 */ /* 0x000fe40003000000 */
[----:B------:R-:W-:Y:S02]  /*3000*/  FSEL R56, R181, RZ, P4 ;  /* 0x000000ffb5387208 */ /* 0x000fe40002000000 */
[----:B------:R-:W-:Y:S02]  /*3010*/  LOP3.LUT P5, RZ, R140, 0xff, RZ, 0xc0, !PT ;  /* 0x000000ff8cff7812 */ /* 0x000fe400078ac0ff */
[C---:B------:R-:W-:Y:S02]  /*3020*/  LOP3.LUT P6, RZ, R62.reuse, 0xff00, RZ, 0xc0, !PT ;  /* 0x0000ff003eff7812 */ /* 0x040fe400078cc0ff */
[----:B------:R-:W-:Y:S02]  /*3030*/  LOP3.LUT P0, RZ, R62, 0xff, RZ, 0xc0, !PT ;  /* 0x000000ff3eff7812 */ /* 0x000fe4000780c0ff */
[----:B------:R-:W-:-:S02]  /*3040*/  LOP3.LUT P4, RZ, R140, 0xff00, RZ, 0xc0, !PT ;  /* 0x0000ff008cff7812 */ /* 0x000fc4000788c0ff */
[----:B------:R-:W-:Y:S02]  /*3050*/  F2FP.BF16.F32.PACK_AB R51, R48, R51 ;  /* 0x000000333033723e */ /* 0x000fe400000010ff */
[----:B------:R-:W-:Y:S02]  /*3060*/  F2FP.BF16.F32.PACK_AB R54, R57, R54 ;  /* 0x000000363936723e */ /* 0x000fe400000010ff */
[C---:B------:R-:W-:Y:S02]  /*3070*/  FSEL R48, R52.reuse, RZ, P5 ;  /* 0x000000ff34307208 */ /* 0x040fe40002800000 */
[C---:B------:R-:W-:Y:S02]  /*3080*/  FSEL R63, R175.reuse, RZ, P6 ;  /* 0x000000ffaf3f7208 */ /* 0x040fe40003000000 */
[----:B------:R-:W-:Y:S02]  /*3090*/  FSEL R57, R175, RZ, P4 ;  /* 0x000000ffaf397208 */ /* 0x000fe40002000000 */
[----:B------:R-:W-:-:S02]  /*30a0*/  FSEL R52, R52, RZ, P0 ;  /* 0x000000ff34347208 */ /* 0x000fc40000000000 */
[----:B------:R-:W-:Y:S02]  /*30b0*/  F2FP.BF16.F32.PACK_AB R49, R0, R49 ;  /* 0x000000310031723e */ /* 0x000fe400000010ff */
[----:B------:R-:W-:Y:S02]  /*30c0*/  F2FP.BF16.F32.PACK_AB R53, R56, R53 ;  /* 0x000000353835723e */ /* 0x000fe400000010ff */
[----:B------:R-:W-:Y:S02]  /*30d0*/  F2FP.BF16.F32.PACK_AB R48, R57, R48 ;  /* 0x000000303930723e */ /* 0x000fe400000010ff */
[----:B------:R-:W-:Y:S01]  /*30e0*/  F2FP.BF16.F32.PACK_AB R52, R63, R52 ;  /* 0x000000343f34723e */ /* 0x000fe200000010ff */
[----:B------:R-:W-:Y:S06]  /*30f0*/  BRA `(.L_x_603) ;  /* 0x0000000c00f47947 */ /* 0x000fec0003800000 */
.L_x_606:
[--C-:B------:R-:W-:Y:S01]  /*3100*/  FFMA.FTZ R189, R189, UR17, R144.reuse ;  /* 0x00000011bdbd7c23 */ /* 0x100fe20008010090 */
[--C-:B------:R-:W-:Y:S01]  /*3110*/  FFMA.FTZ R171, R171, UR17, R144.reuse ;  /* 0x00000011abab7c23 */ /* 0x100fe20008010090 */
[--C-:B------:R-:W-:Y:S01]  /*3120*/  FFMA.FTZ R187, R187, UR17, R144.reuse ;  /* 0x00000011bbbb7c23 */ /* 0x100fe20008010090 */
[----:B-----5:R-:W-:Y:S01]  /*3130*/  ISETP.GE.U32.AND P0, PT, R62, RZ, PT ;  /* 0x000000ff3e00720c */ /* 0x020fe20003f06070 */
[----:B------:R-:W-:Y:S01]  /*3140*/  FADD.FTZ R189, R166, -R189 ;  /* 0x800000bda6bd7221 */ /* 0x000fe20000010000 */
[----:B------:R-:W-:Y:S01]  /*3150*/  FADD.FTZ R171, R158, -R171 ;  /* 0x800000ab9eab7221 */ /* 0x000fe20000010000 */
[----:B------:R-:W-:Y:S01]  /*3160*/  ISETP.GE.U32.AND P4, PT, R140, RZ, PT ;  /* 0x000000ff8c00720c */ /* 0x000fe20003f86070 */
[--C-:B------:R-:W-:Y:S01]  /*3170*/  FFMA.FTZ R67, R67, UR17, R144.reuse ;  /* 0x0000001143437c23 */ /* 0x100fe20008010090 */
        /* <DEDUP_REMOVED lines=39> */
[----:B------:R-:W-:Y:S01]  /*33f0*/  F2FP.BF16.F32.PACK_AB R47, R48, R47 ;  /* 0x0000002f302f723e */ /* 0x000fe200000010ff */
[----:B------:R-:W-:Y:S01]  /*3400*/  FMUL.FTZ R48, R181, UR16 ;  /* 0x00000010b5307c20 */ /* 0x000fe20008410000 */
[----:B------:R-:W-:Y:S02]  /*3410*/  FSEL R53, R44, RZ, P6 ;  /* 0x000000ff2c357208 */ /* 0x000fe40003000000 */
[----:B------:R-:W-:Y:S02]  /*3420*/  LOP3.LUT P6, RZ, R140, 0xff0000, RZ, 0xc0, !PT ;  /* 0x00ff00008cff7812 */ /* 0x000fe400078cc0ff */
[----:B------:R-:W-:Y:S01]  /*3430*/  F2FP.BF16.F32.PACK_AB R55, R52, R55 ;  /* 0x000000373437723e */ /* 0x000fe200000010ff */
[----:B------:R-:W-:Y:S01]  /*3440*/  FMUL.FTZ R52, R48, UR8 ;  /* 0x0000000830347c20 */ /* 0x000fe20008410000 */
[----:B------:R-:W-:Y:S02]  /*3450*/  F2FP.BF16.F32.PACK_AB R50, R49, R50 ;  /* 0x000000323132723e */ /* 0x000fe400000010ff */
[----:B------:R-:W-:-:S02]  /*3460*/  LOP3.LUT P5, RZ, R62, 0xff000000, RZ, 0xc0, !PT ;  /* 0xff0000003eff7812 */ /* 0x000fc400078ac0ff */
[----:B------:R-:W-:Y:S02]  /*3470*/  FSEL R49, R44, RZ, P6 ;  /* 0x000000ff2c317208 */ /* 0x000fe40003000000 */
[----:B------:R-:W-:Y:S02]  /*3480*/  LOP3.LUT P6, RZ, R140, 0xff000000, RZ, 0xc0, !PT ;  /* 0xff0000008cff7812 */ /* 0x000fe400078cc0ff */
[----:B------:R-:W-:Y:S02]  /*3490*/  F2FP.BF16.F32.PACK_AB R51, R56, R51 ;  /* 0x000000333833723e */ /* 0x000fe400000010ff */
[----:B------:R-:W-:Y:S01]  /*34a0*/  F2FP.BF16.F32.PACK_AB R45, R48, R45 ;  /* 0x0000002d302d723e */ /* 0x000fe200000010ff */
[----:B------:R-:W-:Y:S01]  /*34b0*/  FMUL.FTZ R48, R175, UR8 ;  /* 0x00000008af307c20 */ /* 0x000fe20008410000 */
[C---:B------:R-:W-:Y:S02]  /*34c0*/  LOP3.LUT P0, RZ, R62.reuse, 0xff00, RZ, 0xc0, !PT ;  /* 0x0000ff003eff7812 */ /* 0x040fe4000780c0ff */
[----:B------:R-:W-:-:S02]  /*34d0*/  LOP3.LUT P4, RZ, R62, 0xff, RZ, 0xc0, !PT ;  /* 0x000000ff3eff7812 */ /* 0x000fc4000788c0ff */
[----:B------:R-:W-:Y:S02]  /*34e0*/  FSEL R56, R52, RZ, P5 ;  /* 0x000000ff34387208 */ /* 0x000fe40002800000 */
[----:B------:R-:W-:Y:S01]  /*34f0*/  F2FP.BF16.F32.PACK_AB R44, R175, R0 ;  /* 0x00000000af2c723e */ /* 0x000fe200000010ff */
[----:B------:R-:W-:Y:S01]  /*3500*/  FMUL.FTZ R0, R0, UR8 ;  /* 0x0000000800007c20 */ /* 0x000fe20008410000 */
[----:B------:R-:W-:Y:S02]  /*3510*/  LOP3.LUT P5, RZ, R140, 0xff00, RZ, 0xc0, !PT ;  /* 0x0000ff008cff7812 */ /* 0x000fe400078ac0ff */
[----:B------:R-:W-:Y:S02]  /*3520*/  FSEL R62, R52, RZ, P6 ;  /* 0x000000ff343e7208 */ /* 0x000fe40003000000 */
[----:B------:R-:W-:Y:S02]  /*3530*/  LOP3.LUT P6, RZ, R140, 0xff, RZ, 0xc0, !PT ;  /* 0x000000ff8cff7812 */ /* 0x000fe400078cc0ff */
[----:B------:R-:W-:-:S02]  /*3540*/  F2FP.BF16.F32.PACK_AB R54, R57, R54 ;  /* 0x000000363936723e */ /* 0x000fc400000010ff */
[C---:B------:R-:W-:Y:S02]  /*3550*/  FSEL R57, R48.reuse, RZ, P0 ;  /* 0x000000ff30397208 */ /* 0x040fe40000000000 */
[----:B------:R-:W-:Y:S02]  /*3560*/  FSEL R63, R48, RZ, P5 ;  /* 0x000000ff303f7208 */ /* 0x000fe40002800000 */
[C---:B------:R-:W-:Y:S02]  /*3570*/  FSEL R48, R0.reuse, RZ, P6 ;  /* 0x000000ff00307208 */ /* 0x040fe40003000000 */
[----:B------:R-:W-:Y:S02]  /*3580*/  FSEL R52, R0, RZ, P4 ;  /* 0x000000ff00347208 */ /* 0x000fe40002000000 */
[----:B------:R-:W-:Y:S02]  /*3590*/  F2FP.BF16.F32.PACK_AB R46, R187, R46 ;  /* 0x0000002ebb2e723e */ /* 0x000fe400000010ff */
[----:B------:R-:W-:-:S02]  /*35a0*/  F2FP.BF16.F32.PACK_AB R49, R62, R49 ;  /* 0x000000313e31723e */ /* 0x000fc400000010ff */
[----:B------:R-:W-:Y:S02]  /*35b0*/  F2FP.BF16.F32.PACK_AB R53, R56, R53 ;  /* 0x000000353835723e */ /* 0x000fe400000010ff */
[----:B------:R-:W-:Y:S02]  /*35c0*/  F2FP.BF16.F32.PACK_AB R48, R63, R48 ;  /* 0x000000303f30723e */ /* 0x000fe400000010ff */
[----:B------:R-:W-:Y:S01]  /*35d0*/  F2FP.BF16.F32.PACK_AB R52, R57, R52 ;  /* 0x000000343934723e */ /* 0x000fe200000010ff */
[----:B------:R-:W-:Y:S06]  /*35e0*/  BRA `(.L_x_603) ;  /* 0x0000000800b87947 */ /* 0x000fec0003800000 */
.L_x_605:
        /* <DEDUP_REMOVED lines=8> */
[----:B------:R-:W-:Y:S01]  /*3670*/  SHF.L.U32 R56, R53, 0x10, RZ ;  /* 0x0000001035387819 */ /* 0x000fe200000006ff */
[----:B------:R-:W-:Y:S01]  /*3680*/  FADD.FTZ R187, R164, -R187 ;  /* 0x800000bba4bb7221 */ /* 0x000fe20000010000 */
[----:B------:R-:W-:Y:S01]  /*3690*/  FADD.FTZ R189, R166, -R189 ;  /* 0x800000bda6bd7221 */ /* 0x000fe20000010000 */
[----:B------:R-:W-:Y:S01]  /*36a0*/  IMAD.U32 R54, R54, 0x10000, RZ ;  /* 0x0001000036367824 */ /* 0x000fe200078e00ff */
[----:B------:R-:W-:Y:S01]  /*36b0*/  SHF.L.U32 R50, R39, 0x10, RZ ;  /* 0x0000001027327819 */ /* 0x000fe200000006ff */
[----:B------:R-:W-:Y:S01]  /*36c0*/  FADD.FTZ R171, R158, -R171 ;  /* 0x800000ab9eab7221 */ /* 0x000fe20000010000 */
[----:B------:R-:W-:Y:S01]  /*36d0*/  FFMA.FTZ R67, R67, UR17, R144 ;  /* 0x0000001143437c23 */ /* 0x000fe20008010090 */
[----:B-----5:R-:W-:Y:S01]  /*36e0*/  ISETP.GE.U32.AND P0, PT, R62, RZ, PT ;  /* 0x000000ff3e00720c */ /* 0x020fe20003f06070 */
[----:B------:R-:W-:Y:S01]  /*36f0*/  FFMA.FTZ R54, R187, UR16, R54 ;  /* 0x00000010bb367c23 */ /* 0x000fe20008010036 */
[----:B------:R-:W-:Y:S01]  /*3700*/  FFMA.FTZ R56, R189, UR16, R56 ;  /* 0x00000010bd387c23 */ /* 0x000fe20008010038 */
[----:B------:R-:W-:-:S02]  /*3710*/  IMAD.U32 R48, R38, 0x10000, RZ ;  /* 0x0001000026307824 */ /* 0x000fc400078e00ff */
[----:B------:R-:W-:Y:S01]  /*3720*/  FADD.FTZ R67, R66, -R67 ;  /* 0x8000004342437221 */ /* 0x000fe20000010000 */
[----:B------:R-:W-:Y:S01]  /*3730*/  FFMA.FTZ R50, R171, UR16, R50 ;  /* 0x00000010ab327c23 */ /* 0x000fe20008010032 */
[----:B------:R-:W-:Y:S01]  /*3740*/  FFMA.FTZ R65, R65, UR17, R144 ;  /* 0x0000001141417c23 */ /* 0x000fe20008010090 */
[----:B------:R-:W-:Y:S01]  /*3750*/  ISETP.GE.U32.AND.EX P5, PT, R63, 0x1000000, PT, P0 ;  /* 0x010000003f00780c */ /* 0x000fe20003fa6100 */
[----:B------:R-:W-:Y:S01]  /*3760*/  FMUL.FTZ R56, R56, UR8 ;  /* 0x0000000838387c20 */ /* 0x000fe20008410000 */
[----:B------:R-:W-:Y:S01]  /*3770*/  ISETP.GE.U32.AND P0, PT, R140, RZ, PT ;  /* 0x000000ff8c00720c */ /* 0x000fe20003f06070 */
[----:B------:R-:W-:Y:S01]  /*3780*/  FMUL.FTZ R49, R54, UR8 ;  /* 0x0000000836317c20 */ /* 0x000fe20008410000 */
[----:B------:R-:W-:Y:S01]  /*3790*/  FFMA.FTZ R48, R67, UR16, R48 ;  /* 0x0000001043307c23 */ /* 0x000fe20008010030 */
[----:B------:R-:W-:Y:S01]  /*37a0*/  FMUL.FTZ R51, R50, UR8 ;  /* 0x0000000832337c20 */ /* 0x000fe20008410000 */
[----:B------:R-:W-:Y:S01]  /*37b0*/  SHF.L.U32 R54, R37, 0x10, RZ ;  /* 0x0000001025367819 */ /* 0x000fe200000006ff */
[----:B------:R-:W-:Y:S01]  /*37c0*/  FADD.FTZ R65, R64, -R65 ;  /* 0x8000004140417221 */ /* 0x000fe20000010000 */
[----:B------:R-:W-:Y:S01]  /*37d0*/  LOP3.LUT P4, RZ, R63, 0xff0000, RZ, 0xc0, !PT ;  /* 0x00ff00003fff7812 */ /* 0x000fe2000788c0ff */
[----:B------:R-:W-:Y:S01]  /*37e0*/  FMUL.FTZ R50, R48, UR8 ;  /* 0x0000000830327c20 */ /* 0x000fe20008410000 */
[----:B------:R-:W-:Y:S01]  /*37f0*/  LOP3.LUT P6, RZ, R141, 0xff0000, RZ, 0xc0, !PT ;  /* 0x00ff00008dff7812 */ /* 0x000fe200078cc0ff */
[----:B------:R-:W-:Y:S01]  /*3800*/  FFMA.FTZ R54, R65, UR16, R54 ;  /* 0x0000001041367c23 */ /* 0x000fe20008010036 */
[----:B------:R-:W-:Y:S01]  /*3810*/  ISETP.GE.U32.AND.EX P0, PT, R141, 0x1000000, PT, P0 ;  /* 0x010000008d00780c */ /* 0x000fe20003f06100 */
[--C-:B------:R-:W-:Y:S01]  /*3820*/  FFMA.FTZ R181, R181, UR17, R144.reuse ;  /* 0x00000011b5b57c23 */ /* 0x100fe20008010090 */
[----:B------:R-:W-:Y:S01]  /*3830*/  FSEL R66, R56, RZ, P5 ;  /* 0x000000ff38427208 */ /* 0x000fe20002800000 */
[----:B------:R-:W-:Y:S01]  /*3840*/  FMUL.FTZ R54, R54, UR8 ;  /* 0x0000000836367c20 */ /* 0x000fe20008410000 */
[----:B------:R-:W-:Y:S01]  /*3850*/  LOP3.LUT P5, RZ, R63, 0xff, RZ, 0xc0, !PT ;  /* 0x000000ff3fff7812 */ /* 0x000fe200078ac0ff */
[----:B------:R-:W-:Y:S01]  /*3860*/  FADD.FTZ R181, R172, -R181 ;  /* 0x800000b5acb57221 */ /* 0x000fe20000010000 */
[----:B------:R-:W-:Y:S01]  /*3870*/  FSEL R53, R51, RZ, P4 ;  /* 0x000000ff33357208 */ /* 0x000fe20002000000 */
[--C-:B------:R-:W-:Y:S01]  /*3880*/  FFMA.FTZ R175, R175, UR17, R144.reuse ;  /* 0x00000011afaf7c23 */ /* 0x100fe20008010090 */
[----:B------:R-:W-:Y:S01]  /*3890*/  FSEL R51, R51, RZ, P6 ;  /* 0x000000ff33337208 */ /* 0x000fe20003000000 */
[----:B------:R-:W-:Y:S01]  /*38a0*/  FFMA.FTZ R0, R0, UR17, R144 ;  /* 0x0000001100007c23 */ /* 0x000fe20008010090 */
[----:B------:R-:W-:Y:S01]  /*38b0*/  LOP3.LUT P6, RZ, R63, 0xff00, RZ, 0xc0, !PT ;  /* 0x0000ff003fff7812 */ /* 0x000fe200078cc0ff */
[----:B------:R-:W-:Y:S01]  /*38c0*/  FADD.FTZ R170, R170, -R175 ;  /* 0x800000afaaaa7221 */ /* 0x000fe20000010000 */
[----:B------:R-:W-:Y:S01]  /*38d0*/  FSEL R48, R56, RZ, P0 ;  /* 0x000000ff38307208 */ /* 0x000fe20000000000 */
[----:B------:R-:W-:Y:S01]  /*38e0*/  IMAD.U32 R56, R52, 0x10000, RZ ;  /* 0x0001000034387824 */ /* 0x000fe200078e00ff */
[----:B------:R-:W-:Y:S01]  /*38f0*/  LOP3.LUT P4, RZ, R141, 0xff, RZ, 0xc0, !PT ;  /* 0x000000ff8dff7812 */ /* 0x000fe2000788c0ff */
[----:B------:R-:W-:Y:S01]  /*3900*/  FADD.FTZ R173, R173, -R0 ;  /* 0x80000000adad7221 */ /* 0x000fe20000010000 */
[----:B------:R-:W-:Y:S01]  /*3910*/  LOP3.LUT P0, RZ, R141, 0xff00, RZ, 0xc0, !PT ;  /* 0x0000ff008dff7812 */ /* 0x000fe2000780c0ff */
[----:B------:R-:W-:Y:S01]  /*3920*/  FFMA.FTZ R56, R181, UR16, R56 ;  /* 0x00000010b5387c23 */ /* 0x000fe20008010038 */
[----:B------:R-:W-:-:S02]  /*3930*/  FSEL R57, R50, RZ, P5 ;  /* 0x000000ff32397208 */ /* 0x000fc40002800000 */
[----:B------:R-:W-:Y:S01]  /*3940*/  LOP3.LUT P5, RZ, R62, 0xff0000, RZ, 0xc0, !PT ;  /* 0x00ff00003eff7812 */ /* 0x000fe200078ac0ff */
[----:B------:R-:W-:Y:S01]  /*3950*/  FMUL.FTZ R56, R56, UR8 ;  /* 0x0000000838387c20 */ /* 0x000fe20008410000 */
[C---:B------:R-:W-:Y:S02]  /*3960*/  FSEL R64, R49.reuse, RZ, P6 ;  /* 0x000000ff31407208 */ /* 0x040fe40003000000 */
[----:B------:R-:W-:Y:S02]  /*3970*/  FSEL R50, R50, RZ, P4 ;  /* 0x000000ff32327208 */ /* 0x000fe40002000000 */
[----:B------:R-:W-:Y:S02]  /*3980*/  FSEL R49, R49, RZ, P0 ;  /* 0x000000ff31317208 */ /* 0x000fe40000000000 */
[C---:B------:R-:W-:Y:S02]  /*3990*/  LOP3.LUT P4, RZ, R62.reuse, 0xff000000, RZ, 0xc0, !PT ;  /* 0xff0000003eff7812 */ /* 0x040fe4000788c0ff */
[----:B------:R-:W-:-:S02]  /*39a0*/  LOP3.LUT P6, RZ, R62, 0xff00, RZ, 0xc0, !PT ;  /* 0x0000ff003eff7812 */ /* 0x000fc400078cc0ff */
[----:B------:R-:W-:Y:S02]  /*39b0*/  LOP3.LUT P0, RZ, R62, 0xff, RZ, 0xc0, !PT ;  /* 0x000000ff3eff7812 */ /* 0x000fe4000780c0ff */
[----:B------:R-:W-:Y:S02]  /*39c0*/  FSEL R62, R54, RZ, P5 ;  /* 0x000000ff363e7208 */ /* 0x000fe40002800000 */
[----:B------:R-:W-:Y:S02]  /*39d0*/  SHF.L.U32 R55, R55, 0x10, RZ ;  /* 0x0000001037377819 */ /* 0x000fe400000006ff */
[----:B------:R-:W-:Y:S02]  /*39e0*/  SHF.L.U32 R52, R36, 0x10, RZ ;  /* 0x0000001024347819 */ /* 0x000fe400000006ff */
[----:B------:R-:W-:Y:S01]  /*39f0*/  LOP3.LUT P5, RZ, R140, 0xff0000, RZ, 0xc0, !PT ;  /* 0x00ff00008cff7812 */ /* 0x000fe200078ac0ff */
[----:B------:R-:W-:Y:S01]  /*3a00*/  FFMA.FTZ R0, R170, UR16, R55 ;  /* 0x00000010aa007c23 */ /* 0x000fe20008010037 */
[----:B------:R-:W-:Y:S01]  /*3a10*/  F2FP.BF16.F32.PACK_AB R50, R49, R50 ;  /* 0x000000323132723e */ /* 0x000fe200000010ff */
[----:B------:R-:W-:Y:S01]  /*3a20*/  FFMA.FTZ R52, R173, UR16, R52 ;  /* 0x00000010ad347c23 */ /* 0x000fe20008010034 */
[----:B------:R-:W-:Y:S01]  /*3a30*/  FSEL R49, R54, RZ, P5 ;  /* 0x000000ff36317208 */ /* 0x000fe20002800000 */
[----:B------:R-:W-:Y:S01]  /*3a40*/  FMUL.FTZ R0, R0, UR8 ;  /* 0x0000000800007c20 */ /* 0x000fe20008410000 */
[----:B------:R-:W-:-:S02]  /*3a50*/  LOP3.LUT P5, RZ, R140, 0xff000000, RZ, 0xc0, !PT ;  /* 0xff0000008cff7812 */ /* 0x000fc400078ac0ff */
[----:B------:R-:W-:Y:S01]  /*3a60*/  F2FP.BF16.F32.PACK_AB R55, R66, R53 ;  /* 0x000000354237723e */ /* 0x000fe200000010ff */
[----:B------:R-:W-:Y:S01]  /*3a70*/  FMUL.FTZ R53, R52, UR8 ;  /* 0x0000000834357c20 */ /* 0x000fe20008410000 */
[C---:B------:R-:W-:Y:S02]  /*3a80*/  FSEL R65, R56.reuse, RZ, P4 ;  /* 0x000000ff38417208 */ /* 0x040fe40002000000 */
[----:B------:R-:W-:Y:S02]  /*3a90*/  FSEL R56, R56, RZ, P5 ;  /* 0x000000ff38387208 */ /* 0x000fe40002800000 */
[C---:B------:R-:W-:Y:S02]  /*3aa0*/  LOP3.LUT P4, RZ, R140.reuse, 0xff00, RZ, 0xc0, !PT ;  /* 0x0000ff008cff7812 */ /* 0x040fe4000788c0ff */
        /* <DEDUP_REMOVED lines=10> */
[----:B------:R-:W-:Y:S01]  /*3b50*/  F2FP.BF16.F32.PACK_AB R52, R52, R63 ;  /* 0x0000003f3434723e */ /* 0x000fe200000010ff */
[----:B------:R-:W-:Y:S06]  /*3b60*/  BRA `(.L_x_603) ;  /* 0x0000000400587947 */ /* 0x000fec0003800000 */
.L_x_607:
[--C-:B------:R-:W-:Y:S01]  /*3b70*/  FFMA.FTZ R171, R171, UR17, R144.reuse ;  /* 0x00000011abab7c23 */ /* 0x100fe20008010090 */
[--C-:B------:R-:W-:Y:S01]  /*3b80*/  FFMA.FTZ R67, R67, UR17, R144.reuse ;  /* 0x0000001143437c23 */ /* 0x100fe20008010090 */
[----:B------:R-:W-:Y:S01]  /*3b90*/  SHF.L.U32 R46, R39, 0x10, RZ ;  /* 0x00000010272e7819 */ /* 0x000fe200000006ff */
[----:B------:R-:W-:Y:S01]  /*3ba0*/  FFMA.FTZ R189, R189, UR17, R144 ;  /* 0x00000011bdbd7c23 */ /* 0x000fe20008010090 */
[----:B------:R-:W-:Y:S01]  /*3bb0*/  FADD.FTZ R171, R158, -R171 ;  /* 0x800000ab9eab7221 */ /* 0x000fe20000010000 */
[----:B------:R-:W-:Y:S01]  /*3bc0*/  SHF.L.U32 R44, R38, 0x10, RZ ;  /* 0x00000010262c7819 */ /* 0x000fe200000006ff */
[----:B------:R-:W-:Y:S01]  /*3bd0*/  FADD.FTZ R67, R66, -R67 ;  /* 0x8000004342437221 */ /* 0x000fe20000010000 */
[----:B------:R-:W-:Y:S01]  /*3be0*/  FADD.FTZ R189, R166, -R189 ;  /* 0x800000bda6bd7221 */ /* 0x000fe20000010000 */
[----:B------:R-:W-:Y:S01]  /*3bf0*/  FFMA.FTZ R47, R171, UR16, R46 ;  /* 0x00000010ab2f7c23 */ /* 0x000fe2000801002e */
[----:B------:R-:W-:Y:S02]  /*3c00*/  IMAD.U32 R50, R53, 0x10000, RZ ;  /* 0x0001000035327824 */ /* 0x000fe400078e00ff */
[----:B------:R-:W-:Y:S01]  /*3c10*/  FFMA.FTZ R67, R67, UR16, R44 ;  /* 0x0000001043437c23 */ /* 0x000fe2000801002c */
[----:B-----5:R-:W-:Y:S01]  /*3c20*/  LOP3.LUT P6, RZ, R63, 0xff0000, RZ, 0xc0, !PT ;  /* 0x00ff00003fff7812 */ /* 0x020fe200078cc0ff */
[----:B------:R-:W-:Y:S01]  /*3c30*/  FMUL.FTZ R44, R47, UR8 ;  /* 0x000000082f2c7c20 */ /* 0x000fe20008410000 */
[----:B------:R-:W-:Y:S01]  /*3c40*/  LOP3.LUT P5, RZ, R141, 0xff0000, RZ, 0xc0, !PT ;  /* 0x00ff00008dff7812 */ /* 0x000fe200078ac0ff */
[----:B------:R-:W-:Y:S01]  /*3c50*/  FFMA.FTZ R187, R187, UR17, R144 ;  /* 0x00000011bbbb7c23 */ /* 0x000fe20008010090 */
[----:B------:R-:W-:Y:S01]  /*3c60*/  SHF.L.U32 R54, R54, 0x10, RZ ;  /* 0x0000001036367819 */ /* 0x000fe200000006ff */
[----:B------:R-:W-:Y:S01]  /*3c70*/  FFMA.FTZ R66, R189, UR16, R50 ;  /* 0x00000010bd427c23 */ /* 0x000fe20008010032 */
[----:B------:R-:W-:Y:S01]  /*3c80*/  FSEL R56, R44, RZ, P6 ;  /* 0x000000ff2c387208 */ /* 0x000fe20003000000 */
[----:B------:R-:W-:Y:S01]  /*3c90*/  FADD.FTZ R187, R164, -R187 ;  /* 0x800000bba4bb7221 */ /* 0x000fe20000010000 */
[----:B------:R-:W-:Y:S01]  /*3ca0*/  FSEL R51, R44, RZ, P5 ;  /* 0x000000ff2c337208 */ /* 0x000fe20002800000 */
[--C-:B------:R-:W-:Y:S01]  /*3cb0*/  FFMA.FTZ R65, R65, UR17, R144.reuse ;  /* 0x0000001141417c23 */ /* 0x100fe20008010090 */
        /* <DEDUP_REMOVED lines=9> */
[----:B------:R-:W-:Y:S01]  /*3d50*/  FADD.FTZ R65, R64, -R65 ;  /* 0x8000004140417221 */ /* 0x000fe20000010000 */
[----:B------:R-:W-:Y:S01]  /*3d60*/  ISETP.GE.U32.AND.EX P4, PT, R141, 0x1000000, PT, P4 ;  /* 0x010000008d00780c */ /* 0x000fe20003f86140 */
[----:B------:R-:W-:Y:S01]  /*3d70*/  IMAD.U32 R46, R37, 0x10000, RZ ;  /* 0x00010000252e7824 */ /* 0x000fe200078e00ff */
[C---:B------:R-:W-:Y:S01]  /*3d80*/  FSEL R54, R44.reuse, RZ, P6 ;  /* 0x000000ff2c367208 */ /* 0x040fe20003000000 */
[----:B------:R-:W-:Y:S01]  /*3d90*/  FFMA.FTZ R181, R181, UR17, R144 ;  /* 0x00000011b5b57c23 */ /* 0x000fe20008010090 */
[----:B------:R-:W-:Y:S01]  /*3da0*/  FSEL R50, R44, RZ, P5 ;  /* 0x000000ff2c327208 */ /* 0x000fe20002800000 */
[----:B------:R-:W-:Y:S01]  /*3db0*/  FADD.FTZ R175, R170, -R175 ;  /* 0x800000afaaaf7221 */ /* 0x000fe20000010000 */
[----:B------:R-:W-:Y:S01]  /*3dc0*/  SHF.L.U32 R44, R55, 0x10, RZ ;  /* 0x00000010372c7819 */ /* 0x000fe200000006ff */
[----:B------:R-:W-:Y:S01]  /*3dd0*/  FFMA.FTZ R65, R65, UR16, R46 ;  /* 0x0000001041417c23 */ /* 0x000fe2000801002e */
[C---:B------:R-:W-:Y:S01]  /*3de0*/  FSEL R71, R45.reuse, RZ, P0 ;  /* 0x000000ff2d477208 */ /* 0x040fe20000000000 */
[----:B------:R-:W-:Y:S01]  /*3df0*/  FADD.FTZ R181, R172, -R181 ;  /* 0x800000b5acb57221 */ /* 0x000fe20000010000 */
[----:B------:R-:W-:Y:S01]  /*3e00*/  FSEL R156, R45, RZ, P4 ;  /* 0x000000ff2d9c7208 */ /* 0x000fe20002000000 */
[----:B------:R-:W-:Y:S01]  /*3e10*/  FMUL.FTZ R45, R48, UR8 ;  /* 0x00000008302d7c20 */ /* 0x000fe20008410000 */
[----:B------:R-:W-:Y:S01]  /*3e20*/  LOP3.LUT P0, RZ, R63, 0xff00, RZ, 0xc0, !PT ;  /* 0x0000ff003fff7812 */ /* 0x000fe2000780c0ff */
[----:B------:R-:W-:Y:S01]  /*3e30*/  FFMA.FTZ R0, R0, UR17, R144 ;  /* 0x0000001100007c23 */ /* 0x000fe20008010090 */
[----:B------:R-:W-:Y:S01]  /*3e40*/  LOP3.LUT P4, RZ, R141, 0xff00, RZ, 0xc0, !PT ;  /* 0x0000ff008dff7812 */ /* 0x000fe2000788c0ff */
[----:B------:R-:W-:Y:S01]  /*3e50*/  FFMA.FTZ R175, R175, UR16, R44 ;  /* 0x00000010afaf7c23 */ /* 0x000fe2000801002c */
[----:B------:R-:W-:Y:S01]  /*3e60*/  SHF.L.U32 R52, R52, 0x10, RZ ;  /* 0x0000001034347819 */ /* 0x000fe200000006ff */
[----:B------:R-:W-:Y:S01]  /*3e70*/  FMUL.FTZ R44, R65, UR8 ;  /* 0x00000008412c7c20 */ /* 0x000fe20008410000 */
[----:B------:R-:W-:Y:S01]  /*3e80*/  LOP3.LUT P6, RZ, R62, 0xff0000, RZ, 0xc0, !PT ;  /* 0x00ff00003eff7812 */ /* 0x000fe200078cc0ff */
[----:B------:R-:W-:Y:S01]  /*3e90*/  FADD.FTZ R0, R173, -R0 ;  /* 0x80000000ad007221 */ /* 0x000fe20000010000 */
[----:B------:R-:W-:Y:S01]  /*3ea0*/  FSEL R57, R45, RZ, P0 ;  /* 0x000000ff2d397208 */ /* 0x000fe20000000000 */
[----:B------:R-:W-:Y:S01]  /*3eb0*/  FFMA.FTZ R52, R181, UR16, R52 ;  /* 0x00000010b5347c23 */ /* 0x000fe20008010034 */
[----:B------:R-:W-:Y:S01]  /*3ec0*/  FSEL R49, R45, RZ, P4 ;  /* 0x000000ff2d317208 */ /* 0x000fe20002000000 */
[----:B------:R-:W-:Y:S01]  /*3ed0*/  IMAD.U32 R45, R36, 0x10000, RZ ;  /* 0x00010000242d7824 */ /* 0x000fe200078e00ff */
[----:B------:R-:W-:-:S02]  /*3ee0*/  FSEL R53, R44, RZ, P6 ;  /* 0x000000ff2c357208 */ /* 0x000fc40003000000 */
[----:B------:R-:W-:Y:S01]  /*3ef0*/  LOP3.LUT P6, RZ, R140, 0xff0000, RZ, 0xc0, !PT ;  /* 0x00ff00008cff7812 */ /* 0x000fe200078cc0ff */
[----:B------:R-:W-:Y:S01]  /*3f00*/  FFMA.FTZ R0, R0, UR16, R45 ;  /* 0x0000001000007c23 */ /* 0x000fe2000801002d */
[C---:B------:R-:W-:Y:S01]  /*3f10*/  F2FP.BF16.F32.PACK_AB R45, R52.reuse, R65 ;  /* 0x00000041342d723e */ /* 0x040fe200000010ff */
[----:B------:R-:W-:Y:S01]  /*3f20*/  FMUL.FTZ R52, R52, UR8 ;  /* 0x0000000834347c20 */ /* 0x000fe20008410000 */
[----:B------:R-:W-:Y:S02]  /*3f30*/  F2FP.BF16.F32.PACK_AB R50, R49, R50 ;  /* 0x000000323132723e */ /* 0x000fe400000010ff */
[----:B------:R-:W-:Y:S02]  /*3f40*/  LOP3.LUT P5, RZ, R62, 0xff000000, RZ, 0xc0, !PT ;  /* 0xff0000003eff7812 */ /* 0x000fe400078ac0ff */
[----:B------:R-:W-:Y:S02]  /*3f50*/  FSEL R49, R44, RZ, P6 ;  /* 0x000000ff2c317208 */ /* 0x000fe40003000000 */
[----:B------:R-:W-:-:S02]  /*3f60*/  LOP3.LUT P6, RZ, R140, 0xff000000, RZ, 0xc0, !PT ;  /* 0xff0000008cff7812 */ /* 0x000fc400078cc0ff */
[----:B------:R-:W-:Y:S01]  /*3f70*/  F2FP.BF16.F32.PACK_AB R46, R48, R67 ;  /* 0x00000043302e723e */ /* 0x000fe200000010ff */
[----:B------:R-:W-:Y:S01]  /*3f80*/  FMUL.FTZ R48, R175, UR8 ;  /* 0x00000008af307c20 */ /* 0x000fe20008410000 */
[----:B------:R-:W-:Y:S02]  /*3f90*/  F2FP.BF16.F32.PACK_AB R55, R71, R56 ;  /* 0x000000384737723e */ /* 0x000fe400000010ff */
        /* <DEDUP_REMOVED lines=18> */
[----:B------:R-:W-:-:S07]  /*40c0*/  F2FP.BF16.F32.PACK_AB R52, R57, R52 ;  /* 0x000000343934723e */ /* 0x000fce00000010ff */
.L_x_603:
        /* <DEDUP_REMOVED lines=16> */
[----:B0-----:R-:W-:Y:S01]  /*41d0*/  SHF.L.U32 R44, R43, 0x10, RZ ;  /* 0x000000102b2c7819 */ /* 0x001fe200000006ff */
        /* <DEDUP_REMOVED lines=8> */
[----:B------:R-:W-:Y:S01]  /*4260*/  LOP3.LUT P6, RZ, R61, 0xff0000, RZ, 0xc0, !PT ;  /* 0x00ff00003dff7812 */ /* 0x000fe200078cc0ff */
[----:B------:R-:W-:Y:S01]  /*4270*/  FMUL.FTZ R0, R185, UR8 ;  /* 0x00000008b9007c20 */ /* 0x000fe20008410000 */
[----:B------:R-:W-:Y:S01]  /*4280*/  LOP3.LUT P5, RZ, R3, 0xff0000, RZ, 0xc0, !PT ;  /* 0x00ff000003ff7812 */ /* 0x000fe200078ac0ff */
[--C-:B------:R-:W-:Y:S01]  /*4290*/  FFMA.FTZ R72, R72, UR17, R144.reuse ;  /* 0x0000001148487c23 */ /* 0x100fe20008010090 */
[----:B------:R-:W-:Y:S01]  /*42a0*/  FFMA.FTZ R70, R70, UR16, R45 ;  /* 0x0000001046467c23 */ /* 0x000fe2000801002d */
[----:B------:R-:W-:Y:S01]  /*42b0*/  SHF.L.U32 R59, R59, 0x10, RZ ;  /* 0x000000103b3b7819 */ /* 0x000fe200000006ff */
[----:B------:R-:W-:Y:S01]  /*42c0*/  FFMA.FTZ R179, R179, UR17, R144 ;  /* 0x00000011b3b37c23 */ /* 0x000fe20008010090 */
[C---:B------:R-:W-:Y:S01]  /*42d0*/  FSEL R55, R0.reuse, RZ, P6 ;  /* 0x000000ff00377208 */ /* 0x040fe20003000000 */
[----:B------:R-:W-:Y:S01]  /*42e0*/  FADD.FTZ R72, R195, -R72 ;  /* 0x80000048c3487221 */ /* 0x000fe20000010000 */
[----:B------:R-:W-:Y:S01]  /*42f0*/  FSEL R51, R0, RZ, P5 ;  /* 0x000000ff00337208 */ /* 0x000fe20002800000 */
[----:B------:R-:W-:Y:S01]  /*4300*/  FMUL.FTZ R0, R46, UR8 ;  /* 0x000000082e007c20 */ /* 0x000fe20008410000 */
[----:B------:R-:W-:Y:S01]  /*4310*/  ISETP.GE.U32.AND P2, PT, R60, RZ, PT ;  /* 0x000000ff3c00720c */ /* 0x000fe20003f46070 */
[----:B------:R-:W-:Y:S01]  /*4320*/  FMUL.FTZ R44, R70, UR8 ;  /* 0x00000008462c7c20 */ /* 0x000fe20008410000 */
[----:B------:R-:W-:Y:S01]  /*4330*/  ISETP.GE.U32.AND P4, PT, R2, RZ, PT ;  /* 0x000000ff0200720c */ /* 0x000fe20003f86070 */
[----:B------:R-:W-:Y:S01]  /*4340*/  FFMA.FTZ R59, R72, UR16, R59 ;  /* 0x00000010483b7c23 */ /* 0x000fe2000801003b */
[----:B------:R-:W-:Y:S01]  /*4350*/  LOP3.LUT P6, RZ, R61, 0xff, RZ, 0xc0, !PT ;  /* 0x000000ff3dff7812 */ /* 0x000fe200078cc0ff */
[----:B------:R-:W-:Y:S01]  /*4360*/  FADD.FTZ R179, R150, -R179 ;  /* 0x800000b396b37221 */ /* 0x000fe20000010000 */
[----:B------:R-:W-:Y:S01]  /*4370*/  LOP3.LUT P5, RZ, R3, 0xff, RZ, 0xc0, !PT ;  /* 0x000000ff03ff7812 */ /* 0x000fe200078ac0ff */
[--C-:B------:R-:W-:Y:S01]  /*4380*/  FFMA.FTZ R74, R74, UR17, R144.reuse ;  /* 0x000000114a4a7c23 */ /* 0x100fe20008010090 */
[----:B------:R-:W-:Y:S01]  /*4390*/  ISETP.GE.U32.AND.EX P2, PT, R61, 0x1000000, PT, P2 ;  /* 0x010000003d00780c */ /* 0x000fe20003f46120 */
[----:B------:R-:W-:Y:S01]  /*43a0*/  FFMA.FTZ R146, R146, UR17, R144 ;  /* 0x0000001192927c23 */ /* 0x000fe20008010090 */
[----:B------:R-:W-:Y:S01]  /*43b0*/  ISETP.GE.U32.AND.EX P4, PT, R3, 0x1000000, PT, P4 ;  /* 0x010000000300780c */ /* 0x000fe20003f86140 */
[----:B------:R-:W-:Y:S01]  /*43c0*/  FADD.FTZ R74, R193, -R74 ;  /* 0x8000004ac14a7221 */ /* 0x000fe20000010000 */
[C---:B------:R-:W-:Y:S01]  /*43d0*/  FSEL R54, R0.reuse, RZ, P6 ;  /* 0x000000ff00367208 */ /* 0x040fe20003000000 */
[----:B------:R-:W-:Y:S01]  /*43e0*/  FFMA.FTZ R177, R177, UR17, R144 ;  /* 0x00000011b1b17c23 */ /* 0x000fe20008010090 */
[----:B------:R-:W-:Y:S01]  /*43f0*/  FSEL R50, R0, RZ, P5 ;  /* 0x000000ff00327208 */ /* 0x000fe20002800000 */
[----:B------:R-:W-:Y:S01]  /*4400*/  FADD.FTZ R146, R191, -R146 ;  /* 0x80000092bf927221 */ /* 0x000fe20000010000 */
[----:B------:R-:W-:Y:S01]  /*4410*/  SHF.L.U32 R0, R41, 0x10, RZ ;  /* 0x0000001029007819 */ /* 0x000fe200000006ff */
[----:B------:R-:W-:Y:S01]  /*4420*/  IMAD.U32 R69, R69, 0x10000, RZ ;  /* 0x0001000045457824 */ /* 0x000fe200078e00ff */
[----:B------:R-:W-:Y:S01]  /*4430*/  FSEL R48, R44, RZ, P2 ;  /* 0x000000ff2c307208 */ /* 0x000fe20001000000 */
[----:B------:R-:W-:Y:S01]  /*4440*/  FADD.FTZ R177, R148, -R177 ;  /* 0x800000b194b17221 */ /* 0x000fe20000010000 */
[----:B------:R-:W-:Y:S01]  /*4450*/  FSEL R52, R44, RZ, P4 ;  /* 0x000000ff2c347208 */ /* 0x000fe20002000000 */
[----:B------:R-:W-:Y:S01]  /*4460*/  FMUL.FTZ R44, R59, UR8 ;  /* 0x000000083b2c7c20 */ /* 0x000fe20008410000 */
[----:B------:R-:W-:Y:S01]  /*4470*/  LOP3.LUT P2, RZ, R61, 0xff00, RZ, 0xc0, !PT ;  /* 0x0000ff003dff7812 */ /* 0x000fe2000784c0ff */
[----:B------:R-:W-:Y:S01]  /*4480*/  FFMA.FTZ R45, R179, UR16, R0 ;  /* 0x00000010b32d7c23 */ /* 0x000fe20008010000 */
[----:B------:R-:W-:Y:S01]  /*4490*/  LOP3.LUT P4, RZ, R3, 0xff00, RZ, 0xc0, !PT ;  /* 0x0000ff0003ff7812 */ /* 0x000fe2000788c0ff */
[----:B------:R-:W-:Y:S01]  /*44a0*/  FFMA.FTZ R69, R146, UR16, R69 ;  /* 0x0000001092457c23 */ /* 0x000fe20008010045 */
[----:B------:R-:W-:-:S02]  /*44b0*/  SHF.L.U32 R47, R68, 0x10, RZ ;  /* 0x00000010442f7819 */ /* 0x000fc400000006ff */
[C---:B------:R-:W-:Y:S02]  /*44c0*/  FSEL R61, R44.reuse, RZ, P2 ;  /* 0x000000ff2c3d7208 */ /* 0x040fe40001000000 */
[----:B------:R-:W-:Y:S01]  /*44d0*/  FSEL R49, R44, RZ, P4 ;  /* 0x000000ff2c317208 */ /* 0x000fe20002000000 */
[----:B------:R-:W-:Y:S01]  /*44e0*/  FMUL.FTZ R44, R45, UR8 ;  /* 0x000000082d2c7c20 */ /* 0x000fe20008410000 */
[----:B------:R-:W-:Y:S01]  /*44f0*/  LOP3.LUT P6, RZ, R60, 0xff0000, RZ, 0xc0, !PT ;  /* 0x00ff00003cff7812 */ /* 0x000fe200078cc0ff */
[----:B------:R-:W-:Y:S01]  /*4500*/  FFMA.FTZ R74, R74, UR16, R47 ;  /* 0x000000104a4a7c23 */ /* 0x000fe2000801002f */
[----:B------:R-:W-:Y:S02]  /*4510*/  SHF.L.U32 R0, R40, 0x10, RZ ;  /* 0x0000001028007819 */ /* 0x000fe400000006ff */
[----:B------:R-:W-:Y:S02]  /*4520*/  FSEL R53, R44, RZ, P6 ;  /* 0x000000ff2c357208 */ /* 0x000fe40003000000 */
[----:B------:R-:W-:Y:S01]  /*4530*/  LOP3.LUT P6, RZ, R2, 0xff0000, RZ, 0xc0, !PT ;  /* 0x00ff000002ff7812 */ /* 0x000fe200078cc0ff */
[----:B------:R-:W-:Y:S01]  /*4540*/  FFMA.FTZ R0, R177, UR16, R0 ;  /* 0x00000010b1007c23 */ /* 0x000fe20008010000 */
[C---:B------:R-:W-:Y:S01]  /*4550*/  F2FP.BF16.F32.PACK_AB R45, R74.reuse, R45 ;  /* 0x0000002d4a2d723e */ /* 0x040fe200000010ff */
[----:B------:R-:W-:Y:S01]  /*4560*/  FMUL.FTZ R74, R74, UR8 ;  /* 0x000000084a4a7c20 */ /* 0x000fe20008410000 */
[----:B------:R-:W-:-:S02]  /*4570*/  F2FP.BF16.F32.PACK_AB R50, R49, R50 ;  /* 0x000000323132723e */ /* 0x000fc400000010ff */
[----:B------:R-:W-:Y:S02]  /*4580*/  LOP3.LUT P5, RZ, R60, 0xff000000, RZ, 0xc0, !PT ;  /* 0xff0000003cff7812 */ /* 0x000fe400078ac0ff */
        /* <DEDUP_REMOVED lines=12> */
[----:B------:R-:W-:Y:S02]  /*4650*/  F2FP.BF16.F32.PACK_AB R46, R59, R46 ;  /* 0x0000002e3b2e723e */ /* 0x000fe400000010ff */
        /* <DEDUP_REMOVED lines=12> */
.L_x_610:
[--C-:B------:R-:W-:Y:S01]  /*4720*/  FFMA.FTZ R70, R70, UR17, R144.reuse ;  /* 0x0000001146467c23 */ /* 0x100fe20008010090 */
[--C-:B------:R-:W-:Y:S01]  /*4730*/  FFMA.FTZ R185, R185, UR17, R144.reuse ;  /* 0x00000011b9b97c23 */ /* 0x100fe20008010090 */
[----:B0-----:R-:W-:Y:S01]  /*4740*/  SHF.L.U32 R49, R58, 0x10, RZ ;  /* 0x000000103a317819 */ /* 0x001fe200000006ff */
[----:B------:R-:W-:Y:S01]  /*4750*/  FFMA.FTZ R183, R183, UR17, R144 ;  /* 0x00000011b7b77c23 */ /* 0x000fe20008010090 */
[----:B------:R-:W-:Y:S01]  /*4760*/  SHF.L.U32 R48, R43, 0x10, RZ ;  /* 0x000000102b307819 */ /* 0x000fe200000006ff */
[----:B------:R-:W-:Y:S01]  /*4770*/  FADD.FTZ R70, R197, -R70 ;  /* 0x80000046c5467221 */ /* 0x000fe20000010000 */
[----:B------:R-:W-:Y:S01]  /*4780*/  FADD.FTZ R185, R154, -R185 ;  /* 0x800000b99ab97221 */ /* 0x000fe20000010000 */
[----:B------:R-:W-:Y:S01]  /*4790*/  FADD.FTZ R183, R152, -R183 ;  /* 0x800000b798b77221 */ /* 0x000fe20000010000 */
[----:B------:R-:W-:Y:S02]  /*47a0*/  IMAD.U32 R0, R42, 0x10000, RZ ;  /* 0x000100002a007824 */ /* 0x000fe400078e00ff */
[----:B------:R-:W-:Y:S01]  /*47b0*/  FFMA.FTZ R49, R70, UR16, R49 ;  /* 0x0000001046317c23 */ /* 0x000fe20008010031 */
[----:B------:R-:W-:Y:S01]  /*47c0*/  FFMA.FTZ R48, R185, UR16, R48 ;  /* 0x00000010b9307c23 */ /* 0x000fe20008010030 */
[----:B------:R-:W-:Y:S01]  /*47d0*/  ISETP.GE.U32.AND P2, PT, R60, RZ, PT ;  /* 0x000000ff3c00720c */ /* 0x000fe20003f46070 */
[----:B------:R-:W-:Y:S01]  /*47e0*/  FFMA.FTZ R0, R183, UR16, R0 ;  /* 0x00000010b7007c23 */ /* 0x000fe20008010000 */
[----:B------:R-:W-:Y:S01]  /*47f0*/  FMUL.FTZ R49, R49, UR8 ;  /* 0x0000000831317c20 */ /* 0x000fe20008410000 */
[----:B------:R-:W-:Y:S01]  /*4800*/  FMUL.FTZ R48, R48, UR8 ;  /* 0x0000000830307c20 */ /* 0x000fe20008410000 */
[C---:B------:R-:W-:Y:S01]  /*4810*/  LOP3.LUT P4, RZ, R61.reuse, 0xff0000, RZ, 0xc0, !PT ;  /* 0x00ff00003dff7812 */ /* 0x040fe2000788c0ff */
[----:B------:R-:W-:Y:S01]  /*4820*/  FMUL.FTZ R0, R0, UR8 ;  /* 0x0000000800007c20 */ /* 0x000fe20008410000 */
[----:B------:R-:W-:Y:S01]  /*4830*/  ISETP.GE.U32.AND.EX P5, PT, R61, 0x1000000, PT, P2 ;  /* 0x010000003d00780c */ /* 0x000fe20003fa6120 */
[--C-:B------:R-:W-:Y:S01]  /*4840*/  FFMA.FTZ R179, R179, UR17, R144.reuse ;  /* 0x00000011b3b37c23 */ /* 0x100fe20008010090 */
[----:B------:R-:W-:Y:S01]  /*4850*/  FSEL R55, R48, RZ, P4 ;  /* 0x000000ff30377208 */ /* 0x000fe20002000000 */
[--C-:B------:R-:W-:Y:S01]  /*4860*/  FFMA.FTZ R72, R72, UR17, R144.reuse ;  /* 0x0000001148487c23 */ /* 0x100fe20008010090 */
[----:B------:R-:W-:Y:S01]  /*4870*/  FSEL R52, R49, RZ, P5 ;  /* 0x000000ff31347208 */ /* 0x000fe20002800000 */
[----:B------:R-:W-:Y:S01]  /*4880*/  FADD.FTZ R179, R150, -R179 ;  /* 0x800000b396b37221 */ /* 0x000fe20000010000 */
[----:B------:R-:W-:Y:S01]  /*4890*/  LOP3.LUT P5, RZ, R61, 0xff, RZ, 0xc0, !PT ;  /* 0x000000ff3dff7812 */ /* 0x000fe200078ac0ff */
[----:B------:R-:W-:Y:S01]  /*48a0*/  FFMA.FTZ R74, R74, UR17, R144 ;  /* 0x000000114a4a7c23 */ /* 0x000fe20008010090 */
[----:B------:R-:W-:Y:S01]  /*48b0*/  LOP3.LUT P4, RZ, R3, 0xff, RZ, 0xc0, !PT ;  /* 0x000000ff03ff7812 */ /* 0x000fe2000788c0ff */
[----:B------:R-:W-:Y:S01]  /*48c0*/  FADD.FTZ R72, R195, -R72 ;  /* 0x80000048c3487221 */ /* 0x000fe20000010000 */
[C---:B------:R-:W-:Y:S01]  /*48d0*/  FSEL R54, R0.reuse, RZ, P5 ;  /* 0x000000ff00367208 */ /* 0x040fe20002800000 */
[----:B------:R-:W-:Y:S01]  /*48e0*/  IMAD.U32 R59, R59, 0x10000, RZ ;  /* 0x000100003b3b7824 */ /* 0x000fe200078e00ff */
[----:B------:R-:W-:Y:S01]  /*48f0*/  FSEL R50, R0, RZ, P4 ;  /* 0x000000ff00327208 */ /* 0x000fe20002000000 */
[----:B------:R-:W-:Y:S01]  /*4900*/  FADD.FTZ R74, R193, -R74 ;  /* 0x8000004ac14a7221 */ /* 0x000fe20000010000 */
[----:B------:R-:W-:Y:S01]  /*4910*/  SHF.L.U32 R0, R41, 0x10, RZ ;  /* 0x0000001029007819 */ /* 0x000fe200000006ff */
[----:B------:R-:W-:Y:S01]  /*4920*/  FFMA.FTZ R146, R146, UR17, R144 ;  /* 0x0000001192927c23 */ /* 0x000fe20008010090 */
[----:B------:R-:W-:Y:S01]  /*4930*/  ISETP.GE.U32.AND P2, PT, R2, RZ, PT ;  /* 0x000000ff0200720c */ /* 0x000fe20003f46070 */
[----:B------:R-:W-:Y:S01]  /*4940*/  FFMA.FTZ R59, R72, UR16, R59 ;  /* 0x00000010483b7c23 */ /* 0x000fe2000801003b */
[----:B------:R-:W-:Y:S01]  /*4950*/  LOP3.LUT P6, RZ, R3, 0xff0000, RZ, 0xc0, !PT ;  /* 0x00ff000003ff7812 */ /* 0x000fe200078cc0ff */
[----:B------:R-:W-:Y:S01]  /*4960*/  FFMA.FTZ R179, R179, UR16, R0 ;  /* 0x00000010b3b37c23 */ /* 0x000fe20008010000 */
[----:B------:R-:W-:Y:S01]  /*4970*/  ISETP.GE.U32.AND.EX P2, PT, R3, 0x1000000, PT, P2 ;  /* 0x010000000300780c */ /* 0x000fe20003f46120 */
[----:B------:R-:W-:Y:S01]  /*4980*/  FFMA.FTZ R177, R177, UR17, R144 ;  /* 0x00000011b1b17c23 */ /* 0x000fe20008010090 */
[----:B------:R-:W-:Y:S01]  /*4990*/  FSEL R51, R48, RZ, P6 ;  /* 0x000000ff30337208 */ /* 0x000fe20003000000 */
[----:B------:R-:W-:Y:S01]  /*49a0*/  FMUL.FTZ R179, R179, UR8 ;  /* 0x00000008b3b37c20 */ /* 0x000fe20008410000 */
[----:B------:R-:W-:Y:S01]  /*49b0*/  FSEL R48, R49, RZ, P2 ;  /* 0x000000ff31307208 */ /* 0x000fe20001000000 */
[----:B------:R-:W-:Y:S01]  /*49c0*/  IMAD.U32 R49, R68, 0x10000, RZ ;  /* 0x0001000044317824 */ /* 0x000fe200078e00ff */
[----:B------:R-:W-:Y:S01]  /*49d0*/  LOP3.LUT P5, RZ, R60, 0xff0000, RZ, 0xc0, !PT ;  /* 0x00ff00003cff7812 */ /* 0x000fe200078ac0ff */
[----:B------:R-:W-:Y:S01]  /*49e0*/  FADD.FTZ R146, R191, -R146 ;  /* 0x80000092bf927221 */ /* 0x000fe20000010000 */
[----:B------:R-:W-:Y:S01]  /*49f0*/  SHF.L.U32 R69, R69, 0x10, RZ ;  /* 0x0000001045457819 */ /* 0x000fe200000006ff */
[----:B------:R-:W-:Y:S01]  /*4a00*/  FFMA.FTZ R49, R74, UR16, R49 ;  /* 0x000000104a317c23 */ /* 0x000fe20008010031 */
[----:B------:R-:W-:Y:S01]  /*4a10*/  FSEL R53, R179, RZ, P5 ;  /* 0x000000ffb3357208 */ /* 0x000fe20002800000 */
[----:B------:R-:W-:Y:S01]  /*4a20*/  FMUL.FTZ R59, R59, UR8 ;  /* 0x000000083b3b7c20 */ /* 0x000fe20008410000 */
[----:B------:R-:W-:Y:S01]  /*4a30*/  SHF.L.U32 R0, R40, 0x10, RZ ;  /* 0x0000001028007819 */ /* 0x000fe200000006ff */
[----:B------:R-:W-:Y:S01]  /*4a40*/  FADD.FTZ R177, R148, -R177 ;  /* 0x800000b194b17221 */ /* 0x000fe20000010000 */
[----:B------:R-:W-:Y:S01]  /*4a50*/  LOP3.LUT P5, RZ, R2, 0xff0000, RZ, 0xc0, !PT ;  /* 0x00ff000002ff7812 */ /* 0x000fe200078ac0ff */
[----:B------:R-:W-:Y:S01]  /*4a60*/  FFMA.FTZ R69, R146, UR16, R69 ;  /* 0x0000001092457c23 */ /* 0x000fe20008010045 */
[----:B------:R-:W-:Y:S01]  /*4a70*/  LOP3.LUT P6, RZ, R61, 0xff00, RZ, 0xc0, !PT ;  /* 0x0000ff003dff7812 */ /* 0x000fe200078cc0ff */
[----:B------:R-:W-:Y:S01]  /*4a80*/  FFMA.FTZ R0, R177, UR16, R0 ;  /* 0x00000010b1007c23 */ /* 0x000fe20008010000 */
[----:B------:R-:W-:Y:S01]  /*4a90*/  F2FP.BF16.F32.PACK_AB R51, R48, R51 ;  /* 0x000000333033723e */ /* 0x000fe200000010ff */
[----:B------:R-:W-:Y:S01]  /*4aa0*/  FMUL.FTZ R48, R49, UR8 ;  /* 0x0000000831307c20 */ /* 0x000fe20008410000 */
[----:B------:R-:W-:Y:S01]  /*4ab0*/  LOP3.LUT P2, RZ, R3, 0xff00, RZ, 0xc0, !PT ;  /* 0x0000ff0003ff7812 */ /* 0x000fe2000784c0ff */
[----:B------:R-:W-:Y:S01]  /*4ac0*/  FMUL.FTZ R69, R69, UR8 ;  /* 0x0000000845457c20 */ /* 0x000fe20008410000 */
[----:B------:R-:W-:Y:S01]  /*4ad0*/  FSEL R49, R179, RZ, P5 ;  /* 0x000000ffb3317208 */ /* 0x000fe20002800000 */
[----:B------:R-:W-:Y:S01]  /*4ae0*/  FMUL.FTZ R0, R0, UR8 ;  /* 0x0000000800007c20 */ /* 0x000fe20008410000 */
[----:B------:R-:W-:-:S02]  /*4af0*/  LOP3.LUT P4, RZ, R60, 0xff000000, RZ, 0xc0, !PT ;  /* 0xff0000003cff7812 */ /* 0x000fc4000788c0ff */
[----:B------:R-:W-:Y:S02]  /*4b00*/  LOP3.LUT P5, RZ, R2, 0xff000000, RZ, 0xc0, !PT ;  /* 0xff00000002ff7812 */ /* 0x000fe400078ac0ff */
[C---:B------:R-:W-:Y:S02]  /*4b10*/  FSEL R61, R59.reuse, RZ, P6 ;  /* 0x000000ff3b3d7208 */ /* 0x040fe40003000000 */
[----:B------:R-:W-:Y:S02]  /*4b20*/  FSEL R59, R59, RZ, P2 ;  /* 0x000000ff3b3b7208 */ /* 0x000fe40001000000 */
[C---:B------:R-:W-:Y:S02]  /*4b30*/  LOP3.LUT P6, RZ, R60.reuse, 0xff00, RZ, 0xc0, !PT ;  /* 0x0000ff003cff7812 */ /* 0x040fe400078cc0ff */
[----:B------:R-:W-:Y:S02]  /*4b40*/  LOP3.LUT P2, RZ, R60, 0xff, RZ, 0xc0, !PT ;  /* 0x000000ff3cff7812 */ /* 0x000fe4000784c0ff */
[----:B------:R-:W-:-:S02]  /*4b50*/  FSEL R58, R48, RZ, P4 ;  /* 0x000000ff303a7208 */ /* 0x000fc40002000000 */
[----:B------:R-:W-:Y:S02]  /*4b60*/  FSEL R60, R48, RZ, P5 ;  /* 0x000000ff303c7208 */ /* 0x000fe40002800000 */
[C---:B------:R-:W-:Y:S02]  /*4b70*/  LOP3.LUT P4, RZ, R2.reuse, 0xff00, RZ, 0xc0, !PT ;  /* 0x0000ff0002ff7812 */ /* 0x040fe4000788c0ff */
        /* <DEDUP_REMOVED lines=8> */
[----:B------:R-:W-:Y:S02]  /*4c00*/  F2FP.BF16.F32.PACK_AB R49, R60, R49 ;  /* 0x000000313c31723e */ /* 0x000fe400000010ff */
[----:B------:R-:W-:-:S02]  /*4c10*/  F2FP.BF16.F32.PACK_AB R53, R58, R53 ;  /* 0x000000353a35723e */ /* 0x000fc400000010ff */
[----:B------:R-:W-:Y:S02]  /*4c20*/  F2FP.BF16.F32.PACK_AB R48, R69, R48 ;  /* 0x000000304530723e */ /* 0x000fe400000010ff */
[----:B------:R-:W-:Y:S01]  /*4c30*/  F2FP.BF16.F32.PACK_AB R52, R59, R52 ;  /* 0x000000343b34723e */ /* 0x000fe200000010ff */
[----:B------:R-:W-:Y:S06]  /*4c40*/  BRA `(.L_x_611) ;  /* 0x0000001800347947 */ /* 0x000fec0003800000 */
.L_x_609:
[----:B------:R-:W-:Y:S05]  /*4c50*/  @!P0 BRA `(.L_x_612) ;  /* 0x00000004003c8947 */ /* 0x000fea0003800000 */
[--C-:B------:R-:W-:Y:S01]  /*4c60*/  FFMA.FTZ R185, R185, UR17, R144.reuse ;  /* 0x00000011b9b97c23 */ /* 0x100fe20008010090 */
[--C-:B------:R-:W-:Y:S01]  /*4c70*/  FFMA.FTZ R70, R70, UR17, R144.reuse ;  /* 0x0000001146467c23 */ /* 0x100fe20008010090 */
[--C-:B------:R-:W-:Y:S01]  /*4c80*/  FFMA.FTZ R183, R183, UR17, R144.reuse ;  /* 0x00000011b7b77c23 */ /* 0x100fe20008010090 */
[----:B------:R-:W-:Y:S01]  /*4c90*/  FFMA.FTZ R72, R72, UR17, R144 ;  /* 0x0000001148487c23 */ /* 0x000fe20008010090 */
[----:B0-----:R-:W-:Y:S01]  /*4ca0*/  FADD.FTZ R47, R154, -R185 ;  /* 0x800000b99a2f7221 */ /* 0x001fe20000010000 */
        /* <DEDUP_REMOVED lines=16> */
[----:B------:R-:W-:Y:S01]  /*4db0*/  FADD.FTZ R45, R150, -R179 ;  /* 0x800000b3962d7221 */ /* 0x000fe20000010000 */
[----:B------:R-:W-:Y:S01]  /*4dc0*/  FSEL R55, R0, RZ, P6 ;  /* 0x000000ff00377208 */ /* 0x000fe20003000000 */
[--C-:B------:R-:W-:Y:S01]  /*4dd0*/  FFMA.FTZ R74, R74, UR17, R144.reuse ;  /* 0x000000114a4a7c23 */ /* 0x100fe20008010090 */
[----:B------:R-:W-:Y:S01]  /*4de0*/  FSEL R51, R0, RZ, P5 ;  /* 0x000000ff00337208 */ /* 0x000fe20002800000 */
[----:B------:R-:W-:Y:S01]  /*4df0*/  FMUL.FTZ R0, R46, UR8 ;  /* 0x000000082e007c20 */ /* 0x000fe20008410000 */
[C---:B------:R-:W-:Y:S01]  /*4e00*/  FSEL R52, R44.reuse, RZ, P2 ;  /* 0x000000ff2c347208 */ /* 0x040fe20001000000 */
[----:B------:R-:W-:Y:S01]  /*4e10*/  FMUL.FTZ R45, R45, UR16 ;  /* 0x000000102d2d7c20 */ /* 0x000fe20008410000 */
[----:B------:R-:W-:Y:S01]  /*4e20*/  FSEL R58, R44, RZ, P4 ;  /* 0x000000ff2c3a7208 */ /* 0x000fe20002000000 */
[----:B------:R-:W-:Y:S01]  /*4e30*/  FMUL.FTZ R44, R49, UR8 ;  /* 0x00000008312c7c20 */ /* 0x000fe20008410000 */
[----:B------:R-:W-:Y:S01]  /*4e40*/  LOP3.LUT P6, RZ, R61, 0xff, RZ, 0xc0, !PT ;  /* 0x000000ff3dff7812 */ /* 0x000fe200078cc0ff */
[--C-:B------:R-:W-:Y:S01]  /*4e50*/  FFMA.FTZ R146, R146, UR17, R144.reuse ;  /* 0x0000001192927c23 */ /* 0x100fe20008010090 */
[----:B------:R-:W-:Y:S01]  /*4e60*/  LOP3.LUT P5, RZ, R3, 0xff, RZ, 0xc0, !PT ;  /* 0x000000ff03ff7812 */ /* 0x000fe200078ac0ff */
[----:B------:R-:W-:Y:S01]  /*4e70*/  FFMA.FTZ R177, R177, UR17, R144 ;  /* 0x00000011b1b17c23 */ /* 0x000fe20008010090 */
[----:B------:R-:W-:Y:S01]  /*4e80*/  LOP3.LUT P2, RZ, R61, 0xff00, RZ, 0xc0, !PT ;  /* 0x0000ff003dff7812 */ /* 0x000fe2000784c0ff */
[----:B------:R-:W-:Y:S01]  /*4e90*/  FADD.FTZ R146, R191, -R146 ;  /* 0x80000092bf927221 */ /* 0x000fe20000010000 */
[----:B------:R-:W-:Y:S01]  /*4ea0*/  LOP3.LUT P4, RZ, R3, 0xff00, RZ, 0xc0, !PT ;  /* 0x0000ff0003ff7812 */ /* 0x000fe2000788c0ff */
[----:B------:R-:W-:Y:S01]  /*4eb0*/  FADD.FTZ R177, R148, -R177 ;  /* 0x800000b194b17221 */ /* 0x000fe20000010000 */
[----:B------:R-:W-:-:S02]  /*4ec0*/  FSEL R54, R0, RZ, P6 ;  /* 0x000000ff00367208 */ /* 0x000fc40003000000 */
[----:B------:R-:W-:Y:S01]  /*4ed0*/  FSEL R50, R0, RZ, P5 ;  /* 0x000000ff00327208 */ /* 0x000fe20002800000 */
[----:B------:R-:W-:Y:S01]  /*4ee0*/  FADD.FTZ R0, R193, -R74 ;  /* 0x8000004ac1007221 */ /* 0x000fe20000010000 */
[C---:B------:R-:W-:Y:S02]  /*4ef0*/  FSEL R59, R44.reuse, RZ, P2 ;  /* 0x000000ff2c3b7208 */ /* 0x040fe40001000000 */
[----:B------:R-:W-:Y:S01]  /*4f00*/  FSEL R53, R44, RZ, P4 ;  /* 0x000000ff2c357208 */ /* 0x000fe20002000000 */
[----:B------:R-:W-:Y:S01]  /*4f10*/  FMUL.FTZ R44, R45, UR8 ;  /* 0x000000082d2c7c20 */ /* 0x000fe20008410000 */
[----:B------:R-:W-:Y:S01]  /*4f20*/  LOP3.LUT P6, RZ, R60, 0xff0000, RZ, 0xc0, !PT ;  /* 0x00ff00003cff7812 */ /* 0x000fe200078cc0ff */
[----:B------:R-:W-:Y:S01]  /*4f30*/  FMUL.FTZ R0, R0, UR16 ;  /* 0x0000001000007c20 */ /* 0x000fe20008410000 */
[----:B------:R-:W-:Y:S02]  /*4f40*/  F2FP.BF16.F32.PACK_AB R50, R53, R50 ;  /* 0x000000323532723e */ /* 0x000fe400000010ff */
[----:B------:R-:W-:-:S02]  /*4f50*/  FSEL R53, R44, RZ, P6 ;  /* 0x000000ff2c357208 */ /* 0x000fc40003000000 */
[----:B------:R-:W-:Y:S02]  /*4f60*/  LOP3.LUT P6, RZ, R2, 0xff0000, RZ, 0xc0, !PT ;  /* 0x00ff000002ff7812 */ /* 0x000fe400078cc0ff */
[----:B------:R-:W-:Y:S01]  /*4f70*/  F2FP.BF16.F32.PACK_AB R55, R52, R55 ;  /* 0x000000373437723e */ /* 0x000fe200000010ff */
[----:B------:R-:W-:Y:S01]  /*4f80*/  FMUL.FTZ R52, R0, UR8 ;  /* 0x0000000800347c20 */ /* 0x000fe20008410000 */
[----:B------:R-:W-:Y:S01]  /*4f90*/  F2FP.BF16.F32.PACK_AB R46, R49, R46 ;  /* 0x0000002e312e723e */ /* 0x000fe200000010ff */
[----:B------:R-:W-:Y:S01]  /*4fa0*/  FMUL.FTZ R49, R146, UR16 ;  /* 0x0000001092317c20 */ /* 0x000fe20008410000 */
[----:B------:R-:W-:Y:S01]  /*4fb0*/  F2FP.BF16.F32.PACK_AB R45, R0, R45 ;  /* 0x0000002d002d723e */ /* 0x000fe200000010ff */
[----:B------:R-:W-:Y:S01]  /*4fc0*/  FMUL.FTZ R0, R177, UR16 ;  /* 0x00000010b1007c20 */ /* 0x000fe20008410000 */
[----:B------:R-:W-:Y:S02]  /*4fd0*/  F2FP.BF16.F32.PACK_AB R51, R58, R51 ;  /* 0x000000333a33723e */ /* 0x000fe400000010ff */
[----:B------:R-:W-:-:S02]  /*4fe0*/  LOP3.LUT P5, RZ, R60, 0xff000000, RZ, 0xc0, !PT ;  /* 0xff0000003cff7812 */ /* 0x000fc400078ac0ff */
[----:B------:R-:W-:Y:S02]  /*4ff0*/  FSEL R58, R44, RZ, P6 ;  /* 0x000000ff2c3a7208 */ /* 0x000fe40003000000 */
[----:B------:R-:W-:Y:S02]  /*5000*/  LOP3.LUT P6, RZ, R2, 0xff000000, RZ, 0xc0, !PT ;  /* 0xff00000002ff7812 */ /* 0x000fe400078cc0ff */
[C---:B------:R-:W-:Y:S02]  /*5010*/  LOP3.LUT P2, RZ, R60.reuse, 0xff00, RZ, 0xc0, !PT ;  /* 0x0000ff003cff7812 */ /* 0x040fe4000784c0ff */
[----:B------:R-:W-:Y:S02]  /*5020*/  LOP3.LUT P4, RZ, R60, 0xff, RZ, 0xc0, !PT ;  /* 0x000000ff3cff7812 */ /* 0x000fe4000788c0ff */
[----:B------:R-:W-:Y:S01]  /*5030*/  F2FP.BF16.F32.PACK_AB R47, R48, R47 ;  /* 0x0000002f302f723e */ /* 0x000fe200000010ff */
[----:B------:R-:W-:Y:S01]  /*5040*/  FMUL.FTZ R48, R49, UR8 ;  /* 0x0000000831307c20 */ /* 0x000fe20008410000 */
[----:B------:R-:W-:-:S02]  /*5050*/  FSEL R60, R52, RZ, P5 ;  /* 0x000000ff343c7208 */ /* 0x000fc40002800000 */
[----:B------:R-:W-:Y:S01]  /*5060*/  F2FP.BF16.F32.PACK_AB R44, R49, R0 ;  /* 0x00000000312c723e */ /* 0x000fe200000010ff */
[----:B------:R-:W-:Y:S01]  /*5070*/  FMUL.FTZ R0, R0, UR8 ;  /* 0x0000000800007c20 */ /* 0x000fe20008410000 */
[----:B------:R-:W-:Y:S02]  /*5080*/  LOP3.LUT P5, RZ, R2, 0xff00, RZ, 0xc0, !PT ;  /* 0x0000ff0002ff7812 */ /* 0x000fe400078ac0ff */
[----:B------:R-:W-:Y:S02]  /*5090*/  FSEL R49, R52, RZ, P6 ;  /* 0x000000ff34317208 */ /* 0x000fe40003000000 */
[----:B------:R-:W-:Y:S02]  /*50a0*/  LOP3.LUT P6, RZ, R2, 0xff, RZ, 0xc0, !PT ;  /* 0x000000ff02ff7812 */ /* 0x000fe400078cc0ff */
        /* <DEDUP_REMOVED lines=8> */
[----:B------:R-:W-:Y:S01]  /*5130*/  F2FP.BF16.F32.PACK_AB R52, R59, R52 ;  /* 0x000000343b34723e */ /* 0x000fe200000010ff */
[----:B------:R-:W-:Y:S06]  /*5140*/  BRA `(.L_x_611) ;  /* 0x0000001000f47947 */ /* 0x000fec0003800000 */
.L_x_612:
[--C-:B------:R-:W-:Y:S01]  /*5150*/  FFMA.FTZ R70, R70, UR17, R144.reuse ;  /* 0x0000001146467c23 */ /* 0x100fe20008010090 */
[--C-:B------:R-:W-:Y:S01]  /*5160*/  FFMA.FTZ R183, R183, UR17, R144.reuse ;  /* 0x00000011b7b77c23 */ /* 0x100fe20008010090 */
[----:B------:R-:W-:Y:S01]  /*5170*/  FFMA.FTZ R185, R185, UR17, R144 ;  /* 0x00000011b9b97c23 */ /* 0x000fe20008010090 */
[----:B------:R-:W-:Y:S01]  /*5180*/  ISETP.GE.U32.AND P2, PT, R60, RZ, PT ;  /* 0x000000ff3c00720c */ /* 0x000fe20003f46070 */
[----:B------:R-:W-:Y:S01]  /*5190*/  FADD.FTZ R70, R197, -R70 ;  /* 0x80000046c5467221 */ /* 0x000fe20000010000 */
[----:B------:R-:W-:Y:S01]  /*51a0*/  FADD.FTZ R183, R152, -R183 ;  /* 0x800000b798b77221 */ /* 0x000fe20000010000 */
[----:B------:R-:W-:Y:S01]  /*51b0*/  FADD.FTZ R185, R154, -R185 ;  /* 0x800000b99ab97221 */ /* 0x000fe20000010000 */
[--C-:B------:R-:W-:Y:S01]  /*51c0*/  FFMA.FTZ R179, R179, UR17, R144.reuse ;  /* 0x00000011b3b37c23 */ /* 0x100fe20008010090 */
[----:B------:R-:W-:Y:S01]  /*51d0*/  FMUL.FTZ R70, R70, UR16 ;  /* 0x0000001046467c20 */ /* 0x000fe20008410000 */
[----:B------:R-:W-:Y:S01]  /*51e0*/  FFMA.FTZ R72, R72, UR17, R144 ;  /* 0x0000001148487c23 */ /* 0x000fe20008010090 */
        /* <DEDUP_REMOVED lines=10> */
[C---:B------:R-:W-:Y:S01]  /*5290*/  LOP3.LUT P4, RZ, R61.reuse, 0xff0000, RZ, 0xc0, !PT ;  /* 0x00ff00003dff7812 */ /* 0x040fe2000788c0ff */
[----:B------:R-:W-:Y:S01]  /*52a0*/  FMUL.FTZ R72, R72, UR16 ;  /* 0x0000001048487c20 */ /* 0x000fe20008410000 */
[----:B------:R-:W-:Y:S01]  /*52b0*/  LOP3.LUT P5, RZ, R61, 0xff, RZ, 0xc0, !PT ;  /* 0x000000ff3dff7812 */ /* 0x000fe200078ac0ff */
[----:B------:R-:W-:Y:S01]  /*52c0*/  FMUL.FTZ R179, R179, UR16 ;  /* 0x00000010b3b37c20 */ /* 0x000fe20008410000 */
[----:B------:R-:W-:Y:S01]  /*52d0*/  ISETP.GE.U32.AND.EX P2, PT, R3, 0x1000000, PT, P2 ;  /* 0x010000000300780c */ /* 0x000fe20003f46120 */
[----:B------:R-:W-:Y:S01]  /*52e0*/  FFMA.FTZ R74, R74, UR17, R144 ;  /* 0x000000114a4a7c23 */ /* 0x000fe20008010090 */
[----:B0-----:R-:W-:Y:S01]  /*52f0*/  FSEL R55, R185, RZ, P4 ;  /* 0x000000ffb9377208 */ /* 0x001fe20002000000 */
[----:B------:R-:W-:Y:S01]  /*5300*/  FMUL.FTZ R72, R72, UR8 ;  /* 0x0000000848487c20 */ /* 0x000fe20008410000 */
[----:B------:R-:W-:Y:S01]  /*5310*/  FSEL R70, R70, RZ, P2 ;  /* 0x000000ff46467208 */ /* 0x000fe20001000000 */
[----:B------:R-:W-:Y:S01]  /*5320*/  FMUL.FTZ R179, R179, UR8 ;  /* 0x00000008b3b37c20 */ /* 0x000fe20008410000 */
[----:B------:R-:W-:Y:S01]  /*5330*/  FSEL R54, R183, RZ, P5 ;  /* 0x000000ffb7367208 */ /* 0x000fe20002800000 */
[----:B------:R-:W-:Y:S01]  /*5340*/  FADD.FTZ R74, R193, -R74 ;  /* 0x8000004ac14a7221 */ /* 0x000fe20000010000 */
[C---:B------:R-:W-:Y:S01]  /*5350*/  LOP3.LUT P4, RZ, R3.reuse, 0xff, RZ, 0xc0, !PT ;  /* 0x000000ff03ff7812 */ /* 0x040fe2000788c0ff */
[--C-:B------:R-:W-:Y:S01]  /*5360*/  FFMA.FTZ R146, R146, UR17, R144.reuse ;  /* 0x0000001192927c23 */ /* 0x100fe20008010090 */
[----:B------:R-:W-:Y:S01]  /*5370*/  LOP3.LUT P2, RZ, R3, 0xff00, RZ, 0xc0, !PT ;  /* 0x0000ff0003ff7812 */ /* 0x000fe2000784c0ff */
[----:B------:R-:W-:Y:S01]  /*5380*/  FFMA.FTZ R177, R177, UR17, R144 ;  /* 0x00000011b1b17c23 */ /* 0x000fe20008010090 */
[----:B------:R-:W-:Y:S01]  /*5390*/  LOP3.LUT P5, RZ, R60, 0xff0000, RZ, 0xc0, !PT ;  /* 0x00ff00003cff7812 */ /* 0x000fe200078ac0ff */
        /* <DEDUP_REMOVED lines=11> */
[----:B------:R-:W-:Y:S01]  /*5450*/  F2FP.BF16.F32.PACK_AB R50, R49, R50 ;  /* 0x000000323132723e */ /* 0x000fe200000010ff */
[----:B------:R-:W-:Y:S01]  /*5460*/  FMUL.FTZ R146, R146, UR8 ;  /* 0x0000000892927c20 */ /* 0x000fe20008410000 */
[----:B------:R-:W-:Y:S01]  /*5470*/  FSEL R51, R185, RZ, P6 ;  /* 0x000000ffb9337208 */ /* 0x000fe20003000000 */
[----:B------:R-:W-:Y:S01]  /*5480*/  FMUL.FTZ R177, R177, UR8 ;  /* 0x00000008b1b17c20 */ /* 0x000fe20008410000 */
[----:B------:R-:W-:-:S02]  /*5490*/  LOP3.LUT P4, RZ, R60, 0xff000000, RZ, 0xc0, !PT ;  /* 0xff0000003cff7812 */ /* 0x000fc4000788c0ff */
[----:B------:R-:W-:Y:S02]  /*54a0*/  FSEL R49, R179, RZ, P5 ;  /* 0x000000ffb3317208 */ /* 0x000fe40002800000 */
[----:B------:R-:W-:Y:S02]  /*54b0*/  LOP3.LUT P6, RZ, R61, 0xff00, RZ, 0xc0, !PT ;  /* 0x0000ff003dff7812 */ /* 0x000fe400078cc0ff */
[----:B------:R-:W-:Y:S02]  /*54c0*/  LOP3.LUT P5, RZ, R2, 0xff000000, RZ, 0xc0, !PT ;  /* 0xff00000002ff7812 */ /* 0x000fe400078ac0ff */
[----:B------:R-:W-:Y:S02]  /*54d0*/  F2FP.BF16.F32.PACK_AB R55, R0, R55 ;  /* 0x000000370037723e */ /* 0x000fe400000010ff */
[----:B------:R-:W-:Y:S02]  /*54e0*/  FSEL R0, R74, RZ, P4 ;  /* 0x000000ff4a007208 */ /* 0x000fe40002000000 */
[----:B------:R-:W-:-:S02]  /*54f0*/  FSEL R59, R72, RZ, P6 ;  /* 0x000000ff483b7208 */ /* 0x000fc40003000000 */
[----:B------:R-:W-:Y:S02]  /*5500*/  FSEL R74, R74, RZ, P5 ;  /* 0x000000ff4a4a7208 */ /* 0x000fe40002800000 */
[C---:B------:R-:W-:Y:S02]  /*5510*/  LOP3.LUT P6, RZ, R60.reuse, 0xff00, RZ, 0xc0, !PT ;  /* 0x0000ff003cff7812 */ /* 0x040fe400078cc0ff */
[----:B------:R-:W-:Y:S02]  /*5520*/  LOP3.LUT P2, RZ, R60, 0xff, RZ, 0xc0, !PT ;  /* 0x000000ff3cff7812 */ /* 0x000fe4000784c0ff */
[C---:B------:R-:W-:Y:S02]  /*5530*/  LOP3.LUT P4, RZ, R2.reuse, 0xff00, RZ, 0xc0, !PT ;  /* 0x0000ff0002ff7812 */ /* 0x040fe4000788c0ff */
        /* <DEDUP_REMOVED lines=12> */
.L_x_608:
[----:B------:R-:W-:Y:S05]  /*5600*/  @!P2 BRA `(.L_x_613) ;  /* 0x000000080004a947 */ /* 0x000fea0003800000 */
[----:B------:R-:W-:Y:S05]  /*5610*/  @!P0 BRA `(.L_x_614) ;  /* 0x0000000400088947 */ /* 0x000fea0003800000 */
[--C-:B------:R-:W-:Y:S01]  /*5620*/  FFMA.FTZ R70, R70, UR17, R144.reuse ;  /* 0x0000001146467c23 */ /* 0x100fe20008010090 */
[--C-:B------:R-:W-:Y:S01]  /*5630*/  FFMA.FTZ R185, R185, UR17, R144.reuse ;  /* 0x00000011b9b97c23 */ /* 0x100fe20008010090 */
[----:B0-----:R-:W-:Y:S02]  /*5640*/  IMAD.U32 R45, R58, 0x10000, RZ ;  /* 0x000100003a2d7824 */ /* 0x001fe400078e00ff */
[----:B------:R-:W-:Y:S01]  /*5650*/  FFMA.FTZ R72, R72, UR17, R144 ;  /* 0x0000001148487c23 */ /* 0x000fe20008010090 */
[----:B------:R-:W-:Y:S01]  /*5660*/  FADD.FTZ R70, R197, -R70 ;  /* 0x80000046c5467221 */ /* 0x000fe20000010000 */
[----:B------:R-:W-:Y:S01]  /*5670*/  SHF.L.U32 R44, R43, 0x10, RZ ;  /* 0x000000102b2c7819 */ /* 0x000fe200000006ff */
[----:B------:R-:W-:Y:S01]  /*5680*/  FADD.FTZ R185, R154, -R185 ;  /* 0x800000b99ab97221 */ /* 0x000fe20000010000 */
[----:B------:R-:W-:Y:S01]  /*5690*/  FFMA.FTZ R183, R183, UR17, R144 ;  /* 0x00000011b7b77c23 */ /* 0x000fe20008010090 */
[----:B------:R-:W-:Y:S01]  /*56a0*/  FFMA.FTZ R70, R70, UR16, R45 ;  /* 0x0000001046467c23 */ /* 0x000fe2000801002d */
[----:B------:R-:W-:Y:S01]  /*56b0*/  SHF.L.U32 R59, R59, 0x10, RZ ;  /* 0x000000103b3b7819 */ /* 0x000fe200000006ff */
[----:B------:R-:W-:Y:S01]  /*56c0*/  FADD.FTZ R72, R195, -R72 ;  /* 0x80000048c3487221 */ /* 0x000fe20000010000 */
[----:B------:R-:W-:Y:S01]  /*56d0*/  ISETP.GE.U32.AND P2, PT, R60, RZ, PT ;  /* 0x000000ff3c00720c */ /* 0x000fe20003f46070 */
[----:B------:R-:W-:Y:S01]  /*56e0*/  FFMA.FTZ R47, R185, UR16, R44 ;  /* 0x00000010b92f7c23 */ /* 0x000fe2000801002c */
[----:B------:R-:W-:Y:S01]  /*56f0*/  SHF.L.U32 R0, R42, 0x10, RZ ;  /* 0x000000102a007819 */ /* 0x000fe200000006ff */
[----:B------:R-:W-:Y:S01]  /*5700*/  FMUL.FTZ R44, R70, UR8 ;  /* 0x00000008462c7c20 */ /* 0x000fe20008410000 */
[----:B------:R-:W-:Y:S01]  /*5710*/  FADD.FTZ R183, R152, -R183 ;  /* 0x800000b798b77221 */ /* 0x000fe20000010000 */
[----:B------:R-:W-:Y:S01]  /*5720*/  ISETP.GE.U32.AND.EX P2, PT, R61, 0x1000000, PT, P2 ;  /* 0x010000003d00780c */ /* 0x000fe20003f46120 */
[----:B------:R-:W-:Y:S01]  /*5730*/  FFMA.FTZ R59, R72, UR16, R59 ;  /* 0x00000010483b7c23 */ /* 0x000fe2000801003b */
[----:B------:R-:W-:Y:S01]  /*5740*/  FMUL.FTZ R45, R47, UR8 ;  /* 0x000000082f2d7c20 */ /* 0x000fe20008410000 */
[----:B------:R-:W-:Y:S01]  /*5750*/  FFMA.FTZ R46, R183, UR16, R0 ;  /* 0x00000010b72e7c23 */ /* 0x000fe20008010000 */
[----:B------:R-:W-:Y:S01]  /*5760*/  FSEL R65, R44, RZ, P2 ;  /* 0x000000ff2c417208 */ /* 0x000fe20001000000 */
[----:B------:R-:W-:Y:S01]  /*5770*/  FMUL.FTZ R44, R59, UR8 ;  /* 0x000000083b2c7c20 */ /* 0x000fe20008410000 */
[C---:B------:R-:W-:Y:S01]  /*5780*/  LOP3.LUT P4, RZ, R61.reuse, 0xff0000, RZ, 0xc0, !PT ;  /* 0x00ff00003dff7812 */ /* 0x040fe2000788c0ff */
        /* <DEDUP_REMOVED lines=12> */
[----:B------:R-:W-:Y:S01]  /*5850*/  SHF.L.U32 R44, R41, 0x10, RZ ;  /* 0x00000010292c7819 */ /* 0x000fe200000006ff */
[----:B------:R-:W-:Y:S01]  /*5860*/  FADD.FTZ R146, R191, -R146 ;  /* 0x80000092bf927221 */ /* 0x000fe20000010000 */
[----:B------:R-:W-:Y:S01]  /*5870*/  FSEL R58, R0, RZ, P5 ;  /* 0x000000ff003a7208 */ /* 0x000fe20002800000 */
[----:B------:R-:W-:-:S02]  /*5880*/  IMAD.U32 R69, R69, 0x10000, RZ ;  /* 0x0001000045457824 */ /* 0x000fc400078e00ff */
[----:B------:R-:W-:Y:S01]  /*5890*/  FADD.FTZ R177, R148, -R177 ;  /* 0x800000b194b17221 */ /* 0x000fe20000010000 */
[----:B------:R-:W-:Y:S02]  /*58a0*/  IMAD.U32 R0, R40, 0x10000, RZ ;  /* 0x0001000028007824 */ /* 0x000fe400078e00ff */
[----:B------:R-:W-:Y:S01]  /*58b0*/  FFMA.FTZ R53, R74, UR16, R45 ;  /* 0x000000104a357c23 */ /* 0x000fe2000801002d */
[----:B------:R-:W-:Y:S01]  /*58c0*/  FFMA.FTZ R44, R179, UR16, R44 ;  /* 0x00000010b32c7c23 */ /* 0x000fe2000801002c */
[----:B------:R-:W-:Y:S01]  /*58d0*/  FFMA.FTZ R69, R146, UR16, R69 ;  /* 0x0000001092457c23 */ /* 0x000fe20008010045 */
[----:B------:R-:W-:Y:S01]  /*58e0*/  FFMA.FTZ R0, R177, UR16, R0 ;  /* 0x00000010b1007c23 */ /* 0x000fe20008010000 */
[C---:B------:R-:W-:Y:S01]  /*58f0*/  FMUL.FTZ R55, R53.reuse, UR8 ;  /* 0x0000000835377c20 */ /* 0x040fe20008410000 */
[----:B------:R-:W-:Y:S01]  /*5900*/  FMUL.FTZ R54, R44, UR8 ;  /* 0x000000082c367c20 */ /* 0x000fe20008410000 */
[----:B------:R-:W-:Y:S01]  /*5910*/  F2FP.BF16.F32.PACK_AB R45, R53, R44 ;  /* 0x0000002c352d723e */ /* 0x000fe200000010ff */
        /* <DEDUP_REMOVED lines=18> */
.L_x_614:
[--C-:B------:R-:W-:Y:S01]  /*5a40*/  FFMA.FTZ R70, R70, UR17, R144.reuse ;  /* 0x0000001146467c23 */ /* 0x100fe20008010090 */
[--C-:B------:R-:W-:Y:S01]  /*5a50*/  FFMA.FTZ R185, R185, UR17, R144.reuse ;  /* 0x00000011b9b97c23 */ /* 0x100fe20008010090 */
[--C-:B------:R-:W-:Y:S01]  /*5a60*/  FFMA.FTZ R183, R183, UR17, R144.reuse ;  /* 0x00000011b7b77c23 */ /* 0x100fe20008010090 */
[----:B------:R-:W-:Y:S01]  /*5a70*/  FFMA.FTZ R72, R72, UR17, R144 ;  /* 0x0000001148487c23 */ /* 0x000fe20008010090 */
[----:B0-----:R-:W-:Y:S02]  /*5a80*/  IMAD.U32 R55, R58, 0x10000, RZ ;  /* 0x000100003a377824 */ /* 0x001fe400078e00ff */
[----:B------:R-:W-:Y:S01]  /*5a90*/  FADD.FTZ R70, R197, -R70 ;  /* 0x80000046c5467221 */ /* 0x000fe20000010000 */
[----:B------:R-:W-:Y:S01]  /*5aa0*/  SHF.L.U32 R58, R43, 0x10, RZ ;  /* 0x000000102b3a7819 */ /* 0x000fe200000006ff */
[----:B------:R-:W-:Y:S01]  /*5ab0*/  FADD.FTZ R185, R154, -R185 ;  /* 0x800000b99ab97221 */ /* 0x000fe20000010000 */
[----:B------:R-:W-:Y:S01]  /*5ac0*/  SHF.L.U32 R59, R59, 0x10, RZ ;  /* 0x000000103b3b7819 */ /* 0x000fe200000006ff */
[--C-:B------:R-:W-:Y:S01]  /*5ad0*/  FFMA.FTZ R179, R179, UR17, R144.reuse ;  /* 0x00000011b3b37c23 */ /* 0x100fe20008010090 */
[----:B------:R-:W-:Y:S01]  /*5ae0*/  SHF.L.U32 R54, R42, 0x10, RZ ;  /* 0x000000102a367819 */ /* 0x000fe200000006ff */
[----:B------:R-:W-:Y:S01]  /*5af0*/  FFMA.FTZ R74, R74, UR17, R144 ;  /* 0x000000114a4a7c23 */ /* 0x000fe20008010090 */
[----:B------:R-:W-:Y:S01]  /*5b00*/  FADD.FTZ R183, R152, -R183 ;  /* 0x800000b798b77221 */ /* 0x000fe20000010000 */
[----:B------:R-:W-:Y:S01]  /*5b10*/  FADD.FTZ R72, R195, -R72 ;  /* 0x80000048c3487221 */ /* 0x000fe20000010000 */
[--C-:B------:R-:W-:Y:S01]  /*5b20*/  FFMA.FTZ R146, R146, UR17, R144.reuse ;  /* 0x0000001192927c23 */ /* 0x100fe20008010090 */
[----:B------:R-:W-:Y:S01]  /*5b30*/  FFMA.FTZ R177, R177, UR17, R144 ;  /* 0x00000011b1b17c23 */ /* 0x000fe20008010090 */
[----:B------:R-:W-:Y:S01]  /*5b40*/  FFMA.FTZ R55, R70, UR16, R55 ;  /* 0x0000001046377c23 */ /* 0x000fe20008010037 */
[----:B------:R-:W-:Y:S01]  /*5b50*/  SHF.L.U32 R53, R68, 0x10, RZ ;  /* 0x0000001044357819 */ /* 0x000fe200000006ff */
[----:B------:R-:W-:Y:S01]  /*5b60*/  FFMA.FTZ R58, R185, UR16, R58 ;  /* 0x00000010b93a7c23 */ /* 0x000fe2000801003a */
[----:B------:R-:W-:Y:S01]  /*5b70*/  SHF.L.U32 R52, R41, 0x10, RZ ;  /* 0x0000001029347819 */ /* 0x000fe200000006ff */
[----:B------:R-:W-:Y:S01]  /*5b80*/  FADD.FTZ R179, R150, -R179 ;  /* 0x800000b396b37221 */ /* 0x000fe20000010000 */
[----:B------:R-:W-:Y:S01]  /*5b90*/  ISETP.GE.U32.AND P2, PT, R60, RZ, PT ;  /* 0x000000ff3c00720c */ /* 0x000fe20003f46070 */
[----:B------:R-:W-:Y:S01]  /*5ba0*/  FADD.FTZ R74, R193, -R74 ;  /* 0x8000004ac14a7221 */ /* 0x000fe20000010000 */
[----:B------:R-:W-:Y:S01]  /*5bb0*/  SHF.L.U32 R69, R69, 0x10, RZ ;  /* 0x0000001045457819 */ /* 0x000fe200000006ff */
[----:B------:R-:W-:Y:S01]  /*5bc0*/  FFMA.FTZ R59, R72, UR16, R59 ;  /* 0x00000010483b7c23 */ /* 0x000fe2000801003b */
[----:B------:R-:W-:Y:S01]  /*5bd0*/  FFMA.FTZ R54, R183, UR16, R54 ;  /* 0x00000010b7367c23 */ /* 0x000fe20008010036 */
[----:B------:R-:W-:Y:S01]  /*5be0*/  FADD.FTZ R146, R191, -R146 ;  /* 0x80000092bf927221 */ /* 0x000fe20000010000 */
[----:B------:R-:W-:Y:S01]  /*5bf0*/  FADD.FTZ R177, R148, -R177 ;  /* 0x800000b194b17221 */ /* 0x000fe20000010000 */
[----:B------:R-:W-:-:S02]  /*5c00*/  IMAD.U32 R0, R40, 0x10000, RZ ;  /* 0x0001000028007824 */ /* 0x000fc400078e00ff */
[----:B------:R-:W-:Y:S01]  /*5c10*/  FMUL.FTZ R55, R55, UR8 ;  /* 0x0000000837377c20 */ /* 0x000fe20008410000 */
[----:B------:R-:W-:Y:S01]  /*5c20*/  ISETP.GE.U32.AND.EX P2, PT, R61, 0x1000000, PT, P2 ;  /* 0x010000003d00780c */ /* 0x000fe20003f46120 */
[----:B------:R-:W-:Y:S01]  /*5c30*/  FMUL.FTZ R58, R58, UR8 ;  /* 0x000000083a3a7c20 */ /* 0x000fe20008410000 */
[----:B------:R-:W-:Y:S01]  /*5c40*/  FFMA.FTZ R53, R74, UR16, R53 ;  /* 0x000000104a357c23 */ /* 0x000fe20008010035 */
        /* <DEDUP_REMOVED lines=29> */
.L_x_613:
[----:B------:R-:W-:Y:S05]  /*5e20*/  @!P0 BRA `(.L_x_615) ;  /* 0x0000000000e88947 */ /* 0x000fea0003800000 */
[--C-:B------:R-:W-:Y:S01]  /*5e30*/  FFMA.FTZ R70, R70, UR17, R144.reuse ;  /* 0x0000001146467c23 */ /* 0x100fe20008010090 */
[--C-:B------:R-:W-:Y:S01]  /*5e40*/  FFMA.FTZ R185, R185, UR17, R144.reuse ;  /* 0x00000011b9b97c23 */ /* 0x100fe20008010090 */
[----:B------:R-:W-:Y:S01]  /*5e50*/  FFMA.FTZ R72, R72, UR17, R144 ;  /* 0x0000001148487c23 */ /* 0x000fe20008010090 */
[----:B------:R-:W-:Y:S01]  /*5e60*/  ISETP.GE.U32.AND P2, PT, R60, RZ, PT ;  /* 0x000000ff3c00720c */ /* 0x000fe20003f46070 */
[----:B------:R-:W-:Y:S01]  /*5e70*/  FADD.FTZ R70, R197, -R70 ;  /* 0x80000046c5467221 */ /* 0x000fe20000010000 */
[----:B------:R-:W-:Y:S01]  /*5e80*/  FADD.FTZ R185, R154, -R185 ;  /* 0x800000b99ab97221 */ /* 0x000fe20000010000 */
[----:B------:R-:W-:Y:S01]  /*5e90*/  FFMA.FTZ R183, R183, UR17, R144 ;  /* 0x00000011b7b77c23 */ /* 0x000fe20008010090 */
[----:B------:R-:W-:Y:S01]  /*5ea0*/  FADD.FTZ R72, R195, -R72 ;  /* 0x80000048c3487221 */ /* 0x000fe20000010000 */
[----:B------:R-:W-:Y:S01]  /*5eb0*/  FMUL.FTZ R70, R70, UR16 ;  /* 0x0000001046467c20 */ /* 0x000fe20008410000 */
[----:B0-----:R-:W-:Y:S01]  /*5ec0*/  FMUL.FTZ R47, R185, UR16 ;  /* 0x00000010b92f7c20 */ /* 0x001fe20008410000 */
[----:B------:R-:W-:Y:S01]  /*5ed0*/  ISETP.GE.U32.AND.EX P2, PT, R61, 0x1000000, PT, P2 ;  /* 0x010000003d00780c */ /* 0x000fe20003f46120 */
[----:B------:R-:W-:Y:S01]  /*5ee0*/  FADD.FTZ R183, R152, -R183 ;  /* 0x800000b798b77221 */ /* 0x000fe20000010000 */
[----:B------:R-:W-:Y:S01]  /*5ef0*/  FMUL.FTZ R44, R70, UR8 ;  /* 0x00000008462c7c20 */ /* 0x000fe20008410000 */
[----:B------:R-:W-:Y:S01]  /*5f00*/  FMUL.FTZ R53, R72, UR16 ;  /* 0x0000001048357c20 */ /* 0x000fe20008410000 */
[--C-:B------:R-:W-:Y:S01]  /*5f10*/  FFMA.FTZ R179, R179, UR17, R144.reuse ;  /* 0x00000011b3b37c23 */ /* 0x100fe20008010090 */
[--C-:B------:R-:W-:Y:S01]  /*5f20*/  FFMA.FTZ R74, R74, UR17, R144.reuse ;  /* 0x000000114a4a7c23 */ /* 0x100fe20008010090 */
[----:B------:R-:W-:Y:S01]  /*5f30*/  FMUL.FTZ R45, R47, UR8 ;  /* 0x000000082f2d7c20 */ /* 0x000fe20008410000 */
[--C-:B------:R-:W-:Y:S01]  /*5f40*/  FFMA.FTZ R146, R146, UR17, R144.reuse ;  /* 0x0000001192927c23 */ /* 0x100fe20008010090 */
[----:B------:R-:W-:Y:S01]  /*5f50*/  FFMA.FTZ R177, R177, UR17, R144 ;  /* 0x00000011b1b17c23 */ /* 0x000fe20008010090 */
[----:B------:R-:W-:Y:S01]  /*5f60*/  LOP3.LUT P4, RZ, R61, 0xff0000, RZ, 0xc0, !PT ;  /* 0x00ff00003dff7812 */ /* 0x000fe2000788c0ff */
[----:B------:R-:W-:Y:S01]  /*5f70*/  FMUL.FTZ R46, R183, UR16 ;  /* 0x00000010b72e7c20 */ /* 0x000fe20008410000 */
[----:B------:R-:W-:Y:S01]  /*5f80*/  FSEL R62, R44, RZ, P2 ;  /* 0x000000ff2c3e7208 */ /* 0x000fe20001000000 */
[----:B------:R-:W-:Y:S01]  /*5f90*/  FMUL.FTZ R44, R53, UR8 ;  /* 0x00000008352c7c20 */ /* 0x000fe20008410000 */
[----:B------:R-:W-:Y:S01]  /*5fa0*/  FADD.FTZ R179, R150, -R179 ;  /* 0x800000b396b37221 */ /* 0x000fe20000010000 */
[----:B------:R-:W-:Y:S01]  /*5fb0*/  FADD.FTZ R74, R193, -R74 ;  /* 0x8000004ac14a7221 */ /* 0x000fe20000010000 */
[----:B------:R-:W-:Y:S01]  /*5fc0*/  LOP3.LUT P5, RZ, R61, 0xff00, RZ, 0xc0, !PT ;  /* 0x0000ff003dff7812 */ /* 0x000fe200078ac0ff */
[----:B------:R-:W-:Y:S01]  /*5fd0*/  FADD.FTZ R146, R191, -R146 ;  /* 0x80000092bf927221 */ /* 0x000fe20000010000 */
[----:B------:R-:W-:Y:S01]  /*5fe0*/  FADD.FTZ R177, R148, -R177 ;  /* 0x800000b194b17221 */ /* 0x000fe20000010000 */
[----:B------:R-:W-:Y:S01]  /*5ff0*/  FSEL R55, R45, RZ, P4 ;  /* 0x000000ff2d377208 */ /* 0x000fe20002000000 */
[----:B------:R-:W-:Y:S01]  /*6000*/  FMUL.FTZ R0, R46, UR8 ;  /* 0x000000082e007c20 */ /* 0x000fe20008410000 */
[----:B------:R-:W-:Y:S01]  /*6010*/  LOP3.LUT P6, RZ, R61, 0xff, RZ, 0xc0, !PT ;  /* 0x000000ff3dff7812 */ /* 0x000fe200078cc0ff */
[----:B------:R-:W-:Y:S01]  /*6020*/  FMUL.FTZ R45, R179, UR16 ;  /* 0x00000010b32d7c20 */ /* 0x000fe20008410000 */
[----:B------:R-:W-:Y:S01]  /*6030*/  FMUL.FTZ R74, R74, UR16 ;  /* 0x000000104a4a7c20 */ /* 0x000fe20008410000 */
[----:B------:R-:W-:Y:S01]  /*6040*/  FSEL R61, R44, RZ, P5 ;  /* 0x000000ff2c3d7208 */ /* 0x000fe20002800000 */
[----:B------:R-:W-:Y:S01]  /*6050*/  FMUL.FTZ R44, R177, UR16 ;  /* 0x00000010b12c7c20 */ /* 0x000fe20008410000 */
[----:B------:R-:W-:Y:S01]  /*6060*/  F2FP.BF16.F32.PACK_AB R46, R53, R46 ;  /* 0x0000002e352e723e */ /* 0x000fe200000010ff */
[----:B------:R-:W-:Y:S01]  /*6070*/  FMUL.FTZ R53, R146, UR16 ;  /* 0x0000001092357c20 */ /* 0x000fe20008410000 */
[----:B------:R-:W-:Y:S01]  /*6080*/  FMUL.FTZ R54, R45, UR8 ;  /* 0x000000082d367c20 */ /* 0x000fe20008410000 */
[----:B------:R-:W-:Y:S01]  /*6090*/  FSEL R58, R0, RZ, P6 ;  /* 0x000000ff003a7208 */ /* 0x000fe20003000000 */
[----:B------:R-:W-:Y:S01]  /*60a0*/  FMUL.FTZ R0, R44, UR8 ;  /* 0x000000082c007c20 */ /* 0x000fe20008410000 */
[C---:B------:R-:W-:Y:S01]  /*60b0*/  F2FP.BF16.F32.PACK_AB R45, R74.reuse, R45 ;  /* 0x0000002d4a2d723e */ /* 0x040fe200000010ff */
[----:B------:R-:W-:Y:S01]  /*60c0*/  FMUL.FTZ R74, R74, UR8 ;  /* 0x000000084a4a7c20 */ /* 0x000fe20008410000 */
[----:B------:R-:W-:Y:S01]  /*60d0*/  FMUL.FTZ R52, R53, UR8 ;  /* 0x0000000835347c20 */ /* 0x000fe20008410000 */
[----:B------:R-:W-:-:S02]  /*60e0*/  LOP3.LUT P2, RZ, R60, 0xff0000, RZ, 0xc0, !PT ;  /* 0x00ff00003cff7812 */ /* 0x000fc4000784c0ff */
[C---:B------:R-:W-:Y:S02]  /*60f0*/  LOP3.LUT P4, RZ, R60.reuse, 0xff000000, RZ, 0xc0, !PT ;  /* 0xff0000003cff7812 */ /* 0x040fe4000788c0ff */
[C---:B------:R-:W-:Y:S02]  /*6100*/  LOP3.LUT P6, RZ, R60.reuse, 0xff, RZ, 0xc0, !PT ;  /* 0x000000ff3cff7812 */ /* 0x040fe400078cc0ff */
[----:B------:R-:W-:Y:S02]  /*6110*/  LOP3.LUT P5, RZ, R60, 0xff00, RZ, 0xc0, !PT ;  /* 0x0000ff003cff7812 */ /* 0x000fe400078ac0ff */
        /* <DEDUP_REMOVED lines=11> */
.L_x_615:
        /* <DEDUP_REMOVED lines=25> */
[C---:B------:R-:W-:Y:S01]  /*6360*/  LOP3.LUT P4, RZ, R61.reuse, 0xff0000, RZ, 0xc0, !PT ;  /* 0x00ff00003dff7812 */ /* 0x040fe2000788c0ff */
[----:B------:R-:W-:Y:S01]  /*6370*/  FMUL.FTZ R146, R146, UR16 ;  /* 0x0000001092927c20 */ /* 0x000fe20008410000 */
[----:B------:R-:W-:Y:S01]  /*6380*/  LOP3.LUT P5, RZ, R61, 0xff, RZ, 0xc0, !PT ;  /* 0x000000ff3dff7812 */ /* 0x000fe200078ac0ff */
[----:B------:R-:W-:Y:S01]  /*6390*/  FMUL.FTZ R179, R179, UR16 ;  /* 0x00000010b3b37c20 */ /* 0x000fe20008410000 */
[C---:B------:R-:W-:Y:S01]  /*63a0*/  ISETP.GE.U32.AND.EX P2, PT, R61.reuse, 0x1000000, PT, P2 ;  /* 0x010000003d00780c */ /* 0x040fe20003f46120 */
[----:B------:R-:W-:Y:S01]  /*63b0*/  FMUL.FTZ R74, R74, UR16 ;  /* 0x000000104a4a7c20 */ /* 0x000fe20008410000 */
[----:B------:R-:W-:Y:S01]  /*63c0*/  LOP3.LUT P6, RZ, R61, 0xff00, RZ, 0xc0, !PT ;  /* 0x0000ff003dff7812 */ /* 0x000fe200078cc0ff */
[----:B------:R-:W-:Y:S01]  /*63d0*/  FMUL.FTZ R177, R177, UR16 ;  /* 0x00000010b1b17c20 */ /* 0x000fe20008410000 */
[----:B------:R-:W-:Y:S01]  /*63e0*/  FSEL R70, R70, RZ, P2 ;  /* 0x000000ff46467208 */ /* 0x000fe20001000000 */
[----:B------:R-:W-:Y:S01]  /*63f0*/  FMUL.FTZ R146, R146, UR8 ;  /* 0x0000000892927c20 */ /* 0x000fe20008410000 */
[----:B0-----:R-:W-:Y:S01]  /*6400*/  FSEL R55, R185, RZ, P4 ;  /* 0x000000ffb9377208 */ /* 0x001fe20002000000 */
        /* <DEDUP_REMOVED lines=16> */
[----:B------:R-:W-:-:S07]  /*6510*/  F2FP.BF16.F32.PACK_AB R52, R59, R52 ;  /* 0x000000343b34723e */ /* 0x000fce00000010ff */
.L_x_611:
        /* <DEDUP_REMOVED lines=40> */
[----:B------:R-:W-:-:S07]  /*67a0*/  MOV R31, R109 ;  /* 0x0000006d001f7202 */ /* 0x000fce0000000f00 */
.L_x_599:
        /* <DEDUP_REMOVED lines=28> */
.L_x_617:
        /* <DEDUP_REMOVED lines=9> */
.L_x_2785:


//--------------------- .text._ZN10layer_norm22ln_bwd_finalize_kernelINS_22Kernel_traits_finalizeILj2048Ef13__nv_bfloat16S2_S2_fjLb0ELj1024ELj4ENS_18Kernel_traits_baseILj2048EfS2_S2_S2_fjLj1024EEEEELb0ELb0EEEvNS_9BwdParamsE --------------------------
	.section	.text._ZN10layer_norm22ln_bwd_finalize_kernelINS_22Kernel_traits_finalizeILj2048Ef13__nv_bfloat16S2_S2_fjLb0ELj1024ELj4ENS_18Kernel_traits_baseILj2048EfS2_S2_S2_fjLj1024EEEEELb0ELb0EEEvNS_9BwdParamsE,"ax",@progbits
	.align	128
        .global         _ZN10layer_norm22ln_bwd_finalize_kernelINS_22Kernel_traits_finalizeILj2048Ef13__nv_bfloat16S2_S2_fjLb0ELj1024ELj4ENS_18Kernel_traits_baseILj2048EfS2_S2_S2_fjLj1024EEEEELb0ELb0EEEvNS_9BwdParamsE
        .type           _ZN10layer_norm22ln_bwd_finalize_kernelINS_22Kernel_traits_finalizeILj2048Ef13__nv_bfloat16S2_S2_fjLb0ELj1024ELj4ENS_18Kernel_traits_baseILj2048EfS2_S2_S2_fjLj1024EEEEELb0ELb0EEEvNS_9BwdParamsE,@function
        .size           _ZN10layer_norm22ln_bwd_finalize_kernelINS_22Kernel_traits_finalizeILj2048Ef13__nv_bfloat16S2_S2_fjLb0ELj1024ELj4ENS_18Kernel_traits_baseILj2048EfS2_S2_S2_fjLj1024EEEEELb0ELb0EEEvNS_9BwdParamsE,(.L_x_2786 - _ZN10layer_norm22ln_bwd_finalize_kernelINS_22Kernel_traits_finalizeILj2048Ef13__nv_bfloat16S2_S2_fjLb0ELj1024ELj4ENS_18Kernel_traits_baseILj2048EfS2_S2_S2_fjLj1024EEEEELb0ELb0EEEvNS_9BwdParamsE)
        .other          _ZN10layer_norm22ln_bwd_finalize_kernelINS_22Kernel_traits_finalizeILj2048Ef13__nv_bfloat16S2_S2_fjLb0ELj1024ELj4ENS_18Kernel_traits_baseILj2048EfS2_S2_S2_fjLj1024EEEEELb0ELb0EEEvNS_9BwdParamsE,@"STO_CUDA_ENTRY STV_DEFAULT"
_ZN10layer_norm22ln_bwd_finalize_kernelINS_22Kernel_traits_finalizeILj2048Ef13__nv_bfloat16S2_S2_fjLb0ELj1024ELj4ENS_18Kernel_traits_baseILj2048EfS2_S2_S2_fjLj1024EEEEELb0ELb0EEEvNS_9BwdParamsE:
.text._ZN10layer_norm22ln_bwd_finalize_kernelINS_22Kernel_traits_finalizeILj2048Ef13__nv_bfloat16S2_S2_fjLb0ELj1024ELj4ENS_18Kernel_traits_baseILj2048EfS2_S2_S2_fjLj1024EEEEELb0ELb0EEEvNS_9BwdParamsE:
        /* <DEDUP_REMOVED lines=13> */
[----:B------:R-:W-:Y:S02]  /*00d0*/  LOP3.LUT R57, R0, 0x1f, RZ, 0xc0, !PT ;  /* 0x0000001f00397812 */ /* 0x000fe400078ec0ff */
[----:B------:R-:W-:Y:S02]  /*00e0*/  MOV R2, RZ ;  /* 0x000000ff00027202 */ /* 0x000fe40000000f00 */
[----:B-1----:R-:W-:-:S04]  /*00f0*/  ISETP.GE.U32.AND P0, PT, R3, UR8, PT ;  /* 0x0000000803007c0c */ /* 0x002fc8000bf06070 */
[----:B0-----:R-:W-:-:S13]  /*0100*/  ISETP.GE.U32.OR P0, PT, R7, R54, P0 ;  /* 0x000000360700720c */ /* 0x001fda0000706470 */
        /* <DEDUP_REMOVED lines=12> */
[C---:B------:R-:W-:Y:S01]  /*01d0*/  LOP3.LUT R7, R3.reuse, 0x140, RZ, 0xfc, !PT ;  /* 0x0000014003077812 */ /* 0x040fe200078efcff */
[-CC-:B------:R-:W-:Y:S01]  /*01e0*/  IMAD R32, R32, R54.reuse, R5.reuse ;  /* 0x0000003620207224 */ /* 0x180fe200078e0205 */
[C---:B------:R-:W-:Y:S02]  /*01f0*/  LOP3.LUT R9, R3.reuse, 0x160, RZ, 0xfc, !PT ;  /* 0x0000016003097812 */ /* 0x040fe400078efcff */
[----:B------:R-:W-:Y:S01]  /*0200*/  LOP3.LUT R11, R3, 0x180, RZ, 0xfc, !PT ;  /* 0x00000180030b7812 */ /* 0x000fe200078efcff */
[-CC-:B------:R-:W-:Y:S01]  /*0210*/  IMAD R8, R7, R54.reuse, R5.reuse ;  /* 0x0000003607087224 */ /* 0x180fe200078e0205 */
[----:B------:R-:W-:Y:S01]  /*0220*/  LOP3.LUT R0, R3, 0x100, RZ, 0xfc, !PT ;  /* 0x0000010003007812 */ /* 0x000fe200078efcff */
[-CC-:B------:R-:W-:Y:S01]  /*0230*/  IMAD R10, R9, R54.reuse, R5.reuse ;  /* 0x00000036090a7224 */ /* 0x180fe200078e0205 */
[----:B------:R-:W-:Y:S01]  /*0240*/  LOP3.LUT R13, R3, 0x1a0, RZ, 0xfc, !PT ;  /* 0x000001a0030d7812 */ /* 0x000fe200078efcff */
        /* <DEDUP_REMOVED lines=20> */
[--C-:B------:R-:W-:Y:S01]  /*0390*/  IMAD R28, R27, R54, R5.reuse ;  /* 0x000000361b1c7224 */ /* 0x100fe200078e0205 */
[----:B------:R-:W-:Y:S01]  /*03a0*/  IADD3 R7, PT, PT, R57, R8, RZ ;  /* 0x0000000839077210 */ /* 0x000fe20007ffe0ff */
[----:B------:R-:W-:-:S02]  /*03b0*/  IMAD R30, R29, R54, R5 ;  /* 0x000000361d1e7224 */ /* 0x000fc400078e0205 */
[----:B------:R-:W-:Y:S02]  /*03c0*/  HFMA2 R2, -RZ, RZ, 0, 0 ;  /* 0x00000000ff027431 */ /* 0x000fe400000001ff */
[----:B------:R-:W-:Y:S01]  /*03d0*/  IMAD R0, R3, R54, R5 ;  /* 0x0000003603007224 */ /* 0x000fe200078e0205 */
[C---:B------:R-:W-:Y:S02]  /*03e0*/  IADD3 R8, PT, PT, R57.reuse, R10, RZ ;  /* 0x0000000a39087210 */ /* 0x040fe40007ffe0ff */
[C---:B------:R-:W-:Y:S02]  /*03f0*/  IADD3 R9, PT, PT, R57.reuse, R12, RZ ;  /* 0x0000000c39097210 */ /* 0x040fe40007ffe0ff */
[C---:B------:R-:W-:Y:S02]  /*0400*/  IADD3 R17, PT, PT, R57.reuse, R4, RZ ;  /* 0x0000000439117210 */ /* 0x040fe40007ffe0ff */
[C---:B------:R-:W-:Y:S02]  /*0410*/  IADD3 R10, PT, PT, R57.reuse, R14, RZ ;  /* 0x0000000e390a7210 */ /* 0x040fe40007ffe0ff */
[----:B------:R-:W-:-:S02]  /*0420*/  IADD3 R11, PT, PT, R57, R16, RZ ;  /* 0x00000010390b7210 */ /* 0x000fc40007ffe0ff */
[C---:B------:R-:W-:Y:S02]  /*0430*/  IADD3 R12, PT, PT, R57.reuse, R18, RZ ;  /* 0x00000012390c7210 */ /* 0x040fe40007ffe0ff */
[C---:B------:R-:W-:Y:S02]  /*0440*/  IADD3 R5, PT, PT, R57.reuse, R32, RZ ;  /* 0x0000002039057210 */ /* 0x040fe40007ffe0ff */
[----:B------:R-:W-:Y:S02]  /*0450*/  IADD3 R0, PT, PT, R57, R0, RZ ;  /* 0x0000000039007210 */ /* 0x000fe40007ffe0ff */
[----:B------:R-:W-:Y:S02]  /*0460*/  IADD3 R19, PT, PT, -R19, RZ, RZ ;  /* 0x000000ff13137210 */ /* 0x000fe40007ffe1ff */
[C---:B------:R-:W-:Y:S02]  /*0470*/  IADD3 R6, PT, PT, R57.reuse, R6, RZ ;  /* 0x0000000639067210 */ /* 0x040fe40007ffe0ff */
[----:B------:R-:W-:-:S02]  /*0480*/  IADD3 R13, PT, PT, R57, R20, RZ ;  /* 0x00000014390d7210 */ /* 0x000fc40007ffe0ff */
[C---:B------:R-:W-:Y:S02]  /*0490*/  IADD3 R14, PT, PT, R57.reuse, R22, RZ ;  /* 0x00000016390e7210 */ /* 0x040fe40007ffe0ff */
[C---:B------:R-:W-:Y:S02]  /*04a0*/  IADD3 R15, PT, PT, R57.reuse, R24, RZ ;  /* 0x00000018390f7210 */ /* 0x040fe40007ffe0ff */
[C---:B------:R-:W-:Y:S02]  /*04b0*/  IADD3 R16, PT, PT, R57.reuse, R26, RZ ;  /* 0x0000001a39107210 */ /* 0x040fe40007ffe0ff */
[C---:B------:R-:W-:Y:S02]  /*04c0*/  IADD3 R4, PT, PT, R57.reuse, R28, RZ ;  /* 0x0000001c39047210 */ /* 0x040fe40007ffe0ff */
[----:B------:R-:W-:-:S07]  /*04d0*/  IADD3 R18, PT, PT, R57, R30, RZ ;  /* 0x0000001e39127210 */ /* 0x000fce0007ffe0ff */
.L_x_622:
        /* <DEDUP_REMOVED lines=118> */
.L_x_621:
[----:B------:R-:W-:Y:S05]  /*0c40*/  BSYNC.RECONVERGENT B1 ;  /* 0x0000000000017941 */ /* 0x000fea0003800200 */
.L_x_620:
        /* <DEDUP_REMOVED lines=16> */
[----:B0-----:R-:W-:-:S04]  /*0d50*/  IMAD.WIDE.U32 R14, R9, 0x4, R6 ;  /* 0x00000004090e7825 */ /* 0x001fc800078e0006 */
[----:B------:R-:W-:Y:S01]  /*0d60*/  IMAD.WIDE.U32 R18, R21, 0x4, R6 ;  /* 0x0000000415127825 */ /* 0x000fe200078e0006 */
[----:B------:R0:W2:Y:S03]  /*0d70*/  LDG.E R10, desc[UR6][R14.64] ;  /* 0x000000060e0a7981 */ /* 0x0000a6000c1e1900 */
[--C-:B-1----:R-:W-:Y:S02]  /*0d80*/  IMAD.WIDE.U32 R16, R9, 0x4, R4.reuse ;  /* 0x0000000409107825 */ /* 0x102fe400078e0004 */
[----:B------:R1:W3:Y:S02]  /*0d90*/  LDG.E R9, desc[UR6][R18.64] ;  /* 0x0000000612097981 */ /* 0x0002e4000c1e1900 */
[----:B------:R-:W-:Y:S02]  /*0da0*/  IMAD.WIDE.U32 R20, R21, 0x4, R4 ;  /* 0x0000000415147825 */ /* 0x000fe400078e0004 */
[----:B------:R4:W5:Y:S02]  /*0db0*/  LDG.E R13, desc[UR6][R16.64] ;  /* 0x00000006100d7981 */ /* 0x000964000c1e1900 */
[----:B------:R-:W-:-:S02]  /*0dc0*/  IMAD.WIDE.U32 R22, R25, 0x4, R6 ;  /* 0x0000000419167825 */ /* 0x000fc400078e0006 */
[----:B------:R-:W5:Y:S02]  /*0dd0*/  LDG.E R32, desc[UR6][R20.64] ;  /* 0x0000000614207981 */ /* 0x000f64000c1e1900 */
[----:B------:R-:W-:Y:S01]  /*0de0*/  IMAD.WIDE.U32 R24, R25, 0x4, R4 ;  /* 0x0000000419187825 */ /* 0x000fe200078e0004 */
[CC--:B0-----:R-:W-:Y:S01]  /*0df0*/  LEA R15, R54.reuse, R35.reuse, 0x5 ;  /* 0x00000023360f7211 */ /* 0x0c1fe200078e28ff */
[----:B------:R0:W5:Y:S02]  /*0e00*/  LDG.E R12, desc[UR6][R22.64] ;  /* 0x00000006160c7981 */ /* 0x000164000c1e1900 */
[C---:B------:R-:W-:Y:S02]  /*0e10*/  IMAD.WIDE.U32 R26, R31.reuse, 0x4, R6 ;  /* 0x000000041f1a7825 */ /* 0x040fe400078e0006 */
[----:B------:R-:W5:Y:S02]  /*0e20*/  LDG.E R24, desc[UR6][R24.64] ;  /* 0x0000000618187981 */ /* 0x000f64000c1e1900 */
[--C-:B-1----:R-:W-:Y:S01]  /*0e30*/  IMAD.WIDE.U32 R18, R31, 0x4, R4.reuse ;  /* 0x000000041f127825 */ /* 0x102fe200078e0004 */
[----:B----4-:R-:W-:Y:S01]  /*0e40*/  LEA R17, R54, R35, 0x6 ;  /* 0x0000002336117211 */ /* 0x010fe200078e30ff */
[----:B------:R-:W4:Y:S02]  /*0e50*/  LDG.E R26, desc[UR6][R26.64] ;  /* 0x000000061a1a7981 */ /* 0x000f24000c1e1900 */
[----:B------:R-:W-:-:S02]  /*0e60*/  IMAD.WIDE.U32 R30, R35, 0x4, R4 ;  /* 0x00000004231e7825 */ /* 0x000fc400078e0004 */
[----:B------:R-:W4:Y:S02]  /*0e70*/  LDG.E R18, desc[UR6][R18.64] ;  /* 0x0000000612127981 */ /* 0x000f24000c1e1900 */
[--C-:B------:R-:W-:Y:S02]  /*0e80*/  IMAD.WIDE.U32 R28, R35, 0x4, R6.reuse ;  /* 0x00000004231c7825 */ /* 0x100fe400078e0006 */
[----:B------:R-:W4:Y:S02]  /*0e90*/  LDG.E R30, desc[UR6][R30.64] ;  /* 0x000000061e1e7981 */ /* 0x000f24000c1e1900 */
[C---:B0-----:R-:W-:Y:S02]  /*0ea0*/  IMAD.WIDE.U32 R22, R15.reuse, 0x4, R6 ;  /* 0x000000040f167825 */ /* 0x041fe400078e0006 */
[----:B------:R0:W4:Y:S02]  /*0eb0*/  LDG.E R11, desc[UR6][R28.64] ;  /* 0x000000061c0b7981 */ /* 0x000124000c1e1900 */
[----:B------:R-:W-:-:S02]  /*0ec0*/  IMAD.WIDE.U32 R20, R15, 0x4, R4 ;  /* 0x000000040f147825 */ /* 0x000fc400078e0004 */
[----:B------:R-:W4:Y:S02]  /*0ed0*/  LDG.E R22, desc[UR6][R22.64] ;  /* 0x0000000616167981 */ /* 0x000f24000c1e1900 */
[C---:B------:R-:W-:Y:S02]  /*0ee0*/  IMAD.WIDE.U32 R14, R17.reuse, 0x4, R6 ;  /* 0x00000004110e7825 */ /* 0x040fe400078e0006 */
[----:B------:R-:W4:Y:S01]  /*0ef0*/  LDG.E R20, desc[UR6][R20.64] ;  /* 0x0000000614147981 */ /* 0x000f22000c1e1900 */
[----:B0-----:R-:W-:Y:S01]  /*0f00*/  LEA R29, R54, R17, 0x5 ;  /* 0x00000011361d7211 */ /* 0x001fe200078e28ff */
[----:B------:R-:W-:Y:S02]  /*0f10*/  IMAD.WIDE.U32 R16, R17, 0x4, R4 ;  /* 0x0000000411107825 */ /* 0x000fe400078e0004 */
[----:B------:R-:W4:Y:S02]  /*0f20*/  LDG.E R14, desc[UR6][R14.64] ;  /* 0x000000060e0e7981 */ /* 0x000f24000c1e1900 */
[----:B------:R-:W-:-:S02]  /*0f30*/  IMAD.WIDE.U32 R6, R29, 0x4, R6 ;  /* 0x000000041d067825 */ /* 0x000fc400078e0006 */
[----:B------:R-:W4:Y:S02]  /*0f40*/  LDG.E R16, desc[UR6][R16.64] ;  /* 0x0000000610107981 */ /* 0x000f24000c1e1900 */
[----:B------:R-:W-:Y:S02]  /*0f50*/  IMAD.WIDE.U32 R4, R29, 0x4, R4 ;  /* 0x000000041d047825 */ /* 0x000fe400078e0004 */
[----:B------:R-:W4:Y:S04]  /*0f60*/  LDG.E R6, desc[UR6][R6.64] ;  /* 0x0000000606067981 */ /* 0x000f28000c1e1900 */
[----:B------:R-:W4:Y:S01]  /*0f70*/  LDG.E R4, desc[UR6][R4.64] ;  /* 0x0000000604047981 */ /* 0x000f22000c1e1900 */
[----:B------:R-:W-:Y:S01]  /*0f80*/  IADD3 R3, PT, PT, R3, 0x100, RZ ;  /* 0x0000010003037810 */ /* 0x000fe20007ffe0ff */
[----:B--2---:R-:W-:-:S04]  /*0f90*/  FADD.FTZ R10, R43, R10 ;  /* 0x0000000a2b0a7221 */ /* 0x004fc80000010000 */
[----:B---3--:R-:W-:Y:S01]  /*0fa0*/  FADD.FTZ R9, R10, R9 ;  /* 0x000000090a097221 */ /* 0x008fe20000010000 */
[----:B-----5:R-:W-:-:S04]  /*0fb0*/  FADD.FTZ R13, R2, R13 ;  /* 0x0000000d020d7221 */ /* 0x020fc80000010000 */
[----:B------:R-:W-:Y:S01]  /*0fc0*/  FADD.FTZ R13, R13, R32 ;  /* 0x000000200d0d7221 */ /* 0x000fe20000010000 */
[----:B------:R-:W-:-:S03]  /*0fd0*/  FADD.FTZ R9, R9, R12 ;  /* 0x0000000c09097221 */ /* 0x000fc60000010000 */
[----:B------:R-:W-:Y:S01]  /*0fe0*/  FADD.FTZ R13, R13, R24 ;  /* 0x000000180d0d7221 */ /* 0x000fe20000010000 */
[----:B----4-:R-:W-:-:S03]  /*0ff0*/  FADD.FTZ R26, R9, R26 ;  /* 0x0000001a091a7221 */ /* 0x010fc60000010000 */
[----:B------:R-:W-:-:S04]  /*1000*/  FADD.FTZ R13, R13, R18 ;  /* 0x000000120d0d7221 */ /* 0x000fc80000010000 */
[----:B------:R-:W-:Y:S01]  /*1010*/  FADD.FTZ R13, R13, R30 ;  /* 0x0000001e0d0d7221 */ /* 0x000fe20000010000 */
[----:B------:R-:W-:-:S04]  /*1020*/  FADD.FTZ R11, R26, R11 ;  /* 0x0000000b1a0b7221 */ /* 0x000fc80000010000 */
[----:B------:R-:W-:Y:S01]  /*1030*/  FADD.FTZ R11, R11, R22 ;  /* 0x000000160b0b7221 */ /* 0x000fe20000010000 */
[----:B------:R-:W-:-:S03]  /*1040*/  FADD.FTZ R13, R13, R20 ;  /* 0x000000140d0d7221 */ /* 0x000fc60000010000 */
[----:B------:R-:W-:Y:S01]  /*1050*/  FADD.FTZ R11, R11, R14 ;  /* 0x0000000e0b0b7221 */ /* 0x000fe20000010000 */
[----:B------:R-:W-:-:S03]  /*1060*/  FADD.FTZ R13, R13, R16 ;  /* 0x000000100d0d7221 */ /* 0x000fc60000010000 */
[----:B------:R-:W-:Y:S01]  /*1070*/  FADD.FTZ R43, R11, R6 ;  /* 0x000000060b2b7221 */ /* 0x000fe20000010000 */
[----:B------:R-:W-:-:S07]  /*1080*/  FADD.FTZ R2, R13, R4 ;  /* 0x000000040d027221 */ /* 0x000fce0000010000 */
.L_x_624:
[----:B------:R-:W-:Y:S05]  /*1090*/  BSYNC.RECONVERGENT B1 ;  /* 0x0000000000017941 */ /* 0x000fea0003800200 */
.L_x_623:
        /* <DEDUP_REMOVED lines=37> */
.L_x_626:
[----:B------:R-:W-:Y:S05]  /*12f0*/  BSYNC.RECONVERGENT B1 ;  /* 0x0000000000017941 */ /* 0x000fea0003800200 */
.L_x_625:
[----:B------:R-:W-:Y:S05]  /*1300*/  @!P1 BRA `(.L_x_619) ;  /* 0x00000000003c9947 */ /* 0x000fea0003800000 */
[----:B------:R-:W0:Y:S01]  /*1310*/  LDC.64 R8, c[0x0][0x440] ;  /* 0x00011000ff087b82 */ /* 0x000e220000000a00 */
[----:B------:R-:W-:Y:S01]  /*1320*/  IMAD R0, R3, R54, R0 ;  /* 0x0000003603007224 */ /* 0x000fe200078e0200 */
[----:B------:R-:W-:-:S04]  /*1330*/  IADD3 R12, PT, PT, -R55, RZ, RZ ;  /* 0x000000ff370c7210 */ /* 0x000fc80007ffe1ff */
[----:B------:R-:W-:Y:S02]  /*1340*/  IADD3 R3, PT, PT, R57, R0, RZ ;  /* 0x0000000039037210 */ /* 0x000fe40007ffe0ff */
[----:B------:R-:W1:Y:S05]  /*1350*/  LDC.64 R10, c[0x0][0x448] ;  /* 0x00011200ff0a7b82 */ /* 0x000e6a0000000a00 */
.L_x_627:
        /* <DEDUP_REMOVED lines=10> */
.L_x_619:
[----:B------:R-:W-:Y:S05]  /*1400*/  BSYNC.RECONVERGENT B0 ;  /* 0x0000000000007941 */ /* 0x000fea0003800200 */
.L_x_618:
[----:B------:R-:W0:Y:S01]  /*1410*/  S2R R3, SR_TID.X ;  /* 0x0000000000037919 */ /* 0x000e220000002100 */
[----:B------:R-:W1:Y:S01]  /*1420*/  S2UR UR5, SR_CgaCtaId ;  /* 0x00000000000579c3 */ /* 0x000e620000008800 */
[----:B------:R-:W-:Y:S01]  /*1430*/  UMOV UR4, 0x400 ;  /* 0x0000040000047882 */ /* 0x000fe20000000000 */
[C---:B------:R-:W-:Y:S02]  /*1440*/  SHF.L.U32 R5, R57.reuse, 0x7, RZ ;  /* 0x0000000739057819 */ /* 0x040fe400000006ff */
[----:B------:R-:W-:Y:S02]  /*1450*/  SHF.L.U32 R58, R58, 0x4, RZ ;  /* 0x000000043a3a7819 */ /* 0x000fe400000006ff */
[----:B------:R-:W-:Y:S02]  /*1460*/  ISETP.NE.AND P0, PT, R57, RZ, PT ;  /* 0x000000ff3900720c */ /* 0x000fe40003f05270 */
[----:B------:R-:W-:-:S04]  /*1470*/  LOP3.LUT R58, R58, 0x7ffffff0, RZ, 0xc0, !PT ;  /* 0x7ffffff03a3a7812 */ /* 0x000fc800078ec0ff */
[----:B------:R-:W-:Y:S01]  /*1480*/  IADD3 R11, PT, PT, R57, R58, RZ ;  /* 0x0000003a390b7210 */ /* 0x000fe20007ffe0ff */
[----:B-1----:R-:W-:Y:S01]  /*1490*/  ULEA UR4, UR5, UR4, 0x18 ;  /* 0x0000000405047291 */ /* 0x002fe2000f8ec0ff */
[----:B0-----:R-:W-:-:S04]  /*14a0*/  SHF.R.U32.HI R12, RZ, 0x5, R3 ;  /* 0x00000005ff0c7819 */ /* 0x001fc80000011603 */
[----:B------:R-:W-:-:S04]  /*14b0*/  LOP3.LUT R0, R12, 0x1f, R3, 0x78, !PT ;  /* 0x0000001f0c007812 */ /* 0x000fc800078e7803 */
[C---:B------:R-:W-:Y:S02]  /*14c0*/  LOP3.LUT R3, R0.reuse, 0x3e0, R3, 0xf8, !PT ;  /* 0x000003e000037812 */ /* 0x040fe400078ef803 */
[----:B------:R-:W-:Y:S02]  /*14d0*/  SHF.L.U32 R0, R0, 0x2, RZ ;  /* 0x0000000200007819 */ /* 0x000fe400000006ff */
[----:B------:R-:W-:Y:S02]  /*14e0*/  LEA R3, R3, UR4, 0x2 ;  /* 0x0000000403037c11 */ /* 0x000fe4000f8e10ff */
[----:B------:R-:W-:-:S03]  /*14f0*/  LOP3.LUT R0, R5, R0, RZ, 0xfc, !PT ;  /* 0x0000000005007212 */ /* 0x000fc600078efcff */
[----:B------:R-:W-:Y:S04]  /*1500*/  STS [R3], R2 ;  /* 0x0000000203007388 */ /* 0x000fe80000000800 */
        /* <DEDUP_REMOVED lines=38> */
[----:B------:R-:W3:Y:S01]  /*1770*/  LDC.64 R8, c[0x0][0x480] ;  /* 0x00012000ff087b82 */ /* 0x000ee20000000a00 */
[----:B0-----:R-:W-:-:S04]  /*1780*/  IMAD.WIDE.U32 R6, R11, 0x8, R6 ;  /* 0x000000080b067825 */ /* 0x001fc800078e0006 */
[----:B---3--:R-:W-:Y:S01]  /*1790*/  IMAD.WIDE.U32 R8, R11, 0x8, R8 ;  /* 0x000000080b087825 */ /* 0x008fe200078e0008 */
[----:B-1----:R-:W-:Y:S04]  /*17a0*/  STG.E.64 desc[UR6][R6.64], R4 ;  /* 0x0000000406007986 */ /* 0x002fe8000c101b06 */
[----:B--2---:R-:W-:Y:S01]  /*17b0*/  STG.E.64 desc[UR6][R8.64], R2 ;  /* 0x0000000208007986 */ /* 0x004fe2000c101b06 */
[----:B------:R-:W-:Y:S05]  /*17c0*/  EXIT ;  /* 0x000000000000794d */ /* 0x000fea0003800000 */
.L_x_628:
        /* <DEDUP_REMOVED lines=11> */
.L_x_2786:


//--------------------- .text._ZN10layer_norm40ln_parallel_residual_bwd_finalize_kernelINS_22Kernel_traits_finalizeILj2048Ef13__nv_bfloat16S2_S2_fjLb0ELj1024ELj4ENS_18Kernel_traits_baseILj2048EfS2_S2_S2_fjLj1024EEEEELb0EEEvNS_9BwdParamsE --------------------------
	.section	.text._ZN10layer_norm40ln_parallel_residual_bwd_finalize_kernelINS_22Kernel_traits_finalizeILj2048Ef13__nv_bfloat16S2_S2_fjLb0ELj1024ELj4ENS_18Kernel_traits_baseILj2048EfS2_S2_S2_fjLj1024EEEEELb0EEEvNS_9BwdParamsE,"ax",@progbits
	.align	128
        .global         _ZN10layer_norm40ln_parallel_residual_bwd_finalize_kernelINS_22Kernel_traits_finalizeILj2048Ef13__nv_bfloat16S2_S2_fjLb0ELj1024ELj4ENS_18Kernel_traits_baseILj2048EfS2_S2_S2_fjLj1024EEEEELb0EEEvNS_9BwdParamsE
        .type           _ZN10layer_norm40ln_parallel_residual_bwd_finalize_kernelINS_22Kernel_traits_finalizeILj2048Ef13__nv_bfloat16S2_S2_fjLb0ELj1024ELj4ENS_18Kernel_traits_baseILj2048EfS2_S2_S2_fjLj1024EEEEELb0EEEvNS_9BwdParamsE,@function
        .size           _ZN10layer_norm40ln_parallel_residual_bwd_finalize_kernelINS_22Kernel_traits_finalizeILj2048Ef13__nv_bfloat16S2_S2_fjLb0ELj1024ELj4ENS_18Kernel_traits_baseILj2048EfS2_S2_S2_fjLj1024EEEEELb0EEEvNS_9BwdParamsE,(.L_x_2787 - _ZN10layer_norm40ln_parallel_residual_bwd_finalize_kernelINS_22Kernel_traits_finalizeILj2048Ef13__nv_bfloat16S2_S2_fjLb0ELj1024ELj4ENS_18Kernel_traits_baseILj2048EfS2_S2_S2_fjLj1024EEEEELb0EEEvNS_9BwdParamsE)
        .other          _ZN10layer_norm40ln_parallel_residual_bwd_finalize_kernelINS_22Kernel_traits_finalizeILj2048Ef13__nv_bfloat16S2_S2_fjLb0ELj1024ELj4ENS_18Kernel_traits_baseILj2048EfS2_S2_S2_fjLj1024EEEEELb0EEEvNS_9BwdParamsE,@"STO_CUDA_ENTRY STV_DEFAULT"
_ZN10layer_norm40ln_parallel_residual_bwd_finalize_kernelINS_22Kernel_traits_finalizeILj2048Ef13__nv_bfloat16S2_S2_fjLb0ELj1024ELj4ENS_18Kernel_traits_baseILj2048EfS2_S2_S2_fjLj1024EEEEELb0EEEvNS_9BwdParamsE:
.text._ZN10layer_norm40ln_parallel_residual_bwd_finalize_kernelINS_22Kernel_traits_finalizeILj2048Ef13__nv_bfloat16S2_S2_fjLb0ELj1024ELj4ENS_18Kernel_traits_baseILj2048EfS2_S2_S2_fjLj1024EEEEELb0EEEvNS_9BwdParamsE:
        /* <DEDUP_REMOVED lines=58> */
.L_x_633:
        /* <DEDUP_REMOVED lines=16> */
[----:B------:R0:W3:Y:S02]  /*04a0*/  LDG.E R22, desc[UR6][R16.64] ;  /* 0x0000000610167981 */ /* 0x0000e4000c1e1900 */
[----:B0-----:R-:W-:-:S05]  /*04b0*/  IMAD.WIDE.U32 R16, R21, 0x4, R14 ;  /* 0x0000000415107825 */ /* 0x001fca00078e000e */
[----:B------:R-:W4:Y:S01]  /*04c0*/  LDG.E R24, desc[UR6][R16.64] ;  /* 0x0000000610187981 */ /* 0x000f22000c1e1900 */
[----:B------:R-:W-:-:S05]  /*04d0*/  IMAD.WIDE.U32 R14, R23, 0x4, R14 ;  /* 0x00000004170e7825 */ /* 0x000fca00078e000e */
[----:B------:R0:W5:Y:S02]  /*04e0*/  LDG.E R26, desc[UR6][R14.64] ;  /* 0x000000060e1a7981 */ /* 0x000164000c1e1900 */
[----:B0-----:R-:W0:Y:S02]  /*04f0*/  LDC.64 R14, c[0x0][0x448] ;  /* 0x00011200ff0e7b82 */ /* 0x001e240000000a00 */
[----:B0-----:R-:W-:-:S04]  /*0500*/  IMAD.WIDE.U32 R16, R12, 0x4, R14 ;  /* 0x000000040c107825 */ /* 0x001fc800078e000e */
[----:B--2---:R-:W-:Y:S01]  /*0510*/  FADD.FTZ R8, R29, R8 ;  /* 0x000000081d087221 */ /* 0x004fe20000010000 */
[----:B------:R-:W-:-:S04]  /*0520*/  IMAD.WIDE.U32 R28, R4, 0x4, R14 ;  /* 0x00000004041c7825 */ /* 0x000fc800078e000e */
[----:B---3--:R-:W-:-:S04]  /*0530*/  FADD.FTZ R8, R8, R22 ;  /* 0x0000001608087221 */ /* 0x008fc80000010000 */
[----:B----4-:R-:W-:Y:S02]  /*0540*/  FADD.FTZ R8, R8, R24 ;  /* 0x0000001808087221 */ /* 0x010fe40000010000 */
[----:B------:R0:W2:Y:S02]  /*0550*/  LDG.E R24, desc[UR6][R28.64] ;  /* 0x000000061c187981 */ /* 0x0000a4000c1e1900 */
[----:B0-----:R-:W-:-:S05]  /*0560*/  IMAD.WIDE.U32 R28, R13, 0x4, R14 ;  /* 0x000000040d1c7825 */ /* 0x001fca00078e000e */
[----:B------:R-:W3:Y:S01]  /*0570*/  LDG.E R22, desc[UR6][R28.64] ;  /* 0x000000061c167981 */ /* 0x000ee2000c1e1900 */
[----:B-----5:R-:W-:-:S03]  /*0580*/  FADD.FTZ R8, R8, R26 ;  /* 0x0000001a08087221 */ /* 0x020fc60000010000 */
[----:B------:R0:W4:Y:S02]  /*0590*/  LDG.E R26, desc[UR6][R16.64] ;  /* 0x00000006101a7981 */ /* 0x000124000c1e1900 */
[----:B0-----:R-:W-:-:S04]  /*05a0*/  IMAD.WIDE.U32 R16, R27, 0x4, R14 ;  /* 0x000000041b107825 */ /* 0x001fc800078e000e */
[----:B--2---:R-:W-:Y:S02]  /*05b0*/  FADD.FTZ R24, R24, R20 ;  /* 0x0000001418187221 */ /* 0x004fe40000010000 */
[----:B------:R0:W2:Y:S02]  /*05c0*/  LDG.E R20, desc[UR6][R16.64] ;  /* 0x0000000610147981 */ /* 0x0000a4000c1e1900 */
[----:B0-----:R-:W-:-:S04]  /*05d0*/  IMAD.WIDE.U32 R16, R25, 0x4, R14 ;  /* 0x0000000419107825 */ /* 0x001fc800078e000e */
[----:B---3--:R-:W-:Y:S02]  /*05e0*/  FADD.FTZ R22, R24, R22 ;  /* 0x0000001618167221 */ /* 0x008fe40000010000 */
[----:B------:R0:W3:Y:S02]  /*05f0*/  LDG.E R24, desc[UR6][R16.64] ;  /* 0x0000000610187981 */ /* 0x0000e4000c1e1900 */
        /* <DEDUP_REMOVED lines=74> */
.L_x_632:
[----:B------:R-:W-:Y:S05]  /*0aa0*/  BSYNC.RECONVERGENT B1 ;  /* 0x0000000000017941 */ /* 0x000fea0003800200 */
.L_x_631:
        /* <DEDUP_REMOVED lines=17> */
[----:B--2---:R-:W-:-:S06]  /*0bc0*/  IMAD.WIDE.U32 R26, R19, 0x4, R14 ;  /* 0x00000004131a7825 */ /* 0x004fcc00078e000e */
[----:B------:R-:W2:Y:S01]  /*0bd0*/  LDG.E R26, desc[UR6][R26.64] ;  /* 0x000000061a1a7981 */ /* 0x000ea2000c1e1900 */
[----:B0-----:R-:W-:-:S06]  /*0be0*/  IMAD.WIDE.U32 R24, R19, 0x4, R12 ;  /* 0x0000000413187825 */ /* 0x001fcc00078e000c */
[----:B------:R-:W4:Y:S01]  /*0bf0*/  LDG.E R25, desc[UR6][R24.64] ;  /* 0x0000000618197981 */ /* 0x000f22000c1e1900 */
[----:B---3--:R-:W-:-:S03]  /*0c00*/  FADD.FTZ R8, R8, R21 ;  /* 0x0000001508087221 */ /* 0x008fc60000010000 */
[----:B------:R0:W3:Y:S02]  /*0c10*/  LDG.E R21, desc[UR6][R28.64] ;  /* 0x000000061c157981 */ /* 0x0000e4000c1e1900 */
[----:B0-----:R-:W-:Y:S01]  /*0c20*/  LEA R29, R3, R19, 0x5 ;  /* 0x00000013031d7211 */ /* 0x001fe200078e28ff */
[----:B--2---:R-:W-:-:S04]  /*0c30*/  FADD.FTZ R24, R11, R26 ;  /* 0x0000001a0b187221 */ /* 0x004fc80000010000 */
[----:B------:R-:W-:-:S05]  /*0c40*/  IMAD.WIDE.U32 R26, R29, 0x4, R22 ;  /* 0x000000041d1a7825 */ /* 0x000fca00078e0016 */
[----:B------:R-:W2:Y:S01]  /*0c50*/  LDG.E R11, desc[UR6][R26.64] ;  /* 0x000000061a0b7981 */ /* 0x000ea2000c1e1900 */
[----:B----4-:R-:W-:Y:S01]  /*0c60*/  FADD.FTZ R25, R20, R25 ;  /* 0x0000001914197221 */ /* 0x010fe20000010000 */
[----:B---3--:R-:W-:Y:S01]  /*0c70*/  FADD.FTZ R18, R18, R21 ;  /* 0x0000001512127221 */ /* 0x008fe20000010000 */
[----:B------:R-:W-:-:S06]  /*0c80*/  IMAD.WIDE.U32 R20, R29, 0x4, R12 ;  /* 0x000000041d147825 */ /* 0x000fcc00078e000c */
[----:B------:R-:W3:Y:S01]  /*0c90*/  LDG.E R20, desc[UR6][R20.64] ;  /* 0x0000000614147981 */ /* 0x000ee2000c1e1900 */
[----:B------:R-:W-:Y:S01]  /*0ca0*/  LEA R19, R3, R19, 0x6 ;  /* 0x0000001303137211 */ /* 0x000fe200078e30ff */
[----:B--2---:R-:W-:Y:S01]  /*0cb0*/  FADD.FTZ R11, R8, R11 ;  /* 0x0000000b080b7221 */ /* 0x004fe20000010000 */
[----:B---3--:R-:W-:Y:S01]  /*0cc0*/  FADD.FTZ R25, R25, R20 ;  /* 0x0000001419197221 */ /* 0x008fe20000010000 */
[----:B------:R-:W-:-:S04]  /*0cd0*/  IMAD.WIDE.U32 R20, R29, 0x4, R14 ;  /* 0x000000041d147825 */ /* 0x000fc800078e000e */
[----:B------:R-:W-:Y:S02]  /*0ce0*/  IMAD.WIDE.U32 R28, R29, 0x4, R16 ;  /* 0x000000041d1c7825 */ /* 0x000fe400078e0010 */
[----:B------:R-:W2:Y:S04]  /*0cf0*/  LDG.E R21, desc[UR6][R20.64] ;  /* 0x0000000614157981 */ /* 0x000ea8000c1e1900 */
[----:B------:R0:W3:Y:S02]  /*0d00*/  LDG.E R8, desc[UR6][R28.64] ;  /* 0x000000061c087981 */ /* 0x0000e4000c1e1900 */
[----:B0-----:R-:W-:-:S06]  /*0d10*/  IMAD.WIDE.U32 R28, R19, 0x4, R22 ;  /* 0x00000004131c7825 */ /* 0x001fcc00078e0016 */
[----:B------:R-:W4:Y:S01]  /*0d20*/  LDG.E R28, desc[UR6][R28.64] ;  /* 0x000000061c1c7981 */ /* 0x000f22000c1e1900 */
[----:B------:R-:W-:-:S04]  /*0d30*/  IMAD.WIDE.U32 R26, R19, 0x4, R12 ;  /* 0x00000004131a7825 */ /* 0x000fc800078e000c */
[----:B--2---:R-:W-:Y:S01]  /*0d40*/  FADD.FTZ R24, R24, R21 ;  /* 0x0000001518187221 */ /* 0x004fe20000010000 */
[----:B---3--:R-:W-:Y:S02]  /*0d50*/  FADD.FTZ R21, R18, R8 ;  /* 0x0000000812157221 */ /* 0x008fe40000010000 */
[----:B------:R0:W2:Y:S02]  /*0d60*/  LDG.E R8, desc[UR6][R26.64] ;  /* 0x000000061a087981 */ /* 0x0000a4000c1e1900 */
[----:B0-----:R-:W-:Y:S01]  /*0d70*/  LEA R27, R3, R19, 0x5 ;  /* 0x00000013031b7211 */ /* 0x001fe200078e28ff */
[----:B----4-:R-:W-:Y:S01]  /*0d80*/  FADD.FTZ R20, R11, R28 ;  /* 0x0000001c0b147221 */ /* 0x010fe20000010000 */
[----:B------:R-:W-:-:S04]  /*0d90*/  IMAD.WIDE.U32 R28, R19, 0x4, R14 ;  /* 0x00000004131c7825 */ /* 0x000fc800078e000e */
[----:B------:R-:W-:Y:S01]  /*0da0*/  IMAD.WIDE.U32 R18, R19, 0x4, R16 ;  /* 0x0000000413127825 */ /* 0x000fe200078e0010 */
[----:B------:R-:W3:Y:S03]  /*0db0*/  LDG.E R11, desc[UR6][R28.64] ;  /* 0x000000061c0b7981 */ /* 0x000ee6000c1e1900 */
[C---:B------:R-:W-:Y:S02]  /*0dc0*/  IMAD.WIDE.U32 R22, R27.reuse, 0x4, R22 ;  /* 0x000000041b167825 */ /* 0x040fe400078e0016 */
[----:B------:R-:W4:Y:S02]  /*0dd0*/  LDG.E R18, desc[UR6][R18.64] ;  /* 0x0000000612127981 */ /* 0x000f24000c1e1900 */
[C---:B------:R-:W-:Y:S02]  /*0de0*/  IMAD.WIDE.U32 R12, R27.reuse, 0x4, R12 ;  /* 0x000000041b0c7825 */ /* 0x040fe400078e000c */
[----:B------:R-:W5:Y:S02]  /*0df0*/  LDG.E R23, desc[UR6][R22.64] ;  /* 0x0000000616177981 */ /* 0x000f64000c1e1900 */
[----:B------:R-:W-:-:S02]  /*0e00*/  IMAD.WIDE.U32 R14, R27, 0x4, R14 ;  /* 0x000000041b0e7825 */ /* 0x000fc400078e000e */
[----:B------:R-:W5:Y:S02]  /*0e10*/  LDG.E R12, desc[UR6][R12.64] ;  /* 0x000000060c0c7981 */ /* 0x000f64000c1e1900 */
[----:B------:R-:W-:Y:S02]  /*0e20*/  IMAD.WIDE.U32 R16, R27, 0x4, R16 ;  /* 0x000000041b107825 */ /* 0x000fe400078e0010 */
[----:B------:R-:W5:Y:S04]  /*0e30*/  LDG.E R14, desc[UR6][R14.64] ;  /* 0x000000060e0e7981 */ /* 0x000f68000c1e1900 */
[----:B------:R-:W5:Y:S01]  /*0e40*/  LDG.E R16, desc[UR6][R16.64] ;  /* 0x0000000610107981 */ /* 0x000f62000c1e1900 */
[----:B------:R-:W-:Y:S01]  /*0e50*/  IADD3 R10, PT, PT, R10, 0x80, RZ ;  /* 0x000000800a0a7810 */ /* 0x000fe20007ffe0ff */
[----:B--2---:R-:W-:Y:S01]  /*0e60*/  FADD.FTZ R25, R25, R8 ;  /* 0x0000000819197221 */ /* 0x004fe20000010000 */
[----:B---3--:R-:W-:Y:S01]  /*0e70*/  FADD.FTZ R11, R24, R11 ;  /* 0x0000000b180b7221 */ /* 0x008fe20000010000 */
[----:B----4-:R-:W-:Y:S01]  /*0e80*/  FADD.FTZ R21, R21, R18 ;  /* 0x0000001215157221 */ /* 0x010fe20000010000 */
[----:B-----5:R-:W-:Y:S01]  /*0e90*/  FADD.FTZ R8, R20, R23 ;  /* 0x0000001714087221 */ /* 0x020fe20000010000 */
[----:B------:R-:W-:Y:S01]  /*0ea0*/  FADD.FTZ R20, R25, R12 ;  /* 0x0000000c19147221 */ /* 0x000fe20000010000 */
[----:B------:R-:W-:Y:S01]  /*0eb0*/  FADD.FTZ R11, R11, R14 ;  /* 0x0000000e0b0b7221 */ /* 0x000fe20000010000 */
[----:B------:R-:W-:-:S07]  /*0ec0*/  FADD.FTZ R18, R21, R16 ;  /* 0x0000001015127221 */ /* 0x000fce0000010000 */
.L_x_635:
[----:B------:R-:W-:Y:S05]  /*0ed0*/  BSYNC.RECONVERGENT B1 ;  /* 0x0000000000017941 */ /* 0x000fea0003800200 */
.L_x_634:
        /* <DEDUP_REMOVED lines=36> */
.L_x_637:
[----:B------:R-:W-:Y:S05]  /*1120*/  BSYNC.RECONVERGENT B1 ;  /* 0x0000000000017941 */ /* 0x000fea0003800200 */
.L_x_636:
        /* <DEDUP_REMOVED lines=18> */
.L_x_630:
[----:B------:R-:W-:Y:S05]  /*1250*/  BSYNC.RECONVERGENT B0 ;  /* 0x0000000000007941 */ /* 0x000fea0003800200 */
.L_x_629:
        /* <DEDUP_REMOVED lines=35> */
[----:B------:R-:W-:Y:S01]  /*1490*/  LOP3.LUT R17, R0, 0x7ffffff0, RZ, 0xc0, !PT ;  /* 0x7ffffff000117812 */ /* 0x000fe200078ec0ff */
[----:B--2---:R-:W-:Y:S02]  /*14a0*/  FADD.FTZ R8, R13, R8 ;  /* 0x000000080d087221 */ /* 0x004fe40000010000 */
[----:B------:R-:W1:Y:S01]  /*14b0*/  SHFL.BFLY PT, R19, R16, 0x4, 0x1f ;  /* 0x0c801f0010137f89 */ /* 0x000e6200000e0000 */
[----:B------:R-:W-:Y:S01]  /*14c0*/  IADD3 R0, PT, PT, R6, R17, RZ ;  /* 0x0000001106007210 */ /* 0x000fe20007ffe0ff */
[----:B---3--:R-:W-:Y:S02]  /*14d0*/  FADD.FTZ R10, R11, R4 ;  /* 0x000000040b0a7221 */ /* 0x008fe40000010000 */
        /* <DEDUP_REMOVED lines=11> */
[----:B------:R-:W-:Y:S01]  /*1590*/  SHF.L.U32 R4, R0, 0x1, RZ ;  /* 0x0000000100047819 */ /* 0x000fe200000006ff */
[----:B-1----:R-:W-:-:S03]  /*15a0*/  FADD.FTZ R18, R19, R18 ;  /* 0x0000001213127221 */ /* 0x002fc60000010000 */
[----:B------:R-:W0:Y:S01]  /*15b0*/  SHFL.BFLY PT, R11, R8, 0x10, 0x1f ;  /* 0x0e001f00080b7f89 */ /* 0x000e2200000e0000 */
[----:B------:R-:W-:Y:S01]  /*15c0*/  ISETP.GE.U32.AND P1, PT, R4, R3, PT ;  /* 0x000000030400720c */ /* 0x000fe20003f26070 */
[----:B--2---:R-:W-:Y:S02]  /*15d0*/  FADD.FTZ R2, R7, R2 ;  /* 0x0000000207027221 */ /* 0x004fe40000010000 */
[----:B------:R-:W1:Y:S01]  /*15e0*/  SHFL.BFLY PT, R15, R18, 0x10, 0x1f ;  /* 0x0e001f00120f7f89 */ /* 0x000e6200000e0000 */
[----:B---3--:R-:W-:-:S03]  /*15f0*/  FADD.FTZ R12, R13, R12 ;  /* 0x0000000c0d0c7221 */ /* 0x008fc60000010000 */
[----:B------:R-:W2:Y:S04]  /*1600*/  SHFL.BFLY PT, R9, R2, 0x10, 0x1f ;  /* 0x0e001f0002097f89 */ /* 0x000ea800000e0000 */
[----:B------:R-:W3:Y:S01]  /*1610*/  SHFL.BFLY PT, R7, R12, 0x10, 0x1f ;  /* 0x0e001f000c077f89 */ /* 0x000ee200000e0000 */
[----:B0-----:R-:W-:Y:S01]  /*1620*/  FADD.FTZ R11, R8, R11 ;  /* 0x0000000b080b7221 */ /* 0x001fe20000010000 */
[----:B-1----:R-:W-:Y:S01]  /*1630*/  FADD.FTZ R15, R18, R15 ;  /* 0x0000000f120f7221 */ /* 0x002fe20000010000 */
[----:B--2---:R-:W-:Y:S01]  /*1640*/  FADD.FTZ R9, R2, R9 ;  /* 0x0000000902097221 */ /* 0x004fe20000010000 */
[----:B------:R-:W-:Y:S01]  /*1650*/  @!P0 LEA R2, R5, UR4, 0x2 ;  /* 0x0000000405028c11 */ /* 0x000fe2000f8e10ff */
[----:B---3--:R-:W-:-:S04]  /*1660*/  FADD.FTZ R7, R12, R7 ;  /* 0x000000070c077221 */ /* 0x008fc80000010000 */
[----:B------:R0:W-:Y:S04]  /*1670*/  @!P0 STS [R2+0x4080], R9 ;  /* 0x0040800902008388 */ /* 0x0001e80000000800 */
        /* <DEDUP_REMOVED lines=20> */
[----:B------:R-:W-:Y:S04]  /*17c0*/  STG.E.64 desc[UR6][R10.64], R8 ;  /* 0x000000080a007986 */ /* 0x000fe8000c101b06 */
[----:B--2---:R-:W-:Y:S01]  /*17d0*/  STG.E.64 desc[UR6][R12.64], R6 ;  /* 0x000000060c007986 */ /* 0x004fe2000c101b06 */
[----:B0-----:R-:W-:-:S03]  /*17e0*/  IMAD.WIDE.U32 R16, R0, 0x8, R16 ;  /* 0x0000000800107825 */ /* 0x001fc600078e0010 */
[----:B----4-:R-:W-:Y:S04]  /*17f0*/  STG.E.64 desc[UR6][R14.64], R4 ;  /* 0x000000040e007986 */ /* 0x010fe8000c101b06 */
[----:B-----5:R-:W-:Y:S01]  /*1800*/  STG.E.64 desc[UR6][R16.64], R2 ;  /* 0x0000000210007986 */ /* 0x020fe2000c101b06 */
[----:B------:R-:W-:Y:S05]  /*1810*/  EXIT ;  /* 0x000000000000794d */ /* 0x000fea0003800000 */
.L_x_638:
        /* <DEDUP_REMOVED lines=14> */
.L_x_2787:


//--------------------- .text._ZN10layer_norm31ln_parallel_residual_bwd_kernelINS_13Kernel_traitsIf13__nv_bfloat16S2_S2_fjLj2048ELj1ELj1ELj4ELj16ENS_18Kernel_traits_baseILj2048EfS2_S2_S2_fjLj128EEEEELb1ELb1ELb0EEEvNS_9BwdParamsE --------------------------
	.section	.text._ZN10layer_norm31ln_parallel_residual_bwd_kernelINS_13Kernel_traitsIf13__nv_bfloat16S2_S2_fjLj2048ELj1ELj1ELj4ELj16ENS_18Kernel_traits_baseILj2048EfS2_S2_S2_fjLj128EEEEELb1ELb1ELb0EEEvNS_9BwdParamsE,"ax",@progbits
	.align	128
        .global         _ZN10layer_norm31ln_parallel_residual_bwd_kernelINS_13Kernel_traitsIf13__nv_bfloat16S2_S2_fjLj2048ELj1ELj1ELj4ELj16ENS_18Kernel_traits_baseILj2048EfS2_S2_S2_fjLj128EEEEELb1ELb1ELb0EEEvNS_9BwdParamsE
        .type           _ZN10layer_norm31ln_parallel_residual_bwd_kernelINS_13Kernel_traitsIf13__nv_bfloat16S2_S2_fjLj2048ELj1ELj1ELj4ELj16ENS_18Kernel_traits_baseILj2048EfS2_S2_S2_fjLj128EEEEELb1ELb1ELb0EEEvNS_9BwdParamsE,@function
        .size           _ZN10layer_norm31ln_parallel_residual_bwd_kernelINS_13Kernel_traitsIf13__nv_bfloat16S2_S2_fjLj2048ELj1ELj1ELj4ELj16ENS_18Kernel_traits_baseILj2048EfS2_S2_S2_fjLj128EEEEELb1ELb1ELb0EEEvNS_9BwdParamsE,(.L_x_2788 - _ZN10layer_norm31ln_parallel_residual_bwd_kernelINS_13Kernel_traitsIf13__nv_bfloat16S2_S2_fjLj2048ELj1ELj1ELj4ELj16ENS_18Kernel_traits_baseILj2048EfS2_S2_S2_fjLj128EEEEELb1ELb1ELb0EEEvNS_9BwdParamsE)
        .other          _ZN10layer_norm31ln_parallel_residual_bwd_kernelINS_13Kernel_traitsIf13__nv_bfloat16S2_S2_fjLj2048ELj1ELj1ELj4ELj16ENS_18Kernel_traits_baseILj2048EfS2_S2_S2_fjLj128EEEEELb1ELb1ELb0EEEvNS_9BwdParamsE,@"STO_CUDA_ENTRY STV_DEFAULT"
_ZN10layer_norm31ln_parallel_residual_bwd_kernelINS_13Kernel_traitsIf13__nv_bfloat16S2_S2_fjLj2048ELj1ELj1ELj4ELj16ENS_18Kernel_traits_baseILj2048EfS2_S2_S2_fjLj128EEEEELb1ELb1ELb0EEEvNS_9BwdParamsE:
.text._ZN10layer_norm31ln_parallel_residual_bwd_kernelINS_13Kernel_traitsIf13__nv_bfloat16S2_S2_fjLj2048ELj1ELj1ELj4ELj16ENS_18Kernel_traits_baseILj2048EfS2_S2_S2_fjLj128EEEEELb1ELb1ELb0EEEvNS_9BwdParamsE:
        /* <DEDUP_REMOVED lines=8> */
[----:B------:R-:W-:Y:S01]  /*0080*/  IMAD.MOV.U32 R9, RZ, RZ, R3 ;  /* 0x000000ffff097224 */ /* 0x000fe200078e0003 */
[----:B------:R-:W0:Y:S01]  /*0090*/  S2UR UR7, SR_CTAID.X ;  /* 0x00000000000779c3 */ /* 0x000e220000002500 */
[----:B------:R-:W0:Y:S01]  /*00a0*/  LDCU UR4, c[0x0][0x384] ;  /* 0x00007080ff0477ac */ /* 0x000e220008000800 */
[----:B------:R-:W-:-:S04]  /*00b0*/  LEA.HI.SX32 R2, R5, R2, 0x1d ;  /* 0x0000000205027211 */ /* 0x000fc800078feaff */
[C---:B------:R-:W-:Y:S02]  /*00c0*/  ISETP.GE.U32.AND P4, PT, R2.reuse, 0x100, PT ;  /* 0x000001000200780c */ /* 0x040fe40003f86070 */
        /* <DEDUP_REMOVED lines=57> */
.L_x_666:
[----:B0-----:R-:W-:Y:S02]  /*0460*/  UIMAD.WIDE UR18, UR4, 0x4, UR14 ;  /* 0x00000004041278a5 */ /* 0x001fe4000f8e020e */
[----:B------:R-:W-:-:S04]  /*0470*/  UIMAD.WIDE UR16, UR4, 0x4, UR12 ;  /* 0x00000004041078a5 */ /* 0x000fc8000f8e020c */
[----:B---3--:R-:W-:Y:S01]  /*0480*/  MOV R80, UR18 ;  /* 0x0000001200507c02 */ /* 0x008fe20008000f00 */
[----:B------:R-:W-:Y:S01]  /*0490*/  IMAD.U32 R81, RZ, RZ, UR19 ;  /* 0x00000013ff517e24 */ /* 0x000fe2000f8e00ff */
[----:B------:R-:W-:Y:S01]  /*04a0*/  MOV R82, UR16 ;  /* 0x0000001000527c02 */ /* 0x000fe20008000f00 */
[----:B------:R-:W-:-:S03]  /*04b0*/  IMAD.U32 R83, RZ, RZ, UR17 ;  /* 0x00000011ff537e24 */ /* 0x000fc6000f8e00ff */
[----:B------:R-:W2:Y:S04]  /*04c0*/  LDG.E R80, desc[UR20][R80.64] ;  /* 0x0000001450507981 */ /* 0x000ea8000c1e1900 */
[----:B------:R-:W3:Y:S01]  /*04d0*/  LDG.E R82, desc[UR20][R82.64] ;  /* 0x0000001452527981 */ /* 0x000ee2000c1e1900 */
        /* <DEDUP_REMOVED lines=10> */
[----:B--2---:R-:W-:Y:S02]  /*0580*/  R2UR UR16, R80 ;  /* 0x00000000501072ca */ /* 0x004fe400000e0000 */
[----:B---3--:R-:W-:Y:S01]  /*0590*/  FSEL R116, R82, RZ, !P6 ;  /* 0x000000ff52747208 */ /* 0x008fe20007000000 */
[----:B------:R-:W-:-:S12]  /*05a0*/  @!P5 BRA `(.L_x_641) ;  /* 0x000000040090d947 */ /* 0x000fd80003800000 */
[----:B------:R-:W0:Y:S08]  /*05b0*/  LDC.64 R4, c[0x0][0x3a8] ;  /* 0x0000ea00ff047b82 */ /* 0x000e300000000a00 */
[----:B------:R-:W1:Y:S01]  /*05c0*/  LDC.64 R8, c[0x0][0x428] ;  /* 0x00010a00ff087b82 */ /* 0x000e620000000a00 */
[----:B----4-:R-:W-:Y:S02]  /*05d0*/  ISETP.NE.U32.AND P0, PT, RZ, UR30, PT ;  /* 0x0000001eff007c0c */ /* 0x010fe4000bf05070 */
        /* <DEDUP_REMOVED lines=16> */
[----:B------:R-:W-:Y:S02]  /*06e0*/  IADD3 R119, PT, PT, R0, 0x80, RZ ;  /* 0x0000008000777810 */ /* 0x000fe40007ffe0ff */
[C---:B---3--:R-:W-:Y:S02]  /*06f0*/  SHF.L.U32 R85, R4.reuse, 0x10, RZ ;  /* 0x0000001004557819 */ /* 0x048fe400000006ff */
[C---:B------:R-:W-:Y:S01]  /*0700*/  PRMT R84, R5.reuse, 0x7632, R84 ;  /* 0x0000763205547816 */ /* 0x040fe20000000054 */
[----:B------:R-:W-:Y:S01]  /*0710*/  IMAD.U32 R5, R5, 0x10000, RZ ;  /* 0x0001000005057824 */ /* 0x000fe200078e00ff */
[----:B------:R-:W-:Y:S01]  /*0720*/  PRMT R14, R4, 0x7632, R14 ;  /* 0x00007632040e7816 */ /* 0x000fe2000000000e */
[----:B------:R-:W-:Y:S01]  /*0730*/  IMAD.U32 R107, R7, 0x10000, RZ ;  /* 0x00010000076b7824 */ /* 0x000fe200078e00ff */
[----:B------:R-:W-:Y:S01]  /*0740*/  SHF.L.U32 R87, R6, 0x10, RZ ;  /* 0x0000001006577819 */ /* 0x000fe200000006ff */
[C---:B------:R-:W-:Y:S01]  /*0750*/  FADD.FTZ R85, -R116.reuse, R85 ;  /* 0x0000005574557221 */ /* 0x040fe20000010100 */
[----:B------:R-:W-:Y:S01]  /*0760*/  FADD.FTZ R5, -R116, R5 ;  /* 0x0000000574057221 */ /* 0x000fe20000010100 */
[----:B------:R-:W-:Y:S01]  /*0770*/  PRMT R86, R6, 0x7632, R86 ;  /* 0x0000763206567816 */ /* 0x000fe20000000056 */
[----:B0-----:R-:W-:Y:S01]  /*0780*/  FADD.FTZ R12, -R116, R107 ;  /* 0x0000006b740c7221 */ /* 0x001fe20000010100 */
[----:B-1----:R-:W-:Y:S01]  /*0790*/  SHF.L.U32 R83, R14, 0x10, RZ ;  /* 0x000000100e537819 */ /* 0x002fe200000006ff */
[----:B------:R-:W-:Y:S01]  /*07a0*/  FMUL.FTZ R107, R85, UR16 ;  /* 0x00000010556b7c20 */ /* 0x000fe20008410000 */
[----:B------:R-:W-:Y:S01]  /*07b0*/  PRMT R88, R7, 0x7632, R88 ;  /* 0x0000763207587816 */ /* 0x000fe20000000058 */
[----:B------:R-:W-:Y:S01]  /*07c0*/  FADD.FTZ R7, -R116, R87 ;  /* 0x0000005774077221 */ /* 0x000fe20000010100 */
[C---:B----4-:R-:W-:Y:S01]  /*07d0*/  PRMT R4, R8.reuse, 0x7632, R4 ;  /* 0x0000763208047816 */ /* 0x050fe20000000004 */
[----:B------:R-:W-:Y:S01]  /*07e0*/  FMUL.FTZ R5, R5, UR16 ;  /* 0x0000001005057c20 */ /* 0x000fe20008410000 */
[----:B------:R-:W-:-:S02]  /*07f0*/  SHF.L.U32 R105, R8, 0x10, RZ ;  /* 0x0000001008697819 */ /* 0x000fc400000006ff */
[C---:B------:R-:W-:Y:S01]  /*0800*/  PRMT R6, R9.reuse, 0x7632, R6 ;  /* 0x0000763209067816 */ /* 0x040fe20000000006 */
[----:B------:R-:W-:Y:S01]  /*0810*/  IMAD.U32 R9, R9, 0x10000, RZ ;  /* 0x0001000009097824 */ /* 0x000fe200078e00ff */
[----:B------:R-:W-:Y:S01]  /*0820*/  PRMT R8, R10, 0x7632, R8 ;  /* 0x000076320a087816 */ /* 0x000fe20000000008 */
[----:B------:R-:W-:Y:S01]  /*0830*/  FADD.FTZ R83, -R116, R83 ;  /* 0x0000005374537221 */ /* 0x000fe20000010100 */
[----:B------:R-:W-:Y:S01]  /*0840*/  SHF.L.U32 R103, R10, 0x10, RZ ;  /* 0x000000100a677819 */ /* 0x000fe200000006ff */
[----:B------:R-:W-:Y:S01]  /*0850*/  IMAD.U32 R13, R84, 0x10000, RZ ;  /* 0x00010000540d7824 */ /* 0x000fe200078e00ff */
[----:B------:R-:W-:Y:S01]  /*0860*/  SHF.L.U32 R10, R4, 0x10, RZ ;  /* 0x00000010040a7819 */ /* 0x000fe200000006ff */
[----:B------:R-:W-:Y:S01]  /*0870*/  FADD.FTZ R48, R48, R105 ;  /* 0x0000006930307221 */ /* 0x000fe20000010000 */
[----:B--2---:R-:W-:Y:S01]  /*0880*/  PRMT R80, R11, 0x7632, R80 ;  /* 0x000076320b507816 */ /* 0x004fe20000000050 */
[----:B------:R-:W-:Y:S01]  /*0890*/  FFMA.FTZ R32, R107, R105, R32 ;  /* 0x000000696b207223 */ /* 0x000fe20000010020 */
[----:B------:R-:W-:Y:S01]  /*08a0*/  FADD.FTZ R50, R50, R9 ;  /* 0x0000000932327221 */ /* 0x000fe20000010000 */
[----:B------:R-:W-:Y:S01]  /*08b0*/  FMUL.FTZ R7, R7, UR16 ;  /* 0x0000001007077c20 */ /* 0x000fe20008410000 */
[-C--:B------:R-:W-:Y:S01]  /*08c0*/  FFMA.FTZ R34, R5, R9.reuse, R34 ;  /* 0x0000000905227223 */ /* 0x080fe20000010022 */
[----:B-----5:R-:W-:Y:S01]  /*08d0*/  FMUL.FTZ R4, R26, R9 ;  /* 0x000000091a047220 */ /* 0x020fe20000410000 */
[----:B------:R-:W-:-:S02]  /*08e0*/  IMAD.U32 R11, R11, 0x10000, RZ ;  /* 0x000100000b0b7824 */ /* 0x000fc400078e00ff */
[----:B------:R-:W-:Y:S01]  /*08f0*/  FMUL.FTZ R105, R24, R105 ;  /* 0x0000006918697220 */ /* 0x000fe20000410000 */
[----:B------:R-:W-:Y:S01]  /*0900*/  FMUL.FTZ R9, R12, UR16 ;  /* 0x000000100c097c20 */ /* 0x000fe20008410000 */
[----:B------:R-:W-:Y:S02]  /*0910*/  IMAD.U32 R82, R6, 0x10000, RZ ;  /* 0x0001000006527824 */ /* 0x000fe400078e00ff */
[----:B------:R-:W-:Y:S01]  /*0920*/  FMUL.FTZ R106, R83, UR16 ;  /* 0x00000010536a7c20 */ /* 0x000fe20008410000 */
[----:B------:R-:W-:Y:S01]  /*0930*/  SHF.L.U32 R14, R8, 0x10, RZ ;  /* 0x00000010080e7819 */ /* 0x000fe200000006ff */
[----:B------:R-:W-:Y:S01]  /*0940*/  FADD.FTZ R52, R52, R103 ;  /* 0x0000006734347221 */ /* 0x000fe20000010000 */
[-C--:B------:R-:W-:Y:S01]  /*0950*/  FFMA.FTZ R36, R7, R103.reuse, R36 ;  /* 0x0000006707247223 */ /* 0x080fe20000010024 */
[----:B------:R-:W-:Y:S01]  /*0960*/  FMUL.FTZ R6, R28, R103 ;  /* 0x000000671c067220 */ /* 0x000fe20000410000 */
[----:B------:R-:W-:Y:S01]  /*0970*/  FADD.FTZ R13, -R116, R13 ;  /* 0x0000000d740d7221 */ /* 0x000fe20000010100 */
[----:B------:R-:W-:Y:S01]  /*0980*/  FADD.FTZ R54, R54, R11 ;  /* 0x0000000b36367221 */ /* 0x000fe20000010000 */
[-C--:B------:R-:W-:Y:S01]  /*0990*/  FFMA.FTZ R38, R9, R11.reuse, R38 ;  /* 0x0000000b09267223 */ /* 0x080fe20000010026 */
[----:B------:R-:W-:Y:S01]  /*09a0*/  FMUL.FTZ R8, R30, R11 ;  /* 0x0000000b1e087220 */ /* 0x000fe20000410000 */
[-C--:B------:R-:W-:Y:S01]  /*09b0*/  FMUL.FTZ R103, R25, R10.reuse ;  /* 0x0000000a19677220 */ /* 0x080fe20000410000 */
[----:B------:R-:W-:Y:S01]  /*09c0*/  FADD.FTZ R12, RZ, R105 ;  /* 0x00000069ff0c7221 */ /* 0x000fe20000010000 */
[----:B------:R-:W-:Y:S01]  /*09d0*/  FFMA.FTZ R11, R107, R105, RZ ;  /* 0x000000696b0b7223 */ /* 0x000fe200000100ff */
[----:B------:R-:W-:Y:S01]  /*09e0*/  FADD.FTZ R49, R49, R10 ;  /* 0x0000000a31317221 */ /* 0x000fe20000010000 */
[----:B------:R-:W-:Y:S01]  /*09f0*/  FFMA.FTZ R33, R106, R10, R33 ;  /* 0x0000000a6a217223 */ /* 0x000fe20000010021 */
[----:B------:R-:W-:Y:S01]  /*0a00*/  FMUL.FTZ R10, R13, UR16 ;  /* 0x000000100d0a7c20 */ /* 0x000fe20008410000 */
[----:B------:R-:W-:Y:S01]  /*0a10*/  FADD.FTZ R13, R12, R103 ;  /* 0x000000670c0d7221 */ /* 0x000fe20000010000 */
[----:B------:R-:W-:Y:S01]  /*0a20*/  FFMA.FTZ R12, R106, R103, R11 ;  /* 0x000000676a0c7223 */ /* 0x000fe2000001000b */
[----:B------:R-:W-:Y:S01]  /*0a30*/  FADD.FTZ R51, R51, R82 ;  /* 0x0000005233337221 */ /* 0x000fe20000010000 */
[-C--:B------:R-:W-:Y:S01]  /*0a40*/  FFMA.FTZ R35, R10, R82.reuse, R35 ;  /* 0x000000520a237223 */ /* 0x080fe20000010023 */
[----:B------:R-:W-:Y:S01]  /*0a50*/  FMUL.FTZ R11, R27, R82 ;  /* 0x000000521b0b7220 */ /* 0x000fe20000410000 */
[----:B------:R-:W-:Y:S01]  /*0a60*/  SHF.L.U32 R87, R86, 0x10, RZ ;  /* 0x0000001056577819 */ /* 0x000fe200000006ff */
[----:B------:R-:W-:Y:S01]  /*0a70*/  FADD.FTZ R82, R13, R4 ;  /* 0x000000040d527221 */ /* 0x000fe20000010000 */
[----:B------:R-:W-:-:S03]  /*0a80*/  FFMA.FTZ R13, R5, R4, R12 ;  /* 0x00000004050d7223 */ /* 0x000fc6000001000c */
[----:B------:R-:W-:Y:S01]  /*0a90*/  FADD.FTZ R83, R82, R11 ;  /* 0x0000000b52537221 */ /* 0x000fe20000010000 */
[----:B------:R-:W-:Y:S01]  /*0aa0*/  FADD.FTZ R87, -R116, R87 ;  /* 0x0000005774577221 */ /* 0x000fe20000010100 */
[----:B------:R-:W-:Y:S01]  /*0ab0*/  FFMA.FTZ R82, R10, R11, R13 ;  /* 0x0000000b0a527223 */ /* 0x000fe2000001000d */
[----:B------:R-:W-:Y:S02]  /*0ac0*/  IMAD.U32 R81, R88, 0x10000, RZ ;  /* 0x0001000058517824 */ /* 0x000fe400078e00ff */
[----:B------:R-:W-:Y:S01]  /*0ad0*/  FADD.FTZ R84, R83, R6 ;  /* 0x0000000653547221 */ /* 0x000fe20000010000 */
[----:B------:R-:W-:Y:S01]  /*0ae0*/  FMUL.FTZ R12, R87, UR16 ;  /* 0x00000010570c7c20 */ /* 0x000fe20008410000 */
[----:B------:R-:W-:Y:S01]  /*0af0*/  FMUL.FTZ R13, R29, R14 ;  /* 0x0000000e1d0d7220 */ /* 0x000fe20000410000 */
[----:B------:R-:W-:Y:S01]  /*0b00*/  FFMA.FTZ R83, R7, R6, R82 ;  /* 0x0000000607537223 */ /* 0x000fe20000010052 */
[----:B------:R-:W-:Y:S01]  /*0b10*/  FADD.FTZ R88, -R116, R81 ;  /* 0x0000005174587221 */ /* 0x000fe20000010100 */
[----:B------:R-:W-:-:S02]  /*0b20*/  IMAD.U32 R80, R80, 0x10000, RZ ;  /* 0x0001000050507824 */ /* 0x000fc400078e00ff */
[----:B------:R-:W-:Y:S01]  /*0b30*/  FADD.FTZ R81, R84, R13 ;  /* 0x0000000d54517221 */ /* 0x000fe20000010000 */
[C---:B------:R-:W-:Y:S01]  /*0b40*/  FFMA.FTZ R82, R12.reuse, R13, R83 ;  /* 0x0000000d0c527223 */ /* 0x040fe20000010053 */
[----:B------:R-:W-:Y:S01]  /*0b50*/  FADD.FTZ R53, R53, R14 ;  /* 0x0000000e35357221 */ /* 0x000fe20000010000 */
[----:B------:R-:W-:Y:S01]  /*0b60*/  FFMA.FTZ R37, R12, R14, R37 ;  /* 0x0000000e0c257223 */ /* 0x000fe20000010025 */
[----:B------:R-:W-:Y:S01]  /*0b70*/  FMUL.FTZ R14, R31, R80 ;  /* 0x000000501f0e7220 */ /* 0x000fe20000410000 */
[----:B------:R-:W-:Y:S01]  /*0b80*/  FMUL.FTZ R88, R88, UR16 ;  /* 0x0000001058587c20 */ /* 0x000fe20008410000 */
[----:B------:R-:W-:Y:S01]  /*0b90*/  FADD.FTZ R81, R81, R8 ;  /* 0x0000000851517221 */ /* 0x000fe20000010000 */
[----:B------:R-:W-:Y:S01]  /*0ba0*/  FFMA.FTZ R83, R9, R8, R82 ;  /* 0x0000000809537223 */ /* 0x000fe20000010052 */
[----:B------:R-:W-:Y:S01]  /*0bb0*/  FADD.FTZ R55, R55, R80 ;  /* 0x0000005037377221 */ /* 0x000fe20000010000 */
[C---:B------:R-:W-:Y:S01]  /*0bc0*/  FFMA.FTZ R39, R88.reuse, R80, R39 ;  /* 0x0000005058277223 */ /* 0x040fe20000010027 */
[----:B------:R-:W-:Y:S01]  /*0bd0*/  FADD.FTZ R117, R81, R14 ;  /* 0x0000000e51757221 */ /* 0x000fe20000010000 */
[----:B------:R-:W-:-:S07]  /*0be0*/  FFMA.FTZ R118, R88, R14, R83 ;  /* 0x0000000e58767223 */ /* 0x000fce0000010053 */
.L_x_641:
[----:B----4-:R-:W-:Y:S05]  /*0bf0*/  BSYNC.RECONVERGENT B0 ;  /* 0x0000000000007941 */ /* 0x010fea0003800200 */
.L_x_640:
        /* <DEDUP_REMOVED lines=18> */
[----:B------:R1:W5:Y:S01]  /*0d20*/  @P1 LDG.E.64 R112, desc[UR20][R90.64] ;  /* 0x000000145a701981 */ /* 0x000362000c1e1b00 */
[----:B--2---:R-:W-:-:S05]  /*0d30*/  @P0 IMAD.WIDE.U32 R92, R119, 0x10, R92 ;  /* 0x00000010775c0825 */ /* 0x004fca00078e005c */
[----:B------:R2:W5:Y:S01]  /*0d40*/  @P0 LDG.E.128 R68, desc[UR20][R92.64] ;  /* 0x000000145c440981 */ /* 0x000562000c1e1d00 */
[C---:B---3--:R-:W-:Y:S01]  /*0d50*/  PRMT R96, R81.reuse, 0x7632, R96 ;  /* 0x0000763251607816 */ /* 0x048fe20000000060 */
[C---:B------:R-:W-:Y:S01]  /*0d60*/  IMAD.U32 R89, R80.reuse, 0x10000, RZ ;  /* 0x0001000050597824 */ /* 0x040fe200078e00ff */
[----:B------:R-:W-:Y:S02]  /*0d70*/  SHF.L.U32 R81, R81, 0x10, RZ ;  /* 0x0000001051517819 */ /* 0x000fe400000006ff */
[----:B------:R-:W-:Y:S01]  /*0d80*/  PRMT R15, R80, 0x7632, R15 ;  /* 0x00007632500f7816 */ /* 0x000fe2000000000f */
[----:B------:R-:W-:Y:S01]  /*0d90*/  FADD.FTZ R80, -R116, R89 ;  /* 0x0000005974507221 */ /* 0x000fe20000010100 */
[C---:B------:R-:W-:Y:S01]  /*0da0*/  PRMT R97, R82.reuse, 0x7632, R97 ;  /* 0x0000763252617816 */ /* 0x040fe20000000061 */
[----:B------:R-:W-:Y:S02]  /*0db0*/  IMAD.U32 R99, R82, 0x10000, RZ ;  /* 0x0001000052637824 */ /* 0x000fe400078e00ff */
[----:B------:R-:W-:Y:S01]  /*0dc0*/  FADD.FTZ R89, -R116, R81 ;  /* 0x0000005174597221 */ /* 0x000fe20000010100 */
[----:B------:R-:W-:-:S02]  /*0dd0*/  PRMT R82, R83, 0x7632, R82 ;  /* 0x0000763253527816 */ /* 0x000fc40000000052 */
[----:B------:R-:W-:Y:S02]  /*0de0*/  SHF.L.U32 R81, R96, 0x10, RZ ;  /* 0x0000001060517819 */ /* 0x000fe400000006ff */
[----:B------:R-:W-:Y:S02]  /*0df0*/  SHF.L.U32 R83, R83, 0x10, RZ ;  /* 0x0000001053537819 */ /* 0x000fe400000006ff */
[----:B0-----:R-:W-:Y:S01]  /*0e00*/  SHF.L.U32 R95, R82, 0x10, RZ ;  /* 0x00000010525f7819 */ /* 0x001fe200000006ff */
[C---:B------:R-:W-:Y:S01]  /*0e10*/  FADD.FTZ R98, -R116.reuse, R81 ;  /* 0x0000005174627221 */ /* 0x040fe20000010100 */
[C---:B-1----:R-:W-:Y:S01]  /*0e20*/  FADD.FTZ R91, -R116.reuse, R99 ;  /* 0x00000063745b7221 */ /* 0x042fe20000010100 */
[----:B--2---:R-:W-:Y:S01]  /*0e30*/  FADD.FTZ R93, -R116, R83 ;  /* 0x00000053745d7221 */ /* 0x004fe20000010100 */
[----:B----4-:R-:W-:Y:S01]  /*0e40*/  PRMT R81, R84, 0x7632, R81 ;  /* 0x0000763254517816 */ /* 0x010fe20000000051 */
[----:B------:R-:W-:Y:S01]  /*0e50*/  IMAD.U32 R15, R15, 0x10000, RZ ;  /* 0x000100000f0f7824 */ /* 0x000fe200078e00ff */
[----:B------:R-:W-:Y:S01]  /*0e60*/  PRMT R94, R86, 0x7632, R94 ;  /* 0x00007632565e7816 */ /* 0x000fe2000000005e */
[----:B------:R-:W-:-:S02]  /*0e70*/  IMAD.U32 R83, R84, 0x10000, RZ ;  /* 0x0001000054537824 */ /* 0x000fc400078e00ff */
[----:B------:R-:W-:Y:S01]  /*0e80*/  FADD.FTZ R104, -R116, R95 ;  /* 0x0000005f74687221 */ /* 0x000fe20000010100 */
[----:B------:R-:W-:Y:S01]  /*0e90*/  PRMT R82, R85, 0x7632, R82 ;  /* 0x0000763255527816 */ /* 0x000fe20000000052 */
[----:B------:R-:W-:Y:S02]  /*0ea0*/  IMAD.U32 R95, R86, 0x10000, RZ ;  /* 0x00010000565f7824 */ /* 0x000fe400078e00ff */
[----:B------:R-:W-:Y:S01]  /*0eb0*/  FMUL.FTZ R91, R91, UR16 ;  /* 0x000000105b5b7c20 */ /* 0x000fe20008410000 */
[----:B------:R-:W-:Y:S01]  /*0ec0*/  FADD.FTZ R96, -R116, R15 ;  /* 0x0000000f74607221 */ /* 0x000fe20000010100 */
[----:B------:R-:W-:Y:S02]  /*0ed0*/  IMAD.U32 R84, R81, 0x10000, RZ ;  /* 0x0001000051547824 */ /* 0x000fe400078e00ff */
[----:B-----5:R-:W-:Y:S01]  /*0ee0*/  FMUL.FTZ R90, R16, R83 ;  /* 0x00000053105a7220 */ /* 0x020fe20000410000 */
[----:B------:R-:W-:Y:S01]  /*0ef0*/  FMUL.FTZ R15, R80, UR16 ;  /* 0x00000010500f7c20 */ /* 0x000fe20008410000 */
[----:B------:R-:W-:Y:S01]  /*0f00*/  IMAD.U32 R102, R94, 0x10000, RZ ;  /* 0x000100005e667824 */ /* 0x000fe200078e00ff */
[----:B------:R-:W-:Y:S01]  /*0f10*/  SHF.L.U32 R86, R82, 0x10, RZ ;  /* 0x0000001052567819 */ /* 0x000fe200000006ff */
[----:B------:R-:W-:-:S02]  /*0f20*/  IMAD.U32 R97, R97, 0x10000, RZ ;  /* 0x0001000061617824 */ /* 0x000fc400078e00ff */
[----:B------:R-:W-:Y:S01]  /*0f30*/  FADD.FTZ R60, R60, R95 ;  /* 0x0000005f3c3c7221 */ /* 0x000fe20000010000 */
[-C--:B------:R-:W-:Y:S01]  /*0f40*/  FFMA.FTZ R44, R91, R95.reuse, R44 ;  /* 0x0000005f5b2c7223 */ /* 0x080fe2000001002c */
[----:B------:R-:W-:Y:S01]  /*0f50*/  FMUL.FTZ R94, R20, R95 ;  /* 0x0000005f145e7220 */ /* 0x000fe20000410000 */
[----:B------:R-:W-:Y:S01]  /*0f60*/  SHF.L.U32 R85, R85, 0x10, RZ ;  /* 0x0000001055557819 */ /* 0x000fe200000006ff */
[----:B------:R-:W-:Y:S01]  /*0f70*/  FADD.FTZ R82, R117, R90 ;  /* 0x0000005a75527221 */ /* 0x000fe20000010000 */
[----:B------:R-:W-:Y:S01]  /*0f80*/  FMUL.FTZ R95, R17, R84 ;  /* 0x00000054115f7220 */ /* 0x000fe20000410000 */
[----:B------:R-:W-:Y:S01]  /*0f90*/  FMUL.FTZ R96, R96, UR16 ;  /* 0x0000001060607c20 */ /* 0x000fe20008410000 */
[C---:B------:R-:W-:Y:S01]  /*0fa0*/  FFMA.FTZ R81, R15.reuse, R90, R118 ;  /* 0x0000005a0f517223 */ /* 0x040fe20000010076 */
[----:B------:R-:W-:Y:S01]  /*0fb0*/  FADD.FTZ R100, -R116, R97 ;  /* 0x0000006174647221 */ /* 0x000fe20000010100 */
[----:B------:R-:W-:Y:S01]  /*0fc0*/  FADD.FTZ R56, R56, R83 ;  /* 0x0000005338387221 */ /* 0x000fe20000010000 */
[----:B------:R-:W-:Y:S01]  /*0fd0*/  FFMA.FTZ R40, R15, R83, R40 ;  /* 0x000000530f287223 */ /* 0x000fe20000010028 */
[----:B------:R-:W-:Y:S01]  /*0fe0*/  PRMT R97, R87, 0x7632, R97 ;  /* 0x0000763257617816 */ /* 0x000fe20000000061 */
[----:B------:R-:W-:Y:S01]  /*0ff0*/  FADD.FTZ R83, R82, R95 ;  /* 0x0000005f52537221 */ /* 0x000fe20000010000 */
[----:B------:R-:W-:Y:S01]  /*1000*/  FMUL.FTZ R89, R89, UR16 ;  /* 0x0000001059597c20 */ /* 0x000fe20008410000 */
[----:B------:R-:W-:Y:S01]  /*1010*/  FMUL.FTZ R92, R18, R85 ;  /* 0x00000055125c7220 */ /* 0x000fe20000410000 */
[C---:B------:R-:W-:Y:S01]  /*1020*/  FFMA.FTZ R82, R96.reuse, R95, R81 ;  /* 0x0000005f60527223 */ /* 0x040fe20000010051 */
[----:B------:R-:W-:Y:S01]  /*1030*/  SHF.L.U32 R80, R97, 0x10, RZ ;  /* 0x0000001061507819 */ /* 0x000fe200000006ff */
[----:B------:R-:W-:Y:S01]  /*1040*/  FADD.FTZ R57, R57, R84 ;  /* 0x0000005439397221 */ /* 0x000fe20000010000 */
[----:B------:R-:W-:Y:S01]  /*1050*/  FFMA.FTZ R41, R96, R84, R41 ;  /* 0x0000005460297223 */ /* 0x000fe20000010029 */
[----:B------:R-:W-:Y:S01]  /*1060*/  FMUL.FTZ R98, R98, UR16 ;  /* 0x0000001062627c20 */ /* 0x000fe20008410000 */
[----:B------:R-:W-:Y:S01]  /*1070*/  FMUL.FTZ R97, R19, R86 ;  /* 0x0000005613617220 */ /* 0x000fe20000410000 */
[----:B------:R-:W-:Y:S01]  /*1080*/  FADD.FTZ R84, R83, R92 ;  /* 0x0000005c53547221 */ /* 0x000fe20000010000 */
[----:B------:R-:W-:-:S03]  /*1090*/  FFMA.FTZ R81, R89, R92, R82 ;  /* 0x0000005c59517223 */ /* 0x000fc60000010052 */
[----:B------:R-:W-:Y:S01]  /*10a0*/  FADD.FTZ R83, R84, R97 ;  /* 0x0000006154537221 */ /* 0x000fe20000010000 */
[----:B------:R-:W-:Y:S01]  /*10b0*/  FFMA.FTZ R82, R98, R97, R81 ;  /* 0x0000006162527223 */ /* 0x000fe20000010051 */
[----:B------:R-:W-:Y:S01]  /*10c0*/  SHF.L.U32 R87, R87, 0x10, RZ ;  /* 0x0000001057577819 */ /* 0x000fe200000006ff */
[----:B------:R-:W-:Y:S01]  /*10d0*/  FMUL.FTZ R100, R100, UR16 ;  /* 0x0000001064647c20 */ /* 0x000fe20008410000 */
[----:B------:R-:W-:Y:S01]  /*10e0*/  FMUL.FTZ R99, R21, R102 ;  /* 0x0000006615637220 */ /* 0x000fe20000410000 */
[----:B------:R-:W-:Y:S01]  /*10f0*/  FADD.FTZ R84, R83, R94 ;  /* 0x0000005e53547221 */ /* 0x000fe20000010000 */
[----:B------:R-:W-:Y:S01]  /*1100*/  FFMA.FTZ R81, R91, R94, R82 ;  /* 0x0000005e5b517223 */ /* 0x000fe20000010052 */
        /* <DEDUP_REMOVED lines=20> */
.L_x_643:
[----:B------:R-:W-:Y:S05]  /*1250*/  BSYNC.RECONVERGENT B0 ;  /* 0x0000000000007941 */ /* 0x000fea0003800200 */
.L_x_642:
        /* <DEDUP_REMOVED lines=32> */
.L_x_645:
[----:B------:R-:W-:Y:S05]  /*1460*/  BSYNC.RECONVERGENT B0 ;  /* 0x0000000000007941 */ /* 0x000fea0003800200 */
.L_x_644:
        /* <DEDUP_REMOVED lines=59> */
[--C-:B------:R-:W-:Y:S01]  /*1820*/  FFMA.FTZ R86, R10, UR9, R116.reuse ;  /* 0x000000090a567c23 */ /* 0x100fe20008010074 */
[----:B------:R-:W-:Y:S01]  /*1830*/  LOP3.LUT P3, RZ, R111, 0xff00, RZ, 0xc0, !PT ;  /* 0x0000ff006fff7812 */ /* 0x000fe2000786c0ff */
[----:B------:R-:W-:Y:S01]  /*1840*/  FFMA.FTZ R84, R106, UR9, R116 ;  /* 0x000000096a547c23 */ /* 0x000fe20008010074 */
[----:B------:R-:W-:Y:S01]  /*1850*/  FSEL R83, R83, RZ, P2 ;  /* 0x000000ff53537208 */ /* 0x000fe20001000000 */
[----:B------:R-:W-:Y:S01]  /*1860*/  FADD.FTZ R86, R11, -R86 ;  /* 0x800000560b567221 */ /* 0x000fe20000010000 */
[----:B------:R-:W-:Y:S01]  /*1870*/  FSEL R82, R85, RZ, P0 ;  /* 0x000000ff55527208 */ /* 0x000fe20000000000 */
[----:B------:R-:W-:Y:S01]  /*1880*/  FADD.FTZ R84, R103, -R84 ;  /* 0x8000005467547221 */ /* 0x000fe20000010000 */
[----:B------:R-:W-:Y:S01]  /*1890*/  FSEL R81, R81, RZ, P1 ;  /* 0x000000ff51517208 */ /* 0x000fe20000800000 */
[----:B------:R-:W-:Y:S01]  /*18a0*/  FMUL.FTZ R86, R86, UR16 ;  /* 0x0000001056567c20 */ /* 0x000fe20008410000 */
[----:B------:R-:W-:Y:S01]  /*18b0*/  FSEL R80, R80, RZ, P3 ;  /* 0x000000ff50507208 */ /* 0x000fe20001800000 */
[----:B------:R-:W-:Y:S01]  /*18c0*/  FMUL.FTZ R84, R84, UR16 ;  /* 0x0000001054547c20 */ /* 0x000fe20008410000 */
[----:B------:R-:W-:Y:S01]  /*18d0*/  F2FP.BF16.F32.PACK_AB R83, R82, R83 ;  /* 0x000000535253723e */ /* 0x000fe200000010ff */
[----:B------:R-:W-:Y:S01]  /*18e0*/  FMUL.FTZ R86, R86, UR28 ;  /* 0x0000001c56567c20 */ /* 0x000fe20008410000 */
[----:B------:R-:W-:Y:S01]  /*18f0*/  F2FP.BF16.F32.PACK_AB R82, R80, R81 ;  /* 0x000000515052723e */ /* 0x000fe200000010ff */
[--C-:B------:R-:W-:Y:S01]  /*1900*/  FFMA.FTZ R81, R5, UR9, R116.reuse ;  /* 0x0000000905517c23 */ /* 0x100fe20008010074 */
[----:B------:R-:W-:Y:S01]  /*1910*/  FFMA.FTZ R80, R107, UR9, R116 ;  /* 0x000000096b507c23 */ /* 0x000fe20008010074 */
[----:B------:R-:W-:Y:S01]  /*1920*/  FMUL.FTZ R84, R84, UR28 ;  /* 0x0000001c54547c20 */ /* 0x000fe20008410000 */
[----:B------:R-:W-:Y:S01]  /*1930*/  LOP3.LUT P2, RZ, R110, 0xff0000, RZ, 0xc0, !PT ;  /* 0x00ff00006eff7812 */ /* 0x000fe2000784c0ff */
[----:B------:R-:W-:Y:S01]  /*1940*/  FADD.FTZ R81, R4, -R81 ;  /* 0x8000005104517221 */ /* 0x000fe20000010000 */
[----:B------:R-:W-:Y:S01]  /*1950*/  FADD.FTZ R80, R105, -R80 ;  /* 0x8000005069507221 */ /* 0x000fe20000010000 */
[----:B------:R-:W-:-:S02]  /*1960*/  LOP3.LUT P3, RZ, R110, 0xff000000, RZ, 0xc0, !PT ;  /* 0xff0000006eff7812 */ /* 0x000fc4000786c0ff */
[----:B------:R-:W-:Y:S01]  /*1970*/  FMUL.FTZ R81, R81, UR16 ;  /* 0x0000001051517c20 */ /* 0x000fe20008410000 */
[----:B------:R-:W-:Y:S01]  /*1980*/  FMUL.FTZ R80, R80, UR16 ;  /* 0x0000001050507c20 */ /* 0x000fe20008410000 */
[----:B------:R-:W-:Y:S02]  /*1990*/  LOP3.LUT P1, RZ, R110, 0xff00, RZ, 0xc0, !PT ;  /* 0x0000ff006eff7812 */ /* 0x000fe4000782c0ff */
[----:B------:R-:W-:Y:S01]  /*19a0*/  FMUL.FTZ R81, R81, UR28 ;  /* 0x0000001c51517c20 */ /* 0x000fe20008410000 */
[----:B------:R-:W-:Y:S01]  /*19b0*/  FMUL.FTZ R80, R80, UR28 ;  /* 0x0000001c50507c20 */ /* 0x000fe20008410000 */
[----:B------:R-:W-:Y:S02]  /*19c0*/  LOP3.LUT P0, RZ, R110, 0xff, RZ, 0xc0, !PT ;  /* 0x000000ff6eff7812 */ /* 0x000fe4000780c0ff */
[----:B------:R-:W-:Y:S02]  /*19d0*/  FSEL R86, R86, RZ, P3 ;  /* 0x000000ff56567208 */ /* 0x000fe40001800000 */
[----:B------:R-:W-:-:S02]  /*19e0*/  FSEL R81, R81, RZ, P2 ;  /* 0x000000ff51517208 */ /* 0x000fc40001000000 */
[----:B------:R-:W-:Y:S02]  /*19f0*/  FSEL R85, R84, RZ, P1 ;  /* 0x000000ff54557208 */ /* 0x000fe40000800000 */
[----:B------:R-:W-:Y:S02]  /*1a00*/  FSEL R80, R80, RZ, P0 ;  /* 0x000000ff50507208 */ /* 0x000fe40000000000 */
[----:B------:R-:W-:Y:S02]  /*1a10*/  F2FP.BF16.F32.PACK_AB R81, R86, R81 ;  /* 0x000000515651723e */ /* 0x000fe400000010ff */
[----:B------:R-:W-:Y:S01]  /*1a20*/  F2FP.BF16.F32.PACK_AB R80, R85, R80 ;  /* 0x000000505550723e */ /* 0x000fe200000010ff */
[----:B------:R-:W-:Y:S06]  /*1a30*/  BRA `(.L_x_651) ;  /* 0x00000020007c7947 */ /* 0x000fec0003800000 */
.L_x_650:
        /* <DEDUP_REMOVED lines=25> */
[----:B------:R-:W-:Y:S01]  /*1bd0*/  FSEL R76, R76, RZ, P1 ;  /* 0x000000ff4c4c7208 */ /* 0x000fe20000800000 */
[----:B------:R-:W-:Y:S01]  /*1be0*/  FMUL.FTZ R86, R84, UR16 ;  /* 0x0000001054567c20 */ /* 0x000fe20008410000 */
[----:B------:R-:W-:Y:S02]  /*1bf0*/  FSEL R81, R79, RZ, P3 ;  /* 0x000000ff4f517208 */ /* 0x000fe40001800000 */
[----:B------:R-:W-:Y:S02]  /*1c00*/  F2FP.BF16.F32.PACK_AB R83, R82, R83 ;  /* 0x000000535253723e */ /* 0x000fe400000010ff */
[----:B------:R-:W-:Y:S01]  /*1c10*/  F2FP.BF16.F32.PACK_AB R79, R85, R80 ;  /* 0x00000050554f723e */ /* 0x000fe200000010ff */
[--C-:B------:R-:W-:Y:S01]  /*1c20*/  FFMA.FTZ R80, R106, UR9, R116.reuse ;  /* 0x000000096a507c23 */ /* 0x100fe20008010074 */
        /* <DEDUP_REMOVED lines=12> */
[----:B------:R-:W-:Y:S01]  /*1cf0*/  LOP3.LUT P0, RZ, R110, 0xff, RZ, 0xc0, !PT ;  /* 0x000000ff6eff7812 */ /* 0x000fe2000780c0ff */
[----:B------:R-:W-:Y:S01]  /*1d00*/  FMUL.FTZ R84, R77, UR28 ;  /* 0x0000001c4d547c20 */ /* 0x000fe20008410000 */
[----:B------:R-:W-:Y:S01]  /*1d10*/  F2FP.BF16.F32.PACK_AB R77, R86, R77 ;  /* 0x0000004d564d723e */ /* 0x000fe200000010ff */
[----:B------:R-:W-:Y:S01]  /*1d20*/  FMUL.FTZ R80, R76, UR28 ;  /* 0x0000001c4c507c20 */ /* 0x000fe20008410000 */
[C---:B------:R-:W-:Y:S01]  /*1d30*/  F2FP.BF16.F32.PACK_AB R76, R81.reuse, R76 ;  /* 0x0000004c514c723e */ /* 0x040fe200000010ff */
[----:B------:R-:W-:Y:S01]  /*1d40*/  FMUL.FTZ R86, R86, UR28 ;  /* 0x0000001c56567c20 */ /* 0x000fe20008410000 */
        /* <DEDUP_REMOVED lines=9> */
.L_x_649:
        /* <DEDUP_REMOVED lines=11> */
[----:B------:R-:W-:Y:S01]  /*1e90*/  FFMA.FTZ R86, R10, UR9, R116 ;  /* 0x000000090a567c23 */ /* 0x000fe20008010074 */
[----:B------:R-:W-:Y:S02]  /*1ea0*/  IMAD.U32 R81, R81, 0x10000, RZ ;  /* 0x0001000051517824 */ /* 0x000fe400078e00ff */
[----:B------:R-:W-:Y:S01]  /*1eb0*/  FADD.FTZ R84, R14, -R83 ;  /* 0x800000530e547221 */ /* 0x000fe20000010000 */
[--C-:B------:R-:W-:Y:S01]  /*1ec0*/  FFMA.FTZ R82, R85, UR16, R80.reuse ;  /* 0x0000001055527c23 */ /* 0x100fe20008010050 */
[----:B------:R-:W-:Y:S01]  /*1ed0*/  PRMT R80, R64, 0x7632, R80 ;  /* 0x0000763240507816 */ /* 0x000fe20000000050 */
[----:B------:R-:W-:Y:S01]  /*1ee0*/  FADD.FTZ R86, R11, -R86 ;  /* 0x800000560b567221 */ /* 0x000fe20000010000 */
[--C-:B------:R-:W-:Y:S01]  /*1ef0*/  FFMA.FTZ R83, R84, UR16, R81.reuse ;  /* 0x0000001054537c23 */ /* 0x100fe20008010051 */
[--C-:B------:R-:W-:Y:S01]  /*1f00*/  FFMA.FTZ R84, R106, UR9, R116.reuse ;  /* 0x000000096a547c23 */ /* 0x100fe20008010074 */
[----:B------:R-:W-:Y:S01]  /*1f10*/  PRMT R81, R65, 0x7632, R81 ;  /* 0x0000763241517816 */ /* 0x000fe20000000051 */
[----:B------:R-:W-:Y:S01]  /*1f20*/  FFMA.FTZ R87, R9, UR9, R116 ;  /* 0x0000000909577c23 */ /* 0x000fe20008010074 */
[----:B------:R-:W-:Y:S01]  /*1f30*/  SHF.L.U32 R80, R80, 0x10, RZ ;  /* 0x0000001050507819 */ /* 0x000fe200000006ff */
[----:B------:R-:W-:Y:S01]  /*1f40*/  FADD.FTZ R85, R103, -R84 ;  /* 0x8000005467557221 */ /* 0x000fe20000010000 */
[----:B------:R-:W-:Y:S01]  /*1f50*/  SHF.L.U32 R84, R66, 0x10, RZ ;  /* 0x0000001042547819 */ /* 0x000fe200000006ff */
[----:B------:R-:W-:Y:S01]  /*1f60*/  IMAD.U32 R81, R81, 0x10000, RZ ;  /* 0x0001000051517824 */ /* 0x000fe200078e00ff */
[----:B------:R-:W-:Y:S01]  /*1f70*/  LOP3.LUT P2, RZ, R111, 0xff0000, RZ, 0xc0, !PT ;  /* 0x00ff00006fff7812 */ /* 0x000fe2000784c0ff */
[----:B------:R-:W-:Y:S01]  /*1f80*/  FFMA.FTZ R80, R85, UR16, R80 ;  /* 0x0000001055507c23 */ /* 0x000fe20008010050 */
[----:B------:R-:W-:Y:S01]  /*1f90*/  FFMA.FTZ R85, R7, UR9, R116 ;  /* 0x0000000907557c23 */ /* 0x000fe20008010074 */
[----:B------:R-:W-:Y:S01]  /*1fa0*/  FFMA.FTZ R81, R86, UR16, R81 ;  /* 0x0000001056517c23 */ /* 0x000fe20008010051 */
[----:B------:R-:W-:Y:S01]  /*1fb0*/  FADD.FTZ R86, R8, -R87 ;  /* 0x8000005708567221 */ /* 0x000fe20000010000 */
[----:B------:R-:W-:Y:S01]  /*1fc0*/  ISETP.GE.U32.AND P0, PT, R110, RZ, PT ;  /* 0x000000ff6e00720c */ /* 0x000fe20003f06070 */
[----:B------:R-:W-:Y:S01]  /*1fd0*/  FADD.FTZ R87, R6, -R85 ;  /* 0x8000005506577221 */ /* 0x000fe20000010000 */
[----:B------:R-:W-:Y:S01]  /*1fe0*/  IMAD.U32 R85, R67, 0x10000, RZ ;  /* 0x0001000043557824 */ /* 0x000fe200078e00ff */
[----:B------:R-:W-:Y:S01]  /*1ff0*/  LOP3.LUT P1, RZ, R111, 0xff, RZ, 0xc0, !PT ;  /* 0x000000ff6fff7812 */ /* 0x000fe2000782c0ff */
        /* <DEDUP_REMOVED lines=8> */
[----:B------:R-:W-:Y:S02]  /*2080*/  ISETP.GE.U32.AND.EX P0, PT, R111, 0x1000000, PT, P0 ;  /* 0x010000006f00780c */ /* 0x000fe40003f06100 */
[----:B------:R-:W-:Y:S02]  /*2090*/  FSEL R86, R85, RZ, P2 ;  /* 0x000000ff55567208 */ /* 0x000fe40001000000 */
[----:B------:R-:W-:Y:S01]  /*20a0*/  FSEL R82, R84, RZ, P1 ;  /* 0x000000ff54527208 */ /* 0x000fe20000800000 */
[--C-:B------:R-:W-:Y:S01]  /*20b0*/  FFMA.FTZ R84, R107, UR9, R116.reuse ;  /* 0x000000096b547c23 */ /* 0x100fe20008010074 */
[----:B------:R-:W-:Y:S02]  /*20c0*/  FSEL R85, R83, RZ, P3 ;  /* 0x000000ff53557208 */ /* 0x000fe40001800000 */
[----:B------:R-:W-:Y:S02]  /*20d0*/  FSEL R87, R87, RZ, P0 ;  /* 0x000000ff57577208 */ /* 0x000fe40000000000 */
[----:B------:R-:W-:Y:S01]  /*20e0*/  F2FP.BF16.F32.PACK_AB R82, R85, R82 ;  /* 0x000000525552723e */ /* 0x000fe200000010ff */
[----:B------:R-:W-:Y:S01]  /*20f0*/  FFMA.FTZ R85, R5, UR9, R116 ;  /* 0x0000000905557c23 */ /* 0x000fe20008010074 */
[----:B------:R-:W-:Y:S01]  /*2100*/  F2FP.BF16.F32.PACK_AB R83, R87, R86 ;  /* 0x000000565753723e */ /* 0x000fe200000010ff */
[----:B------:R-:W-:Y:S01]  /*2110*/  FADD.FTZ R87, R105, -R84 ;  /* 0x8000005469577221 */ /* 0x000fe20000010000 */
[----:B------:R-:W-:Y:S01]  /*2120*/  SHF.L.U32 R84, R64, 0x10, RZ ;  /* 0x0000001040547819 */ /* 0x000fe200000006ff */
[----:B------:R-:W-:Y:S01]  /*2130*/  FADD.FTZ R86, R4, -R85 ;  /* 0x8000005504567221 */ /* 0x000fe20000010000 */
[----:B------:R-:W-:Y:S01]  /*2140*/  IMAD.U32 R85, R65, 0x10000, RZ ;  /* 0x0001000041557824 */ /* 0x000fe200078e00ff */
[----:B------:R-:W-:-:S02]  /*2150*/  LOP3.LUT P2, RZ, R110, 0xff0000, RZ, 0xc0, !PT ;  /* 0x00ff00006eff7812 */ /* 0x000fc4000784c0ff */
[----:B------:R-:W-:Y:S01]  /*2160*/  FFMA.FTZ R84, R87, UR16, R84 ;  /* 0x0000001057547c23 */ /* 0x000fe20008010054 */
[----:B------:R-:W-:Y:S01]  /*2170*/  FFMA.FTZ R85, R86, UR16, R85 ;  /* 0x0000001056557c23 */ /* 0x000fe20008010055 */
[----:B------:R-:W-:Y:S01]  /*2180*/  LOP3.LUT P1, RZ, R110, 0xff00, RZ, 0xc0, !PT ;  /* 0x0000ff006eff7812 */ /* 0x000fe2000782c0ff */
[----:B------:R-:W-:Y:S01]  /*2190*/  FMUL.FTZ R86, R81, UR28 ;  /* 0x0000001c51567c20 */ /* 0x000fe20008410000 */
[----:B------:R-:W-:Y:S01]  /*21a0*/  FMUL.FTZ R84, R84, UR28 ;  /* 0x0000001c54547c20 */ /* 0x000fe20008410000 */
[----:B------:R-:W-:Y:S01]  /*21b0*/  FMUL.FTZ R85, R85, UR28 ;  /* 0x0000001c55557c20 */ /* 0x000fe20008410000 */
[C---:B------:R-:W-:Y:S02]  /*21c0*/  LOP3.LUT P3, RZ, R110.reuse, 0xff000000, RZ, 0xc0, !PT ;  /* 0xff0000006eff7812 */ /* 0x040fe4000786c0ff */
[----:B------:R-:W-:Y:S02]  /*21d0*/  LOP3.LUT P0, RZ, R110, 0xff, RZ, 0xc0, !PT ;  /* 0x000000ff6eff7812 */ /* 0x000fe4000780c0ff */
[----:B------:R-:W-:-:S02]  /*21e0*/  FSEL R81, R85, RZ, P2 ;  /* 0x000000ff55517208 */ /* 0x000fc40001000000 */
[----:B------:R-:W-:Y:S02]  /*21f0*/  FSEL R85, R80, RZ, P1 ;  /* 0x000000ff50557208 */ /* 0x000fe40000800000 */
[----:B------:R-:W-:Y:S02]  /*2200*/  FSEL R86, R86, RZ, P3 ;  /* 0x000000ff56567208 */ /* 0x000fe40001800000 */
[----:B------:R-:W-:Y:S02]  /*2210*/  FSEL R80, R84, RZ, P0 ;  /* 0x000000ff54507208 */ /* 0x000fe40000000000 */
[----:B------:R-:W-:Y:S02]  /*2220*/  F2FP.BF16.F32.PACK_AB R81, R86, R81 ;  /* 0x000000515651723e */ /* 0x000fe400000010ff */
[----:B------:R-:W-:Y:S01]  /*2230*/  F2FP.BF16.F32.PACK_AB R80, R85, R80 ;  /* 0x000000505550723e */ /* 0x000fe200000010ff */
[----:B------:R-:W-:Y:S06]  /*2240*/  BRA `(.L_x_651) ;  /* 0x0000001800787947 */ /* 0x000fec0003800000 */
.L_x_652:
[----:B------:R-:W-:Y:S01]  /*2250*/  PRMT R81, R67, 0x7632, R81 ;  /* 0x0000763243517816 */ /* 0x000fe20000000051 */
[----:B------:R-:W-:Y:S01]  /*2260*/  FFMA.FTZ R78, R10, UR9, R116 ;  /* 0x000000090a4e7c23 */ /* 0x000fe20008010074 */
[----:B------:R-:W-:Y:S01]  /*2270*/  PRMT R76, R65, 0x7632, R76 ;  /* 0x00007632414c7816 */ /* 0x000fe2000000004c */
[--C-:B------:R-:W-:Y:S01]  /*2280*/  FFMA.FTZ R79, R9, UR9, R116.reuse ;  /* 0x00000009094f7c23 */ /* 0x100fe20008010074 */
[----:B------:R-:W-:Y:S01]  /*2290*/  PRMT R77, R66, 0x7632, R77 ;  /* 0x00007632424d7816 */ /* 0x000fe2000000004d */
[--C-:B------:R-:W-:Y:S01]  /*22a0*/  FFMA.FTZ R83, R88, UR9, R116.reuse ;  /* 0x0000000958537c23 */ /* 0x100fe20008010074 */
[----:B------:R-:W-:Y:S01]  /*22b0*/  FFMA.FTZ R80, R12, UR9, R116 ;  /* 0x000000090c507c23 */ /* 0x000fe20008010074 */
[----:B------:R-:W-:Y:S01]  /*22c0*/  SHF.L.U32 R84, R81, 0x10, RZ ;  /* 0x0000001051547819 */ /* 0x000fe200000006ff */
[----:B------:R-:W-:Y:S01]  /*22d0*/  IMAD.U32 R82, R67, 0x10000, RZ ;  /* 0x0001000043527824 */ /* 0x000fe200078e00ff */
[----:B------:R-:W-:Y:S01]  /*22e0*/  SHF.L.U32 R81, R76, 0x10, RZ ;  /* 0x000000104c517819 */ /* 0x000fe200000006ff */
[----:B------:R-:W-:Y:S01]  /*22f0*/  FADD.FTZ R76, R11, -R78 ;  /* 0x8000004e0b4c7221 */ /* 0x000fe20000010000 */
[----:B------:R-:W-:Y:S01]  /*2300*/  FADD.FTZ R79, R8, -R79 ;  /* 0x8000004f084f7221 */ /* 0x000fe20000010000 */
[----:B------:R-:W-:Y:S01]  /*2310*/  FADD.FTZ R83, R14, -R83 ;  /* 0x800000530e537221 */ /* 0x000fe20000010000 */
[----:B------:R-:W-:Y:S01]  /*2320*/  FADD.FTZ R80, R13, -R80 ;  /* 0x800000500d507221 */ /* 0x000fe20000010000 */
[----:B------:R-:W-:-:S02]  /*2330*/  IMAD.U32 R77, R77, 0x10000, RZ ;  /* 0x000100004d4d7824 */ /* 0x000fc400078e00ff */
[----:B------:R-:W-:Y:S01]  /*2340*/  FFMA.FTZ R76, R76, UR16, R81 ;  /* 0x000000104c4c7c23 */ /* 0x000fe20008010051 */
[----:B------:R-:W-:Y:S01]  /*2350*/  FFMA.FTZ R81, R7, UR9, R116 ;  /* 0x0000000907517c23 */ /* 0x000fe20008010074 */
[----:B------:R-:W-:Y:S01]  /*2360*/  FFMA.FTZ R79, R79, UR16, R82 ;  /* 0x000000104f4f7c23 */ /* 0x000fe20008010052 */
[----:B------:R-:W-:Y:S01]  /*2370*/  FFMA.FTZ R86, R83, UR16, R84 ;  /* 0x0000001053567c23 */ /* 0x000fe20008010054 */
[----:B------:R-:W-:Y:S01]  /*2380*/  FFMA.FTZ R77, R80, UR16, R77 ;  /* 0x00000010504d7c23 */ /* 0x000fe2000801004d */
[----:B------:R-:W-:Y:S01]  /*2390*/  PRMT R78, R64, 0x7632, R78 ;  /* 0x00007632404e7816 */ /* 0x000fe2000000004e */
[----:B------:R-:W-:Y:S01]  /*23a0*/  FFMA.FTZ R80, R106, UR9, R116 ;  /* 0x000000096a507c23 */ /* 0x000fe20008010074 */
[----:B------:R-:W-:Y:S01]  /*23b0*/  ISETP.GE.U32.AND P0, PT, R110, RZ, PT ;  /* 0x000000ff6e00720c */ /* 0x000fe20003f06070 */
[----:B------:R-:W-:Y:S01]  /*23c0*/  FADD.FTZ R82, R6, -R81 ;  /* 0x8000005106527221 */ /* 0x000fe20000010000 */
[----:B------:R-:W-:Y:S01]  /*23d0*/  FMUL.FTZ R85, R86, UR28 ;  /* 0x0000001c56557c20 */ /* 0x000fe20008410000 */
[----:B------:R-:W-:Y:S01]  /*23e0*/  FMUL.FTZ R84, R79, UR28 ;  /* 0x0000001c4f547c20 */ /* 0x000fe20008410000 */
[----:B------:R-:W-:Y:S01]  /*23f0*/  SHF.L.U32 R81, R78, 0x10, RZ ;  /* 0x000000104e517819 */ /* 0x000fe200000006ff */
[----:B------:R-:W-:Y:S01]  /*2400*/  FADD.FTZ R80, R103, -R80 ;  /* 0x8000005067507221 */ /* 0x000fe20000010000 */
[C---:B------:R-:W-:Y:S01]  /*2410*/  LOP3.LUT P1, RZ, R111.reuse, 0xff0000, RZ, 0xc0, !PT ;  /* 0x00ff00006fff7812 */ /* 0x040fe2000782c0ff */
[----:B------:R-:W-:Y:S01]  /*2420*/  IMAD.U32 R83, R66, 0x10000, RZ ;  /* 0x0001000042537824 */ /* 0x000fe200078e00ff */
[----:B------:R-:W-:Y:S01]  /*2430*/  ISETP.GE.U32.AND.EX P0, PT, R111, 0x1000000, PT, P0 ;  /* 0x010000006f00780c */ /* 0x000fe20003f06100 */
[----:B------:R-:W-:Y:S01]  /*2440*/  FFMA.FTZ R80, R80, UR16, R81 ;  /* 0x0000001050507c23 */ /* 0x000fe20008010051 */
[----:B------:R-:W-:Y:S01]  /*2450*/  FSEL R84, R84, RZ, P1 ;  /* 0x000000ff54547208 */ /* 0x000fe20000800000 */
[--C-:B------:R-:W-:Y:S01]  /*2460*/  FFMA.FTZ R81, R5, UR9, R116.reuse ;  /* 0x0000000905517c23 */ /* 0x100fe20008010074 */
[----:B------:R-:W-:Y:S01]  /*2470*/  FSEL R85, R85, RZ, P0 ;  /* 0x000000ff55557208 */ /* 0x000fe20000000000 */
[----:B------:R-:W-:Y:S01]  /*2480*/  FFMA.FTZ R82, R82, UR16, R83 ;  /* 0x0000001052527c23 */ /* 0x000fe20008010053 */
[----:B------:R-:W-:Y:S01]  /*2490*/  FFMA.FTZ R78, R107, UR9, R116 ;  /* 0x000000096b4e7c23 */ /* 0x000fe20008010074 */
[----:B------:R-:W-:Y:S01]  /*24a0*/  F2FP.BF16.F32.PACK_AB R79, R86, R79 ;  /* 0x0000004f564f723e */ /* 0x000fe200000010ff */
[----:B------:R-:W-:Y:S01]  /*24b0*/  FMUL.FTZ R86, R77, UR28 ;  /* 0x0000001c4d567c20 */ /* 0x000fe20008410000 */
[----:B------:R-:W-:Y:S01]  /*24c0*/  F2FP.BF16.F32.PACK_AB R83, R85, R84 ;  /* 0x000000545553723e */ /* 0x000fe200000010ff */
[----:B------:R-:W-:Y:S01]  /*24d0*/  FADD.FTZ R84, R4, -R81 ;  /* 0x8000005104547221 */ /* 0x000fe20000010000 */
[----:B------:R-:W-:Y:S01]  /*24e0*/  FMUL.FTZ R85, R82, UR28 ;  /* 0x0000001c52557c20 */ /* 0x000fe20008410000 */
[----:B------:R-:W-:Y:S01]  /*24f0*/  FADD.FTZ R81, R105, -R78 ;  /* 0x8000004e69517221 */ /* 0x000fe20000010000 */
[C---:B------:R-:W-:Y:S01]  /*2500*/  LOP3.LUT P0, RZ, R111.reuse, 0xff, RZ, 0xc0, !PT ;  /* 0x000000ff6fff7812 */ /* 0x040fe2000780c0ff */
[----:B------:R-:W-:Y:S01]  /*2510*/  FMUL.FTZ R87, R76, UR28 ;  /* 0x0000001c4c577c20 */ /* 0x000fe20008410000 */
[----:B------:R-:W-:-:S02]  /*2520*/  LOP3.LUT P1, RZ, R111, 0xff00, RZ, 0xc0, !PT ;  /* 0x0000ff006fff7812 */ /* 0x000fc4000782c0ff */
[----:B------:R-:W-:Y:S01]  /*2530*/  F2FP.BF16.F32.PACK_AB R78, R77, R82 ;  /* 0x000000524d4e723e */ /* 0x000fe200000010ff */
[----:B------:R-:W-:Y:S01]  /*2540*/  IMAD.U32 R77, R65, 0x10000, RZ ;  /* 0x00010000414d7824 */ /* 0x000fe200078e00ff */
[----:B------:R-:W-:Y:S02]  /*2550*/  SHF.L.U32 R82, R64, 0x10, RZ ;  /* 0x0000001040527819 */ /* 0x000fe400000006ff */
[----:B------:R-:W-:Y:S01]  /*2560*/  FSEL R85, R85, RZ, P0 ;  /* 0x000000ff55557208 */ /* 0x000fe20000000000 */
[----:B------:R-:W-:Y:S01]  /*2570*/  FFMA.FTZ R77, R84, UR16, R77 ;  /* 0x00000010544d7c23 */ /* 0x000fe2000801004d */
[----:B------:R-:W-:Y:S01]  /*2580*/  FSEL R86, R86, RZ, P1 ;  /* 0x000000ff56567208 */ /* 0x000fe20000800000 */
[----:B------:R-:W-:Y:S01]  /*2590*/  FFMA.FTZ R81, R81, UR16, R82 ;  /* 0x0000001051517c23 */ /* 0x000fe20008010052 */
[----:B------:R-:W-:Y:S02]  /*25a0*/  LOP3.LUT P2, RZ, R110, 0xff0000, RZ, 0xc0, !PT ;  /* 0x00ff00006eff7812 */ /* 0x000fe4000784c0ff */
[----:B------:R-:W-:Y:S01]  /*25b0*/  F2FP.BF16.F32.PACK_AB R82, R86, R85 ;  /* 0x000000555652723e */ /* 0x000fe200000010ff */
[----:B------:R-:W-:Y:S01]  /*25c0*/  FMUL.FTZ R85, R77, UR28 ;  /* 0x0000001c4d557c20 */ /* 0x000fe20008410000 */
[----:B------:R-:W-:Y:S01]  /*25d0*/  F2FP.BF16.F32.PACK_AB R77, R76, R77 ;  /* 0x0000004d4c4d723e */ /* 0x000fe200000010ff */
[----:B------:R-:W-:Y:S01]  /*25e0*/  FMUL.FTZ R84, R81, UR28 ;  /* 0x0000001c51547c20 */ /* 0x000fe20008410000 */
[C---:B------:R-:W-:Y:S01]  /*25f0*/  F2FP.BF16.F32.PACK_AB R76, R80.reuse, R81 ;  /* 0x00000051504c723e */ /* 0x040fe200000010ff */
        /* <DEDUP_REMOVED lines=8> */
[----:B------:R-:W-:Y:S02]  /*2680*/  F2FP.BF16.F32.PACK_AB R81, R87, R86 ;  /* 0x000000565751723e */ /* 0x000fe400000010ff */
[----:B------:R-:W-:Y:S01]  /*2690*/  F2FP.BF16.F32.PACK_AB R80, R85, R80 ;  /* 0x000000505550723e */ /* 0x000fe200000010ff */
[----:B------:R-:W-:Y:S06]  /*26a0*/  BRA `(.L_x_651) ;  /* 0x0000001400607947 */ /* 0x000fec0003800000 */
.L_x_648:
        /* <DEDUP_REMOVED lines=10> */
[----:B------:R-:W-:Y:S01]  /*2750*/  ISETP.GE.U32.AND P1, PT, R114, RZ, PT ;  /* 0x000000ff7200720c */ /* 0x000fe20003f26070 */
        /* <DEDUP_REMOVED lines=21> */
[--C-:B------:R-:W-:Y:S01]  /*28b0*/  FFMA.FTZ R72, R10, UR9, R116.reuse ;  /* 0x000000090a487c23 */ /* 0x100fe20008010074 */
[----:B------:R-:W-:Y:S01]  /*28c0*/  F2FP.BF16.F32.PACK_AB R83, R74, R83 ;  /* 0x000000534a53723e */ /* 0x000fe200000010ff */
        /* <DEDUP_REMOVED lines=21> */
[----:B------:R-:W-:Y:S01]  /*2a20*/  FSEL R81, R80, RZ, P1 ;  /* 0x000000ff50517208 */ /* 0x000fe20000800000 */
[--C-:B------:R-:W-:Y:S01]  /*2a30*/  FFMA.FTZ R80, R106, UR9, R116.reuse ;  /* 0x000000096a507c23 */ /* 0x100fe20008010074 */
[----:B------:R-:W-:Y:S01]  /*2a40*/  F2FP.BF16.F32.PACK_AB R73, R72, R73 ;  /* 0x000000494849723e */ /* 0x000fe200000010ff */
[----:B------:R-:W-:Y:S01]  /*2a50*/  FFMA.FTZ R72, R107, UR9, R116 ;  /* 0x000000096b487c23 */ /* 0x000fe20008010074 */
[C---:B------:R-:W-:Y:S01]  /*2a60*/  LOP3.LUT P0, RZ, R110.reuse, 0xff0000, RZ, 0xc0, !PT ;  /* 0x00ff00006eff7812 */ /* 0x040fe2000780c0ff */
[----:B------:R-:W-:Y:S01]  /*2a70*/  FADD.FTZ R80, R103, -R80 ;  /* 0x8000005067507221 */ /* 0x000fe20000010000 */
[----:B------:R-:W-:Y:S01]  /*2a80*/  LOP3.LUT P1, RZ, R110, 0xff000000, RZ, 0xc0, !PT ;  /* 0xff0000006eff7812 */ /* 0x000fe2000782c0ff */
[----:B------:R-:W-:Y:S01]  /*2a90*/  FADD.FTZ R72, R105, -R72 ;  /* 0x8000004869487221 */ /* 0x000fe20000010000 */
[----:B------:R-:W-:Y:S01]  /*2aa0*/  F2FP.BF16.F32.PACK_AB R74, R81, R74 ;  /* 0x0000004a514a723e */ /* 0x000fe200000010ff */
        /* <DEDUP_REMOVED lines=19> */
.L_x_654:
[--C-:B------:R-:W-:Y:S01]  /*2be0*/  FFMA.FTZ R73, R9, UR9, R116.reuse ;  /* 0x0000000909497c23 */ /* 0x100fe20008010074 */
[--C-:B------:R-:W-:Y:S01]  /*2bf0*/  FFMA.FTZ R75, R88, UR9, R116.reuse ;  /* 0x00000009584b7c23 */ /* 0x100fe20008010074 */
[----:B------:R-:W-:Y:S01]  /*2c00*/  ISETP.GE.U32.AND P0, PT, R114, RZ, PT ;  /* 0x000000ff7200720c */ /* 0x000fe20003f06070 */
[----:B------:R-:W-:Y:S01]  /*2c10*/  FFMA.FTZ R72, R12, UR9, R116 ;  /* 0x000000090c487c23 */ /* 0x000fe20008010074 */
[----:B------:R-:W-:Y:S01]  /*2c20*/  FADD.FTZ R73, R8, -R73 ;  /* 0x8000004908497221 */ /* 0x000fe20000010000 */
[----:B------:R-:W-:Y:S01]  /*2c30*/  FADD.FTZ R75, R14, -R75 ;  /* 0x8000004b0e4b7221 */ /* 0x000fe20000010000 */
[----:B------:R-:W-:Y:S01]  /*2c40*/  LOP3.LUT P3, RZ, R115, 0xff0000, RZ, 0xc0, !PT ;  /* 0x00ff000073ff7812 */ /* 0x000fe2000786c0ff */
[----:B------:R-:W-:Y:S01]  /*2c50*/  FADD.FTZ R72, R13, -R72 ;  /* 0x800000480d487221 */ /* 0x000fe20000010000 */
[----:B------:R-:W-:Y:S01]  /*2c60*/  FMUL.FTZ R79, R73, UR16 ;  /* 0x00000010494f7c20 */ /* 0x000fe20008410000 */
[----:B------:R-:W-:Y:S01]  /*2c70*/  FMUL.FTZ R76, R75, UR16 ;  /* 0x000000104b4c7c20 */ /* 0x000fe20008410000 */
[----:B------:R-:W-:Y:S01]  /*2c80*/  FFMA.FTZ R73, R7, UR9, R116 ;  /* 0x0000000907497c23 */ /* 0x000fe20008010074 */
[----:B------:R-:W-:Y:S01]  /*2c90*/  ISETP.GE.U32.AND.EX P0, PT, R115, 0x1000000, PT, P0 ;  /* 0x010000007300780c */ /* 0x000fe20003f06100 */
[----:B------:R-:W-:Y:S01]  /*2ca0*/  FMUL.FTZ R74, R79, UR28 ;  /* 0x0000001c4f4a7c20 */ /* 0x000fe20008410000 */
[----:B------:R-:W-:Y:S01]  /*2cb0*/  LOP3.LUT P2, RZ, R111, 0xff0000, RZ, 0xc0, !PT ;  /* 0x00ff00006fff7812 */ /* 0x000fe2000784c0ff */
[----:B------:R-:W-:Y:S01]  /*2cc0*/  FADD.FTZ R73, R6, -R73 ;  /* 0x8000004906497221 */ /* 0x000fe20000010000 */
[C---:B------:R-:W-:Y:S01]  /*2cd0*/  F2FP.BF16.F32.PACK_AB R79, R76.reuse, R79 ;  /* 0x0000004f4c4f723e */ /* 0x040fe200000010ff */
[----:B------:R-:W-:Y:S01]  /*2ce0*/  FMUL.FTZ R76, R76, UR28 ;  /* 0x0000001c4c4c7c20 */ /* 0x000fe20008410000 */
[----:B------:R-:W-:Y:S01]  /*2cf0*/  FSEL R75, R74, RZ, P3 ;  /* 0x000000ff4a4b7208 */ /* 0x000fe20001800000 */
[----:B------:R-:W-:Y:S01]  /*2d00*/  FMUL.FTZ R73, R73, UR16 ;  /* 0x0000001049497c20 */ /* 0x000fe20008410000 */
[----:B------:R-:W-:Y:S01]  /*2d10*/  FMUL.FTZ R72, R72, UR16 ;  /* 0x0000001048487c20 */ /* 0x000fe20008410000 */
[----:B------:R-:W-:-:S02]  /*2d20*/  ISETP.GE.U32.AND P1, PT, R110, RZ, PT ;  /* 0x000000ff6e00720c */ /* 0x000fc40003f26070 */
[----:B------:R-:W-:Y:S01]  /*2d30*/  FSEL R78, R76, RZ, P0 ;  /* 0x000000ff4c4e7208 */ /* 0x000fe20000000000 */
[----:B------:R-:W-:Y:S01]  /*2d40*/  FMUL.FTZ R77, R72, UR28 ;  /* 0x0000001c484d7c20 */ /* 0x000fe20008410000 */
[----:B------:R-:W-:Y:S01]  /*2d50*/  FSEL R83, R74, RZ, P2 ;  /* 0x000000ff4a537208 */ /* 0x000fe20001000000 */
[----:B------:R-:W-:Y:S01]  /*2d60*/  FMUL.FTZ R74, R73, UR28 ;  /* 0x0000001c494a7c20 */ /* 0x000fe20008410000 */
[----:B------:R-:W-:Y:S02]  /*2d70*/  F2FP.BF16.F32.PACK_AB R75, R78, R75 ;  /* 0x0000004b4e4b723e */ /* 0x000fe400000010ff */
[----:B------:R-:W-:Y:S01]  /*2d80*/  F2FP.BF16.F32.PACK_AB R78, R72, R73 ;  /* 0x00000049484e723e */ /* 0x000fe200000010ff */
[--C-:B------:R-:W-:Y:S01]  /*2d90*/  FFMA.FTZ R73, R5, UR9, R116.reuse ;  /* 0x0000000905497c23 */ /* 0x100fe20008010074 */
[----:B------:R-:W-:Y:S01]  /*2da0*/  ISETP.GE.U32.AND.EX P1, PT, R111, 0x1000000, PT, P1 ;  /* 0x010000006f00780c */ /* 0x000fe20003f26110 */
[----:B------:R-:W-:Y:S01]  /*2db0*/  FFMA.FTZ R72, R10, UR9, R116 ;  /* 0x000000090a487c23 */ /* 0x000fe20008010074 */
[----:B------:R-:W-:Y:S01]  /*2dc0*/  LOP3.LUT P3, RZ, R115, 0xff00, RZ, 0xc0, !PT ;  /* 0x0000ff0073ff7812 */ /* 0x000fe2000786c0ff */
[----:B------:R-:W-:Y:S01]  /*2dd0*/  FADD.FTZ R73, R4, -R73 ;  /* 0x8000004904497221 */ /* 0x000fe20000010000 */
        /* <DEDUP_REMOVED lines=10> */
[----:B------:R-:W-:-:S02]  /*2e80*/  F2FP.BF16.F32.PACK_AB R83, R76, R83 ;  /* 0x000000534c53723e */ /* 0x000fc400000010ff */
[C---:B------:R-:W-:Y:S02]  /*2e90*/  FSEL R82, R74.reuse, RZ, P0 ;  /* 0x000000ff4a527208 */ /* 0x040fe40000000000 */
[----:B------:R-:W-:Y:S02]  /*2ea0*/  FSEL R77, R77, RZ, P2 ;  /* 0x000000ff4d4d7208 */ /* 0x000fe40001000000 */
[----:B------:R-:W-:Y:S02]  /*2eb0*/  FSEL R76, R74, RZ, P1 ;  /* 0x000000ff4a4c7208 */ /* 0x000fe40000800000 */
[----:B------:R-:W-:Y:S02]  /*2ec0*/  F2FP.BF16.F32.PACK_AB R82, R77, R82 ;  /* 0x000000524d52723e */ /* 0x000fe400000010ff */
        /* <DEDUP_REMOVED lines=32> */
.L_x_653:
        /* <DEDUP_REMOVED lines=10> */
[----:B------:R-:W-:Y:S01]  /*3170*/  PRMT R82, R67, 0x7632, R82 ;  /* 0x0000763243527816 */ /* 0x000fe20000000052 */
[----:B------:R-:W-:Y:S01]  /*3180*/  FFMA.FTZ R83, R88, UR9, R116 ;  /* 0x0000000958537c23 */ /* 0x000fe20008010074 */
[----:B------:R-:W-:Y:S01]  /*3190*/  FADD.FTZ R81, R8, -R75 ;  /* 0x8000004b08517221 */ /* 0x000fe20000010000 */
[----:B------:R-:W-:Y:S01]  /*31a0*/  FADD.FTZ R80, R13, -R80 ;  /* 0x800000500d507221 */ /* 0x000fe20000010000 */
[----:B------:R-:W-:Y:S01]  /*31b0*/  IMAD.U32 R75, R73, 0x10000, RZ ;  /* 0x00010000494b7824 */ /* 0x000fe200078e00ff */
[----:B------:R-:W-:Y:S01]  /*31c0*/  SHF.L.U32 R72, R72, 0x10, RZ ;  /* 0x0000001048487819 */ /* 0x000fe200000006ff */
[----:B------:R-:W-:Y:S01]  /*31d0*/  FADD.FTZ R73, R11, -R74 ;  /* 0x8000004a0b497221 */ /* 0x000fe20000010000 */
[----:B------:R-:W-:Y:S01]  /*31e0*/  SHF.L.U32 R82, R82, 0x10, RZ ;  /* 0x0000001052527819 */ /* 0x000fe200000006ff */
[----:B------:R-:W-:-:S02]  /*31f0*/  IMAD.U32 R84, R67, 0x10000, RZ ;  /* 0x0001000043547824 */ /* 0x000fc400078e00ff */
[----:B------:R-:W-:Y:S01]  /*3200*/  FADD.FTZ R83, R14, -R83 ;  /* 0x800000530e537221 */ /* 0x000fe20000010000 */
        /* <DEDUP_REMOVED lines=8> */
[----:B------:R-:W-:Y:S01]  /*3290*/  IMAD.U32 R83, R66, 0x10000, RZ ;  /* 0x0001000042537824 */ /* 0x000fe200078e00ff */
[----:B------:R-:W-:Y:S01]  /*32a0*/  ISETP.GE.U32.AND P1, PT, R110, RZ, PT ;  /* 0x000000ff6e00720c */ /* 0x000fe20003f26070 */
[----:B------:R-:W-:Y:S01]  /*32b0*/  FADD.FTZ R82, R6, -R75 ;  /* 0x8000004b06527221 */ /* 0x000fe20000010000 */
[----:B------:R-:W-:Y:S01]  /*32c0*/  FMUL.FTZ R84, R81, UR28 ;  /* 0x0000001c51547c20 */ /* 0x000fe20008410000 */
[----:B------:R-:W-:Y:S01]  /*32d0*/  FMUL.FTZ R86, R85, UR28 ;  /* 0x0000001c55567c20 */ /* 0x000fe20008410000 */
[----:B------:R-:W-:Y:S01]  /*32e0*/  SHF.L.U32 R72, R72, 0x10, RZ ;  /* 0x0000001048487819 */ /* 0x000fe200000006ff */
[----:B------:R-:W-:Y:S01]  /*32f0*/  FADD.FTZ R81, R103, -R80 ;  /* 0x8000005067517221 */ /* 0x000fe20000010000 */
[----:B------:R-:W-:Y:S01]  /*3300*/  LOP3.LUT P2, RZ, R111, 0xff0000, RZ, 0xc0, !PT ;  /* 0x00ff00006fff7812 */ /* 0x000fe2000784c0ff */
[----:B------:R-:W-:Y:S01]  /*3310*/  FFMA.FTZ R82, R82, UR16, R83 ;  /* 0x0000001052527c23 */ /* 0x000fe20008010053 */
[----:B------:R-:W-:Y:S01]  /*3320*/  LOP3.LUT P3, RZ, R115, 0xff0000, RZ, 0xc0, !PT ;  /* 0x00ff000073ff7812 */ /* 0x000fe2000786c0ff */
[----:B------:R-:W-:Y:S01]  /*3330*/  FFMA.FTZ R72, R81, UR16, R72 ;  /* 0x0000001051487c23 */ /* 0x000fe20008010048 */
[----:B------:R-:W-:Y:S01]  /*3340*/  ISETP.GE.U32.AND.EX P0, PT, R115, 0x1000000, PT, P0 ;  /* 0x010000007300780c */ /* 0x000fe20003f06100 */
[----:B------:R-:W-:Y:S01]  /*3350*/  FFMA.FTZ R81, R5, UR9, R116 ;  /* 0x0000000905517c23 */ /* 0x000fe20008010074 */
[----:B------:R-:W-:Y:S01]  /*3360*/  ISETP.GE.U32.AND.EX P1, PT, R111, 0x1000000, PT, P1 ;  /* 0x010000006f00780c */ /* 0x000fe20003f26110 */
[----:B------:R-:W-:Y:S01]  /*3370*/  FMUL.FTZ R82, R82, UR28 ;  /* 0x0000001c52527c20 */ /* 0x000fe20008410000 */
[----:B------:R-:W-:Y:S01]  /*3380*/  FSEL R85, R84, RZ, P2 ;  /* 0x000000ff54557208 */ /* 0x000fe20001000000 */
[----:B------:R-:W-:Y:S01]  /*3390*/  FMUL.FTZ R72, R72, UR28 ;  /* 0x0000001c48487c20 */ /* 0x000fe20008410000 */
[----:B------:R-:W-:Y:S01]  /*33a0*/  FSEL R75, R84, RZ, P3 ;  /* 0x000000ff544b7208 */ /* 0x000fe20001800000 */
[----:B------:R-:W-:Y:S01]  /*33b0*/  FMUL.FTZ R84, R74, UR28 ;  /* 0x0000001c4a547c20 */ /* 0x000fe20008410000 */
[----:B------:R-:W-:-:S02]  /*33c0*/  FSEL R80, R86, RZ, P0 ;  /* 0x000000ff56507208 */ /* 0x000fc40000000000 */
[----:B------:R-:W-:Y:S02]  /*33d0*/  FSEL R86, R86, RZ, P1 ;  /* 0x000000ff56567208 */ /* 0x000fe40000800000 */
[C---:B------:R-:W-:Y:S02]  /*33e0*/  LOP3.LUT P0, RZ, R115.reuse, 0xff, RZ, 0xc0, !PT ;  /* 0x000000ff73ff7812 */ /* 0x040fe4000780c0ff */
[----:B------:R-:W-:Y:S02]  /*33f0*/  LOP3.LUT P1, RZ, R115, 0xff00, RZ, 0xc0, !PT ;  /* 0x0000ff0073ff7812 */ /* 0x000fe4000782c0ff */
[----:B------:R-:W-:Y:S01]  /*3400*/  F2FP.BF16.F32.PACK_AB R75, R80, R75 ;  /* 0x0000004b504b723e */ /* 0x000fe200000010ff */
[----:B------:R-:W-:Y:S01]  /*3410*/  FADD.FTZ R80, R4, -R81 ;  /* 0x8000005104507221 */ /* 0x000fe20000010000 */
[----:B------:R-:W-:Y:S01]  /*3420*/  F2FP.BF16.F32.PACK_AB R83, R86, R85 ;  /* 0x000000555653723e */ /* 0x000fe200000010ff */
[----:B------:R-:W-:Y:S01]  /*3430*/  IMAD.U32 R85, R65, 0x10000, RZ ;  /* 0x0001000041557824 */ /* 0x000fe200078e00ff */
[----:B------:R-:W-:Y:S01]  /*3440*/  FSEL R74, R82, RZ, P0 ;  /* 0x000000ff524a7208 */ /* 0x000fe20000000000 */
[----:B------:R-:W-:Y:S01]  /*3450*/  FMUL.FTZ R86, R73, UR28 ;  /* 0x0000001c49567c20 */ /* 0x000fe20008410000 */
[----:B------:R-:W-:Y:S01]  /*3460*/  FSEL R81, R84, RZ, P1 ;  /* 0x000000ff54517208 */ /* 0x000fe20000800000 */
[----:B------:R-:W-:Y:S01]  /*3470*/  FFMA.FTZ R80, R80, UR16, R85 ;  /* 0x0000001050507c23 */ /* 0x000fe20008010055 */
[----:B------:R-:W-:-:S02]  /*3480*/  LOP3.LUT P2, RZ, R111, 0xff, RZ, 0xc0, !PT ;  /* 0x000000ff6fff7812 */ /* 0x000fc4000784c0ff */
[----:B------:R-:W-:Y:S01]  /*3490*/  LOP3.LUT P3, RZ, R111, 0xff00, RZ, 0xc0, !PT ;  /* 0x0000ff006fff7812 */ /* 0x000fe2000786c0ff */
[----:B------:R-:W-:Y:S01]  /*34a0*/  FMUL.FTZ R85, R80, UR28 ;  /* 0x0000001c50557c20 */ /* 0x000fe20008410000 */
[----:B------:R-:W-:Y:S02]  /*34b0*/  F2FP.BF16.F32.PACK_AB R74, R81, R74 ;  /* 0x0000004a514a723e */ /* 0x000fe400000010ff */
[----:B------:R-:W-:Y:S02]  /*34c0*/  FSEL R82, R82, RZ, P2 ;  /* 0x000000ff52527208 */ /* 0x000fe40001000000 */
[----:B------:R-:W-:Y:S01]  /*34d0*/  FSEL R81, R84, RZ, P3 ;  /* 0x000000ff54517208 */ /* 0x000fe20001800000 */
[----:B------:R-:W-:Y:S01]  /*34e0*/  FFMA.FTZ R84, R107, UR9, R116 ;  /* 0x000000096b547c23 */ /* 0x000fe20008010074 */
[C---:B------:R-:W-:Y:S02]  /*34f0*/  LOP3.LUT P0, RZ, R114.reuse, 0xff0000, RZ, 0xc0, !PT ;  /* 0x00ff000072ff7812 */ /* 0x040fe4000780c0ff */
[----:B------:R-:W-:Y:S01]  /*3500*/  LOP3.LUT P1, RZ, R114, 0xff000000, RZ, 0xc0, !PT ;  /* 0xff00000072ff7812 */ /* 0x000fe2000782c0ff */
[----:B------:R-:W-:Y:S01]  /*3510*/  FADD.FTZ R84, R105, -R84 ;  /* 0x8000005469547221 */ /* 0x000fe20000010000 */
[----:B------:R-:W-:-:S02]  /*3520*/  F2FP.BF16.F32.PACK_AB R82, R81, R82 ;  /* 0x000000525152723e */ /* 0x000fc400000010ff */
[----:B------:R-:W-:Y:S02]  /*3530*/  SHF.L.U32 R81, R64, 0x10, RZ ;  /* 0x0000001040517819 */ /* 0x000fe400000006ff */
[C---:B------:R-:W-:Y:S02]  /*3540*/  FSEL R73, R85.reuse, RZ, P0 ;  /* 0x000000ff55497208 */ /* 0x040fe40000000000 */
[----:B------:R-:W-:Y:S01]  /*3550*/  FSEL R80, R86, RZ, P1 ;  /* 0x000000ff56507208 */ /* 0x000fe20000800000 */
[----:B------:R-:W-:Y:S01]  /*3560*/  FFMA.FTZ R84, R84, UR16, R81 ;  /* 0x0000001054547c23 */ /* 0x000fe20008010051 */
[C---:B------:R-:W-:Y:S02]  /*3570*/  LOP3.LUT P0, RZ, R110.reuse, 0xff0000, RZ, 0xc0, !PT ;  /* 0x00ff00006eff7812 */ /* 0x040fe4000780c0ff */
[----:B------:R-:W-:Y:S01]  /*3580*/  LOP3.LUT P1, RZ, R110, 0xff000000, RZ, 0xc0, !PT ;  /* 0xff0000006eff7812 */ /* 0x000fe2000782c0ff */
[----:B------:R-:W-:Y:S01]  /*3590*/  FMUL.FTZ R84, R84, UR28 ;  /* 0x0000001c54547c20 */ /* 0x000fe20008410000 */
[----:B------:R-:W-:-:S02]  /*35a0*/  FSEL R85, R85, RZ, P0 ;  /* 0x000000ff55557208 */ /* 0x000fc40000000000 */
[----:B------:R-:W-:Y:S02]  /*35b0*/  FSEL R86, R86, RZ, P1 ;  /* 0x000000ff56567208 */ /* 0x000fe40000800000 */
        /* <DEDUP_REMOVED lines=11> */
[----:B------:R-:W-:Y:S01]  /*3670*/  F2FP.BF16.F32.PACK_AB R80, R87, R80 ;  /* 0x000000505750723e */ /* 0x000fe200000010ff */
[----:B------:R-:W-:Y:S06]  /*3680*/  BRA `(.L_x_651) ;  /* 0x0000000400687947 */ /* 0x000fec0003800000 */
.L_x_655:
[--C-:B------:R-:W-:Y:S01]  /*3690*/  FFMA.FTZ R73, R7, UR9, R116.reuse ;  /* 0x0000000907497c23 */ /* 0x100fe20008010074 */
[----:B------:R-:W-:Y:S01]  /*36a0*/  FFMA.FTZ R75, R9, UR9, R116 ;  /* 0x00000009094b7c23 */ /* 0x000fe20008010074 */
[C---:B------:R-:W-:Y:S01]  /*36b0*/  PRMT R72, R67.reuse, 0x7632, R72 ;  /* 0x0000763243487816 */ /* 0x040fe20000000048 */
[----:B------:R-:W-:Y:S01]  /*36c0*/  FFMA.FTZ R77, R88, UR9, R116 ;  /* 0x00000009584d7c23 */ /* 0x000fe20008010074 */
[----:B------:R-:W-:Y:S01]  /*36d0*/  SHF.L.U32 R78, R66, 0x10, RZ ;  /* 0x00000010424e7819 */ /* 0x000fe200000006ff */
[----:B------:R-:W-:Y:S01]  /*36e0*/  FADD.FTZ R73, R6, -R73 ;  /* 0x8000004906497221 */ /* 0x000fe20000010000 */
[----:B------:R-:W-:Y:S02]  /*36f0*/  IMAD.U32 R74, R67, 0x10000, RZ ;  /* 0x00010000434a7824 */ /* 0x000fe400078e00ff */
[----:B------:R-:W-:Y:S01]  /*3700*/  FADD.FTZ R75, R8, -R75 ;  /* 0x8000004b084b7221 */ /* 0x000fe20000010000 */
[----:B------:R-:W-:Y:S02]  /*3710*/  IMAD.U32 R81, R72, 0x10000, RZ ;  /* 0x0001000048517824 */ /* 0x000fe400078e00ff */
[--C-:B------:R-:W-:Y:S01]  /*3720*/  FADD.FTZ R72, R14, -R77.reuse ;  /* 0x8000004d0e487221 */ /* 0x100fe20000010000 */
[----:B------:R-:W-:Y:S01]  /*3730*/  FFMA.FTZ R78, R73, UR16, R78 ;  /* 0x00000010494e7c23 */ /* 0x000fe2000801004e */
[----:B------:R-:W-:Y:S01]  /*3740*/  FFMA.FTZ R79, R75, UR16, R74 ;  /* 0x000000104b4f7c23 */ /* 0x000fe2000801004a */
[----:B------:R-:W-:Y:S01]  /*3750*/  PRMT R77, R66, 0x7632, R77 ;  /* 0x00007632424d7816 */ /* 0x000fe2000000004d */
[--C-:B------:R-:W-:Y:S01]  /*3760*/  FFMA.FTZ R84, R12, UR9, R116.reuse ;  /* 0x000000090c547c23 */ /* 0x100fe20008010074 */
[----:B------:R-:W-:Y:S01]  /*3770*/  PRMT R73, R64, 0x7632, R73 ;  /* 0x0000763240497816 */ /* 0x000fe20000000049 */
[----:B------:R-:W-:Y:S01]  /*3780*/  FFMA.FTZ R74, R106, UR9, R116 ;  /* 0x000000096a4a7c23 */ /* 0x000fe20008010074 */
[----:B------:R-:W-:Y:S01]  /*3790*/  PRMT R76, R65, 0x7632, R76 ;  /* 0x00007632414c7816 */ /* 0x000fe2000000004c */
[----:B------:R-:W-:Y:S01]  /*37a0*/  FADD.FTZ R84, R13, -R84 ;  /* 0x800000540d547221 */ /* 0x000fe20000010000 */
[----:B------:R-:W-:-:S02]  /*37b0*/  IMAD.U32 R77, R77, 0x10000, RZ ;  /* 0x000100004d4d7824 */ /* 0x000fc400078e00ff */
[----:B------:R-:W-:Y:S01]  /*37c0*/  FADD.FTZ R74, R103, -R74 ;  /* 0x8000004a674a7221 */ /* 0x000fe20000010000 */
[----:B------:R-:W-:Y:S02]  /*37d0*/  IMAD.U32 R73, R73, 0x10000, RZ ;  /* 0x0001000049497824 */ /* 0x000fe400078e00ff */
[----:B------:R-:W-:Y:S01]  /*37e0*/  FFMA.FTZ R72, R72, UR16, R81 ;  /* 0x0000001048487c23 */ /* 0x000fe20008010051 */
[--C-:B------:R-:W-:Y:S01]  /*37f0*/  FFMA.FTZ R75, R5, UR9, R116.reuse ;  /* 0x00000009054b7c23 */ /* 0x100fe20008010074 */
[----:B------:R-:W-:Y:S01]  /*3800*/  ISETP.GE.U32.AND P0, PT, R114, RZ, PT ;  /* 0x000000ff7200720c */ /* 0x000fe20003f06070 */
[----:B------:R-:W-:Y:S01]  /*3810*/  FFMA.FTZ R83, R84, UR16, R77 ;  /* 0x0000001054537c23 */ /* 0x000fe2000801004d */
[----:B------:R-:W-:Y:S01]  /*3820*/  SHF.L.U32 R81, R76, 0x10, RZ ;  /* 0x000000104c517819 */ /* 0x000fe200000006ff */
[----:B------:R-:W-:Y:S01]  /*3830*/  FFMA.FTZ R76, R74, UR16, R73 ;  /* 0x000000104a4c7c23 */ /* 0x000fe20008010049 */
[----:B------:R-:W-:Y:S01]  /*3840*/  SHF.L.U32 R80, R65, 0x10, RZ ;  /* 0x0000001041507819 */ /* 0x000fe200000006ff */
[----:B------:R-:W-:Y:S01]  /*3850*/  FMUL.FTZ R73, R79, UR28 ;  /* 0x0000001c4f497c20 */ /* 0x000fe20008410000 */
[----:B------:R-:W-:Y:S01]  /*3860*/  ISETP.GE.U32.AND P1, PT, R110, RZ, PT ;  /* 0x000000ff6e00720c */ /* 0x000fe20003f26070 */
[----:B------:R-:W-:Y:S01]  /*3870*/  FMUL.FTZ R74, R72, UR28 ;  /* 0x0000001c484a7c20 */ /* 0x000fe20008410000 */
[----:B------:R-:W-:Y:S01]  /*3880*/  FFMA.FTZ R82, R10, UR9, R116 ;  /* 0x000000090a527c23 */ /* 0x000fe20008010074 */
[----:B------:R-:W-:Y:S01]  /*3890*/  FADD.FTZ R75, R4, -R75 ;  /* 0x8000004b044b7221 */ /* 0x000fe20000010000 */
[----:B------:R-:W-:-:S02]  /*38a0*/  LOP3.LUT P2, RZ, R111, 0xff0000, RZ, 0xc0, !PT ;  /* 0x00ff00006fff7812 */ /* 0x000fc4000784c0ff */
[----:B------:R-:W-:Y:S01]  /*38b0*/  ISETP.GE.U32.AND.EX P0, PT, R115, 0x1000000, PT, P0 ;  /* 0x010000007300780c */ /* 0x000fe20003f06100 */
[----:B------:R-:W-:Y:S01]  /*38c0*/  FADD.FTZ R82, R11, -R82 ;  /* 0x800000520b527221 */ /* 0x000fe20000010000 */
[----:B------:R-:W-:Y:S01]  /*38d0*/  LOP3.LUT P3, RZ, R115, 0xff0000, RZ, 0xc0, !PT ;  /* 0x00ff000073ff7812 */ /* 0x000fe2000786c0ff */
[----:B------:R-:W-:Y:S01]  /*38e0*/  FFMA.FTZ R77, R75, UR16, R80 ;  /* 0x000000104b4d7c23 */ /* 0x000fe20008010050 */
        /* <DEDUP_REMOVED lines=52> */
.L_x_651:
        /* <DEDUP_REMOVED lines=14> */
.L_x_647:
[----:B------:R-:W-:Y:S05]  /*3d10*/  BSYNC.RECONVERGENT B0 ;  /* 0x0000000000007941 */ /* 0x000fea0003800200 */
.L_x_646:
        /* <DEDUP_REMOVED lines=13> */
[C---:B------:R-:W-:Y:S01]  /*3df0*/  PRMT R72, R71.reuse, 0x7632, R72 ;  /* 0x0000763247487816 */ /* 0x040fe20000000048 */
        /* <DEDUP_REMOVED lines=12> */
[----:B------:R-:W-:Y:S01]  /*3ec0*/  IMAD.U32 R81, R80, 0x10000, RZ ;  /* 0x0001000050517824 */ /* 0x000fe200078e00ff */
[----:B------:R-:W-:Y:S01]  /*3ed0*/  SHF.L.U32 R75, R74, 0x10, RZ ;  /* 0x000000104a4b7819 */ /* 0x000fe200000006ff */
[----:B------:R-:W-:Y:S01]  /*3ee0*/  FFMA.FTZ R73, R89, UR9, R116 ;  /* 0x0000000959497c23 */ /* 0x000fe20008010074 */
[----:B------:R-:W-:Y:S01]  /*3ef0*/  FADD.FTZ R80, R97, -R78 ;  /* 0x8000004e61507221 */ /* 0x000fe20000010000 */
[----:B------:R-:W-:Y:S01]  /*3f00*/  SHF.L.U32 R82, R70, 0x10, RZ ;  /* 0x0000001046527819 */ /* 0x000fe200000006ff */
[----:B------:R-:W-:Y:S01]  /*3f10*/  FFMA.FTZ R84, R100, UR9, R116 ;  /* 0x0000000964547c23 */ /* 0x000fe20008010074 */
[----:B------:R-:W-:Y:S01]  /*3f20*/  SHF.L.U32 R76, R69, 0x10, RZ ;  /* 0x00000010454c7819 */ /* 0x000fe200000006ff */
[----:B------:R-:W-:Y:S01]  /*3f30*/  FADD.FTZ R73, R92, -R73 ;  /* 0x800000495c497221 */ /* 0x000fe20000010000 */
[----:B------:R-:W-:Y:S01]  /*3f40*/  FFMA.FTZ R80, R80, UR16, R75 ;  /* 0x0000001050507c23 */ /* 0x000fe2000801004b */
[----:B------:R-:W-:Y:S01]  /*3f50*/  FMUL.FTZ R75, R79, UR28 ;  /* 0x0000001c4f4b7c20 */ /* 0x000fe20008410000 */
[----:B------:R-:W-:Y:S01]  /*3f60*/  LOP3.LUT P2, RZ, R109, 0xff0000, RZ, 0xc0, !PT ;  /* 0x00ff00006dff7812 */ /* 0x000fe2000784c0ff */
[----:B------:R-:W-:Y:S01]  /*3f70*/  FFMA.FTZ R78, R77, UR16, R82 ;  /* 0x000000104d4e7c23 */ /* 0x000fe20008010052 */
[----:B------:R-:W-:Y:S01]  /*3f80*/  FFMA.FTZ R77, R73, UR16, R76 ;  /* 0x00000010494d7c23 */ /* 0x000fe2000801004c */
[----:B------:R-:W-:Y:S01]  /*3f90*/  LOP3.LUT P3, RZ, R113, 0xff0000, RZ, 0xc0, !PT ;  /* 0x00ff000071ff7812 */ /* 0x000fe2000786c0ff */
[----:B------:R-:W-:Y:S01]  /*3fa0*/  FFMA.FTZ R74, R96, UR9, R116 ;  /* 0x00000009604a7c23 */ /* 0x000fe20008010074 */
[----:B------:R-:W-:Y:S01]  /*3fb0*/  PRMT R73, R68, 0x7632, R73 ;  /* 0x0000763244497816 */ /* 0x000fe20000000049 */
[----:B------:R-:W-:Y:S01]  /*3fc0*/  FADD.FTZ R84, R99, -R84 ;  /* 0x8000005463547221 */ /* 0x000fe20000010000 */
[----:B------:R-:W-:Y:S01]  /*3fd0*/  FSEL R83, R75, RZ, P2 ;  /* 0x000000ff4b537208 */ /* 0x000fe20001000000 */
[----:B------:R-:W-:Y:S01]  /*3fe0*/  FADD.FTZ R74, R95, -R74 ;  /* 0x8000004a5f4a7221 */ /* 0x000fe20000010000 */
[----:B------:R-:W-:Y:S01]  /*3ff0*/  ISETP.GE.U32.AND P2, PT, R108, RZ, PT ;  /* 0x000000ff6c00720c */ /* 0x000fe20003f46070 */
[----:B------:R-:W-:Y:S01]  /*4000*/  FMUL.FTZ R82, R72, UR28 ;  /* 0x0000001c48527c20 */ /* 0x000fe20008410000 */
[----:B------:R-:W-:Y:S01]  /*4010*/  FSEL R75, R75, RZ, P3 ;  /* 0x000000ff4b4b7208 */ /* 0x000fe20001800000 */
[----:B------:R-:W-:Y:S01]  /*4020*/  FFMA.FTZ R81, R84, UR16, R81 ;  /* 0x0000001054517c23 */ /* 0x000fe20008010051 */
[----:B------:R-:W-:Y:S01]  /*4030*/  SHF.L.U32 R73, R73, 0x10, RZ ;  /* 0x0000001049497819 */ /* 0x000fe200000006ff */
[----:B------:R-:W-:Y:S01]  /*4040*/  FMUL.FTZ R85, R80, UR28 ;  /* 0x0000001c50557c20 */ /* 0x000fe20008410000 */
[----:B------:R-:W-:-:S02]  /*4050*/  ISETP.GE.U32.AND P3, PT, R112, RZ, PT ;  /* 0x000000ff7000720c */ /* 0x000fc40003f66070 */
[----:B------:R-:W-:Y:S01]  /*4060*/  ISETP.GE.U32.AND.EX P2, PT, R109, 0x1000000, PT, P2 ;  /* 0x010000006d00780c */ /* 0x000fe20003f46120 */
[----:B------:R-:W-:Y:S01]  /*4070*/  FFMA.FTZ R76, R74, UR16, R73 ;  /* 0x000000104a4c7c23 */ /* 0x000fe20008010049 */
[----:B------:R-:W-:Y:S01]  /*4080*/  ISETP.GE.U32.AND.EX P3, PT, R113, 0x1000000, PT, P3 ;  /* 0x010000007100780c */ /* 0x000fe20003f66130 */
[----:B------:R-:W-:Y:S01]  /*4090*/  FMUL.FTZ R73, R78, UR28 ;  /* 0x0000001c4e497c20 */ /* 0x000fe20008410000 */
[----:B------:R-:W-:Y:S02]  /*40a0*/  FSEL R84, R82, RZ, P2 ;  /* 0x000000ff52547208 */ /* 0x000fe40001000000 */
[----:B------:R-:W-:Y:S02]  /*40b0*/  LOP3.LUT P2, RZ, R109, 0xff, RZ, 0xc0, !PT ;  /* 0x000000ff6dff7812 */ /* 0x000fe4000784c0ff */
[----:B------:R-:W-:Y:S02]  /*40c0*/  F2FP.BF16.F32.PACK_AB R79, R72, R79 ;  /* 0x0000004f484f723e */ /* 0x000fe400000010ff */
[----:B------:R-:W-:-:S02]  /*40d0*/  FSEL R72, R82, RZ, P3 ;  /* 0x000000ff52487208 */ /* 0x000fc40001800000 */
[----:B------:R-:W-:Y:S02]  /*40e0*/  LOP3.LUT P3, RZ, R113, 0xff, RZ, 0xc0, !PT ;  /* 0x000000ff71ff7812 */ /* 0x000fe4000786c0ff */
[C---:B------:R-:W-:Y:S01]  /*40f0*/  F2FP.BF16.F32.PACK_AB R78, R81.reuse, R78 ;  /* 0x0000004e514e723e */ /* 0x040fe200000010ff */
[----:B------:R-:W-:Y:S01]  /*4100*/  FMUL.FTZ R81, R81, UR28 ;  /* 0x0000001c51517c20 */ /* 0x000fe20008410000 */
[----:B------:R-:W-:Y:S02]  /*4110*/  FSEL R82, R73, RZ, P2 ;  /* 0x000000ff49527208 */ /* 0x000fe40001000000 */
[----:B------:R-:W-:Y:S02]  /*4120*/  LOP3.LUT P2, RZ, R113, 0xff00, RZ, 0xc0, !PT ;  /* 0x0000ff0071ff7812 */ /* 0x000fe4000784c0ff */
[----:B------:R-:W-:Y:S02]  /*4130*/  FSEL R74, R73, RZ, P3 ;  /* 0x000000ff494a7208 */ /* 0x000fe40001800000 */
[----:B------:R-:W-:-:S02]  /*4140*/  LOP3.LUT P3, RZ, R109, 0xff00, RZ, 0xc0, !PT ;  /* 0x0000ff006dff7812 */ /* 0x000fc4000786c0ff */
[----:B------:R-:W-:Y:S02]  /*4150*/  FSEL R73, R81, RZ, P2 ;  /* 0x000000ff51497208 */ /* 0x000fe40001000000 */
[----:B------:R-:W-:Y:S01]  /*4160*/  F2FP.BF16.F32.PACK_AB R75, R72, R75 ;  /* 0x0000004b484b723e */ /* 0x000fe200000010ff */
[----:B------:R-:W-:Y:S01]  /*4170*/  FMUL.FTZ R72, R77, UR28 ;  /* 0x0000001c4d487c20 */ /* 0x000fe20008410000 */
[----:B------:R-:W-:Y:S02]  /*4180*/  FSEL R81, R81, RZ, P3 ;  /* 0x000000ff51517208 */ /* 0x000fe40001800000 */
[----:B------:R-:W-:Y:S02]  /*4190*/  LOP3.LUT P2, RZ, R108, 0xff0000, RZ, 0xc0, !PT ;  /* 0x00ff00006cff7812 */ /* 0x000fe4000784c0ff */
[----:B------:R-:W-:Y:S02]  /*41a0*/  LOP3.LUT P3, RZ, R112, 0xff0000, RZ, 0xc0, !PT ;  /* 0x00ff000070ff7812 */ /* 0x000fe4000786c0ff */
[----:B------:R-:W-:Y:S01]  /*41b0*/  F2FP.BF16.F32.PACK_AB R74, R73, R74 ;  /* 0x0000004a494a723e */ /* 0x000fe200000010ff */
[----:B------:R-:W-:Y:S01]  /*41c0*/  FFMA.FTZ R73, R15, UR9, R116 ;  /* 0x000000090f497c23 */ /* 0x000fe20008010074 */
[----:B------:R-:W-:-:S02]  /*41d0*/  F2FP.BF16.F32.PACK_AB R83, R84, R83 ;  /* 0x000000535453723e */ /* 0x000fc400000010ff */
[----:B------:R-:W-:Y:S01]  /*41e0*/  F2FP.BF16.F32.PACK_AB R82, R81, R82 ;  /* 0x000000525152723e */ /* 0x000fe200000010ff */
[----:B------:R-:W-:Y:S01]  /*41f0*/  FADD.FTZ R73, R90, -R73 ;  /* 0x800000495a497221 */ /* 0x000fe20000010000 */
[C---:B------:R-:W-:Y:S02]  /*4200*/  FSEL R81, R72.reuse, RZ, P2 ;  /* 0x000000ff48517208 */ /* 0x040fe40001000000 */
        /* <DEDUP_REMOVED lines=24> */
.L_x_660:
[--C-:B0-----:R-:W-:Y:S01]  /*4390*/  FFMA.FTZ R73, R93, UR9, R116.reuse ;  /* 0x000000095d497c23 */ /* 0x101fe20008010074 */
[C---:B------:R-:W-:Y:S01]  /*43a0*/  SHF.L.U32 R72, R71.reuse, 0x10, RZ ;  /* 0x0000001047487819 */ /* 0x040fe200000006ff */
        /* <DEDUP_REMOVED lines=9> */
[----:B------:R-:W-:Y:S01]  /*4440*/  FADD.FTZ R84, R101, -R84 ;  /* 0x8000005465547221 */ /* 0x000fe20000010000 */
[----:B------:R-:W-:-:S02]  /*4450*/  IMAD.U32 R85, R80, 0x10000, RZ ;  /* 0x0001000050557824 */ /* 0x000fc400078e00ff */
[----:B------:R-:W-:Y:S01]  /*4460*/  FADD.FTZ R80, R94, -R75 ;  /* 0x8000004b5e507221 */ /* 0x000fe20000010000 */
[----:B------:R-:W-:Y:S01]  /*4470*/  SHF.L.U32 R83, R70, 0x10, RZ ;  /* 0x0000001046537819 */ /* 0x000fe200000006ff */
[----:B------:R-:W-:Y:S01]  /*4480*/  FADD.FTZ R82, R99, -R82 ;  /* 0x8000005263527221 */ /* 0x000fe20000010000 */
[----:B------:R-:W-:Y:S01]  /*4490*/  SHF.L.U32 R75, R72, 0x10, RZ ;  /* 0x00000010484b7819 */ /* 0x000fe200000006ff */
[----:B------:R-:W-:Y:S01]  /*44a0*/  FADD.FTZ R72, R97, -R74 ;  /* 0x8000004a61487221 */ /* 0x000fe20000010000 */
[----:B------:R-:W-:Y:S01]  /*44b0*/  SHF.L.U32 R81, R81, 0x10, RZ ;  /* 0x0000001051517819 */ /* 0x000fe200000006ff */
        /* <DEDUP_REMOVED lines=40> */
[----:B------:R-:W-:Y:S02]  /*4740*/  LOP3.LUT P2, RZ, R108, 0xff0000, RZ, 0xc0, !PT ;  /* 0x00ff00006cff7812 */ /* 0x000fe4000784c0ff */
[----:B------:R-:W-:Y:S02]  /*4750*/  LOP3.LUT P3, RZ, R112, 0xff0000, RZ, 0xc0, !PT ;  /* 0x00ff000070ff7812 */ /* 0x000fe4000786c0ff */
[----:B------:R-:W-:Y:S01]  /*4760*/  F2FP.BF16.F32.PACK_AB R74, R85, R74 ;  /* 0x0000004a554a723e */ /* 0x000fe200000010ff */
[----:B------:R-:W-:Y:S01]  /*4770*/  FFMA.FTZ R85, R15, UR9, R116 ;  /* 0x000000090f557c23 */ /* 0x000fe20008010074 */
[----:B------:R-:W-:-:S02]  /*4780*/  F2FP.BF16.F32.PACK_AB R82, R81, R82 ;  /* 0x000000525152723e */ /* 0x000fc400000010ff */
[----:B------:R-:W-:Y:S01]  /*4790*/  FSEL R81, R80, RZ, P2 ;  /* 0x000000ff50517208 */ /* 0x000fe20001000000 */
[----:B------:R-:W-:Y:S01]  /*47a0*/  FADD.FTZ R85, R90, -R85 ;  /* 0x800000555a557221 */ /* 0x000fe20000010000 */
[----:B------:R-:W-:Y:S02]  /*47b0*/  FSEL R80, R80, RZ, P3 ;  /* 0x000000ff50507208 */ /* 0x000fe40001800000 */
[----:B------:R-:W-:Y:S02]  /*47c0*/  LOP3.LUT P2, RZ, R108, 0xff000000, RZ, 0xc0, !PT ;  /* 0xff0000006cff7812 */ /* 0x000fe4000784c0ff */
[----:B------:R-:W-:Y:S02]  /*47d0*/  LOP3.LUT P3, RZ, R112, 0xff000000, RZ, 0xc0, !PT ;  /* 0xff00000070ff7812 */ /* 0x000fe4000786c0ff */
[----:B------:R-:W-:Y:S02]  /*47e0*/  SHF.L.U32 R72, R68, 0x10, RZ ;  /* 0x0000001044487819 */ /* 0x000fe400000006ff */
[----:B------:R-:W-:-:S02]  /*47f0*/  FSEL R86, R84, RZ, P2 ;  /* 0x000000ff54567208 */ /* 0x000fc40001000000 */
[----:B------:R-:W-:Y:S01]  /*4800*/  FSEL R117, R84, RZ, P3 ;  /* 0x000000ff54757208 */ /* 0x000fe20001800000 */
[----:B------:R-:W-:Y:S01]  /*4810*/  FFMA.FTZ R72, R85, UR16, R72 ;  /* 0x0000001055487c23 */ /* 0x000fe20008010048 */
[----:B------:R-:W-:Y:S02]  /*4820*/  LOP3.LUT P2, RZ, R108, 0xff00, RZ, 0xc0, !PT ;  /* 0x0000ff006cff7812 */ /* 0x000fe4000784c0ff */
[----:B------:R-:W-:Y:S01]  /*4830*/  LOP3.LUT P3, RZ, R112, 0xff00, RZ, 0xc0, !PT ;  /* 0x0000ff0070ff7812 */ /* 0x000fe2000786c0ff */
        /* <DEDUP_REMOVED lines=10> */
[----:B------:R-:W-:Y:S01]  /*48e0*/  F2FP.BF16.F32.PACK_AB R80, R85, R80 ;  /* 0x000000505550723e */ /* 0x000fe200000010ff */
[----:B------:R-:W-:Y:S06]  /*48f0*/  BRA `(.L_x_661) ;  /* 0x0000001800807947 */ /* 0x000fec0003800000 */
.L_x_659:
        /* <DEDUP_REMOVED lines=83> */
.L_x_662:
[--C-:B------:R-:W-:Y:S01]  /*4e30*/  FFMA.FTZ R72, R104, UR9, R116.reuse ;  /* 0x0000000968487c23 */ /* 0x100fe20008010074 */
[----:B------:R-:W-:Y:S01]  /*4e40*/  FFMA.FTZ R73, R93, UR9, R116 ;  /* 0x000000095d497c23 */ /* 0x000fe20008010074 */
[----:B------:R-:W-:Y:S02]  /*4e50*/  ISETP.GE.U32.AND P2, PT, R112, RZ, PT ;  /* 0x000000ff7000720c */ /* 0x000fe40003f46070 */
        /* <DEDUP_REMOVED lines=72> */
.L_x_658:
[----:B------:R-:W-:-:S04]  /*52e0*/  UISETP.NE.U32.AND UP0, UPT, UR30, URZ, UPT ;  /* 0x000000ff1e00728c */ /* 0x000fc8000bf05070 */
[----:B------:R-:W-:-:S09]  /*52f0*/  UISETP.NE.AND.EX UP0, UPT, UR31, URZ, UPT, UP0 ;  /* 0x000000ff1f00728c */ /* 0x000fd2000bf05300 */
[----:B------:R-:W-:Y:S05]  /*5300*/  BRA.U !UP0, `(.L_x_663) ;  /* 0x0000000908307547 */ /* 0x000fea000b800000 */
[----:B0-----:R-:W0:Y:S02]  /*5310*/  LDC.64 R80, c[0x0][0x478] ;  /* 0x00011e00ff507b82 */ /* 0x001e240000000a00 */
[----:B0-----:R-:W-:-:S04]  /*5320*/  ISETP.NE.U32.AND P1, PT, R80, RZ, PT ;  /* 0x000000ff5000720c */ /* 0x001fc80003f25070 */
[----:B------:R-:W-:-:S13]  /*5330*/  ISETP.NE.AND.EX P1, PT, R81, RZ, PT, P1 ;  /* 0x000000ff5100720c */ /* 0x000fda0003f25310 */
[----:B------:R-:W-:Y:S05]  /*5340*/  @!P1 BRA `(.L_x_664) ;  /* 0x0000000400189947 */ /* 0x000fea0003800000 */
[----:B------:R-:W-:Y:S01]  /*5350*/  PRMT R81, R71, 0x7632, R81 ;  /* 0x0000763247517816 */ /* 0x000fe20000000051 */
[--C-:B------:R-:W-:Y:S01]  /*5360*/  FFMA.FTZ R84, R104, UR9, R116.reuse ;  /* 0x0000000968547c23 */ /* 0x100fe20008010074 */
[----:B------:R-:W-:Y:S01]  /*5370*/  FFMA.FTZ R77, R91, UR9, R116 ;  /* 0x000000095b4d7c23 */ /* 0x000fe20008010074 */
[C---:B------:R-:W-:Y:S01]  /*5380*/  PRMT R76, R70.reuse, 0x7632, R76 ;  /* 0x00007632464c7816 */ /* 0x040fe2000000004c */
[--C-:B------:R-:W-:Y:S01]  /*5390*/  FFMA.FTZ R79, R93, UR9, R116.reuse ;  /* 0x000000095d4f7c23 */ /* 0x100fe20008010074 */
[----:B------:R-:W-:Y:S01]  /*53a0*/  SHF.L.U32 R80, R70, 0x10, RZ ;  /* 0x0000001046507819 */ /* 0x000fe200000006ff */
[----:B------:R-:W-:Y:S01]  /*53b0*/  FFMA.FTZ R78, R100, UR9, R116 ;  /* 0x00000009644e7c23 */ /* 0x000fe20008010074 */
[----:B------:R-:W-:Y:S01]  /*53c0*/  SHF.L.U32 R83, R81, 0x10, RZ ;  /* 0x0000001051537819 */ /* 0x000fe200000006ff */
[----:B------:R-:W-:Y:S01]  /*53d0*/  FADD.FTZ R84, R101, -R84 ;  /* 0x8000005465547221 */ /* 0x000fe20000010000 */
[----:B------:R-:W-:Y:S01]  /*53e0*/  FADD.FTZ R77, R94, -R77 ;  /* 0x8000004d5e4d7221 */ /* 0x000fe20000010000 */
[----:B------:R-:W-:-:S02]  /*53f0*/  IMAD.U32 R82, R71, 0x10000, RZ ;  /* 0x0001000047527824 */ /* 0x000fc400078e00ff */
[----:B------:R-:W-:Y:S01]  /*5400*/  FADD.FTZ R79, R102, -R79 ;  /* 0x8000004f664f7221 */ /* 0x000fe20000010000 */
[----:B------:R-:W-:Y:S02]  /*5410*/  IMAD.U32 R81, R76, 0x10000, RZ ;  /* 0x000100004c517824 */ /* 0x000fe400078e00ff */
[----:B------:R-:W-:Y:S01]  /*5420*/  FADD.FTZ R76, R99, -R78 ;  /* 0x8000004e634c7221 */ /* 0x000fe20000010000 */
[--C-:B------:R-:W-:Y:S01]  /*5430*/  FFMA.FTZ R78, R84, UR16, R83.reuse ;  /* 0x00000010544e7c23 */ /* 0x100fe20008010053 */
        /* <DEDUP_REMOVED lines=8> */
[----:B------:R-:W-:Y:S01]  /*54c0*/  FFMA.FTZ R81, R89, UR9, R116 ;  /* 0x0000000959517c23 */ /* 0x000fe20008010074 */
[----:B------:R-:W-:-:S02]  /*54d0*/  IMAD.U32 R83, R80, 0x10000, RZ ;  /* 0x0001000050537824 */ /* 0x000fc400078e00ff */
        /* <DEDUP_REMOVED lines=9> */
[----:B------:R-:W-:Y:S01]  /*5570*/  FFMA.FTZ R81, R81, UR16, R84 ;  /* 0x0000001051517c23 */ /* 0x000fe20008010054 */
[----:B------:R-:W-:Y:S01]  /*5580*/  ISETP.GE.U32.AND.EX P2, PT, R109, 0x1000000, PT, P2 ;  /* 0x010000006d00780c */ /* 0x000fe20003f46120 */
[----:B------:R-:W-:Y:S01]  /*5590*/  FMUL.FTZ R85, R79, UR28 ;  /* 0x0000001c4f557c20 */ /* 0x000fe20008410000 */
[----:B------:R-:W-:Y:S01]  /*55a0*/  LOP3.LUT P3, RZ, R109, 0xff0000, RZ, 0xc0, !PT ;  /* 0x00ff00006dff7812 */ /* 0x000fe2000786c0ff */
[----:B------:R-:W-:Y:S01]  /*55b0*/  FADD.FTZ R83, R90, -R83 ;  /* 0x800000535a537221 */ /* 0x000fe20000010000 */
[----:B------:R-:W-:-:S02]  /*55c0*/  SHF.L.U32 R84, R68, 0x10, RZ ;  /* 0x0000001044547819 */ /* 0x000fc400000006ff */
        /* <DEDUP_REMOVED lines=30> */
.L_x_664:
[----:B------:R-:W-:Y:S01]  /*57b0*/  PRMT R81, R71, 0x7632, R81 ;  /* 0x0000763247517816 */ /* 0x000fe20000000051 */
        /* <DEDUP_REMOVED lines=65> */
.L_x_663:
[----:B0-----:R-:W0:Y:S02]  /*5bd0*/  LDC.64 R80, c[0x0][0x478] ;  /* 0x00011e00ff507b82 */ /* 0x001e240000000a00 */
[----:B0-----:R-:W-:-:S04]  /*5be0*/  ISETP.NE.U32.AND P1, PT, R80, RZ, PT ;  /* 0x000000ff5000720c */ /* 0x001fc80003f25070 */
[----:B------:R-:W-:-:S13]  /*5bf0*/  ISETP.NE.AND.EX P1, PT, R81, RZ, PT, P1 ;  /* 0x000000ff5100720c */ /* 0x000fda0003f25310 */
[----:B------:R-:W-:Y:S05]  /*5c00*/  @!P1 BRA `(.L_x_665) ;  /* 0x0000000000e89947 */ /* 0x000fea0003800000 */
[--C-:B------:R-:W-:Y:S01]  /*5c10*/  FFMA.FTZ R76, R104, UR9, R116.reuse ;  /* 0x00000009684c7c23 */ /* 0x100fe20008010074 */
[----:B------:R-:W-:Y:S01]  /*5c20*/  FFMA.FTZ R77, R93, UR9, R116 ;  /* 0x000000095d4d7c23 */ /* 0x000fe20008010074 */
[----:B------:R-:W-:Y:S02]  /*5c30*/  ISETP.GE.U32.AND P2, PT, R108, RZ, PT ;  /* 0x000000ff6c00720c */ /* 0x000fe40003f46070 */
        /* <DEDUP_REMOVED lines=55> */
.L_x_665:
[--C-:B------:R-:W-:Y:S01]  /*5fb0*/  FFMA.FTZ R81, R93, UR9, R116.reuse ;  /* 0x000000095d517c23 */ /* 0x100fe20008010074 */
[--C-:B------:R-:W-:Y:S01]  /*5fc0*/  FFMA.FTZ R82, R104, UR9, R116.reuse ;  /* 0x0000000968527c23 */ /* 0x100fe20008010074 */
[----:B------:R-:W-:Y:S01]  /*5fd0*/  ISETP.GE.U32.AND P2, PT, R108, RZ, PT ;  /* 0x000000ff6c00720c */ /* 0x000fe20003f46070 */
        /* <DEDUP_REMOVED lines=50> */
.L_x_661:
        /* <DEDUP_REMOVED lines=9> */
.L_x_657:
[----:B------:R-:W-:Y:S05]  /*6390*/  BSYNC.RECONVERGENT B0 ;  /* 0x0000000000007941 */ /* 0x000fea0003800200 */
.L_x_656:
[----:B------:R-:W-:Y:S01]  /*63a0*/  UPLOP3.LUT UP1, UPT, UPT, UPT, UP1, 0x40, 0x4 ;  /* 0x000000000004789c */ /* 0x000fe20003f2e810 */
[----:B------:R-:W-:Y:S10]  /*63b0*/  BRA.U !UP2, `(.L_x_666) ;  /* 0xffffffa10a287547 */ /* 0x000ff4000b83ffff */
.L_x_639:
        /* <DEDUP_REMOVED lines=22> */
.L_x_667:
        /* <DEDUP_REMOVED lines=14> */
.L_x_2788:


//--------------------- .text._ZN10layer_norm22ln_bwd_finalize_kernelINS_22Kernel_traits_finalizeILj2048Ef13__nv_bfloat16S2_S2_fjLb0ELj1024ELj4ENS_18Kernel_traits_baseILj2048EfS2_S2_S2_fjLj1024EEEEELb0ELb1EEEvNS_9BwdParamsE --------------------------
	.section	.text._ZN10layer_norm22ln_bwd_finalize_kernelINS_22Kernel_traits_finalizeILj2048Ef13__nv_bfloat16S2_S2_fjLb0ELj1024ELj4ENS_18Kernel_traits_baseILj2048EfS2_S2_S2_fjLj1024EEEEELb0ELb1EEEvNS_9BwdParamsE,"ax",@progbits
	.align	128
        .global         _ZN10layer_norm22ln_bwd_finalize_kernelINS_22Kernel_traits_finalizeILj2048Ef13__nv_bfloat16S2_S2_fjLb0ELj1024ELj4ENS_18Kernel_traits_baseILj2048EfS2_S2_S2_fjLj1024EEEEELb0ELb1EEEvNS_9BwdParamsE
        .type           _ZN10layer_norm22ln_bwd_finalize_kernelINS_22Kernel_traits_finalizeILj2048Ef13__nv_bfloat16S2_S2_fjLb0ELj1024ELj4ENS_18Kernel_traits_baseILj2048EfS2_S2_S2_fjLj1024EEEEELb0ELb1EEEvNS_9BwdParamsE,@function
        .size           _ZN10layer_norm22ln_bwd_finalize_kernelINS_22Kernel_traits_finalizeILj2048Ef13__nv_bfloat16S2_S2_fjLb0ELj1024ELj4ENS_18Kernel_traits_baseILj2048EfS2_S2_S2_fjLj1024EEEEELb0ELb1EEEvNS_9BwdParamsE,(.L_x_2789 - _ZN10layer_norm22ln_bwd_finalize_kernelINS_22Kernel_traits_finalizeILj2048Ef13__nv_bfloat16S2_S2_fjLb0ELj1024ELj4ENS_18Kernel_traits_baseILj2048EfS2_S2_S2_fjLj1024EEEEELb0ELb1EEEvNS_9BwdParamsE)
        .other          _ZN10layer_norm22ln_bwd_finalize_kernelINS_22Kernel_traits_finalizeILj2048Ef13__nv_bfloat16S2_S2_fjLb0ELj1024ELj4ENS_18Kernel_traits_baseILj2048EfS2_S2_S2_fjLj1024EEEEELb0ELb1EEEvNS_9BwdParamsE,@"STO_CUDA_ENTRY STV_DEFAULT"
_ZN10layer_norm22ln_bwd_finalize_kernelINS_22Kernel_traits_finalizeILj2048Ef13__nv_bfloat16S2_S2_fjLb0ELj1024ELj4ENS_18Kernel_traits_baseILj2048EfS2_S2_S2_fjLj1024EEEEELb0ELb1EEEvNS_9BwdParamsE:
.text._ZN10layer_norm22ln_bwd_finalize_kernelINS_22Kernel_traits_finalizeILj2048Ef13__nv_bfloat16S2_S2_fjLb0ELj1024ELj4ENS_18Kernel_traits_baseILj2048EfS2_S2_S2_fjLj1024EEEEELb0ELb1EEEvNS_9BwdParamsE:
        /* <DEDUP_REMOVED lines=28> */
[C---:B------:R-:W-:Y:S02]  /*01c0*/  LOP3.LUT R7, R3.reuse, 0x160, RZ, 0xfc, !PT ;  /* 0x0000016003077812 */ /* 0x040fe400078efcff */
        /* <DEDUP_REMOVED lines=10> */
[----:B------:R-:W-:Y:S01]  /*0270*/  LOP3.LUT R21, R3, 0xe0, RZ, 0xfc, !PT ;  /* 0x000000e003157812 */ /* 0x000fe200078efcff */
[-CC-:B0-----:R-:W-:Y:S01]  /*0280*/  IMAD R8, R7, R55.reuse, R0.reuse ;  /* 0x0000003707087224 */ /* 0x181fe200078e0200 */
[----:B------:R-:W-:Y:S01]  /*0290*/  LOP3.LUT R23, R3, 0x40, RZ, 0xfc, !PT ;  /* 0x0000004003177812 */ /* 0x000fe200078efcff */
[-CC-:B------:R-:W-:Y:S01]  /*02a0*/  IMAD R10, R9, R55.reuse, R0.reuse ;  /* 0x00000037090a7224 */ /* 0x180fe200078e0200 */
[----:B------:R-:W-:Y:S01]  /*02b0*/  LOP3.LUT R25, R3, 0x60, RZ, 0xfc, !PT ;  /* 0x0000006003197812 */ /* 0x000fe200078efcff */
[-CC-:B------:R-:W-:Y:S01]  /*02c0*/  IMAD R34, R34, R55.reuse, R0.reuse ;  /* 0x0000003722227224 */ /* 0x180fe200078e0200 */
[----:B------:R-:W-:Y:S01]  /*02d0*/  LOP3.LUT R27, R54, 0xffffff0, RZ, 0xc0, !PT ;  /* 0x0ffffff0361b7812 */ /* 0x000fe200078ec0ff */
[-CC-:B------:R-:W-:Y:S01]  /*02e0*/  IMAD R16, R2, R55.reuse, R0.reuse ;  /* 0x0000003702107224 */ /* 0x180fe200078e0200 */
[----:B------:R-:W-:Y:S01]  /*02f0*/  IADD3 R7, PT, PT, R57, R8, RZ ;  /* 0x0000000839077210 */ /* 0x000fe20007ffe0ff */
[----:B------:R-:W-:-:S02]  /*0300*/  IMAD R4, R4, R55, R0 ;  /* 0x0000003704047224 */ /* 0x000fc400078e0200 */
[----:B------:R-:W-:Y:S02]  /*0310*/  HFMA2 R2, -RZ, RZ, 0, 0 ;  /* 0x00000000ff027431 */ /* 0x000fe400000001ff */
        /* <DEDUP_REMOVED lines=19> */
[----:B------:R-:W-:Y:S01]  /*0450*/  IADD3 R18, PT, PT, R57, R22, RZ ;  /* 0x0000001639127210 */ /* 0x000fe20007ffe0ff */
[----:B------:R-:W-:Y:S01]  /*0460*/  IMAD R0, R3, R55, R0 ;  /* 0x0000003703007224 */ /* 0x000fe200078e0200 */
[----:B------:R-:W-:-:S02]  /*0470*/  IADD3 R13, PT, PT, R57, R24, RZ ;  /* 0x00000018390d7210 */ /* 0x000fc40007ffe0ff */
[C---:B------:R-:W-:Y:S02]  /*0480*/  IADD3 R14, PT, PT, R57.reuse, R26, RZ ;  /* 0x0000001a390e7210 */ /* 0x040fe40007ffe0ff */
[C---:B------:R-:W-:Y:S02]  /*0490*/  IADD3 R15, PT, PT, R57.reuse, R28, RZ ;  /* 0x0000001c390f7210 */ /* 0x040fe40007ffe0ff */
[C---:B------:R-:W-:Y:S02]  /*04a0*/  IADD3 R4, PT, PT, R57.reuse, R30, RZ ;  /* 0x0000001e39047210 */ /* 0x040fe40007ffe0ff */
[C---:B------:R-:W-:Y:S02]  /*04b0*/  IADD3 R17, PT, PT, R57.reuse, R32, RZ ;  /* 0x0000002039117210 */ /* 0x040fe40007ffe0ff */
[----:B------:R-:W-:-:S07]  /*04c0*/  IADD3 R0, PT, PT, R57, R0, RZ ;  /* 0x0000000039007210 */ /* 0x000fce0007ffe0ff */
.L_x_672:
        /* <DEDUP_REMOVED lines=118> */
.L_x_671:
[----:B------:R-:W-:Y:S05]  /*0c30*/  BSYNC.RECONVERGENT B1 ;  /* 0x0000000000017941 */ /* 0x000fea0003800200 */
.L_x_670:
        /* <DEDUP_REMOVED lines=17> */
[----:B------:R-:W-:Y:S01]  /*0d50*/  IMAD.WIDE.U32 R18, R21, 0x4, R6 ;  /* 0x0000000415127825 */ /* 0x000fe200078e0006 */
[----:B------:R0:W3:Y:S03]  /*0d60*/  LDG.E R10, desc[UR6][R14.64] ;  /* 0x000000060e0a7981 */ /* 0x0000e6000c1e1900 */
[--C-:B--2---:R-:W-:Y:S01]  /*0d70*/  IMAD.WIDE.U32 R16, R9, 0x4, R4.reuse ;  /* 0x0000000409107825 */ /* 0x104fe200078e0004 */
[----:B------:R-:W-:Y:S01]  /*0d80*/  LEA R31, R32, R25, 0x5 ;  /* 0x00000019201f7211 */ /* 0x000fe200078e28ff */
[----:B------:R1:W2:Y:S02]  /*0d90*/  LDG.E R9, desc[UR6][R18.64] ;  /* 0x0000000612097981 */ /* 0x0002a4000c1e1900 */
[----:B------:R-:W-:Y:S02]  /*0da0*/  IMAD.WIDE.U32 R20, R21, 0x4, R4 ;  /* 0x0000000415147825 */ /* 0x000fe400078e0004 */
[----:B------:R4:W5:Y:S02]  /*0db0*/  LDG.E R13, desc[UR6][R16.64] ;  /* 0x00000006100d7981 */ /* 0x000964000c1e1900 */
[----:B------:R-:W-:-:S02]  /*0dc0*/  IMAD.WIDE.U32 R22, R25, 0x4, R6 ;  /* 0x0000000419167825 */ /* 0x000fc400078e0006 */
[----:B------:R-:W5:Y:S02]  /*0dd0*/  LDG.E R28, desc[UR6][R20.64] ;  /* 0x00000006141c7981 */ /* 0x000f64000c1e1900 */
[----:B------:R-:W-:Y:S02]  /*0de0*/  IMAD.WIDE.U32 R24, R25, 0x4, R4 ;  /* 0x0000000419187825 */ /* 0x000fe400078e0004 */
[----:B------:R4:W5:Y:S02]  /*0df0*/  LDG.E R12, desc[UR6][R22.64] ;  /* 0x00000006160c7981 */ /* 0x000964000c1e1900 */
[C---:B0-----:R-:W-:Y:S02]  /*0e00*/  IMAD.WIDE.U32 R14, R31.reuse, 0x4, R6 ;  /* 0x000000041f0e7825 */ /* 0x041fe400078e0006 */
[----:B------:R0:W5:Y:S02]  /*0e10*/  LDG.E R30, desc[UR6][R24.64] ;  /* 0x00000006181e7981 */ /* 0x000164000c1e1900 */
[--C-:B-1----:R-:W-:Y:S01]  /*0e20*/  IMAD.WIDE.U32 R18, R31, 0x4, R4.reuse ;  /* 0x000000041f127825 */ /* 0x102fe200078e0004 */
[----:B------:R-:W-:Y:S01]  /*0e30*/  LEA R31, R32, R33, 0x5 ;  /* 0x00000021201f7211 */ /* 0x000fe200078e28ff */
[----:B------:R-:W5:Y:S02]  /*0e40*/  LDG.E R14, desc[UR6][R14.64] ;  /* 0x000000060e0e7981 */ /* 0x000f64000c1e1900 */
[----:B----4-:R-:W-:-:S02]  /*0e50*/  IMAD.WIDE.U32 R16, R33, 0x4, R4 ;  /* 0x0000000421107825 */ /* 0x010fc400078e0004 */
[----:B------:R-:W4:Y:S02]  /*0e60*/  LDG.E R18, desc[UR6][R18.64] ;  /* 0x0000000612127981 */ /* 0x000f24000c1e1900 */
[--C-:B------:R-:W-:Y:S01]  /*0e70*/  IMAD.WIDE.U32 R26, R33, 0x4, R6.reuse ;  /* 0x00000004211a7825 */ /* 0x100fe200078e0006 */
[C---:B------:R-:W-:Y:S01]  /*0e80*/  LEA R33, R32.reuse, R33, 0x6 ;  /* 0x0000002120217211 */ /* 0x040fe200078e30ff */
[----:B------:R-:W4:Y:S02]  /*0e90*/  LDG.E R16, desc[UR6][R16.64] ;  /* 0x0000000610107981 */ /* 0x000f24000c1e1900 */
[C---:B------:R-:W-:Y:S02]  /*0ea0*/  IMAD.WIDE.U32 R22, R31.reuse, 0x4, R6 ;  /* 0x000000041f167825 */ /* 0x040fe400078e0006 */
[----:B------:R1:W4:Y:S02]  /*0eb0*/  LDG.E R11, desc[UR6][R26.64] ;  /* 0x000000061a0b7981 */ /* 0x000324000c1e1900 */
[--C-:B------:R-:W-:Y:S01]  /*0ec0*/  IMAD.WIDE.U32 R20, R31, 0x4, R4.reuse ;  /* 0x000000041f147825 */ /* 0x100fe200078e0004 */
[----:B------:R-:W-:Y:S01]  /*0ed0*/  LEA R31, R32, R33, 0x5 ;  /* 0x00000021201f7211 */ /* 0x000fe200078e28ff */
[----:B------:R-:W4:Y:S02]  /*0ee0*/  LDG.E R22, desc[UR6][R22.64] ;  /* 0x0000000616167981 */ /* 0x000f24000c1e1900 */
[----:B0-----:R-:W-:-:S02]  /*0ef0*/  IMAD.WIDE.U32 R24, R33, 0x4, R4 ;  /* 0x0000000421187825 */ /* 0x001fc400078e0004 */
[----:B------:R-:W4:Y:S02]  /*0f00*/  LDG.E R20, desc[UR6][R20.64] ;  /* 0x0000000614147981 */ /* 0x000f24000c1e1900 */
[--C-:B-1----:R-:W-:Y:S02]  /*0f10*/  IMAD.WIDE.U32 R26, R33, 0x4, R6.reuse ;  /* 0x00000004211a7825 */ /* 0x102fe400078e0006 */
[----:B------:R-:W4:Y:S02]  /*0f20*/  LDG.E R24, desc[UR6][R24.64] ;  /* 0x0000000618187981 */ /* 0x000f24000c1e1900 */
[C---:B------:R-:W-:Y:S02]  /*0f30*/  IMAD.WIDE.U32 R6, R31.reuse, 0x4, R6 ;  /* 0x000000041f067825 */ /* 0x040fe400078e0006 */
[----:B------:R-:W4:Y:S02]  /*0f40*/  LDG.E R26, desc[UR6][R26.64] ;  /* 0x000000061a1a7981 */ /* 0x000f24000c1e1900 */
[----:B------:R-:W-:-:S02]  /*0f50*/  IMAD.WIDE.U32 R4, R31, 0x4, R4 ;  /* 0x000000041f047825 */ /* 0x000fc400078e0004 */
[----:B------:R-:W4:Y:S04]  /*0f60*/  LDG.E R6, desc[UR6][R6.64] ;  /* 0x0000000606067981 */ /* 0x000f28000c1e1900 */
[----:B------:R-:W4:Y:S01]  /*0f70*/  LDG.E R4, desc[UR6][R4.64] ;  /* 0x0000000604047981 */ /* 0x000f22000c1e1900 */
[----:B------:R-:W-:Y:S01]  /*0f80*/  IADD3 R3, PT, PT, R3, 0x100, RZ ;  /* 0x0000010003037810 */ /* 0x000fe20007ffe0ff */
[----:B---3--:R-:W-:-:S04]  /*0f90*/  FADD.FTZ R10, R43, R10 ;  /* 0x0000000a2b0a7221 */ /* 0x008fc80000010000 */
[----:B--2---:R-:W-:Y:S01]  /*0fa0*/  FADD.FTZ R9, R10, R9 ;  /* 0x000000090a097221 */ /* 0x004fe20000010000 */
[----:B-----5:R-:W-:-:S04]  /*0fb0*/  FADD.FTZ R13, R2, R13 ;  /* 0x0000000d020d7221 */ /* 0x020fc80000010000 */
[----:B------:R-:W-:Y:S01]  /*0fc0*/  FADD.FTZ R13, R13, R28 ;  /* 0x0000001c0d0d7221 */ /* 0x000fe20000010000 */
[----:B------:R-:W-:-:S03]  /*0fd0*/  FADD.FTZ R9, R9, R12 ;  /* 0x0000000c09097221 */ /* 0x000fc60000010000 */
[----:B------:R-:W-:Y:S01]  /*0fe0*/  FADD.FTZ R13, R13, R30 ;  /* 0x0000001e0d0d7221 */ /* 0x000fe20000010000 */
[----:B------:R-:W-:-:S03]  /*0ff0*/  FADD.FTZ R14, R9, R14 ;  /* 0x0000000e090e7221 */ /* 0x000fc60000010000 */
[----:B----4-:R-:W-:-:S04]  /*1000*/  FADD.FTZ R13, R13, R18 ;  /* 0x000000120d0d7221 */ /* 0x010fc80000010000 */
        /* <DEDUP_REMOVED lines=8> */
.L_x_674:
[----:B------:R-:W-:Y:S05]  /*1090*/  BSYNC.RECONVERGENT B1 ;  /* 0x0000000000017941 */ /* 0x000fea0003800200 */
.L_x_673:
        /* <DEDUP_REMOVED lines=38> */
.L_x_676:
[----:B------:R-:W-:Y:S05]  /*1300*/  BSYNC.RECONVERGENT B1 ;  /* 0x0000000000017941 */ /* 0x000fea0003800200 */
.L_x_675:
[----:B------:R-:W-:Y:S05]  /*1310*/  @!P1 BRA `(.L_x_669) ;  /* 0x0000000000409947 */ /* 0x000fea0003800000 */
[----:B------:R-:W0:Y:S01]  /*1320*/  LDC R14, c[0x0][0x388] ;  /* 0x0000e200ff0e7b82 */ /* 0x000e220000000800 */
[----:B------:R-:W-:-:S07]  /*1330*/  IADD3 R12, PT, PT, -R54, RZ, RZ ;  /* 0x000000ff360c7210 */ /* 0x000fce0007ffe1ff */
[----:B------:R-:W1:Y:S08]  /*1340*/  LDC.64 R8, c[0x0][0x440] ;  /* 0x00011000ff087b82 */ /* 0x000e700000000a00 */
[----:B------:R-:W2:Y:S01]  /*1350*/  LDC.64 R10, c[0x0][0x448] ;  /* 0x00011200ff0a7b82 */ /* 0x000ea20000000a00 */
[----:B0-----:R-:W-:-:S05]  /*1360*/  IMAD R0, R3, R14, R0 ;  /* 0x0000000e03007224 */ /* 0x001fca00078e0200 */
[----:B------:R-:W-:-:S07]  /*1370*/  IADD3 R3, PT, PT, R57, R0, RZ ;  /* 0x0000000039037210 */ /* 0x000fce0007ffe0ff */
.L_x_677:
        /* <DEDUP_REMOVED lines=10> */
.L_x_669:
[----:B------:R-:W-:Y:S05]  /*1420*/  BSYNC.RECONVERGENT B0 ;  /* 0x0000000000007941 */ /* 0x000fea0003800200 */
.L_x_668:
[----:B------:R-:W0:Y:S01]  /*1430*/  S2R R3, SR_TID.X ;  /* 0x0000000000037919 */ /* 0x000e220000002100 */
[----:B------:R-:W1:Y:S01]  /*1440*/  S2UR UR5, SR_CgaCtaId ;  /* 0x00000000000579c3 */ /* 0x000e620000008800 */
[----:B------:R-:W-:Y:S01]  /*1450*/  UMOV UR4, 0x400 ;  /* 0x0000040000047882 */ /* 0x000fe20000000000 */
[C---:B------:R-:W-:Y:S02]  /*1460*/  SHF.L.U32 R5, R57.reuse, 0x7, RZ ;  /* 0x0000000739057819 */ /* 0x040fe400000006ff */
[C---:B------:R-:W-:Y:S02]  /*1470*/  ISETP.NE.AND P1, PT, R57.reuse, RZ, PT ;  /* 0x000000ff3900720c */ /* 0x040fe40003f25270 */
[----:B------:R-:W-:Y:S01]  /*1480*/  ISETP.GT.U32.AND P0, PT, R57, 0xf, PT ;  /* 0x0000000f3900780c */ /* 0x000fe20003f04070 */
[----:B-1----:R-:W-:Y:S01]  /*1490*/  ULEA UR4, UR5, UR4, 0x18 ;  /* 0x0000000405047291 */ /* 0x002fe2000f8ec0ff */
[----:B0-----:R-:W-:-:S04]  /*14a0*/  SHF.R.U32.HI R12, RZ, 0x5, R3 ;  /* 0x00000005ff0c7819 */ /* 0x001fc80000011603 */
[C-C-:B------:R-:W-:Y:S02]  /*14b0*/  LOP3.LUT R0, R12.reuse, 0x1f, R3.reuse, 0x78, !PT ;  /* 0x0000001f0c007812 */ /* 0x140fe400078e7803 */
[----:B------:R-:W-:Y:S02]  /*14c0*/  ISETP.NE.OR P0, PT, R12, 0x1f, P0 ;  /* 0x0000001f0c00780c */ /* 0x000fe40000705670 */
        /* <DEDUP_REMOVED lines=44> */
[----:B-1----:R-:W-:Y:S04]  /*1790*/  STG.E.64 desc[UR6][R6.64], R4 ;  /* 0x0000000406007986 */ /* 0x002fe8000c101b06 */
[----:B--2---:R-:W-:Y:S01]  /*17a0*/  STG.E.64 desc[UR6][R8.64], R2 ;  /* 0x0000000208007986 */ /* 0x004fe2000c101b06 */
[----:B------:R-:W-:Y:S05]  /*17b0*/  EXIT ;  /* 0x000000000000794d */ /* 0x000fea0003800000 */
.L_x_678:
        /* <DEDUP_REMOVED lines=12> */
.L_x_2789:


//--------------------- .text._ZN10layer_norm40ln_parallel_residual_bwd_finalize_kernelINS_22Kernel_traits_finalizeILj2048Ef13__nv_bfloat16S2_S2_fjLb0ELj1024ELj4ENS_18Kernel_traits_baseILj2048EfS2_S2_S2_fjLj1024EEEEELb1EEEvNS_9BwdParamsE --------------------------
	.section	.text._ZN10layer_norm40ln_parallel_residual_bwd_finalize_kernelINS_22Kernel_traits_finalizeILj2048Ef13__nv_bfloat16S2_S2_fjLb0ELj1024ELj4ENS_18Kernel_traits_baseILj2048EfS2_S2_S2_fjLj1024EEEEELb1EEEvNS_9BwdParamsE,"ax",@progbits
	.align	128
        .global         _ZN10layer_norm40ln_parallel_residual_bwd_finalize_kernelINS_22Kernel_traits_finalizeILj2048Ef13__nv_bfloat16S2_S2_fjLb0ELj1024ELj4ENS_18Kernel_traits_baseILj2048EfS2_S2_S2_fjLj1024EEEEELb1EEEvNS_9BwdParamsE
        .type           _ZN10layer_norm40ln_parallel_residual_bwd_finalize_kernelINS_22Kernel_traits_finalizeILj2048Ef13__nv_bfloat16S2_S2_fjLb0ELj1024ELj4ENS_18Kernel_traits_baseILj2048EfS2_S2_S2_fjLj1024EEEEELb1EEEvNS_9BwdParamsE,@function
        .size           _ZN10layer_norm40ln_parallel_residual_bwd_finalize_kernelINS_22Kernel_traits_finalizeILj2048Ef13__nv_bfloat16S2_S2_fjLb0ELj1024ELj4ENS_18Kernel_traits_baseILj2048EfS2_S2_S2_fjLj1024EEEEELb1EEEvNS_9BwdParamsE,(.L_x_2790 - _ZN10layer_norm40ln_parallel_residual_bwd_finalize_kernelINS_22Kernel_traits_finalizeILj2048Ef13__nv_bfloat16S2_S2_fjLb0ELj1024ELj4ENS_18Kernel_traits_baseILj2048EfS2_S2_S2_fjLj1024EEEEELb1EEEvNS_9BwdParamsE)
        .other          _ZN10layer_norm40ln_parallel_residual_bwd_finalize_kernelINS_22Kernel_traits_finalizeILj2048Ef13__nv_bfloat16S2_S2_fjLb0ELj1024ELj4ENS_18Kernel_traits_baseILj2048EfS2_S2_S2_fjLj1024EEEEELb1EEEvNS_9BwdParamsE,@"STO_CUDA_ENTRY STV_DEFAULT"
_ZN10layer_norm40ln_parallel_residual_bwd_finalize_kernelINS_22Kernel_traits_finalizeILj2048Ef13__nv_bfloat16S2_S2_fjLb0ELj1024ELj4ENS_18Kernel_traits_baseILj2048EfS2_S2_S2_fjLj1024EEEEELb1EEEvNS_9BwdParamsE:
.text._ZN10layer_norm40ln_parallel_residual_bwd_finalize_kernelINS_22Kernel_traits_finalizeILj2048Ef13__nv_bfloat16S2_S2_fjLb0ELj1024ELj4ENS_18Kernel_traits_baseILj2048EfS2_S2_S2_fjLj1024EEEEELb1EEEvNS_9BwdParamsE:
        /* <DEDUP_REMOVED lines=57> */
.L_x_683:
        /* <DEDUP_REMOVED lines=112> */
.L_x_682:
[----:B------:R-:W-:Y:S05]  /*0a90*/  BSYNC.RECONVERGENT B1 ;  /* 0x0000000000017941 */ /* 0x000fea0003800200 */
.L_x_681:
        /* <DEDUP_REMOVED lines=16> */
[----:B-1----:R-:W1:Y:S01]  /*0ba0*/  LDC.64 R14, c[0x0][0x448] ;  /* 0x00011200ff0e7b82 */ /* 0x002e620000000a00 */
[----:B--2---:R-:W-:-:S06]  /*0bb0*/  IMAD.WIDE.U32 R24, R21, 0x4, R16 ;  /* 0x0000000415187825 */ /* 0x004fcc00078e0010 */
[----:B------:R-:W2:Y:S01]  /*0bc0*/  LDG.E R25, desc[UR6][R24.64] ;  /* 0x0000000618197981 */ /* 0x000ea2000c1e1900 */
[----:B-1----:R-:W-:-:S05]  /*0bd0*/  IMAD.WIDE.U32 R28, R21, 0x4, R14 ;  /* 0x00000004151c7825 */ /* 0x002fca00078e000e */
[----:B------:R-:W4:Y:S01]  /*0be0*/  LDG.E R23, desc[UR6][R28.64] ;  /* 0x000000061c177981 */ /* 0x000f22000c1e1900 */
[----:B---3--:R-:W-:Y:S01]  /*0bf0*/  FADD.FTZ R7, R7, R26 ;  /* 0x0000001a07077221 */ /* 0x008fe20000010000 */
[----:B0-----:R-:W-:-:S06]  /*0c00*/  IMAD.WIDE.U32 R26, R21, 0x4, R18 ;  /* 0x00000004151a7825 */ /* 0x001fcc00078e0012 */
[----:B------:R0:W3:Y:S02]  /*0c10*/  LDG.E R26, desc[UR6][R26.64] ;  /* 0x000000061a1a7981 */ /* 0x0000e4000c1e1900 */
[----:B0-----:R-:W-:-:S05]  /*0c20*/  LEA R27, R6, R21, 0x5 ;  /* 0x00000015061b7211 */ /* 0x001fca00078e28ff */
[----:B------:R-:W-:-:S06]  /*0c30*/  IMAD.WIDE.U32 R28, R27, 0x4, R14 ;  /* 0x000000041b1c7825 */ /* 0x000fcc00078e000e */
[----:B------:R-:W5:Y:S01]  /*0c40*/  LDG.E R28, desc[UR6][R28.64] ;  /* 0x000000061c1c7981 */ /* 0x000f62000c1e1900 */
[----:B--2---:R-:W-:Y:S01]  /*0c50*/  FADD.FTZ R10, R10, R25 ;  /* 0x000000190a0a7221 */ /* 0x004fe20000010000 */
[----:B------:R-:W-:-:S04]  /*0c60*/  IMAD.WIDE.U32 R24, R27, 0x4, R12 ;  /* 0x000000041b187825 */ /* 0x000fc800078e000c */
[----:B----4-:R-:W-:Y:S01]  /*0c70*/  FADD.FTZ R23, R22, R23 ;  /* 0x0000001716177221 */ /* 0x010fe20000010000 */
[----:B---3--:R-:W-:Y:S02]  /*0c80*/  FADD.FTZ R22, R20, R26 ;  /* 0x0000001a14167221 */ /* 0x008fe40000010000 */
[----:B------:R-:W2:Y:S01]  /*0c90*/  LDG.E R20, desc[UR6][R24.64] ;  /* 0x0000000618147981 */ /* 0x000ea2000c1e1900 */
[----:B------:R-:W-:Y:S01]  /*0ca0*/  LEA R21, R6, R21, 0x6 ;  /* 0x0000001506157211 */ /* 0x000fe200078e30ff */
[----:B-----5:R-:W-:Y:S01]  /*0cb0*/  FADD.FTZ R23, R23, R28 ;  /* 0x0000001c17177221 */ /* 0x020fe20000010000 */
[----:B------:R-:W-:-:S04]  /*0cc0*/  IMAD.WIDE.U32 R28, R27, 0x4, R16 ;  /* 0x000000041b1c7825 */ /* 0x000fc800078e0010 */
[----:B------:R-:W-:-:S05]  /*0cd0*/  IMAD.WIDE.U32 R26, R27, 0x4, R18 ;  /* 0x000000041b1a7825 */ /* 0x000fca00078e0012 */
[----:B------:R0:W3:Y:S02]  /*0ce0*/  LDG.E R25, desc[UR6][R26.64] ;  /* 0x000000061a197981 */ /* 0x0000e4000c1e1900 */
[----:B0-----:R-:W-:-:S06]  /*0cf0*/  IMAD.WIDE.U32 R26, R21, 0x4, R12 ;  /* 0x00000004151a7825 */ /* 0x001fcc00078e000c */
[----:B------:R-:W4:Y:S01]  /*0d00*/  LDG.E R26, desc[UR6][R26.64] ;  /* 0x000000061a1a7981 */ /* 0x000f22000c1e1900 */
[----:B--2---:R-:W-:-:S03]  /*0d10*/  FADD.FTZ R7, R7, R20 ;  /* 0x0000001407077221 */ /* 0x004fc60000010000 */
[----:B------:R0:W2:Y:S02]  /*0d20*/  LDG.E R20, desc[UR6][R28.64] ;  /* 0x000000061c147981 */ /* 0x0000a4000c1e1900 */
[----:B0-----:R-:W-:-:S04]  /*0d30*/  IMAD.WIDE.U32 R28, R21, 0x4, R14 ;  /* 0x00000004151c7825 */ /* 0x001fc800078e000e */
[----:B---3--:R-:W-:Y:S01]  /*0d40*/  FADD.FTZ R22, R22, R25 ;  /* 0x0000001916167221 */ /* 0x008fe20000010000 */
[----:B------:R-:W-:Y:S02]  /*0d50*/  LEA R25, R6, R21, 0x5 ;  /* 0x0000001506197211 */ /* 0x000fe400078e28ff */
[----:B------:R-:W3:Y:S03]  /*0d60*/  LDG.E R6, desc[UR6][R28.64] ;  /* 0x000000061c067981 */ /* 0x000ee6000c1e1900 */
[----:B------:R-:W-:-:S04]  /*0d70*/  IMAD.WIDE.U32 R12, R25, 0x4, R12 ;  /* 0x00000004190c7825 */ /* 0x000fc800078e000c */
[----:B------:R-:W-:Y:S02]  /*0d80*/  IMAD.WIDE.U32 R14, R25, 0x4, R14 ;  /* 0x00000004190e7825 */ /* 0x000fe400078e000e */
[----:B------:R-:W5:Y:S04]  /*0d90*/  LDG.E R13, desc[UR6][R12.64] ;  /* 0x000000060c0d7981 */ /* 0x000f68000c1e1900 */
[----:B------:R-:W5:Y:S01]  /*0da0*/  LDG.E R15, desc[UR6][R14.64] ;  /* 0x000000060e0f7981 */ /* 0x000f62000c1e1900 */
[----:B--2---:R-:W-:Y:S01]  /*0db0*/  FADD.FTZ R24, R10, R20 ;  /* 0x000000140a187221 */ /* 0x004fe20000010000 */
[----:B----4-:R-:W-:Y:S01]  /*0dc0*/  FADD.FTZ R10, R7, R26 ;  /* 0x0000001a070a7221 */ /* 0x010fe20000010000 */
[----:B------:R-:W-:-:S04]  /*0dd0*/  IMAD.WIDE.U32 R26, R21, 0x4, R16 ;  /* 0x00000004151a7825 */ /* 0x000fc800078e0010 */
[----:B------:R-:W-:Y:S01]  /*0de0*/  IMAD.WIDE.U32 R20, R21, 0x4, R18 ;  /* 0x0000000415147825 */ /* 0x000fe200078e0012 */
[----:B------:R-:W2:Y:S03]  /*0df0*/  LDG.E R7, desc[UR6][R26.64] ;  /* 0x000000061a077981 */ /* 0x000ea6000c1e1900 */
[C---:B------:R-:W-:Y:S02]  /*0e00*/  IMAD.WIDE.U32 R16, R25.reuse, 0x4, R16 ;  /* 0x0000000419107825 */ /* 0x040fe400078e0010 */
[----:B------:R-:W4:Y:S02]  /*0e10*/  LDG.E R21, desc[UR6][R20.64] ;  /* 0x0000000614157981 */ /* 0x000f24000c1e1900 */
[----:B------:R-:W-:Y:S02]  /*0e20*/  IMAD.WIDE.U32 R18, R25, 0x4, R18 ;  /* 0x0000000419127825 */ /* 0x000fe400078e0012 */
[----:B------:R-:W4:Y:S04]  /*0e30*/  LDG.E R17, desc[UR6][R16.64] ;  /* 0x0000000610117981 */ /* 0x000f28000c1e1900 */
[----:B------:R-:W4:Y:S01]  /*0e40*/  LDG.E R18, desc[UR6][R18.64] ;  /* 0x0000000612127981 */ /* 0x000f22000c1e1900 */
[----:B------:R-:W-:Y:S01]  /*0e50*/  IADD3 R8, PT, PT, R8, 0x80, RZ ;  /* 0x0000008008087810 */ /* 0x000fe20007ffe0ff */
[----:B---3--:R-:W-:Y:S01]  /*0e60*/  FADD.FTZ R6, R23, R6 ;  /* 0x0000000617067221 */ /* 0x008fe20000010000 */
[----:B--2---:R-:W-:Y:S01]  /*0e70*/  FADD.FTZ R24, R24, R7 ;  /* 0x0000000718187221 */ /* 0x004fe20000010000 */
[----:B-----5:R-:W-:Y:S01]  /*0e80*/  FADD.FTZ R7, R10, R13 ;  /* 0x0000000d0a077221 */ /* 0x020fe20000010000 */
[----:B----4-:R-:W-:Y:S01]  /*0e90*/  FADD.FTZ R23, R22, R21 ;  /* 0x0000001516177221 */ /* 0x010fe20000010000 */
[----:B------:R-:W-:Y:S01]  /*0ea0*/  FADD.FTZ R22, R6, R15 ;  /* 0x0000000f06167221 */ /* 0x000fe20000010000 */
[----:B------:R-:W-:-:S02]  /*0eb0*/  FADD.FTZ R10, R24, R17 ;  /* 0x00000011180a7221 */ /* 0x000fc40000010000 */
[----:B------:R-:W-:-:S07]  /*0ec0*/  FADD.FTZ R20, R23, R18 ;  /* 0x0000001217147221 */ /* 0x000fce0000010000 */
.L_x_685:
[----:B------:R-:W-:Y:S05]  /*0ed0*/  BSYNC.RECONVERGENT B1 ;  /* 0x0000000000017941 */ /* 0x000fea0003800200 */
.L_x_684:
        /* <DEDUP_REMOVED lines=13> */
[----:B------:R2:W4:Y:S01]  /*0fb0*/  LDG.E R4, desc[UR6][R12.64] ;  /* 0x000000060c047981 */ /* 0x000522000c1e1900 */
[----:B------:R-:W-:-:S06]  /*0fc0*/  IMAD.WIDE.U32 R14, R9, 0x4, R14 ;  /* 0x00000004090e7825 */ /* 0x000fcc00078e000e */
[----:B------:R-:W5:Y:S01]  /*0fd0*/  LDG.E R15, desc[UR6][R14.64] ;  /* 0x000000060e0f7981 */ /* 0x000f62000c1e1900 */
[----:B--2---:R-:W-:-:S04]  /*0fe0*/  IMAD.WIDE.U32 R12, R6, 0x4, R24 ;  /* 0x00000004060c7825 */ /* 0x004fc800078e0018 */
[C---:B---3--:R-:W-:Y:S02]  /*0ff0*/  IMAD.WIDE.U32 R28, R6.reuse, 0x4, R16 ;  /* 0x00000004061c7825 */ /* 0x048fe400078e0010 */
[----:B------:R-:W2:Y:S02]  /*1000*/  LDG.E R13, desc[UR6][R12.64] ;  /* 0x000000060c0d7981 */ /* 0x000ea4000c1e1900 */
[----:B0-----:R-:W-:Y:S02]  /*1010*/  IMAD.WIDE.U32 R26, R6, 0x4, R18 ;  /* 0x00000004061a7825 */ /* 0x001fe400078e0012 */
[----:B------:R-:W3:Y:S02]  /*1020*/  LDG.E R21, desc[UR6][R28.64] ;  /* 0x000000061c157981 */ /* 0x000ee4000c1e1900 */
[C---:B------:R-:W-:Y:S02]  /*1030*/  IMAD.WIDE.U32 R16, R9.reuse, 0x4, R16 ;  /* 0x0000000409107825 */ /* 0x040fe400078e0010 */
[----:B------:R-:W3:Y:S02]  /*1040*/  LDG.E R23, desc[UR6][R26.64] ;  /* 0x000000061a177981 */ /* 0x000ee4000c1e1900 */
[----:B------:R-:W-:-:S02]  /*1050*/  IMAD.WIDE.U32 R18, R9, 0x4, R18 ;  /* 0x0000000409127825 */ /* 0x000fc400078e0012 */
[----:B------:R-:W3:Y:S02]  /*1060*/  LDG.E R16, desc[UR6][R16.64] ;  /* 0x0000000610107981 */ /* 0x000ee4000c1e1900 */
[----:B------:R-:W-:Y:S02]  /*1070*/  IMAD.WIDE.U32 R24, R9, 0x4, R24 ;  /* 0x0000000409187825 */ /* 0x000fe400078e0018 */
[----:B------:R-:W3:Y:S04]  /*1080*/  LDG.E R19, desc[UR6][R18.64] ;  /* 0x0000000612137981 */ /* 0x000ee8000c1e1900 */
[----:B------:R-:W3:Y:S01]  /*1090*/  LDG.E R25, desc[UR6][R24.64] ;  /* 0x0000000618197981 */ /* 0x000ee2000c1e1900 */
[----:B------:R-:W-:Y:S01]  /*10a0*/  IADD3 R8, PT, PT, R8, 0x40, RZ ;  /* 0x0000004008087810 */ /* 0x000fe20007ffe0ff */
[----:B----4-:R-:W-:-:S04]  /*10b0*/  FADD.FTZ R4, R7, R4 ;  /* 0x0000000407047221 */ /* 0x010fc80000010000 */
[----:B-----5:R-:W-:Y:S01]  /*10c0*/  FADD.FTZ R7, R4, R15 ;  /* 0x0000000f04077221 */ /* 0x020fe20000010000 */
[----:B--2---:R-:W-:Y:S01]  /*10d0*/  FADD.FTZ R20, R20, R13 ;  /* 0x0000000d14147221 */ /* 0x004fe20000010000 */
[----:B---3--:R-:W-:Y:S01]  /*10e0*/  FADD.FTZ R21, R22, R21 ;  /* 0x0000001516157221 */ /* 0x008fe20000010000 */
[----:B------:R-:W-:-:S03]  /*10f0*/  FADD.FTZ R10, R10, R23 ;  /* 0x000000170a0a7221 */ /* 0x000fc60000010000 */
[----:B------:R-:W-:Y:S01]  /*1100*/  FADD.FTZ R22, R21, R16 ;  /* 0x0000001015167221 */ /* 0x000fe20000010000 */
[----:B------:R-:W-:Y:S01]  /*1110*/  FADD.FTZ R10, R10, R19 ;  /* 0x000000130a0a7221 */ /* 0x000fe20000010000 */
[----:B------:R-:W-:-:S07]  /*1120*/  FADD.FTZ R20, R20, R25 ;  /* 0x0000001914147221 */ /* 0x000fce0000010000 */
.L_x_687:
[----:B------:R-:W-:Y:S05]  /*1130*/  BSYNC.RECONVERGENT B1 ;  /* 0x0000000000017941 */ /* 0x000fea0003800200 */
.L_x_686:
        /* <DEDUP_REMOVED lines=19> */
.L_x_680:
[----:B------:R-:W-:Y:S05]  /*1270*/  BSYNC.RECONVERGENT B0 ;  /* 0x0000000000007941 */ /* 0x000fea0003800200 */
.L_x_679:
        /* <DEDUP_REMOVED lines=68> */
[----:B------:R-:W-:Y:S01]  /*16c0*/  LEA R20, R5, UR4, 0x3 ;  /* 0x0000000405147c11 */ /* 0x000fe2000f8e18ff */
[----:B------:R-:W1:Y:S01]  /*16d0*/  LDC.64 R16, c[0x0][0x488] ;  /* 0x00012200ff107b82 */ /* 0x000e620000000a00 */
[----:B------:R-:W-:-:S03]  /*16e0*/  SHF.L.U32 R0, R0, 0x4, RZ ;  /* 0x0000000400007819 */ /* 0x000fc600000006ff */
[----:B------:R-:W2:Y:S01]  /*16f0*/  LDS.64 R10, [R20+0x4000] ;  /* 0x00400000140a7984 */ /* 0x000ea20000000a00 */
[----:B------:R-:W-:-:S03]  /*1700*/  LOP3.LUT R0, R0, 0x7ffffff0, RZ, 0xc0, !PT ;  /* 0x7ffffff000007812 */ /* 0x000fc600078ec0ff */
[----:B0-----:R-:W0:Y:S01]  /*1710*/  LDS.64 R8, [R20+0x4080] ;  /* 0x0040800014087984 */ /* 0x001e220000000a00 */
[----:B------:R-:W3:Y:S01]  /*1720*/  LDC.64 R18, c[0x0][0x480] ;  /* 0x00012000ff127b82 */ /* 0x000ee20000000a00 */
[----:B------:R-:W-:Y:S02]  /*1730*/  IADD3 R21, PT, PT, R5, R0, RZ ;  /* 0x0000000005157210 */ /* 0x000fe40007ffe0ff */
[----:B------:R-:W4:Y:S04]  /*1740*/  LDS.64 R6, [R20+0x4100] ;  /* 0x0041000014067984 */ /* 0x000f280000000a00 */
[----:B------:R-:W5:Y:S01]  /*1750*/  LDS.64 R2, [R20+0x4180] ;  /* 0x0041800014027984 */ /* 0x000f620000000a00 */
[----:B------:R-:W2:Y:S01]  /*1760*/  LDC.64 R14, c[0x0][0x498] ;  /* 0x00012600ff0e7b82 */ /* 0x000ea20000000a00 */
[----:B-1----:R-:W-:-:S07]  /*1770*/  IMAD.WIDE.U32 R4, R21, 0x8, R16 ;  /* 0x0000000815047825 */ /* 0x002fce00078e0010 */
[----:B------:R-:W1:Y:S01]  /*1780*/  LDC.64 R12, c[0x0][0x490] ;  /* 0x00012400ff0c7b82 */ /* 0x000e620000000a00 */
[----:B---3--:R-:W-:-:S04]  /*1790*/  IMAD.WIDE.U32 R16, R21, 0x8, R18 ;  /* 0x0000000815107825 */ /* 0x008fc800078e0012 */
[C---:B--2---:R-:W-:Y:S01]  /*17a0*/  IMAD.WIDE.U32 R14, R21.reuse, 0x8, R14 ;  /* 0x00000008150e7825 */ /* 0x044fe200078e000e */
[----:B------:R-:W-:Y:S04]  /*17b0*/  STG.E.64 desc[UR6][R4.64], R10 ;  /* 0x0000000a04007986 */ /* 0x000fe8000c101b06 */
[----:B0-----:R-:W-:Y:S01]  /*17c0*/  STG.E.64 desc[UR6][R16.64], R8 ;  /* 0x0000000810007986 */ /* 0x001fe2000c101b06 */
[----:B-1----:R-:W-:-:S03]  /*17d0*/  IMAD.WIDE.U32 R12, R21, 0x8, R12 ;  /* 0x00000008150c7825 */ /* 0x002fc600078e000c */
[----:B----4-:R-:W-:Y:S04]  /*17e0*/  STG.E.64 desc[UR6][R14.64], R6 ;  /* 0x000000060e007986 */ /* 0x010fe8000c101b06 */
[----:B-----5:R-:W-:Y:S01]  /*17f0*/  STG.E.64 desc[UR6][R12.64], R2 ;  /* 0x000000020c007986 */ /* 0x020fe2000c101b06 */
[----:B------:R-:W-:Y:S05]  /*1800*/  EXIT ;  /* 0x000000000000794d */ /* 0x000fea0003800000 */
.L_x_688:
        /* <DEDUP_REMOVED lines=15> */
.L_x_2790:


//--------------------- .text._ZN10layer_norm31ln_parallel_residual_bwd_kernelINS_13Kernel_traitsIf13__nv_bfloat16S2_S2_fjLj2048ELj1ELj1ELj4ELj16ENS_18Kernel_traits_baseILj2048EfS2_S2_S2_fjLj128EEEEELb1ELb1ELb1EEEvNS_9BwdParamsE --------------------------
	.section	.text._ZN10layer_norm31ln_parallel_residual_bwd_kernelINS_13Kernel_traitsIf13__nv_bfloat16S2_S2_fjLj2048ELj1ELj1ELj4ELj16ENS_18Kernel_traits_baseILj2048EfS2_S2_S2_fjLj128EEEEELb1ELb1ELb1EEEvNS_9BwdParamsE,"ax",@progbits
	.align	128
        .global         _ZN10layer_norm31ln_parallel_residual_bwd_kernelINS_13Kernel_traitsIf13__nv_bfloat16S2_S2_fjLj2048ELj1ELj1ELj4ELj16ENS_18Kernel_traits_baseILj2048EfS2_S2_S2_fjLj128EEEEELb1ELb1ELb1EEEvNS_9BwdParamsE
        .type           _ZN10layer_norm31ln_parallel_residual_bwd_kernelINS_13Kernel_traitsIf13__nv_bfloat16S2_S2_fjLj2048ELj1ELj1ELj4ELj16ENS_18Kernel_traits_baseILj2048EfS2_S2_S2_fjLj128EEEEELb1ELb1ELb1EEEvNS_9BwdParamsE,@function
        .size           _ZN10layer_norm31ln_parallel_residual_bwd_kernelINS_13Kernel_traitsIf13__nv_bfloat16S2_S2_fjLj2048ELj1ELj1ELj4ELj16ENS_18Kernel_traits_baseILj2048EfS2_S2_S2_fjLj128EEEEELb1ELb1ELb1EEEvNS_9BwdParamsE,(.L_x_2791 - _ZN10layer_norm31ln_parallel_residual_bwd_kernelINS_13Kernel_traitsIf13__nv_bfloat16S2_S2_fjLj2048ELj1ELj1ELj4ELj16ENS_18Kernel_traits_baseILj2048EfS2_S2_S2_fjLj128EEEEELb1ELb1ELb1EEEvNS_9BwdParamsE)
        .other          _ZN10layer_norm31ln_parallel_residual_bwd_kernelINS_13Kernel_traitsIf13__nv_bfloat16S2_S2_fjLj2048ELj1ELj1ELj4ELj16ENS_18Kernel_traits_baseILj2048EfS2_S2_S2_fjLj128EEEEELb1ELb1ELb1EEEvNS_9BwdParamsE,@"STO_CUDA_ENTRY STV_DEFAULT"
_ZN10layer_norm31ln_parallel_residual_bwd_kernelINS_13Kernel_traitsIf13__nv_bfloat16S2_S2_fjLj2048ELj1ELj1ELj4ELj16ENS_18Kernel_traits_baseILj2048EfS2_S2_S2_fjLj128EEEEELb1ELb1ELb1EEEvNS_9BwdParamsE:
.text._ZN10layer_norm31ln_parallel_residual_bwd_kernelINS_13Kernel_traitsIf13__nv_bfloat16S2_S2_fjLj2048ELj1ELj1ELj4ELj16ENS_18Kernel_traits_baseILj2048EfS2_S2_S2_fjLj128EEEEELb1ELb1ELb1EEEvNS_9BwdParamsE:
        /* <DEDUP_REMOVED lines=40> */
[----:B------:R-:W-:Y:S02]  /*0280*/  CS2R R10, SRZ ;  /* 0x00000000000a7805 */ /* 0x000fe4000001ff00 */
[----:B------:R-:W-:Y:S02]  /*0290*/  CS2R R8, SRZ ;  /* 0x0000000000087805 */ /* 0x000fe4000001ff00 */
[----:B------:R-:W-:Y:S01]  /*02a0*/  CS2R R6, SRZ ;  /* 0x0000000000067805 */ /* 0x000fe2000001ff00 */
[----:B------:R-:W-:Y:S01]  /*02b0*/  UISETP.NE.AND.EX UP0, UPT, UR5, URZ, UPT, UP0 ;  /* 0x000000ff0500728c */ /* 0x000fe2000bf05300 */
[----:B0-----:R-:W-:Y:S01]  /*02c0*/  IMAD.WIDE.U32 R2, R74, 0x20, R2 ;  /* 0x000000204a027825 */ /* 0x001fe200078e0002 */
[----:B---3--:R-:W-:Y:S01]  /*02d0*/  UISETP.NE.AND UP1, UPT, UR22, URZ, UPT ;  /* 0x000000ff1600728c */ /* 0x008fe2000bf25270 */
[----:B------:R-:W-:Y:S01]  /*02e0*/  CS2R R4, SRZ ;  /* 0x0000000000047805 */ /* 0x000fe2000001ff00 */
[----:B------:R-:W0:Y:S01]  /*02f0*/  LDCU UR8, c[0x0][0x408] ;  /* 0x00008100ff0877ac */ /* 0x000e220008000800 */
[----:B------:R-:W-:Y:S01]  /*0300*/  IMAD.MOV.U32 R87, RZ, RZ, RZ ;  /* 0x000000ffff577224 */ /* 0x000fe200078e00ff */
[----:B--2---:R-:W5:Y:S01]  /*0310*/  LDG.E.128 R20, desc[UR20][R2.64] ;  /* 0x0000001402147981 */ /* 0x004f62000c1e1d00 */
[----:B------:R-:W-:Y:S01]  /*0320*/  PLOP3.LUT P1, PT, PT, PT, UP0, 0x80, 0x8 ;  /* 0x000000000008781c */ /* 0x000fe20003f2f008 */
[----:B------:R-:W1:Y:S01]  /*0330*/  LDCU UR23, c[0x0][0x388] ;  /* 0x00007100ff1777ac */ /* 0x000e620008000800 */
[----:B------:R-:W-:Y:S01]  /*0340*/  PLOP3.LUT P5, PT, PT, PT, UP1, 0x80, 0x8 ;  /* 0x000000000008781c */ /* 0x000fe20003faf018 */
[----:B------:R-:W5:Y:S01]  /*0350*/  LDG.E.128 R24, desc[UR20][R2.64+0x10] ;  /* 0x0000101402187981 */ /* 0x000f62000c1e1d00 */
[----:B------:R-:W2:Y:S03]  /*0360*/  LDCU UR28, c[0x0][0x400] ;  /* 0x00008000ff1c77ac */ /* 0x000ea60008000800 */
[----:B------:R-:W5:Y:S01]  /*0370*/  LDG.E.128 R28, desc[UR20][R2.64+0x1000] ;  /* 0x00100014021c7981 */ /* 0x000f62000c1e1d00 */
[----:B------:R-:W3:Y:S03]  /*0380*/  LDCU.64 UR14, c[0x0][0x478] ;  /* 0x00008f00ff0e77ac */ /* 0x000ee60008000a00 */
[----:B------:R4:W5:Y:S01]  /*0390*/  LDG.E.128 R32, desc[UR20][R2.64+0x1010] ;  /* 0x0010101402207981 */ /* 0x000962000c1e1d00 */
[----:B------:R-:W0:Y:S01]  /*03a0*/  LDCU.64 UR12, c[0x0][0x438] ;  /* 0x00008700ff0c77ac */ /* 0x000e220008000a00 */
[----:B------:R-:W0:Y:S01]  /*03b0*/  LDCU.128 UR16, c[0x0][0x3c0] ;  /* 0x00007800ff1077ac */ /* 0x000e220008000c00 */
[----:B----4-:R-:W-:Y:S01]  /*03c0*/  CS2R R2, SRZ ;  /* 0x0000000000027805 */ /* 0x010fe2000001ff00 */
[----:B------:R-:W4:Y:S01]  /*03d0*/  LDCU.64 UR24, c[0x0][0x380] ;  /* 0x00007000ff1877ac */ /* 0x000f220008000a00 */
[----:B------:R-:W0:Y:S01]  /*03e0*/  LDCU.64 UR26, c[0x0][0x470] ;  /* 0x00008e00ff1a77ac */ /* 0x000e220008000a00 */
[----:B-12---:R-:W-:-:S05]  /*03f0*/  UMOV UR4, UR7 ;  /* 0x0000000700047c82 */ /* 0x006fca0008000000 */
.L_x_706:
[----:B--2---:R-:W1:Y:S01]  /*0400*/  LDC.64 R54, c[0x0][0x3a8] ;  /* 0x0000ea00ff367b82 */ /* 0x004e620000000a00 */
[----:B------:R-:W-:Y:S02]  /*0410*/  UIMAD UR5, UR4, UR23, URZ ;  /* 0x00000017040572a4 */ /* 0x000fe4000f8e02ff */
[----:B0-----:R-:W-:Y:S02]  /*0420*/  UIMAD.WIDE UR10, UR4, 0x4, UR18 ;  /* 0x00000004040a78a5 */ /* 0x001fe4000f8e0212 */
[----:B------:R-:W-:-:S03]  /*0430*/  USHF.R.S32.HI UR6, URZ, 0x1f, UR5 ;  /* 0x0000001fff067899 */ /* 0x000fc60008011405 */
[----:B------:R-:W0:Y:S01]  /*0440*/  LDC.64 R52, c[0x0][0x428] ;  /* 0x00010a00ff347b82 */ /* 0x000e220000000a00 */
[----:B------:R-:W-:Y:S01]  /*0450*/  ULEA.HI UR6, UR6, UR5, URZ, 0x3 ;  /* 0x0000000506067291 */ /* 0x000fe2000f8f18ff */
[----:B------:R-:W-:Y:S01]  /*0460*/  IMAD.U32 R92, RZ, RZ, UR10 ;  /* 0x0000000aff5c7e24 */ /* 0x000fe2000f8e00ff */
[----:B------:R-:W-:-:S04]  /*0470*/  MOV R93, UR11 ;  /* 0x0000000b005d7c02 */ /* 0x000fc80008000f00 */
[----:B------:R-:W-:Y:S01]  /*0480*/  MOV R89, UR6 ;  /* 0x0000000600597c02 */ /* 0x000fe20008000f00 */
[----:B------:R-:W-:Y:S01]  /*0490*/  UIMAD.WIDE UR10, UR4, 0x4, UR16 ;  /* 0x00000004040a78a5 */ /* 0x000fe2000f8e0210 */
[----:B------:R-:W2:Y:S02]  /*04a0*/  LDG.E R92, desc[UR20][R92.64] ;  /* 0x000000145c5c7981 */ /* 0x000ea4000c1e1900 */
[----:B------:R-:W-:-:S05]  /*04b0*/  LEA.HI.SX32 R89, R89, R74, 0x1d ;  /* 0x0000004a59597211 */ /* 0x000fca00078feaff */
[----:B-1----:R-:W-:Y:S01]  /*04c0*/  IMAD.WIDE.U32 R56, R89, 0x10, R54 ;  /* 0x0000001059387825 */ /* 0x002fe200078e0036 */
[----:B------:R-:W-:-:S03]  /*04d0*/  MOV R90, UR10 ;  /* 0x0000000a005a7c02 */ /* 0x000fc60008000f00 */
[----:B------:R-:W-:Y:S02]  /*04e0*/  IMAD.U32 R91, RZ, RZ, UR11 ;  /* 0x0000000bff5b7e24 */ /* 0x000fe4000f8e00ff */
[----:B------:R-:W3:Y:S01]  /*04f0*/  LDG.E.128 R56, desc[UR20][R56.64] ;  /* 0x0000001438387981 */ /* 0x000ee2000c1e1d00 */
[----:B0-----:R-:W-:-:S03]  /*0500*/  IMAD.WIDE.U32 R60, R89, 0x10, R52 ;  /* 0x00000010593c7825 */ /* 0x001fc600078e0034 */
[----:B------:R-:W4:Y:S01]  /*0510*/  LDG.E R90, desc[UR20][R90.64] ;  /* 0x000000145a5a7981 */ /* 0x000f22000c1e1900 */
[----:B------:R-:W-:-:S03]  /*0520*/  VIADD R86, R89, 0x80 ;  /* 0x0000008059567836 */ /* 0x000fc60000000000 */
[----:B------:R-:W4:Y:S01]  /*0530*/  LDG.E.128 R60, desc[UR20][R60.64] ;  /* 0x000000143c3c7981 */ /* 0x000f22000c1e1d00 */
[----:B------:R-:W-:-:S06]  /*0540*/  IMAD.WIDE.U32 R64, R86, 0x10, R54 ;  /* 0x0000001056407825 */ /* 0x000fcc00078e0036 */
[----:B------:R-:W4:Y:S01]  /*0550*/  LDG.E.128 R64, desc[UR20][R64.64] ;  /* 0x0000001440407981 */ /* 0x000f22000c1e1d00 */
        /* <DEDUP_REMOVED lines=8> */
[C---:B------:R-:W-:Y:S02]  /*05e0*/  PRMT R57, R58.reuse, 0x7632, R57 ;  /* 0x000076323a397816 */ /* 0x040fe40000000039 */
[----:B------:R-:W-:Y:S02]  /*05f0*/  SHF.L.U32 R119, R58, 0x10, RZ ;  /* 0x000000103a777819 */ /* 0x000fe400000006ff */
[----:B------:R-:W-:-:S02]  /*0600*/  PRMT R0, R56, 0x7632, R0 ;  /* 0x0000763238007816 */ /* 0x000fc40000000000 */
[----:B------:R-:W-:Y:S01]  /*0610*/  SHF.L.U32 R93, R56, 0x10, RZ ;  /* 0x00000010385d7819 */ /* 0x000fe200000006ff */
[C---:B----4-:R-:W-:Y:S01]  /*0620*/  IMAD.U32 R104, R61.reuse, 0x10000, RZ ;  /* 0x000100003d687824 */ /* 0x050fe200078e00ff */
[----:B------:R-:W-:Y:S02]  /*0630*/  PRMT R58, R61, 0x7632, R58 ;  /* 0x000076323d3a7816 */ /* 0x000fe4000000003a */
[C---:B------:R-:W-:Y:S02]  /*0640*/  PRMT R56, R62.reuse, 0x7632, R56 ;  /* 0x000076323e387816 */ /* 0x040fe40000000038 */
[----:B------:R-:W-:Y:S02]  /*0650*/  SHF.L.U32 R61, R62, 0x10, RZ ;  /* 0x000000103e3d7819 */ /* 0x000fe400000006ff */
[----:B------:R-:W-:Y:S01]  /*0660*/  FSEL R62, R90, RZ, !P5 ;  /* 0x000000ff5a3e7208 */ /* 0x000fe20006800000 */
[C---:B------:R-:W-:Y:S01]  /*0670*/  IMAD.U32 R113, R59.reuse, 0x10000, RZ ;  /* 0x000100003b717824 */ /* 0x040fe200078e00ff */
[----:B------:R-:W-:-:S03]  /*0680*/  PRMT R91, R59, 0x7632, R91 ;  /* 0x000076323b5b7816 */ /* 0x000fc6000000005b */
[----:B------:R-:W-:Y:S01]  /*0690*/  FADD.FTZ R93, -R62, R93 ;  /* 0x0000005d3e5d7221 */ /* 0x000fe20000010100 */
[----:B------:R-:W-:Y:S02]  /*06a0*/  SHF.L.U32 R57, R57, 0x10, RZ ;  /* 0x0000001039397819 */ /* 0x000fe400000006ff */
[C---:B------:R-:W-:Y:S02]  /*06b0*/  PRMT R59, R60.reuse, 0x7632, R59 ;  /* 0x000076323c3b7816 */ /* 0x040fe4000000003b */
[----:B------:R-:W-:Y:S02]  /*06c0*/  SHF.L.U32 R103, R60, 0x10, RZ ;  /* 0x000000103c677819 */ /* 0x000fe400000006ff */
[----:B------:R-:W-:Y:S01]  /*06d0*/  SHF.L.U32 R115, R0, 0x10, RZ ;  /* 0x0000001000737819 */ /* 0x000fe200000006ff */
[----:B------:R-:W-:Y:S01]  /*06e0*/  FMUL.FTZ R0, R93, UR11 ;  /* 0x0000000b5d007c20 */ /* 0x000fe20008410000 */
[----:B------:R-:W-:Y:S01]  /*06f0*/  PRMT R60, R64, 0x7632, R60 ;  /* 0x00007632403c7816 */ /* 0x000fe2000000003c */
[C---:B------:R-:W-:Y:S01]  /*0700*/  IMAD.U32 R123, R63.reuse, 0x10000, RZ ;  /* 0x000100003f7b7824 */ /* 0x040fe200078e00ff */
[----:B------:R-:W-:Y:S01]  /*0710*/  PRMT R124, R63, 0x7632, R124 ;  /* 0x000076323f7c7816 */ /* 0x000fe2000000007c */
[----:B------:R-:W-:Y:S01]  /*0720*/  IMAD.U32 R91, R91, 0x10000, RZ ;  /* 0x000100005b5b7824 */ /* 0x000fe200078e00ff */
[C---:B------:R-:W-:Y:S01]  /*0730*/  PRMT R63, R65.reuse, 0x7632, R63 ;  /* 0x00007632413f7816 */ /* 0x040fe2000000003f */
[----:B------:R-:W-:-:S02]  /*0740*/  IMAD.U32 R65, R65, 0x10000, RZ ;  /* 0x0001000041417824 */ /* 0x000fc400078e00ff */
[C---:B------:R-:W-:Y:S01]  /*0750*/  FADD.FTZ R112, -R62.reuse, R57 ;  /* 0x000000393e707221 */ /* 0x040fe20000010100 */
[----:B------:R-:W-:Y:S01]  /*0760*/  FADD.FTZ R105, -R62, R105 ;  /* 0x000000693e697221 */ /* 0x000fe20000010100 */
[----:B------:R-:W-:Y:S01]  /*0770*/  SHF.L.U32 R57, R60, 0x10, RZ ;  /* 0x000000103c397819 */ /* 0x000fe200000006ff */
[----:B------:R-:W-:Y:S01]  /*0780*/  FADD.FTZ R85, R103, R85 ;  /* 0x0000005567557221 */ /* 0x000fe20000010000 */
[-C--:B------:R-:W-:Y:S01]  /*0790*/  FFMA.FTZ R87, R0, R103.reuse, R87 ;  /* 0x0000006700577223 */ /* 0x080fe20000010057 */
[----:B------:R-:W-:Y:S02]  /*07a0*/  IMAD.U32 R60, R59, 0x10000, RZ ;  /* 0x000100003b3c7824 */ /* 0x000fe400078e00ff */
[----:B-----5:R-:W-:Y:S01]  /*07b0*/  FMUL.FTZ R103, R20, R103 ;  /* 0x0000006714677220 */ /* 0x020fe20000410000 */
[C---:B------:R-:W-:Y:S01]  /*07c0*/  FADD.FTZ R110, -R62.reuse, R91 ;  /* 0x0000005b3e6e7221 */ /* 0x040fe20000010100 */
[----:B------:R-:W-:Y:S01]  /*07d0*/  FADD.FTZ R91, -R62, R65 ;  /* 0x000000413e5b7221 */ /* 0x000fe20000010100 */
[----:B------:R-:W-:-:S02]  /*07e0*/  IMAD.U32 R65, R63, 0x10000, RZ ;  /* 0x000100003f417824 */ /* 0x000fc400078e00ff */
[----:B------:R-:W-:Y:S01]  /*07f0*/  FMUL.FTZ R105, R105, UR11 ;  /* 0x0000000b69697c20 */ /* 0x000fe20008410000 */
[----:B------:R-:W-:Y:S01]  /*0800*/  FMUL.FTZ R102, R21, R60 ;  /* 0x0000003c15667220 */ /* 0x000fe20000410000 */
[----:B------:R-:W-:Y:S01]  /*0810*/  FADD.FTZ R59, RZ, R103 ;  /* 0x00000067ff3b7221 */ /* 0x000fe20000010000 */
[----:B------:R-:W-:Y:S01]  /*0820*/  FADD.FTZ R90, -R62, R65 ;  /* 0x000000413e5a7221 */ /* 0x000fe20000010100 */
        /* <DEDUP_REMOVED lines=12> */
[----:B------:R-:W-:Y:S02]  /*08f0*/  IMAD.U32 R111, R92, 0x10000, RZ ;  /* 0x000100005c6f7824 */ /* 0x000fe400078e00ff */
[----:B------:R-:W-:Y:S01]  /*0900*/  FADD.FTZ R92, -R62, R57 ;  /* 0x000000393e5c7221 */ /* 0x000fe20000010100 */
[C---:B------:R-:W-:Y:S01]  /*0910*/  PRMT R116, R52.reuse, 0x7632, R116 ;  /* 0x0000763234747816 */ /* 0x040fe20000000074 */
[----:B------:R-:W-:Y:S01]  /*0920*/  FMUL.FTZ R107, R25, R54 ;  /* 0x00000036196b7220 */ /* 0x000fe20000410000 */
[----:B------:R-:W-:Y:S01]  /*0930*/  SHF.L.U32 R57, R52, 0x10, RZ ;  /* 0x0000001034397819 */ /* 0x000fe200000006ff */
[----:B------:R-:W-:Y:S01]  /*0940*/  FADD.FTZ R52, R65, R108 ;  /* 0x0000006c41347221 */ /* 0x000fe20000010000 */
[----:B------:R-:W-:Y:S01]  /*0950*/  SHF.L.U32 R97, R66, 0x10, RZ ;  /* 0x0000001042617819 */ /* 0x000fe200000006ff */
[----:B------:R-:W-:Y:S01]  /*0960*/  FADD.FTZ R115, -R62, R115 ;  /* 0x000000733e737221 */ /* 0x000fe20000010100 */
[C---:B------:R-:W-:Y:S01]  /*0970*/  PRMT R118, R53.reuse, 0x7632, R118 ;  /* 0x0000763235767816 */ /* 0x040fe20000000076 */
[----:B------:R-:W-:Y:S01]  /*0980*/  IMAD.U32 R59, R53, 0x10000, RZ ;  /* 0x00010000353b7824 */ /* 0x000fe200078e00ff */
[----:B------:R-:W-:Y:S01]  /*0990*/  SHF.L.U32 R124, R124, 0x10, RZ ;  /* 0x000000107c7c7819 */ /* 0x000fe200000006ff */
[----:B------:R-:W-:Y:S01]  /*09a0*/  FMUL.FTZ R114, R26, R123 ;  /* 0x0000007b1a727220 */ /* 0x000fe20000410000 */
[----:B------:R-:W-:Y:S01]  /*09b0*/  SHF.L.U32 R95, R64, 0x10, RZ ;  /* 0x00000010405f7819 */ /* 0x000fe200000006ff */
[----:B------:R-:W-:Y:S01]  /*09c0*/  FADD.FTZ R53, R52, R107 ;  /* 0x0000006b34357221 */ /* 0x000fe20000010000 */
[----:B------:R-:W-:Y:S01]  /*09d0*/  PRMT R64, R66, 0x7632, R64 ;  /* 0x0000763242407816 */ /* 0x000fe20000000040 */
[C---:B------:R-:W-:Y:S01]  /*09e0*/  IMAD.U32 R99, R67.reuse, 0x10000, RZ ;  /* 0x0001000043637824 */ /* 0x040fe200078e00ff */
[----:B------:R-:W-:Y:S01]  /*09f0*/  PRMT R66, R67, 0x7632, R66 ;  /* 0x0000763243427816 */ /* 0x000fe20000000042 */
[----:B------:R-:W-:Y:S01]  /*0a00*/  FMUL.FTZ R115, R115, UR11 ;  /* 0x0000000b73737c20 */ /* 0x000fe20008410000 */
[----:B------:R-:W-:Y:S01]  /*0a10*/  FFMA.FTZ R52, R0, R103, RZ ;  /* 0x0000006700347223 */ /* 0x000fe200000100ff */
[----:B------:R-:W-:Y:S01]  /*0a20*/  FADD.FTZ R67, -R62, R97 ;  /* 0x000000613e437221 */ /* 0x000fe20000010100 */
[----:B------:R-:W-:Y:S01]  /*0a30*/  FMUL.FTZ R117, R27, R124 ;  /* 0x0000007c1b757220 */ /* 0x000fe20000410000 */
[----:B------:R-:W-:Y:S01]  /*0a40*/  FADD.FTZ R56, R53, R114 ;  /* 0x0000007235387221 */ /* 0x000fe20000010000 */
[----:B------:R-:W-:Y:S01]  /*0a50*/  SHF.L.U32 R97, R64, 0x10, RZ ;  /* 0x0000001040617819 */ /* 0x000fe200000006ff */
[----:B------:R-:W-:Y:S01]  /*0a60*/  FADD.FTZ R111, -R62, R111 ;  /* 0x0000006f3e6f7221 */ /* 0x000fe20000010100 */
[----:B------:R-:W-:Y:S01]  /*0a70*/  IMAD.U32 R101, R66, 0x10000, RZ ;  /* 0x0001000042657824 */ /* 0x000fe200078e00ff */
[----:B------:R-:W-:Y:S01]  /*0a80*/  SHF.L.U32 R116, R116, 0x10, RZ ;  /* 0x0000001074747819 */ /* 0x000fe200000006ff */
[----:B------:R-:W-:Y:S01]  /*0a90*/  FFMA.FTZ R52, R115, R102, R52 ;  /* 0x0000006673347223 */ /* 0x000fe20000010034 */
[----:B------:R-:W-:Y:S01]  /*0aa0*/  FMUL.FTZ R100, R28, R57 ;  /* 0x000000391c647220 */ /* 0x000fe20000410000 */
[----:B------:R-:W-:Y:S01]  /*0ab0*/  FADD.FTZ R53, R56, R117 ;  /* 0x0000007538357221 */ /* 0x000fe20000010000 */
[C---:B------:R-:W-:Y:S01]  /*0ac0*/  FADD.FTZ R119, -R62.reuse, R119 ;  /* 0x000000773e777221 */ /* 0x040fe20000010100 */
[C---:B------:R-:W-:Y:S01]  /*0ad0*/  FADD.FTZ R113, -R62.reuse, R113 ;  /* 0x000000713e717221 */ /* 0x040fe20000010100 */
[C---:B------:R-:W-:Y:S01]  /*0ae0*/  FADD.FTZ R95, -R62.reuse, R95 ;  /* 0x0000005f3e5f7221 */ /* 0x040fe20000010100 */
[C---:B------:R-:W-:Y:S01]  /*0af0*/  FADD.FTZ R63, -R62.reuse, R99 ;  /* 0x000000633e3f7221 */ /* 0x040fe20000010100 */
[C---:B------:R-:W-:Y:S01]  /*0b00*/  FADD.FTZ R66, -R62.reuse, R97 ;  /* 0x000000613e427221 */ /* 0x040fe20000010100 */
[----:B------:R-:W-:Y:S01]  /*0b10*/  FADD.FTZ R62, -R62, R101 ;  /* 0x000000653e3e7221 */ /* 0x000fe20000010100 */
[----:B------:R-:W-:Y:S01]  /*0b20*/  FMUL.FTZ R111, R111, UR11 ;  /* 0x0000000b6f6f7c20 */ /* 0x000fe20008410000 */
[----:B------:R-:W-:Y:S01]  /*0b30*/  FFMA.FTZ R52, R105, R104, R52 ;  /* 0x0000006869347223 */ /* 0x000fe20000010034 */
[----:B------:R-:W-:Y:S01]  /*0b40*/  FADD.FTZ R56, R53, R100 ;  /* 0x0000006435387221 */ /* 0x000fe20000010000 */
[----:B------:R-:W-:Y:S01]  /*0b50*/  FMUL.FTZ R101, R29, R116 ;  /* 0x000000741d657220 */ /* 0x000fe20000410000 */
        /* <DEDUP_REMOVED lines=57> */
[----:B------:R-:W2:Y:S01]  /*0ef0*/  S2R R65, SR_CgaCtaId ;  /* 0x0000000000417919 */ /* 0x000ea20000008800 */
[----:B-1----:R-:W-:-:S05]  /*0f00*/  FADD.FTZ R55, R125, R55 ;  /* 0x000000377d377221 */ /* 0x002fca0000010000 */
[----:B------:R-:W1:Y:S01]  /*0f10*/  SHFL.DOWN PT, R52, R55, 0x1, 0x1f ;  /* 0x08201f0037347f89 */ /* 0x000e6200000e0000 */
[----:B------:R-:W-:Y:S01]  /*0f20*/  FADD.FTZ R14, R61, R14 ;  /* 0x0000000e3d0e7221 */ /* 0x000fe20000010000 */
[----:B------:R-:W-:Y:S01]  /*0f30*/  FFMA.FTZ R2, R119, R61, R2 ;  /* 0x0000003d77027223 */ /* 0x000fe20000010002 */
[----:B------:R-:W-:Y:S01]  /*0f40*/  MOV R56, 0x400 ;  /* 0x0000040000387802 */ /* 0x000fe20000000f00 */
[----:B0-----:R-:W-:-:S05]  /*0f50*/  FADD.FTZ R61, R64, R53 ;  /* 0x00000035403d7221 */ /* 0x001fca0000010000 */
[----:B------:R-:W0:Y:S01]  /*0f60*/  SHFL.DOWN PT, R53, R61, 0x1, 0x1f ;  /* 0x08201f003d357f89 */ /* 0x000e2200000e0000 */
[----:B--2---:R-:W-:Y:S01]  /*0f70*/  LEA R56, R65, R56, 0x18 ;  /* 0x0000003841387211 */ /* 0x004fe200078ec0ff */
[----:B-1----:R-:W-:-:S03]  /*0f80*/  FADD.FTZ R52, R55, R52 ;  /* 0x0000003437347221 */ /* 0x002fc60000010000 */
[----:B------:R-:W-:-:S05]  /*0f90*/  IADD3 R55, PT, PT, R56, 0x2020, RZ ;  /* 0x0000202038377810 */ /* 0x000fca0007ffe0ff */
[----:B------:R-:W-:Y:S01]  /*0fa0*/  @!P2 IMAD.MOV.U32 R64, RZ, RZ, R55 ;  /* 0x000000ffff40a224 */ /* 0x000fe200078e0037 */
[----:B------:R-:W-:Y:S01]  /*0fb0*/  @!P0 IADD3 R64, PT, PT, R56, 0x2000, RZ ;  /* 0x0000200038408810 */ /* 0x000fe20007ffe0ff */
[----:B0-----:R-:W-:-:S04]  /*0fc0*/  FADD.FTZ R53, R61, R53 ;  /* 0x000000353d357221 */ /* 0x001fc80000010000 */
[----:B------:R-:W-:Y:S02]  /*0fd0*/  @!P2 IMAD R61, R88, 0x8, R64 ;  /* 0x00000008583da824 */ /* 0x000fe400078e0240 */
[----:B------:R-:W0:Y:S01]  /*0fe0*/  @P1 LDC.64 R64, c[0x0][0x438] ;  /* 0x00010e00ff401b82 */ /* 0x000e220000000a00 */
[----:B------:R-:W-:-:S04]  /*0ff0*/  ISETP.NE.U32.AND P0, PT, RZ, UR26, PT ;  /* 0x0000001aff007c0c */ /* 0x000fc8000bf05070 */
[----:B------:R-:W-:Y:S01]  /*1000*/  ISETP.NE.AND.EX P0, PT, RZ, UR27, PT, P0 ;  /* 0x0000001bff007c0c */ /* 0x000fe2000bf05300 */
[----:B------:R1:W-:-:S12]  /*1010*/  @!P2 STS.64 [R61], R52 ;  /* 0x000000343d00a388 */ /* 0x0003d80000000a00 */
[----:B-1----:R-:W1:Y:S01]  /*1020*/  @P0 LDC.64 R52, c[0x0][0x3b8] ;  /* 0x0000ee00ff340b82 */ /* 0x002e620000000a00 */
[----:B0-----:R-:W-:-:S05]  /*1030*/  @P1 IMAD.WIDE.U32 R64, R89, 0x10, R64 ;  /* 0x0000001059401825 */ /* 0x001fca00078e0040 */
[----:B------:R0:W5:Y:S02]  /*1040*/  @P1 LDG.E.128 R40, desc[UR20][R64.64] ;  /* 0x0000001440281981 */ /* 0x000164000c1e1d00 */
[----:B0-----:R-:W0:Y:S01]  /*1050*/  @P0 LDC.64 R64, c[0x0][0x3b8] ;  /* 0x0000ee00ff400b82 */ /* 0x001e220000000a00 */
[----:B-1----:R-:W-:-:S05]  /*1060*/  @P0 IMAD.WIDE.U32 R52, R86, 0x8, R52 ;  /* 0x0000000856340825 */ /* 0x002fca00078e0034 */
[----:B------:R1:W5:Y:S02]  /*1070*/  @P0 LDG.E.64 R80, desc[UR20][R52.64] ;  /* 0x0000001434500981 */ /* 0x000364000c1e1b00 */
[----:B-1----:R-:W1:Y:S01]  /*1080*/  LDC.64 R52, c[0x0][0x3b0] ;  /* 0x0000ec00ff347b82 */ /* 0x002e620000000a00 */
[----:B0-----:R-:W-:-:S05]  /*1090*/  @P0 IMAD.WIDE.U32 R64, R89, 0x8, R64 ;  /* 0x0000000859400825 */ /* 0x001fca00078e0040 */
[----:B------:R0:W5:Y:S02]  /*10a0*/  @P0 LDG.E.64 R78, desc[UR20][R64.64] ;  /* 0x00000014404e0981 */ /* 0x000164000c1e1b00 */
[----:B0-----:R-:W0:Y:S01]  /*10b0*/  @P1 LDC.64 R64, c[0x0][0x438] ;  /* 0x00010e00ff401b82 */ /* 0x001e220000000a00 */
[----:B------:R-:W-:Y:S01]  /*10c0*/  FADD.FTZ R83, R60, R83 ;  /* 0x000000533c537221 */ /* 0x000fe20000010000 */
[----:B------:R-:W-:Y:S01]  /*10d0*/  FFMA.FTZ R84, R115, R60, R84 ;  /* 0x0000003c73547223 */ /* 0x000fe20000010054 */
[----:B-1----:R-:W-:-:S06]  /*10e0*/  IMAD.WIDE.U32 R60, R86, 0x8, R52 ;  /* 0x00000008563c7825 */ /* 0x002fcc00078e0034 */
[----:B------:R-:W5:Y:S01]  /*10f0*/  LDG.E.64 R60, desc[UR20][R60.64] ;  /* 0x000000143c3c7981 */ /* 0x000f62000c1e1b00 */
[----:B0-----:R-:W-:-:S05]  /*1100*/  @P1 IMAD.WIDE.U32 R64, R86, 0x10, R64 ;  /* 0x0000001056401825 */ /* 0x001fca00078e0040 */
[----:B------:R0:W5:Y:S02]  /*1110*/  @P1 LDG.E.128 R44, desc[UR20][R64.64] ;  /* 0x00000014402c1981 */ /* 0x000164000c1e1d00 */
        /* <DEDUP_REMOVED lines=114> */
.L_x_692:
        /* <DEDUP_REMOVED lines=58> */
.L_x_691:
        /* <DEDUP_REMOVED lines=71> */
.L_x_694:
        /* <DEDUP_REMOVED lines=70> */
.L_x_690:
        /* <DEDUP_REMOVED lines=85> */
.L_x_696:
        /* <DEDUP_REMOVED lines=79> */
.L_x_695:
        /* <DEDUP_REMOVED lines=92> */
.L_x_697:
        /* <DEDUP_REMOVED lines=10> */
[----:B------:R-:W-:Y:S01]  /*3550*/  SHF.L.U32 R37, R42, 0x10, RZ ;  /* 0x000000102a257819 */ /* 0x000fe200000006ff */
[----:B------:R-:W-:Y:S01]  /*3560*/  FFMA.FTZ R39, R39, UR11, R38 ;  /* 0x0000000b27277c23 */ /* 0x000fe20008010026 */
[----:B------:R-:W-:Y:S01]  /*3570*/  FADD.FTZ R48, R108, -R119 ;  /* 0x800000776c307221 */ /* 0x000fe20000010000 */
[----:B------:R-:W-:Y:S01]  /*3580*/  FFMA.FTZ R38, R110, UR11, R51 ;  /* 0x0000000b6e267c23 */ /* 0x000fe20008010033 */
[----:B------:R-:W-:-:S02]  /*3590*/  IMAD.U32 R49, R36, 0x10000, RZ ;  /* 0x0001000024317824 */ /* 0x000fc400078e00ff */
        /* <DEDUP_REMOVED lines=18> */
[----:B------:R-:W-:Y:S01]  /*36c0*/  FFMA.FTZ R111, R111, UR29, R116 ;  /* 0x0000001d6f6f7c23 */ /* 0x000fe20008010074 */
[----:B------:R-:W-:Y:S01]  /*36d0*/  LOP3.LUT P6, RZ, R65, 0xff, RZ, 0xc0, !PT ;  /* 0x000000ff41ff7812 */ /* 0x000fe200078cc0ff */
[----:B------:R-:W-:Y:S01]  /*36e0*/  FADD.FTZ R0, R103, -R0 ;  /* 0x8000000067007221 */ /* 0x000fe20000010000 */
[----:B------:R-:W-:Y:S01]  /*36f0*/  FSEL R52, R52, RZ, P3 ;  /* 0x000000ff34347208 */ /* 0x000fe20001800000 */
[----:B------:R-:W-:Y:S01]  /*3700*/  FFMA.FTZ R115, R115, UR29, R116 ;  /* 0x0000001d73737c23 */ /* 0x000fe20008010074 */
[----:B------:R-:W-:Y:S01]  /*3710*/  LOP3.LUT P1, RZ, R65, 0xff00, RZ, 0xc0, !PT ;  /* 0x0000ff0041ff7812 */ /* 0x000fe2000782c0ff */
[----:B------:R-:W-:Y:S01]  /*3720*/  FADD.FTZ R111, R106, -R111 ;  /* 0x8000006f6a6f7221 */ /* 0x000fe20000010000 */
[----:B------:R-:W-:Y:S01]  /*3730*/  FSEL R51, R51, RZ, P2 ;  /* 0x000000ff33337208 */ /* 0x000fe20001000000 */
[----:B------:R-:W-:Y:S01]  /*3740*/  FADD.FTZ R115, R102, -R115 ;  /* 0x8000007366737221 */ /* 0x000fe20000010000 */
[----:B------:R-:W-:-:S02]  /*3750*/  LOP3.LUT P3, RZ, R79, 0xff, RZ, 0xc0, !PT ;  /* 0x000000ff4fff7812 */ /* 0x000fc4000786c0ff */
[----:B------:R-:W-:Y:S02]  /*3760*/  LOP3.LUT P2, RZ, R79, 0xff00, RZ, 0xc0, !PT ;  /* 0x0000ff004fff7812 */ /* 0x000fe4000784c0ff */
[----:B------:R-:W-:Y:S02]  /*3770*/  PRMT R57, R41, 0x7632, R57 ;  /* 0x0000763229397816 */ /* 0x000fe40000000039 */
[C---:B------:R-:W-:Y:S02]  /*3780*/  FSEL R54, R50.reuse, RZ, P6 ;  /* 0x000000ff32367208 */ /* 0x040fe40003000000 */
[----:B------:R-:W-:Y:S02]  /*3790*/  FSEL R49, R53, RZ, P1 ;  /* 0x000000ff35317208 */ /* 0x000fe40000800000 */
[----:B------:R-:W-:Y:S02]  /*37a0*/  SHF.L.U32 R58, R41, 0x10, RZ ;  /* 0x00000010293a7819 */ /* 0x000fe400000006ff */
[----:B------:R-:W-:-:S02]  /*37b0*/  FSEL R50, R50, RZ, P3 ;  /* 0x000000ff32327208 */ /* 0x000fc40001800000 */
[----:B------:R-:W-:Y:S01]  /*37c0*/  FSEL R53, R53, RZ, P2 ;  /* 0x000000ff35357208 */ /* 0x000fe20001000000 */
[----:B------:R-:W-:Y:S01]  /*37d0*/  FFMA.FTZ R58, R105, UR11, R58 ;  /* 0x0000000b693a7c23 */ /* 0x000fe2000801003a */
[C---:B------:R-:W-:Y:S02]  /*37e0*/  LOP3.LUT P6, RZ, R64.reuse, 0xff0000, RZ, 0xc0, !PT ;  /* 0x00ff000040ff7812 */ /* 0x040fe400078cc0ff */
[C---:B------:R-:W-:Y:S02]  /*37f0*/  LOP3.LUT P3, RZ, R64.reuse, 0xff000000, RZ, 0xc0, !PT ;  /* 0xff00000040ff7812 */ /* 0x040fe4000786c0ff */
[C---:B------:R-:W-:Y:S02]  /*3800*/  LOP3.LUT P1, RZ, R64.reuse, 0xff00, RZ, 0xc0, !PT ;  /* 0x0000ff0040ff7812 */ /* 0x040fe4000782c0ff */
[----:B------:R-:W-:Y:S02]  /*3810*/  LOP3.LUT P2, RZ, R64, 0xff, RZ, 0xc0, !PT ;  /* 0x000000ff40ff7812 */ /* 0x000fe4000784c0ff */
[----:B------:R-:W-:Y:S01]  /*3820*/  SHF.L.U32 R64, R57, 0x10, RZ ;  /* 0x0000001039407819 */ /* 0x000fe200000006ff */
[C---:B------:R-:W-:Y:S01]  /*3830*/  IMAD.U32 R57, R40.reuse, 0x10000, RZ ;  /* 0x0001000028397824 */ /* 0x040fe200078e00ff */
[----:B------:R-:W-:-:S02]  /*3840*/  PRMT R56, R40, 0x7632, R56 ;  /* 0x0000763228387816 */ /* 0x000fc40000000038 */
[----:B------:R-:W-:Y:S01]  /*3850*/  F2FP.BF16.F32.PACK_AB R39, R38, R39 ;  /* 0x000000272627723e */ /* 0x000fe200000010ff */
[----:B------:R-:W-:Y:S01]  /*3860*/  FFMA.FTZ R0, R0, UR11, R57 ;  /* 0x0000000b00007c23 */ /* 0x000fe20008010039 */
[----:B------:R-:W-:Y:S01]  /*3870*/  SHF.L.U32 R56, R56, 0x10, RZ ;  /* 0x0000001038387819 */ /* 0x000fe200000006ff */
[----:B------:R-:W-:Y:S01]  /*3880*/  FMUL.FTZ R57, R58, UR8 ;  /* 0x000000083a397c20 */ /* 0x000fe20008410000 */
[----:B------:R-:W-:Y:S01]  /*3890*/  FFMA.FTZ R111, R111, UR11, R64 ;  /* 0x0000000b6f6f7c23 */ /* 0x000fe20008010040 */
[----:B------:R-:W-:Y:S02]  /*38a0*/  F2FP.BF16.F32.PACK_AB R38, R37, R48 ;  /* 0x000000302526723e */ /* 0x000fe400000010ff */
[----:B------:R-:W-:Y:S01]  /*38b0*/  FFMA.FTZ R115, R115, UR11, R56 ;  /* 0x0000000b73737c23 */ /* 0x000fe20008010038 */
[----:B------:R-:W-:Y:S02]  /*38c0*/  FSEL R56, R57, RZ, P6 ;  /* 0x000000ff39387208 */ /* 0x000fe40003000000 */
[----:B------:R-:W-:Y:S01]  /*38d0*/  LOP3.LUT P6, RZ, R78, 0xff0000, RZ, 0xc0, !PT ;  /* 0x00ff00004eff7812 */ /* 0x000fe200078cc0ff */
[----:B------:R-:W-:Y:S01]  /*38e0*/  FMUL.FTZ R48, R115, UR8 ;  /* 0x0000000873307c20 */ /* 0x000fe20008410000 */
[C---:B------:R-:W-:Y:S01]  /*38f0*/  F2FP.BF16.F32.PACK_AB R37, R111.reuse, R58 ;  /* 0x0000003a6f25723e */ /* 0x040fe200000010ff */
[----:B------:R-:W-:Y:S01]  /*3900*/  FMUL.FTZ R111, R111, UR8 ;  /* 0x000000086f6f7c20 */ /* 0x000fe20008410000 */
[----:B------:R-:W-:-:S02]  /*3910*/  F2FP.BF16.F32.PACK_AB R50, R53, R50 ;  /* 0x000000323532723e */ /* 0x000fc400000010ff */
[----:B------:R-:W-:Y:S02]  /*3920*/  FSEL R53, R57, RZ, P6 ;  /* 0x000000ff39357208 */ /* 0x000fe40003000000 */
[----:B------:R-:W-:Y:S02]  /*3930*/  LOP3.LUT P6, RZ, R78, 0xff000000, RZ, 0xc0, !PT ;  /* 0xff0000004eff7812 */ /* 0x000fe400078cc0ff */
[----:B------:R-:W-:Y:S02]  /*3940*/  F2FP.BF16.F32.PACK_AB R55, R55, R36 ;  /* 0x000000243737723e */ /* 0x000fe400000010ff */
        /* <DEDUP_REMOVED lines=15> */
[----:B------:R-:W-:-:S07]  /*3a40*/  F2FP.BF16.F32.PACK_AB R52, R57, R52 ;  /* 0x000000343934723e */ /* 0x000fce00000010ff */
.L_x_693:
        /* <DEDUP_REMOVED lines=17> */
[C---:B0-----:R-:W-:Y:S01]  /*3b60*/  SHF.L.U32 R36, R47.reuse, 0x10, RZ ;  /* 0x000000102f247819 */ /* 0x041fe200000006ff */
[----:B------:R-:W-:Y:S01]  /*3b70*/  FFMA.FTZ R66, R66, UR29, R116 ;  /* 0x0000001d42427c23 */ /* 0x000fe20008010074 */
[----:B------:R-:W-:Y:S01]  /*3b80*/  PRMT R0, R47, 0x7632, R0 ;  /* 0x000076322f007816 */ /* 0x000fe20000000000 */
[----:B------:R-:W-:Y:S01]  /*3b90*/  FADD.FTZ R63, R94, -R63 ;  /* 0x8000003f5e3f7221 */ /* 0x000fe20000010000 */
[----:B------:R-:W-:Y:S01]  /*3ba0*/  FFMA.FTZ R62, R62, UR29, R116 ;  /* 0x0000001d3e3e7c23 */ /* 0x000fe20008010074 */
[----:B------:R-:W-:Y:S01]  /*3bb0*/  FADD.FTZ R66, R97, -R66 ;  /* 0x8000004261427221 */ /* 0x000fe20000010000 */
[----:B------:R-:W-:Y:S01]  /*3bc0*/  LOP3.LUT P3, RZ, R61, 0xff0000, RZ, 0xc0, !PT ;  /* 0x00ff00003dff7812 */ /* 0x000fe2000786c0ff */
[--C-:B------:R-:W-:Y:S01]  /*3bd0*/  FFMA.FTZ R52, R63, UR11, R36.reuse ;  /* 0x0000000b3f347c23 */ /* 0x100fe20008010024 */
[----:B------:R-:W-:Y:S01]  /*3be0*/  PRMT R36, R46, 0x7632, R36 ;  /* 0x000076322e247816 */ /* 0x000fe20000000024 */
[----:B------:R-:W-:Y:S01]  /*3bf0*/  FADD.FTZ R62, R93, -R62 ;  /* 0x8000003e5d3e7221 */ /* 0x000fe20000010000 */
[----:B------:R-:W-:-:S02]  /*3c00*/  IMAD.U32 R37, R0, 0x10000, RZ ;  /* 0x0001000000257824 */ /* 0x000fc400078e00ff */
        /* <DEDUP_REMOVED lines=8> */
[----:B------:R-:W-:Y:S01]  /*3c90*/  SHF.L.U32 R38, R46, 0x10, RZ ;  /* 0x000000102e267819 */ /* 0x000fe200000006ff */
[----:B------:R-:W-:Y:S01]  /*3ca0*/  FADD.FTZ R67, R96, -R67 ;  /* 0x8000004360437221 */ /* 0x000fe20000010000 */
[----:B------:R-:W-:Y:S01]  /*3cb0*/  SHF.L.U32 R37, R0, 0x10, RZ ;  /* 0x0000001000257819 */ /* 0x000fe200000006ff */
[----:B------:R-:W-:Y:S01]  /*3cc0*/  FADD.FTZ R90, R99, -R90 ;  /* 0x8000005a635a7221 */ /* 0x000fe20000010000 */
[----:B------:R-:W-:Y:S01]  /*3cd0*/  FSEL R64, R39, RZ, P3 ;  /* 0x000000ff27407208 */ /* 0x000fe20001800000 */
[--C-:B------:R-:W-:Y:S01]  /*3ce0*/  FFMA.FTZ R91, R91, UR29, R116.reuse ;  /* 0x0000001d5b5b7c23 */ /* 0x100fe20008010074 */
[----:B------:R-:W-:Y:S01]  /*3cf0*/  ISETP.GE.U32.AND P3, PT, R60, RZ, PT ;  /* 0x000000ff3c00720c */ /* 0x000fe20003f66070 */
[----:B------:R-:W-:Y:S01]  /*3d00*/  FFMA.FTZ R92, R92, UR29, R116 ;  /* 0x0000001d5c5c7c23 */ /* 0x000fe20008010074 */
[----:B------:R-:W-:Y:S01]  /*3d10*/  FSEL R66, R39, RZ, P6 ;  /* 0x000000ff27427208 */ /* 0x000fe20003000000 */
[----:B------:R-:W-:Y:S01]  /*3d20*/  FMUL.FTZ R39, R59, UR8 ;  /* 0x000000083b277c20 */ /* 0x000fe20008410000 */
[----:B------:R-:W-:Y:S01]  /*3d30*/  PRMT R0, R44, 0x7632, R0 ;  /* 0x000076322c007816 */ /* 0x000fe20000000000 */
[----:B------:R-:W-:Y:S01]  /*3d40*/  FFMA.FTZ R38, R67, UR11, R38 ;  /* 0x0000000b43267c23 */ /* 0x000fe20008010026 */
[----:B------:R-:W-:Y:S01]  /*3d50*/  ISETP.GE.U32.AND P6, PT, R80, RZ, PT ;  /* 0x000000ff5000720c */ /* 0x000fe20003fc6070 */
[----:B------:R-:W-:Y:S01]  /*3d60*/  FFMA.FTZ R51, R90, UR11, R37 ;  /* 0x0000000b5a337c23 */ /* 0x000fe20008010025 */
[----:B------:R-:W-:Y:S01]  /*3d70*/  ISETP.GE.U32.AND.EX P3, PT, R61, 0x1000000, PT, P3 ;  /* 0x010000003d00780c */ /* 0x000fe20003f66130 */
[----:B------:R-:W-:Y:S01]  /*3d80*/  FADD.FTZ R91, R98, -R91 ;  /* 0x8000005b625b7221 */ /* 0x000fe20000010000 */
[----:B------:R-:W-:Y:S01]  /*3d90*/  IMAD.U32 R36, R45, 0x10000, RZ ;  /* 0x000100002d247824 */ /* 0x000fe200078e00ff */
[----:B------:R-:W-:Y:S01]  /*3da0*/  SHF.L.U32 R37, R0, 0x10, RZ ;  /* 0x0000001000257819 */ /* 0x000fe200000006ff */
[----:B------:R-:W-:Y:S01]  /*3db0*/  FADD.FTZ R92, R101, -R92 ;  /* 0x8000005c655c7221 */ /* 0x000fe20000010000 */
[----:B------:R-:W-:Y:S01]  /*3dc0*/  ISETP.GE.U32.AND.EX P6, PT, R81, 0x1000000, PT, P6 ;  /* 0x010000005100780c */ /* 0x000fe20003fc6160 */
        /* <DEDUP_REMOVED lines=23> */
[----:B------:R-:W-:Y:S01]  /*3f40*/  FSEL R58, R0, RZ, P6 ;  /* 0x000000ff003a7208 */ /* 0x000fe20003000000 */
[----:B------:R-:W-:Y:S01]  /*3f50*/  IMAD.U32 R0, R44, 0x10000, RZ ;  /* 0x000100002c007824 */ /* 0x000fe200078e00ff */
[----:B------:R-:W-:Y:S02]  /*3f60*/  FSEL R62, R37, RZ, P3 ;  /* 0x000000ff253e7208 */ /* 0x000fe40001800000 */
[----:B------:R-:W-:Y:S01]  /*3f70*/  LOP3.LUT P3, RZ, R60, 0xff00, RZ, 0xc0, !PT ;  /* 0x0000ff003cff7812 */ /* 0x000fe2000786c0ff */
[----:B------:R-:W-:Y:S01]  /*3f80*/  FFMA.FTZ R0, R95, UR11, R0 ;  /* 0x0000000b5f007c23 */ /* 0x000fe20008010000 */
[----:B------:R-:W-:Y:S02]  /*3f90*/  LOP3.LUT P6, RZ, R80, 0xff000000, RZ, 0xc0, !PT ;  /* 0xff00000050ff7812 */ /* 0x000fe400078cc0ff */
[----:B------:R-:W-:Y:S02]  /*3fa0*/  F2FP.BF16.F32.PACK_AB R39, R59, R52 ;  /* 0x000000343b27723e */ /* 0x000fe400000010ff */
[----:B------:R-:W-:-:S02]  /*3fb0*/  FSEL R59, R48, RZ, P3 ;  /* 0x000000ff303b7208 */ /* 0x000fc40001800000 */
[----:B------:R-:W-:Y:S02]  /*3fc0*/  LOP3.LUT P3, RZ, R80, 0xff00, RZ, 0xc0, !PT ;  /* 0x0000ff0050ff7812 */ /* 0x000fe4000786c0ff */
[----:B------:R-:W-:Y:S02]  /*3fd0*/  FSEL R63, R37, RZ, P6 ;  /* 0x000000ff253f7208 */ /* 0x000fe40003000000 */
[----:B------:R-:W-:Y:S02]  /*3fe0*/  F2FP.BF16.F32.PACK_AB R37, R51, R36 ;  /* 0x000000243325723e */ /* 0x000fe400000010ff */
[----:B------:R-:W-:Y:S01]  /*3ff0*/  F2FP.BF16.F32.PACK_AB R36, R49, R0 ;  /* 0x000000003124723e */ /* 0x000fe200000010ff */
[----:B------:R-:W-:Y:S01]  /*4000*/  FMUL.FTZ R0, R0, UR8 ;  /* 0x0000000800007c20 */ /* 0x000fe20008410000 */
[----:B------:R-:W-:Y:S02]  /*4010*/  FSEL R61, R48, RZ, P3 ;  /* 0x000000ff303d7208 */ /* 0x000fe40001800000 */
[----:B------:R-:W-:-:S02]  /*4020*/  LOP3.LUT P6, RZ, R60, 0xff, RZ, 0xc0, !PT ;  /* 0x000000ff3cff7812 */ /* 0x000fc400078cc0ff */
        /* <DEDUP_REMOVED lines=13> */
.L_x_700:
[--C-:B------:R-:W-:Y:S01]  /*4100*/  FFMA.FTZ R63, R63, UR29, R116.reuse ;  /* 0x0000001d3f3f7c23 */ /* 0x100fe20008010074 */
[C---:B0-----:R-:W-:Y:S01]  /*4110*/  SHF.L.U32 R50, R47.reuse, 0x10, RZ ;  /* 0x000000102f327819 */ /* 0x041fe200000006ff */
[----:B------:R-:W-:Y:S01]  /*4120*/  FFMA.FTZ R62, R62, UR29, R116 ;  /* 0x0000001d3e3e7c23 */ /* 0x000fe20008010074 */
[----:B------:R-:W-:Y:S01]  /*4130*/  PRMT R48, R47, 0x7632, R48 ;  /* 0x000076322f307816 */ /* 0x000fe20000000030 */
[----:B------:R-:W-:Y:S01]  /*4140*/  FADD.FTZ R63, R94, -R63 ;  /* 0x8000003f5e3f7221 */ /* 0x000fe20000010000 */
[----:B------:R-:W-:Y:S01]  /*4150*/  LOP3.LUT P3, RZ, R61, 0xff0000, RZ, 0xc0, !PT ;  /* 0x00ff00003dff7812 */ /* 0x000fe2000786c0ff */
[----:B------:R-:W-:Y:S01]  /*4160*/  FADD.FTZ R62, R93, -R62 ;  /* 0x8000003e5d3e7221 */ /* 0x000fe20000010000 */
[----:B------:R-:W-:Y:S01]  /*4170*/  SHF.L.U32 R51, R48, 0x10, RZ ;  /* 0x0000001030337819 */ /* 0x000fe200000006ff */
[----:B------:R-:W-:Y:S01]  /*4180*/  FFMA.FTZ R50, R63, UR11, R50 ;  /* 0x0000000b3f327c23 */ /* 0x000fe20008010032 */
[----:B------:R-:W-:Y:S01]  /*4190*/  FFMA.FTZ R67, R67, UR29, R116 ;  /* 0x0000001d43437c23 */ /* 0x000fe20008010074 */
[----:B------:R-:W-:Y:S01]  /*41a0*/  LOP3.LUT P6, RZ, R81, 0xff0000, RZ, 0xc0, !PT ;  /* 0x00ff000051ff7812 */ /* 0x000fe200078cc0ff */
[----:B------:R-:W-:-:S02]  /*41b0*/  IMAD.U32 R48, R46, 0x10000, RZ ;  /* 0x000100002e307824 */ /* 0x000fc400078e00ff */
[----:B------:R-:W-:Y:S01]  /*41c0*/  FMUL.FTZ R50, R50, UR8 ;  /* 0x0000000832327c20 */ /* 0x000fe20008410000 */
[----:B------:R-:W-:Y:S01]  /*41d0*/  PRMT R0, R46, 0x7632, R0 ;  /* 0x000076322e007816 */ /* 0x000fe20000000000 */
[----:B------:R-:W-:Y:S01]  /*41e0*/  FFMA.FTZ R62, R62, UR11, R51 ;  /* 0x0000000b3e3e7c23 */ /* 0x000fe20008010033 */
[----:B------:R-:W-:Y:S01]  /*41f0*/  FADD.FTZ R67, R96, -R67 ;  /* 0x8000004360437221 */ /* 0x000fe20000010000 */
        /* <DEDUP_REMOVED lines=11> */
[----:B------:R-:W-:Y:S01]  /*42b0*/  SHF.L.U32 R0, R45, 0x10, RZ ;  /* 0x000000102d007819 */ /* 0x000fe200000006ff */
[----:B------:R-:W-:Y:S01]  /*42c0*/  FMUL.FTZ R48, R48, UR8 ;  /* 0x0000000830307c20 */ /* 0x000fe20008410000 */
[----:B------:R-:W-:Y:S01]  /*42d0*/  ISETP.GE.U32.AND.EX P3, PT, R61, 0x1000000, PT, P3 ;  /* 0x010000003d00780c */ /* 0x000fe20003f66130 */
[----:B------:R-:W-:Y:S01]  /*42e0*/  FFMA.FTZ R66, R66, UR11, R49 ;  /* 0x0000000b42427c23 */ /* 0x000fe20008010031 */
[----:B------:R-:W-:Y:S01]  /*42f0*/  ISETP.GE.U32.AND.EX P6, PT, R81, 0x1000000, PT, P6 ;  /* 0x010000005100780c */ /* 0x000fe20003fc6160 */
[----:B------:R-:W-:Y:S01]  /*4300*/  FFMA.FTZ R91, R91, UR11, R0 ;  /* 0x0000000b5b5b7c23 */ /* 0x000fe20008010000 */
[----:B------:R-:W-:Y:S01]  /*4310*/  FSEL R52, R62, RZ, P3 ;  /* 0x000000ff3e347208 */ /* 0x000fe20001800000 */
[----:B------:R-:W-:Y:S01]  /*4320*/  FFMA.FTZ R90, R90, UR29, R116 ;  /* 0x0000001d5a5a7c23 */ /* 0x000fe20008010074 */
[----:B------:R-:W-:Y:S01]  /*4330*/  LOP3.LUT P3, RZ, R61, 0xff, RZ, 0xc0, !PT ;  /* 0x000000ff3dff7812 */ /* 0x000fe2000786c0ff */
[----:B------:R-:W-:Y:S01]  /*4340*/  FMUL.FTZ R66, R66, UR8 ;  /* 0x0000000842427c20 */ /* 0x000fe20008410000 */
[----:B------:R-:W-:Y:S01]  /*4350*/  FSEL R62, R62, RZ, P6 ;  /* 0x000000ff3e3e7208 */ /* 0x000fe20003000000 */
[----:B------:R-:W-:Y:S01]  /*4360*/  FADD.FTZ R90, R99, -R90 ;  /* 0x8000005a635a7221 */ /* 0x000fe20000010000 */
[----:B------:R-:W-:Y:S01]  /*4370*/  PRMT R0, R45, 0x7632, R0 ;  /* 0x000076322d007816 */ /* 0x000fe20000000000 */
[----:B------:R-:W-:Y:S01]  /*4380*/  FFMA.FTZ R92, R92, UR29, R116 ;  /* 0x0000001d5c5c7c23 */ /* 0x000fe20008010074 */
[----:B------:R-:W-:Y:S01]  /*4390*/  LOP3.LUT P6, RZ, R81, 0xff, RZ, 0xc0, !PT ;  /* 0x000000ff51ff7812 */ /* 0x000fe200078cc0ff */
[----:B------:R-:W-:Y:S01]  /*43a0*/  FMUL.FTZ R91, R91, UR8 ;  /* 0x000000085b5b7c20 */ /* 0x000fe20008410000 */
[----:B------:R-:W-:Y:S01]  /*43b0*/  FSEL R54, R48, RZ, P3 ;  /* 0x000000ff30367208 */ /* 0x000fe20001800000 */
[----:B------:R-:W-:Y:S01]  /*43c0*/  IMAD.U32 R49, R0, 0x10000, RZ ;  /* 0x0001000000317824 */ /* 0x000fe200078e00ff */
[----:B------:R-:W-:Y:S01]  /*43d0*/  LOP3.LUT P3, RZ, R61, 0xff00, RZ, 0xc0, !PT ;  /* 0x0000ff003dff7812 */ /* 0x000fe2000786c0ff */
[----:B------:R-:W-:Y:S01]  /*43e0*/  FADD.FTZ R92, R101, -R92 ;  /* 0x8000005c655c7221 */ /* 0x000fe20000010000 */
[----:B------:R-:W-:Y:S01]  /*43f0*/  FSEL R50, R48, RZ, P6 ;  /* 0x000000ff30327208 */ /* 0x000fe20003000000 */
[----:B------:R-:W-:Y:S01]  /*4400*/  FFMA.FTZ R90, R90, UR11, R49 ;  /* 0x0000000b5a5a7c23 */ /* 0x000fe20008010031 */
[----:B------:R-:W-:Y:S01]  /*4410*/  LOP3.LUT P6, RZ, R81, 0xff00, RZ, 0xc0, !PT ;  /* 0x0000ff0051ff7812 */ /* 0x000fe200078cc0ff */
[----:B------:R-:W-:Y:S01]  /*4420*/  FFMA.FTZ R95, R95, UR29, R116 ;  /* 0x0000001d5f5f7c23 */ /* 0x000fe20008010074 */
[----:B------:R-:W-:Y:S01]  /*4430*/  PRMT R0, R44, 0x7632, R0 ;  /* 0x000076322c007816 */ /* 0x000fe20000000000 */
[----:B------:R-:W-:Y:S01]  /*4440*/  FMUL.FTZ R90, R90, UR8 ;  /* 0x000000085a5a7c20 */ /* 0x000fe20008410000 */
[----:B------:R-:W-:Y:S01]  /*4450*/  FSEL R63, R66, RZ, P3 ;  /* 0x000000ff423f7208 */ /* 0x000fe20001800000 */
[----:B------:R-:W-:Y:S01]  /*4460*/  FADD.FTZ R95, R100, -R95 ;  /* 0x8000005f645f7221 */ /* 0x000fe20000010000 */
[----:B------:R-:W-:-:S02]  /*4470*/  LOP3.LUT P3, RZ, R60, 0xff0000, RZ, 0xc0, !PT ;  /* 0x00ff00003cff7812 */ /* 0x000fc4000786c0ff */
[----:B------:R-:W-:Y:S02]  /*4480*/  FSEL R65, R66, RZ, P6 ;  /* 0x000000ff42417208 */ /* 0x000fe40003000000 */
[----:B------:R-:W-:Y:S02]  /*4490*/  SHF.L.U32 R49, R0, 0x10, RZ ;  /* 0x0000001000317819 */ /* 0x000fe400000006ff */
[----:B------:R-:W-:Y:S02]  /*44a0*/  LOP3.LUT P6, RZ, R80, 0xff0000, RZ, 0xc0, !PT ;  /* 0x00ff000050ff7812 */ /* 0x000fe400078cc0ff */
[C---:B------:R-:W-:Y:S01]  /*44b0*/  FSEL R53, R91.reuse, RZ, P3 ;  /* 0x000000ff5b357208 */ /* 0x040fe20001800000 */
[----:B------:R-:W-:Y:S01]  /*44c0*/  FFMA.FTZ R49, R92, UR11, R49 ;  /* 0x0000000b5c317c23 */ /* 0x000fe20008010031 */
[----:B------:R-:W-:Y:S02]  /*44d0*/  LOP3.LUT P3, RZ, R60, 0xff000000, RZ, 0xc0, !PT ;  /* 0xff0000003cff7812 */ /* 0x000fe4000786c0ff */
[----:B------:R-:W-:Y:S01]  /*44e0*/  FSEL R91, R91, RZ, P6 ;  /* 0x000000ff5b5b7208 */ /* 0x000fe20003000000 */
[----:B------:R-:W-:Y:S01]  /*44f0*/  FMUL.FTZ R49, R49, UR8 ;  /* 0x0000000831317c20 */ /* 0x000fe20008410000 */
[----:B------:R-:W-:-:S02]  /*4500*/  SHF.L.U32 R0, R44, 0x10, RZ ;  /* 0x000000102c007819 */ /* 0x000fc400000006ff */
[----:B------:R-:W-:Y:S02]  /*4510*/  LOP3.LUT P6, RZ, R80, 0xff000000, RZ, 0xc0, !PT ;  /* 0xff00000050ff7812 */ /* 0x000fe400078cc0ff */
[C---:B------:R-:W-:Y:S01]  /*4520*/  FSEL R58, R90.reuse, RZ, P3 ;  /* 0x000000ff5a3a7208 */ /* 0x040fe20001800000 */
[----:B------:R-:W-:Y:S01]  /*4530*/  FFMA.FTZ R0, R95, UR11, R0 ;  /* 0x0000000b5f007c23 */ /* 0x000fe20008010000 */
[----:B------:R-:W-:Y:S02]  /*4540*/  FSEL R90, R90, RZ, P6 ;  /* 0x000000ff5a5a7208 */ /* 0x000fe40003000000 */
[----:B------:R-:W-:Y:S01]  /*4550*/  LOP3.LUT P3, RZ, R60, 0xff00, RZ, 0xc0, !PT ;  /* 0x0000ff003cff7812 */ /* 0x000fe2000786c0ff */
[----:B------:R-:W-:Y:S01]  /*4560*/  FMUL.FTZ R0, R0, UR8 ;  /* 0x0000000800007c20 */ /* 0x000fe20008410000 */
[----:B------:R-:W-:Y:S02]  /*4570*/  LOP3.LUT P6, RZ, R80, 0xff00, RZ, 0xc0, !PT ;  /* 0x0000ff0050ff7812 */ /* 0x000fe400078cc0ff */
        /* <DEDUP_REMOVED lines=15> */
.L_x_699:
        /* <DEDUP_REMOVED lines=80> */
.L_x_702:
        /* <DEDUP_REMOVED lines=75> */
.L_x_698:
        /* <DEDUP_REMOVED lines=74> */
.L_x_704:
        /* <DEDUP_REMOVED lines=16> */
[----:B------:R-:W-:Y:S01]  /*55c0*/  ISETP.GE.U32.AND P3, PT, R60, RZ, PT ;  /* 0x000000ff3c00720c */ /* 0x000fe20003f66070 */
[----:B------:R-:W-:Y:S01]  /*55d0*/  FFMA.FTZ R91, R91, UR29, R116 ;  /* 0x0000001d5b5b7c23 */ /* 0x000fe20008010074 */
[----:B------:R-:W-:Y:S01]  /*55e0*/  PRMT R52, R45, 0x7632, R52 ;  /* 0x000076322d347816 */ /* 0x000fe20000000034 */
[----:B------:R-:W-:Y:S01]  /*55f0*/  FFMA.FTZ R90, R90, UR29, R116 ;  /* 0x0000001d5a5a7c23 */ /* 0x000fe20008010074 */
[----:B------:R-:W-:Y:S01]  /*5600*/  FMUL.FTZ R62, R62, UR8 ;  /* 0x000000083e3e7c20 */ /* 0x000fe20008410000 */
[----:B------:R-:W-:Y:S01]  /*5610*/  ISETP.GE.U32.AND.EX P3, PT, R61, 0x1000000, PT, P3 ;  /* 0x010000003d00780c */ /* 0x000fe20003f66130 */
[----:B------:R-:W-:Y:S01]  /*5620*/  FMUL.FTZ R63, R63, UR8 ;  /* 0x000000083f3f7c20 */ /* 0x000fe20008410000 */
[----:B------:R-:W-:Y:S01]  /*5630*/  FFMA.FTZ R58, R67, UR11, R58 ;  /* 0x0000000b433a7c23 */ /* 0x000fe2000801003a */
[----:B------:R-:W-:Y:S01]  /*5640*/  FFMA.FTZ R66, R66, UR11, R53 ;  /* 0x0000000b42427c23 */ /* 0x000fe20008010035 */
[----:B------:R-:W-:Y:S01]  /*5650*/  SHF.L.U32 R55, R52, 0x10, RZ ;  /* 0x0000001034377819 */ /* 0x000fe200000006ff */
[----:B------:R-:W-:Y:S01]  /*5660*/  FADD.FTZ R91, R98, -R91 ;  /* 0x8000005b625b7221 */ /* 0x000fe20000010000 */
[----:B------:R-:W-:Y:S01]  /*5670*/  LOP3.LUT P6, RZ, R61, 0xff0000, RZ, 0xc0, !PT ;  /* 0x00ff00003dff7812 */ /* 0x000fe200078cc0ff */
[----:B------:R-:W-:Y:S01]  /*5680*/  FADD.FTZ R90, R99, -R90 ;  /* 0x8000005a635a7221 */ /* 0x000fe20000010000 */
        /* <DEDUP_REMOVED lines=37> */
.L_x_703:
        /* <DEDUP_REMOVED lines=59> */
.L_x_705:
        /* <DEDUP_REMOVED lines=53> */
.L_x_701:
        /* <DEDUP_REMOVED lines=13> */
[----:B--2---:R-:W-:Y:S01]  /*60b0*/  IMAD.MOV.U32 R36, RZ, RZ, R18 ;  /* 0x000000ffff247224 */ /* 0x004fe200078e0012 */
        /* <DEDUP_REMOVED lines=28> */
.L_x_689:
        /* <DEDUP_REMOVED lines=16> */
.L_x_707:
        /* <DEDUP_REMOVED lines=16> */
.L_x_2791:


//--------------------- .text._ZN10layer_norm31ln_parallel_residual_bwd_kernelINS_13Kernel_traitsI13__nv_bfloat16S2_fS2_fjLj2048ELj1ELj1ELj4ELj16ENS_18Kernel_traits_baseILj2048ES2_S2_fS2_fjLj128EEEEELb0ELb0ELb0EEEvNS_9BwdParamsE --------------------------
	.section	.text._ZN10layer_norm31ln_parallel_residual_bwd_kernelINS_13Kernel_traitsI13__nv_bfloat16S2_fS2_fjLj2048ELj1ELj1ELj4ELj16ENS_18Kernel_traits_baseILj2048ES2_S2_fS2_fjLj128EEEEELb0ELb0ELb0EEEvNS_9BwdParamsE,"ax",@progbits
	.align	128
        .global         _ZN10layer_norm31ln_parallel_residual_bwd_kernelINS_13Kernel_traitsI13__nv_bfloat16S2_fS2_fjLj2048ELj1ELj1ELj4ELj16ENS_18Kernel_traits_baseILj2048ES2_S2_fS2_fjLj128EEEEELb0ELb0ELb0EEEvNS_9BwdParamsE
        .type           _ZN10layer_norm31ln_parallel_residual_bwd_kernelINS_13Kernel_traitsI13__nv_bfloat16S2_fS2_fjLj2048ELj1ELj1ELj4ELj16ENS_18Kernel_traits_baseILj2048ES2_S2_fS2_fjLj128EEEEELb0ELb0ELb0EEEvNS_9BwdParamsE,@function
        .size           _ZN10layer_norm31ln_parallel_residual_bwd_kernelINS_13Kernel_traitsI13__nv_bfloat16S2_fS2_fjLj2048ELj1ELj1ELj4ELj16ENS_18Kernel_traits_baseILj2048ES2_S2_fS2_fjLj128EEEEELb0ELb0ELb0EEEvNS_9BwdParamsE,(.L_x_2792 - _ZN10layer_norm31ln_parallel_residual_bwd_kernelINS_13Kernel_traitsI13__nv_bfloat16S2_fS2_fjLj2048ELj1ELj1ELj4ELj16ENS_18Kernel_traits_baseILj2048ES2_S2_fS2_fjLj128EEEEELb0ELb0ELb0EEEvNS_9BwdParamsE)
        .other          _ZN10layer_norm31ln_parallel_residual_bwd_kernelINS_13Kernel_traitsI13__nv_bfloat16S2_fS2_fjLj2048ELj1ELj1ELj4ELj16ENS_18Kernel_traits_baseILj2048ES2_S2_fS2_fjLj128EEEEELb0ELb0ELb0EEEvNS_9BwdParamsE,@"STO_CUDA_ENTRY STV_DEFAULT"
_ZN10layer_norm31ln_parallel_residual_bwd_kernelINS_13Kernel_traitsI13__nv_bfloat16S2_fS2_fjLj2048ELj1ELj1ELj4ELj16ENS_18Kernel_traits_baseILj2048ES2_S2_fS2_fjLj128EEEEELb0ELb0ELb0EEEvNS_9BwdParamsE:
.text._ZN10layer_norm31ln_parallel_residual_bwd_kernelINS_13Kernel_traitsI13__nv_bfloat16S2_fS2_fjLj2048ELj1ELj1ELj4ELj16ENS_18Kernel_traits_baseILj2048ES2_S2_fS2_fjLj128EEEEELb0ELb0ELb0EEEvNS_9BwdParamsE:
        /* <DEDUP_REMOVED lines=105> */
.L_x_735:
        /* <DEDUP_REMOVED lines=21> */
[----:B------:R-:W2:Y:S08]  /*07e0*/  LDC.64 R124, c[0x0][0x428] ;  /* 0x00010a00ff7c7b82 */ /* 0x000eb00000000a00 */
[----:B------:R-:W3:Y:S01]  /*07f0*/  LDC.64 R8, c[0x0][0x3a8] ;  /* 0x0000ea00ff087b82 */ /* 0x000ee20000000a00 */
[----:B0-----:R-:W-:-:S06]  /*0800*/  IMAD.WIDE.U32 R120, R10, 0x10, R120 ;  /* 0x000000100a787825 */ /* 0x001fcc00078e0078 */
[----:B------:R-:W4:Y:S01]  /*0810*/  LDG.E.128 R120, desc[UR20][R120.64] ;  /* 0x0000001478787981 */ /* 0x000f22000c1e1d00 */
[----:B--2---:R-:W-:-:S06]  /*0820*/  IMAD.WIDE.U32 R124, R10, 0x10, R124 ;  /* 0x000000100a7c7825 */ /* 0x004fcc00078e007c */
[----:B------:R-:W2:Y:S01]  /*0830*/  LDG.E.128 R124, desc[UR20][R124.64] ;  /* 0x000000147c7c7981 */ /* 0x000ea2000c1e1d00 */
[----:B---3--:R-:W-:-:S05]  /*0840*/  IMAD.WIDE.U32 R8, R10, 0x20, R8 ;  /* 0x000000200a087825 */ /* 0x008fca00078e0008 */
[----:B------:R-:W3:Y:S04]  /*0850*/  LDG.E.128 R128, desc[UR20][R8.64] ;  /* 0x0000001408807981 */ /* 0x000ee8000c1e1d00 */
[----:B------:R0:W3:Y:S01]  /*0860*/  LDG.E.128 R132, desc[UR20][R8.64+0x10] ;  /* 0x0000101408847981 */ /* 0x0000e2000c1e1d00 */
[----:B----4-:R-:W-:-:S04]  /*0870*/  ISETP.NE.U32.AND P0, PT, RZ, UR24, PT ;  /* 0x00000018ff007c0c */ /* 0x010fc8000bf05070 */
[----:B------:R-:W-:-:S13]  /*0880*/  ISETP.NE.AND.EX P0, PT, RZ, UR25, PT, P0 ;  /* 0x00000019ff007c0c */ /* 0x000fda000bf05300 */
[----:B------:R-:W4:Y:S01]  /*0890*/  @P0 LDC.64 R6, c[0x0][0x438] ;  /* 0x00010e00ff060b82 */ /* 0x000f220000000a00 */
[----:B-----5:R-:W-:Y:S02]  /*08a0*/  PRMT R137, R20, 0x7632, R137 ;  /* 0x0000763214897816 */ /* 0x020fe40000000089 */
[----:B------:R-:W-:Y:S02]  /*08b0*/  PRMT R3, R24, 0x7632, R3 ;  /* 0x0000763218037816 */ /* 0x000fe40000000003 */
[----:B------:R-:W-:Y:S02]  /*08c0*/  PRMT R136, R25, 0x7632, R136 ;  /* 0x0000763219887816 */ /* 0x000fe40000000088 */
[----:B0-----:R-:W-:Y:S02]  /*08d0*/  SHF.L.U32 R8, R137, 0x10, RZ ;  /* 0x0000001089087819 */ /* 0x001fe400000006ff */
[----:B------:R-:W-:Y:S02]  /*08e0*/  SHF.L.U32 R3, R3, 0x10, RZ ;  /* 0x0000001003037819 */ /* 0x000fe400000006ff */
[----:B------:R-:W-:-:S02]  /*08f0*/  SHF.L.U32 R9, R136, 0x10, RZ ;  /* 0x0000001088097819 */ /* 0x000fc400000006ff */
[----:B------:R-:W-:Y:S02]  /*0900*/  PRMT R138, R21, 0x7632, R138 ;  /* 0x00007632158a7816 */ /* 0x000fe4000000008a */
[----:B------:R-:W-:Y:S01]  /*0910*/  PRMT R143, R27, 0x7632, R143 ;  /* 0x000076321b8f7816 */ /* 0x000fe2000000008f */
[----:B----4-:R-:W-:-:S05]  /*0920*/  @P0 IMAD.WIDE.U32 R6, R10, 0x20, R6 ;  /* 0x000000200a060825 */ /* 0x010fca00078e0006 */
[----:B------:R-:W5:Y:S04]  /*0930*/  @P0 LDG.E.128 R92, desc[UR20][R6.64] ;  /* 0x00000014065c0981 */ /* 0x000f68000c1e1d00 */
[----:B------:R0:W5:Y:S01]  /*0940*/  @P0 LDG.E.128 R96, desc[UR20][R6.64+0x10] ;  /* 0x0000101406600981 */ /* 0x000162000c1e1d00 */
[----:B------:R-:W-:Y:S02]  /*0950*/  SHF.L.U32 R143, R143, 0x10, RZ ;  /* 0x000000108f8f7819 */ /* 0x000fe400000006ff */
[----:B------:R-:W-:Y:S02]  /*0960*/  PRMT R139, R23, 0x7632, R139 ;  /* 0x00007632178b7816 */ /* 0x000fe4000000008b */
[----:B------:R-:W-:Y:S02]  /*0970*/  IADD3 R163, PT, PT, R10, 0x80, RZ ;  /* 0x000000800aa37810 */ /* 0x000fe40007ffe0ff */
[----:B------:R-:W-:-:S02]  /*0980*/  SHF.L.U32 R139, R139, 0x10, RZ ;  /* 0x000000108b8b7819 */ /* 0x000fc400000006ff */
[----:B0-----:R-:W-:Y:S02]  /*0990*/  SHF.L.U32 R7, R138, 0x10, RZ ;  /* 0x000000108a077819 */ /* 0x001fe400000006ff */
[----:B------:R-:W-:Y:S02]  /*09a0*/  PRMT R140, R120, 0x7632, R140 ;  /* 0x00007632788c7816 */ /* 0x000fe4000000008c */
[----:B------:R-:W-:Y:S02]  /*09b0*/  PRMT R148, R121, 0x7632, R148 ;  /* 0x0000763279947816 */ /* 0x000fe40000000094 */
[----:B------:R-:W-:Y:S02]  /*09c0*/  SHF.L.U32 R140, R140, 0x10, RZ ;  /* 0x000000108c8c7819 */ /* 0x000fe400000006ff */
[----:B------:R-:W-:Y:S02]  /*09d0*/  SHF.L.U32 R148, R148, 0x10, RZ ;  /* 0x0000001094947819 */ /* 0x000fe400000006ff */
[----:B--2---:R-:W-:Y:S01]  /*09e0*/  PRMT R137, R124, 0x7632, R137 ;  /* 0x000076327c897816 */ /* 0x004fe20000000089 */
[----:B------:R-:W-:Y:S01]  /*09f0*/  FMUL.FTZ R3, R3, R140 ;  /* 0x0000008c03037220 */ /* 0x000fe20000410000 */
[----:B------:R-:W-:Y:S01]  /*0a00*/  PRMT R164, R125, 0x7632, R164 ;  /* 0x000076327da47816 */ /* 0x000fe200000000a4 */
[----:B------:R-:W-:Y:S01]  /*0a10*/  FMUL.FTZ R6, R9, R148 ;  /* 0x0000009409067220 */ /* 0x000fe20000410000 */
[----:B------:R-:W-:Y:S01]  /*0a20*/  SHF.L.U32 R137, R137, 0x10, RZ ;  /* 0x0000001089897819 */ /* 0x000fe200000006ff */
[----:B------:R-:W-:Y:S01]  /*0a30*/  FADD.FTZ R77, R77, R140 ;  /* 0x0000008c4d4d7221 */ /* 0x000fe20000010000 */
[----:B------:R-:W-:Y:S01]  /*0a40*/  SHF.L.U32 R164, R164, 0x10, RZ ;  /* 0x00000010a4a47819 */ /* 0x000fe200000006ff */
[----:B---3--:R-:W-:Y:S01]  /*0a50*/  FADD.FTZ R129, -R158, R129 ;  /* 0x000000819e817221 */ /* 0x008fe20000010100 */
[----:B------:R-:W-:Y:S01]  /*0a60*/  PRMT R160, R123, 0x7632, R160 ;  /* 0x000076327ba07816 */ /* 0x000fe200000000a0 */
[-CC-:B------:R-:W-:Y:S01]  /*0a70*/  FFMA.FTZ R9, R8, R137.reuse, R3.reuse ;  /* 0x0000008908097223 */ /* 0x180fe20000010003 */
[----:B------:R-:W-:Y:S01]  /*0a80*/  PRMT R3, R26, 0x7632, R3 ;  /* 0x000076321a037816 */ /* 0x000fe20000000003 */
[----:B------:R-:W-:Y:S01]  /*0a90*/  FFMA.FTZ R8, R7, R164, R6 ;  /* 0x000000a407087223 */ /* 0x000fe20000010006 */
[----:B------:R-:W-:Y:S01]  /*0aa0*/  PRMT R152, R122, 0x7632, R152 ;  /* 0x000076327a987816 */ /* 0x000fe20000000098 */
[----:B------:R-:W-:Y:S01]  /*0ab0*/  FMUL.FTZ R138, R129, UR14 ;  /* 0x0000000e818a7c20 */ /* 0x000fe20008410000 */
[----:B------:R-:W-:Y:S01]  /*0ac0*/  SHF.L.U32 R160, R160, 0x10, RZ ;  /* 0x00000010a0a07819 */ /* 0x000fe200000006ff */
[----:B------:R-:W-:Y:S01]  /*0ad0*/  FADD.FTZ R130, -R158, R130 ;  /* 0x000000829e827221 */ /* 0x000fe20000010100 */
[----:B------:R-:W-:Y:S01]  /*0ae0*/  PRMT R7, R22, 0x7632, R7 ;  /* 0x0000763216077816 */ /* 0x000fe20000000007 */
[----:B------:R-:W-:Y:S01]  /*0af0*/  FADD.FTZ R53, R53, R137 ;  /* 0x0000008935357221 */ /* 0x000fe20000010000 */
[----:B------:R-:W-:Y:S01]  /*0b00*/  SHF.L.U32 R3, R3, 0x10, RZ ;  /* 0x0000001003037819 */ /* 0x000fe200000006ff */
[----:B------:R-:W-:Y:S01]  /*0b10*/  FMUL.FTZ R136, R143, R160 ;  /* 0x000000a08f887220 */ /* 0x000fe20000410000 */
[----:B------:R-:W-:Y:S01]  /*0b20*/  SHF.L.U32 R152, R152, 0x10, RZ ;  /* 0x0000001098987819 */ /* 0x000fe200000006ff */
[----:B------:R-:W-:Y:S01]  /*0b30*/  FFMA.FTZ R37, R138, R137, R37 ;  /* 0x000000898a257223 */ /* 0x000fe20000010025 */
[----:B------:R-:W-:Y:S01]  /*0b40*/  PRMT R156, R126, 0x7632, R156 ;  /* 0x000076327e9c7816 */ /* 0x000fe2000000009c */
[C---:B------:R-:W-:Y:S01]  /*0b50*/  FADD.FTZ R131, -R158.reuse, R131 ;  /* 0x000000839e837221 */ /* 0x040fe20000010100 */
[----:B------:R-:W-:Y:S01]  /*0b60*/  PRMT R162, R127, 0x7632, R162 ;  /* 0x000076327fa27816 */ /* 0x000fe200000000a2 */
[----:B------:R-:W-:Y:S01]  /*0b70*/  FMUL.FTZ R6, R3, R152 ;  /* 0x0000009803067220 */ /* 0x000fe20000410000 */
[----:B------:R-:W-:Y:S01]  /*0b80*/  SHF.L.U32 R7, R7, 0x10, RZ ;  /* 0x0000001007077819 */ /* 0x000fe200000006ff */
[----:B------:R-:W-:Y:S01]  /*0b90*/  FADD.FTZ R3, -R158, R128 ;  /* 0x000000809e037221 */ /* 0x000fe20000010100 */
[----:B------:R-:W-:Y:S01]  /*0ba0*/  SHF.L.U32 R156, R156, 0x10, RZ ;  /* 0x000000109c9c7819 */ /* 0x000fe200000006ff */
[----:B------:R-:W-:Y:S01]  /*0bb0*/  FADD.FTZ R132, -R158, R132 ;  /* 0x000000849e847221 */ /* 0x000fe20000010100 */
[----:B------:R-:W-:Y:S01]  /*0bc0*/  SHF.L.U32 R162, R162, 0x10, RZ ;  /* 0x00000010a2a27819 */ /* 0x000fe200000006ff */
[----:B------:R-:W-:Y:S01]  /*0bd0*/  FMUL.FTZ R3, R3, UR14 ;  /* 0x0000000e03037c20 */ /* 0x000fe20008410000 */
[----:B------:R-:W-:Y:S01]  /*0be0*/  SHF.L.U32 R143, R120, 0x10, RZ ;  /* 0x00000010788f7819 */ /* 0x000fe200000006ff */
[----:B------:R-:W-:Y:S01]  /*0bf0*/  FFMA.FTZ R7, R7, R156, R6 ;  /* 0x0000009c07077223 */ /* 0x000fe20000010006 */
[----:B------:R-:W-:Y:S01]  /*0c00*/  SHF.L.U32 R120, R24, 0x10, RZ ;  /* 0x0000001018787819 */ /* 0x000fe200000006ff */
[----:B------:R-:W-:Y:S01]  /*0c10*/  FFMA.FTZ R6, R139, R162, R136 ;  /* 0x000000a28b067223 */ /* 0x000fe20000010088 */
[----:B------:R-:W-:Y:S01]  /*0c20*/  SHF.L.U32 R139, R124, 0x10, RZ ;  /* 0x000000107c8b7819 */ /* 0x000fe200000006ff */
[----:B------:R-:W-:Y:S01]  /*0c30*/  FADD.FTZ R76, R76, R143 ;  /* 0x0000008f4c4c7221 */ /* 0x000fe20000010000 */
[----:B------:R-:W-:Y:S01]  /*0c40*/  SHF.L.U32 R136, R20, 0x10, RZ ;  /* 0x0000001014887819 */ /* 0x000fe200000006ff */
[----:B------:R-:W-:Y:S01]  /*0c50*/  FMUL.FTZ R145, R120, R143 ;  /* 0x0000008f78917220 */ /* 0x000fe20000410000 */
[----:B------:R-:W-:Y:S01]  /*0c60*/  SHF.L.U32 R121, R121, 0x10, RZ ;  /* 0x0000001079797819 */ /* 0x000fe200000006ff */
[----:B------:R-:W-:Y:S01]  /*0c70*/  FADD.FTZ R52, R52, R139 ;  /* 0x0000008b34347221 */ /* 0x000fe20000010000 */
[----:B------:R-:W-:Y:S01]  /*0c80*/  SHF.L.U32 R120, R25, 0x10, RZ ;  /* 0x0000001019787819 */ /* 0x000fe200000006ff */
[-C--:B------:R-:W-:Y:S01]  /*0c90*/  FFMA.FTZ R136, R136, R139.reuse, R145 ;  /* 0x0000008b88887223 */ /* 0x080fe20000010091 */
[----:B------:R-:W-:Y:S01]  /*0ca0*/  FFMA.FTZ R36, R3, R139, R36 ;  /* 0x0000008b03247223 */ /* 0x000fe20000010024 */
[----:B------:R-:W-:Y:S01]  /*0cb0*/  SHF.L.U32 R125, R125, 0x10, RZ ;  /* 0x000000107d7d7819 */ /* 0x000fe200000006ff */
[----:B------:R-:W-:Y:S01]  /*0cc0*/  FMUL.FTZ R139, R130, UR14 ;  /* 0x0000000e828b7c20 */ /* 0x000fe20008410000 */
[----:B------:R-:W-:Y:S01]  /*0cd0*/  SHF.L.U32 R137, R21, 0x10, RZ ;  /* 0x0000001015897819 */ /* 0x000fe200000006ff */
[-C--:B------:R-:W-:Y:S01]  /*0ce0*/  FMUL.FTZ R120, R120, R121.reuse ;  /* 0x0000007978787220 */ /* 0x080fe20000410000 */
[----:B------:R-:W-:Y:S01]  /*0cf0*/  FADD.FTZ R78, R78, R121 ;  /* 0x000000794e4e7221 */ /* 0x000fe20000010000 */
[----:B------:R-:W-:Y:S01]  /*0d00*/  FFMA.FTZ R70, R139, R121, R70 ;  /* 0x000000798b467223 */ /* 0x000fe20000010046 */
[----:B------:R-:W-:Y:S01]  /*0d10*/  SHF.L.U32 R121, R122, 0x10, RZ ;  /* 0x000000107a797819 */ /* 0x000fe200000006ff */
[----:B------:R-:W-:Y:S01]  /*0d20*/  FFMA.FTZ R137, R137, R125, R120 ;  /* 0x0000007d89897223 */ /* 0x000fe20000010078 */
[----:B------:R-:W-:Y:S01]  /*0d30*/  SHF.L.U32 R120, R26, 0x10, RZ ;  /* 0x000000101a787819 */ /* 0x000fe200000006ff */
[----:B------:R-:W-:Y:S01]  /*0d40*/  FFMA.FTZ R68, R3, R143, R68 ;  /* 0x0000008f03447223 */ /* 0x000fe20000010044 */
[----:B------:R-:W-:Y:S01]  /*0d50*/  SHF.L.U32 R126, R126, 0x10, RZ ;  /* 0x000000107e7e7819 */ /* 0x000fe200000006ff */
[----:B------:R-:W-:Y:S01]  /*0d60*/  FFMA.FTZ R69, R138, R140, R69 ;  /* 0x0000008c8a457223 */ /* 0x000fe20000010045 */
[----:B------:R-:W-:Y:S01]  /*0d70*/  SHF.L.U32 R143, R22, 0x10, RZ ;  /* 0x00000010168f7819 */ /* 0x000fe200000006ff */
[----:B------:R-:W-:Y:S01]  /*0d80*/  FMUL.FTZ R120, R120, R121 ;  /* 0x0000007978787220 */ /* 0x000fe20000410000 */
[----:B------:R-:W-:Y:S01]  /*0d90*/  FMUL.FTZ R140, R131, UR14 ;  /* 0x0000000e838c7c20 */ /* 0x000fe20008410000 */
[----:B------:R-:W-:Y:S01]  /*0da0*/  SHF.L.U32 R123, R123, 0x10, RZ ;  /* 0x000000107b7b7819 */ /* 0x000fe200000006ff */
[----:B------:R-:W-:Y:S01]  /*0db0*/  FADD.FTZ R133, -R158, R133 ;  /* 0x000000859e857221 */ /* 0x000fe20000010100 */
[----:B------:R-:W-:Y:S01]  /*0dc0*/  FFMA.FTZ R143, R143, R126, R120 ;  /* 0x0000007e8f8f7223 */ /* 0x000fe20000010078 */
[----:B------:R-:W-:Y:S01]  /*0dd0*/  SHF.L.U32 R120, R27, 0x10, RZ ;  /* 0x000000101b787819 */ /* 0x000fe200000006ff */
[----:B------:R-:W-:Y:S01]  /*0de0*/  FMUL.FTZ R145, R132, UR14 ;  /* 0x0000000e84917c20 */ /* 0x000fe20008410000 */
[----:B------:R-:W-:Y:S01]  /*0df0*/  FADD.FTZ R54, R54, R125 ;  /* 0x0000007d36367221 */ /* 0x000fe20000010000 */
[----:B------:R-:W-:Y:S01]  /*0e00*/  FFMA.FTZ R38, R139, R125, R38 ;  /* 0x0000007d8b267223 */ /* 0x000fe20000010026 */
[----:B------:R-:W-:Y:S01]  /*0e10*/  FADD.FTZ R79, R79, R148 ;  /* 0x000000944f4f7221 */ /* 0x000fe20000010000 */
[----:B------:R-:W-:Y:S01]  /*0e20*/  FFMA.FTZ R71, R140, R148, R71 ;  /* 0x000000948c477223 */ /* 0x000fe20000010047 */
[----:B------:R-:W-:Y:S01]  /*0e30*/  FMUL.FTZ R148, R133, UR14 ;  /* 0x0000000e85947c20 */ /* 0x000fe20008410000 */
[----:B------:R-:W-:Y:S01]  /*0e40*/  SHF.L.U32 R127, R127, 0x10, RZ ;  /* 0x000000107f7f7819 */ /* 0x000fe200000006ff */
[----:B------:R-:W-:Y:S01]  /*0e50*/  FMUL.FTZ R125, R120, R123 ;  /* 0x0000007b787d7220 */ /* 0x000fe20000410000 */
[----:B------:R-:W-:Y:S01]  /*0e60*/  SHF.L.U32 R122, R23, 0x10, RZ ;  /* 0x00000010177a7819 */ /* 0x000fe200000006ff */
[----:B------:R-:W-:Y:S01]  /*0e70*/  FADD.FTZ R80, R80, R121 ;  /* 0x0000007950507221 */ /* 0x000fe20000010000 */
[----:B------:R-:W-:Y:S01]  /*0e80*/  FFMA.FTZ R72, R145, R121, R72 ;  /* 0x0000007991487223 */ /* 0x000fe20000010048 */
[----:B------:R-:W-:Y:S01]  /*0e90*/  FADD.FTZ R120, RZ, R136 ;  /* 0x00000088ff787221 */ /* 0x000fe20000010000 */
[----:B------:R-:W-:Y:S01]  /*0ea0*/  FFMA.FTZ R121, R3, R136, RZ ;  /* 0x0000008803797223 */ /* 0x000fe200000100ff */
[----:B------:R-:W-:Y:S01]  /*0eb0*/  FADD.FTZ R81, R81, R152 ;  /* 0x0000009851517221 */ /* 0x000fe20000010000 */
[----:B------:R-:W-:Y:S01]  /*0ec0*/  FFMA.FTZ R73, R148, R152, R73 ;  /* 0x0000009894497223 */ /* 0x000fe20000010049 */
[----:B------:R-:W-:Y:S01]  /*0ed0*/  FFMA.FTZ R152, R122, R127, R125 ;  /* 0x0000007f7a987223 */ /* 0x000fe2000001007d */
[----:B------:R-:W-:Y:S01]  /*0ee0*/  FADD.FTZ R120, R120, R9 ;  /* 0x0000000978787221 */ /* 0x000fe20000010000 */
[----:B------:R-:W-:Y:S01]  /*0ef0*/  FFMA.FTZ R122, R138, R9, R121 ;  /* 0x000000098a7a7223 */ /* 0x000fe20000010079 */
[----:B------:R-:W-:Y:S01]  /*0f00*/  FADD.FTZ R134, -R158, R134 ;  /* 0x000000869e867221 */ /* 0x000fe20000010100 */
[----:B------:R-:W-:Y:S01]  /*0f10*/  FADD.FTZ R82, R82, R123 ;  /* 0x0000007b52527221 */ /* 0x000fe20000010000 */
[----:B------:R-:W-:Y:S01]  /*0f20*/  FADD.FTZ R121, R120, R137 ;  /* 0x0000008978797221 */ /* 0x000fe20000010000 */
[----:B------:R-:W-:Y:S01]  /*0f30*/  FFMA.FTZ R125, R139, R137, R122 ;  /* 0x000000898b7d7223 */ /* 0x000fe2000001007a */
[----:B------:R-:W-:Y:S01]  /*0f40*/  FMUL.FTZ R159, R134, UR14 ;  /* 0x0000000e869f7c20 */ /* 0x000fe20008410000 */
[----:B------:R-:W-:Y:S01]  /*0f50*/  FADD.FTZ R135, -R158, R135 ;  /* 0x000000879e877221 */ /* 0x000fe20000010100 */
[----:B------:R-:W-:Y:S01]  /*0f60*/  FADD.FTZ R120, R121, R8 ;  /* 0x0000000879787221 */ /* 0x000fe20000010000 */
[----:B------:R-:W-:Y:S01]  /*0f70*/  FFMA.FTZ R122, R140, R8, R125 ;  /* 0x000000088c7a7223 */ /* 0x000fe2000001007d */
[----:B------:R-:W-:Y:S01]  /*0f80*/  FFMA.FTZ R74, R159, R123, R74 ;  /* 0x0000007b9f4a7223 */ /* 0x000fe2000001004a */
[----:B------:R-:W-:Y:S01]  /*0f90*/  FADD.FTZ R57, R57, R156 ;  /* 0x0000009c39397221 */ /* 0x000fe20000010000 */
[----:B------:R-:W-:Y:S01]  /*0fa0*/  FADD.FTZ R120, R120, R143 ;  /* 0x0000008f78787221 */ /* 0x000fe20000010000 */
[----:B------:R-:W-:Y:S01]  /*0fb0*/  FFMA.FTZ R121, R145, R143, R122 ;  /* 0x0000008f91797223 */ /* 0x000fe2000001007a */
[----:B------:R-:W-:Y:S01]  /*0fc0*/  FFMA.FTZ R41, R148, R156, R41 ;  /* 0x0000009c94297223 */ /* 0x000fe20000010029 */
        /* <DEDUP_REMOVED lines=17> */
.L_x_710:
[----:B-1--4-:R-:W-:Y:S05]  /*10e0*/  BSYNC.RECONVERGENT B0 ;  /* 0x0000000000007941 */ /* 0x012fea0003800200 */
.L_x_709:
        /* <DEDUP_REMOVED lines=9> */
[----:B--2---:R-:W-:-:S05]  /*1180*/  IMAD.WIDE.U32 R146, R163, 0x20, R146 ;  /* 0x00000020a3927825 */ /* 0x004fca00078e0092 */
[----:B------:R-:W2:Y:S04]  /*1190*/  LDG.E.128 R128, desc[UR20][R146.64] ;  /* 0x0000001492807981 */ /* 0x000ea8000c1e1d00 */
[----:B------:R-:W2:Y:S01]  /*11a0*/  LDG.E.128 R132, desc[UR20][R146.64+0x10] ;  /* 0x0000101492847981 */ /* 0x000ea2000c1e1d00 */
[----:B------:R-:W-:-:S04]  /*11b0*/  ISETP.NE.U32.AND P0, PT, RZ, UR24, PT ;  /* 0x00000018ff007c0c */ /* 0x000fc8000bf05070 */
[----:B------:R-:W-:-:S13]  /*11c0*/  ISETP.NE.AND.EX P0, PT, RZ, UR25, PT, P0 ;  /* 0x00000019ff007c0c */ /* 0x000fda000bf05300 */
[----:B------:R-:W0:Y:S01]  /*11d0*/  @P0 LDC.64 R4, c[0x0][0x438] ;  /* 0x00010e00ff040b82 */ /* 0x000e220000000a00 */
[----:B-----5:R-:W-:Y:S02]  /*11e0*/  PRMT R149, R33, 0x7632, R149 ;  /* 0x0000763221957816 */ /* 0x020fe40000000095 */
[----:B------:R-:W-:Y:S02]  /*11f0*/  PRMT R141, R32, 0x7632, R141 ;  /* 0x00007632208d7816 */ /* 0x000fe4000000008d */
[----:B------:R-:W-:Y:S02]  /*1200*/  SHF.L.U32 R149, R149, 0x10, RZ ;  /* 0x0000001095957819 */ /* 0x000fe400000006ff */
[----:B------:R-:W-:Y:S02]  /*1210*/  SHF.L.U32 R141, R141, 0x10, RZ ;  /* 0x000000108d8d7819 */ /* 0x000fe400000006ff */
[----:B------:R-:W-:Y:S02]  /*1220*/  PRMT R0, R28, 0x7632, R0 ;  /* 0x000076321c007816 */ /* 0x000fe40000000000 */
[----:B------:R-:W-:Y:S01]  /*1230*/  PRMT R153, R35, 0x7632, R153 ;  /* 0x0000763223997816 */ /* 0x000fe20000000099 */
[----:B0-----:R-:W-:-:S05]  /*1240*/  @P0 IMAD.WIDE.U32 R4, R163, 0x20, R4 ;  /* 0x00000020a3040825 */ /* 0x001fca00078e0004 */
[----:B------:R-:W5:Y:S04]  /*1250*/  @P0 LDG.E.128 R16, desc[UR20][R4.64] ;  /* 0x0000001404100981 */ /* 0x000f68000c1e1d00 */
[----:B------:R0:W5:Y:S01]  /*1260*/  @P0 LDG.E.128 R12, desc[UR20][R4.64+0x10] ;  /* 0x00001014040c0981 */ /* 0x000162000c1e1d00 */
[----:B------:R-:W-:Y:S02]  /*1270*/  SHF.L.U32 R0, R0, 0x10, RZ ;  /* 0x0000001000007819 */ /* 0x000fe400000006ff */
[----:B------:R-:W-:Y:S02]  /*1280*/  SHF.L.U32 R153, R153, 0x10, RZ ;  /* 0x0000001099997819 */ /* 0x000fe400000006ff */
[----:B------:R-:W-:Y:S02]  /*1290*/  PRMT R2, R30, 0x7632, R2 ;  /* 0x000076321e027816 */ /* 0x000fe40000000002 */
[----:B------:R-:W-:-:S02]  /*12a0*/  SHF.L.U32 R142, R28, 0x10, RZ ;  /* 0x000000101c8e7819 */ /* 0x000fc400000006ff */
[----:B------:R-:W-:Y:S02]  /*12b0*/  SHF.L.U32 R2, R2, 0x10, RZ ;  /* 0x0000001002027819 */ /* 0x000fe400000006ff */
[----:B0-----:R-:W-:-:S04]  /*12c0*/  PRMT R4, R29, 0x7632, R4 ;  /* 0x000076321d047816 */ /* 0x001fc80000000004 */
[----:B------:R-:W-:Y:S02]  /*12d0*/  SHF.L.U32 R4, R4, 0x10, RZ ;  /* 0x0000001004047819 */ /* 0x000fe400000006ff */
[----:B---3--:R-:W-:Y:S02]  /*12e0*/  PRMT R150, R121, 0x7632, R150 ;  /* 0x0000763279967816 */ /* 0x008fe40000000096 */
[----:B------:R-:W-:Y:S02]  /*12f0*/  PRMT R146, R120, 0x7632, R146 ;  /* 0x0000763278927816 */ /* 0x000fe40000000092 */
[----:B------:R-:W-:Y:S02]  /*1300*/  SHF.L.U32 R150, R150, 0x10, RZ ;  /* 0x0000001096967819 */ /* 0x000fe400000006ff */
[----:B------:R-:W-:Y:S02]  /*1310*/  SHF.L.U32 R146, R146, 0x10, RZ ;  /* 0x0000001092927819 */ /* 0x000fe400000006ff */
[----:B----4-:R-:W-:Y:S01]  /*1320*/  PRMT R151, R125, 0x7632, R151 ;  /* 0x000076327d977816 */ /* 0x010fe20000000097 */
[----:B------:R-:W-:Y:S01]  /*1330*/  FMUL.FTZ R149, R149, R150 ;  /* 0x0000009695957220 */ /* 0x000fe20000410000 */
[----:B------:R-:W-:Y:S01]  /*1340*/  PRMT R147, R124, 0x7632, R147 ;  /* 0x000076327c937816 */ /* 0x000fe20000000093 */
[----:B------:R-:W-:Y:S01]  /*1350*/  FMUL.FTZ R5, R141, R146 ;  /* 0x000000928d057220 */ /* 0x000fe20000410000 */
[----:B------:R-:W-:Y:S01]  /*1360*/  SHF.L.U32 R151, R151, 0x10, RZ ;  /* 0x0000001097977819 */ /* 0x000fe200000006ff */
[----:B------:R-:W-:Y:S01]  /*1370*/  FADD.FTZ R45, R45, R146 ;  /* 0x000000922d2d7221 */ /* 0x000fe20000010000 */
[----:B------:R-:W-:Y:S01]  /*1380*/  PRMT R162, R123, 0x7632, R162 ;  /* 0x000076327ba27816 */ /* 0x000fe200000000a2 */
[----:B--2---:R-:W-:Y:S01]  /*1390*/  FADD.FTZ R129, -R158, R129 ;  /* 0x000000819e817221 */ /* 0x004fe20000010100 */
[----:B------:R-:W-:Y:S01]  /*13a0*/  SHF.L.U32 R147, R147, 0x10, RZ ;  /* 0x0000001093937819 */ /* 0x000fe200000006ff */
[----:B------:R-:W-:Y:S01]  /*13b0*/  FFMA.FTZ R4, R4, R151, R149 ;  /* 0x0000009704047223 */ /* 0x000fe20000010095 */
[----:B------:R-:W-:Y:S01]  /*13c0*/  PRMT R141, R34, 0x7632, R141 ;  /* 0x00007632228d7816 */ /* 0x000fe2000000008d */
[----:B------:R-:W-:Y:S01]  /*13d0*/  FADD.FTZ R128, -R158, R128 ;  /* 0x000000809e807221 */ /* 0x000fe20000010100 */
[----:B------:R-:W-:Y:S01]  /*13e0*/  PRMT R154, R122, 0x7632, R154 ;  /* 0x000076327a9a7816 */ /* 0x000fe2000000009a */
[-C--:B------:R-:W-:Y:S01]  /*13f0*/  FFMA.FTZ R5, R0, R147.reuse, R5 ;  /* 0x0000009300057223 */ /* 0x080fe20000010005 */
[----:B------:R-:W-:Y:S01]  /*1400*/  SHF.L.U32 R162, R162, 0x10, RZ ;  /* 0x00000010a2a27819 */ /* 0x000fe200000006ff */
[----:B------:R-:W-:Y:S01]  /*1410*/  FMUL.FTZ R144, R129, UR14 ;  /* 0x0000000e81907c20 */ /* 0x000fe20008410000 */
[----:B------:R-:W-:Y:S01]  /*1420*/  PRMT R149, R31, 0x7632, R149 ;  /* 0x000076321f957816 */ /* 0x000fe20000000095 */
[----:B------:R-:W-:Y:S01]  /*1430*/  FADD.FTZ R130, -R158, R130 ;  /* 0x000000829e827221 */ /* 0x000fe20000010100 */
[----:B------:R-:W-:Y:S01]  /*1440*/  PRMT R164, R127, 0x7632, R164 ;  /* 0x000076327fa47816 */ /* 0x000fe200000000a4 */
[----:B------:R-:W-:Y:S01]  /*1450*/  FMUL.FTZ R0, R153, R162 ;  /* 0x000000a299007220 */ /* 0x000fe20000410000 */
[----:B------:R-:W-:Y:S01]  /*1460*/  SHF.L.U32 R141, R141, 0x10, RZ ;  /* 0x000000108d8d7819 */ /* 0x000fe200000006ff */
[----:B------:R-:W-:Y:S01]  /*1470*/  FADD.FTZ R113, R113, R147 ;  /* 0x0000009371717221 */ /* 0x000fe20000010000 */
[----:B------:R-:W-:Y:S01]  /*1480*/  SHF.L.U32 R154, R154, 0x10, RZ ;  /* 0x000000109a9a7819 */ /* 0x000fe200000006ff */
[----:B------:R-:W-:Y:S01]  /*1490*/  FFMA.FTZ R61, R144, R147, R61 ;  /* 0x00000093903d7223 */ /* 0x000fe2000001003d */
[----:B------:R-:W-:Y:S01]  /*14a0*/  PRMT R155, R126, 0x7632, R155 ;  /* 0x000076327e9b7816 */ /* 0x000fe2000000009b */
[----:B------:R-:W-:Y:S01]  /*14b0*/  FADD.FTZ R131, -R158, R131 ;  /* 0x000000839e837221 */ /* 0x000fe20000010100 */
[----:B------:R-:W-:Y:S01]  /*14c0*/  SHF.L.U32 R149, R149, 0x10, RZ ;  /* 0x0000001095957819 */ /* 0x000fe200000006ff */
[----:B------:R-:W-:Y:S01]  /*14d0*/  FMUL.FTZ R141, R141, R154 ;  /* 0x0000009a8d8d7220 */ /* 0x000fe20000410000 */
[----:B------:R-:W-:Y:S01]  /*14e0*/  SHF.L.U32 R164, R164, 0x10, RZ ;  /* 0x00000010a4a47819 */ /* 0x000fe200000006ff */
[----:B------:R-:W-:Y:S01]  /*14f0*/  FFMA.FTZ R85, R144, R146, R85 ;  /* 0x0000009290557223 */ /* 0x000fe20000010055 */
[----:B------:R-:W-:Y:S01]  /*1500*/  SHF.L.U32 R153, R120, 0x10, RZ ;  /* 0x0000001078997819 */ /* 0x000fe200000006ff */
[----:B------:R-:W-:Y:S01]  /*1510*/  FMUL.FTZ R146, R131, UR14 ;  /* 0x0000000e83927c20 */ /* 0x000fe20008410000 */
[----:B------:R-:W-:Y:S01]  /*1520*/  SHF.L.U32 R155, R155, 0x10, RZ ;  /* 0x000000109b9b7819 */ /* 0x000fe200000006ff */
[----:B------:R-:W-:Y:S01]  /*1530*/  FFMA.FTZ R0, R149, R164, R0 ;  /* 0x000000a495007223 */ /* 0x000fe20000010000 */
[----:B------:R-:W-:Y:S01]  /*1540*/  SHF.L.U32 R120, R32, 0x10, RZ ;  /* 0x0000001020787819 */ /* 0x000fe200000006ff */
[----:B------:R-:W-:Y:S01]  /*1550*/  FADD.FTZ R115, R115, R151 ;  /* 0x0000009773737221 */ /* 0x000fe20000010000 */
[----:B------:R-:W-:Y:S01]  /*1560*/  SHF.L.U32 R149, R124, 0x10, RZ ;  /* 0x000000107c957819 */ /* 0x000fe200000006ff */
[----:B------:R-:W-:Y:S01]  /*1570*/  FFMA.FTZ R2, R2, R155, R141 ;  /* 0x0000009b02027223 */ /* 0x000fe2000001008d */
[----:B------:R-:W-:Y:S01]  /*1580*/  FMUL.FTZ R141, R128, UR14 ;  /* 0x0000000e808d7c20 */ /* 0x000fe20008410000 */
        /* <DEDUP_REMOVED lines=17> */
[----:B------:R-:W-:Y:S01]  /*16a0*/  FADD.FTZ R133, -R158, R133 ;  /* 0x000000859e857221 */ /* 0x000fe20000010100 */
[----:B------:R-:W-:Y:S01]  /*16b0*/  SHF.L.U32 R151, R30, 0x10, RZ ;  /* 0x000000101e977819 */ /* 0x000fe200000006ff */
[----:B------:R-:W-:Y:S01]  /*16c0*/  FMUL.FTZ R120, R120, R121 ;  /* 0x0000007978787220 */ /* 0x000fe20000410000 */
[----:B------:R-:W-:Y:S01]  /*16d0*/  FADD.FTZ R132, -R158, R132 ;  /* 0x000000849e847221 */ /* 0x000fe20000010100 */
[----:B------:R-:W-:Y:S01]  /*16e0*/  FADD.FTZ R47, R47, R150 ;  /* 0x000000962f2f7221 */ /* 0x000fe20000010000 */
[----:B------:R-:W-:Y:S01]  /*16f0*/  FFMA.FTZ R87, R146, R150, R87 ;  /* 0x0000009692577223 */ /* 0x000fe20000010057 */
[----:B------:R-:W-:Y:S01]  /*1700*/  FADD.FTZ R114, R114, R125 ;  /* 0x0000007d72727221 */ /* 0x000fe20000010000 */
[----:B------:R-:W-:Y:S01]  /*1710*/  FFMA.FTZ R62, R149, R125, R62 ;  /* 0x0000007d953e7223 */ /* 0x000fe2000001003e */
[----:B------:R-:W-:Y:S01]  /*1720*/  FFMA.FTZ R151, R151, R126, R120 ;  /* 0x0000007e97977223 */ /* 0x000fe20000010078 */
[----:B------:R-:W-:Y:S01]  /*1730*/  FMUL.FTZ R150, R133, UR14 ;  /* 0x0000000e85967c20 */ /* 0x000fe20008410000 */
[----:B------:R-:W-:Y:S01]  /*1740*/  FADD.FTZ R44, R44, R153 ;  /* 0x000000992c2c7221 */ /* 0x000fe20000010000 */
[----:B------:R-:W-:Y:S01]  /*1750*/  FFMA.FTZ R84, R141, R153, R84 ;  /* 0x000000998d547223 */ /* 0x000fe20000010054 */
[----:B------:R-:W-:Y:S01]  /*1760*/  SHF.L.U32 R125, R123, 0x10, RZ ;  /* 0x000000107b7d7819 */ /* 0x000fe200000006ff */
[----:B------:R-:W-:Y:S01]  /*1770*/  FMUL.FTZ R153, R132, UR14 ;  /* 0x0000000e84997c20 */ /* 0x000fe20008410000 */
        /* <DEDUP_REMOVED lines=8> */
[----:B------:R-:W-:Y:S01]  /*1800*/  FADD.FTZ R120, R161, R142 ;  /* 0x0000008ea1787221 */ /* 0x000fe20000010000 */
[----:B------:R-:W-:Y:S01]  /*1810*/  FFMA.FTZ R121, R141, R142, R160 ;  /* 0x0000008e8d797223 */ /* 0x000fe200000100a0 */
[----:B------:R-:W-:Y:S01]  /*1820*/  FADD.FTZ R134, -R158, R134 ;  /* 0x000000869e867221 */ /* 0x000fe20000010100 */
[----:B------:R-:W-:Y:S01]  /*1830*/  FFMA.FTZ R155, R155, R127, R122 ;  /* 0x0000007f9b9b7223 */ /* 0x000fe2000001007a */
[----:B------:R-:W-:Y:S01]  /*1840*/  FADD.FTZ R120, R120, R5 ;  /* 0x0000000578787221 */ /* 0x000fe20000010000 */
[----:B------:R-:W-:Y:S01]  /*1850*/  FFMA.FTZ R122, R144, R5, R121 ;  /* 0x00000005907a7223 */ /* 0x000fe20000010079 */
[----:B------:R-:W-:Y:S01]  /*1860*/  FADD.FTZ R135, -R158, R135 ;  /* 0x000000879e877221 */ /* 0x000fe20000010100 */
[----:B------:R-:W-:Y:S01]  /*1870*/  FMUL.FTZ R157, R134, UR14 ;  /* 0x0000000e869d7c20 */ /* 0x000fe20008410000 */
[----:B------:R-:W-:Y:S01]  /*1880*/  FADD.FTZ R121, R120, R147 ;  /* 0x0000009378797221 */ /* 0x000fe20000010000 */
[----:B------:R-:W-:Y:S01]  /*1890*/  FFMA.FTZ R123, R149, R147, R122 ;  /* 0x00000093957b7223 */ /* 0x000fe2000001007a */
[----:B------:R-:W-:Y:S01]  /*18a0*/  FADD.FTZ R49, R49, R154 ;  /* 0x0000009a31317221 */ /* 0x000fe20000010000 */
[----:B------:R-:W-:Y:S01]  /*18b0*/  FFMA.FTZ R89, R150, R154, R89 ;  /* 0x0000009a96597223 */ /* 0x000fe20000010059 */
[----:B------:R-:W-:Y:S01]  /*18c0*/  FADD.FTZ R120, R121, R4 ;  /* 0x0000000479787221 */ /* 0x000fe20000010000 */
[----:B------:R-:W-:Y:S01]  /*18d0*/  FFMA.FTZ R122, R146, R4, R123 ;  /* 0x00000004927a7223 */ /* 0x000fe2000001007b */
[----:B------:R-:W-:Y:S01]  /*18e0*/  FMUL.FTZ R154, R135, UR14 ;  /* 0x0000000e879a7c20 */ /* 0x000fe20008410000 */
[----:B------:R-:W-:Y:S01]  /*18f0*/  FADD.FTZ R116, R116, R126 ;  /* 0x0000007e74747221 */ /* 0x000fe20000010000 */
[----:B------:R-:W-:Y:S01]  /*1900*/  FADD.FTZ R121, R120, R151 ;  /* 0x0000009778797221 */ /* 0x000fe20000010000 */
[C---:B------:R-:W-:Y:S01]  /*1910*/  FFMA.FTZ R123, R153.reuse, R151, R122 ;  /* 0x00000097997b7223 */ /* 0x040fe2000001007a */
[----:B------:R-:W-:Y:S01]  /*1920*/  FFMA.FTZ R64, R153, R126, R64 ;  /* 0x0000007e99407223 */ /* 0x000fe20000010040 */
[----:B------:R-:W-:Y:S01]  /*1930*/  FADD.FTZ R118, R118, R127 ;  /* 0x0000007f76767221 */ /* 0x000fe20000010000 */
[----:B------:R-:W-:Y:S01]  /*1940*/  FADD.FTZ R120, R121, R2 ;  /* 0x0000000279787221 */ /* 0x000fe20000010000 */
[----:B------:R-:W-:Y:S01]  /*1950*/  FFMA.FTZ R122, R150, R2, R123 ;  /* 0x00000002967a7223 */ /* 0x000fe2000001007b */
[C---:B------:R-:W-:Y:S01]  /*1960*/  FFMA.FTZ R66, R157.reuse, R127, R66 ;  /* 0x0000007f9d427223 */ /* 0x040fe20000010042 */
[----:B------:R-:W-:Y:S01]  /*1970*/  FADD.FTZ R50, R50, R125 ;  /* 0x0000007d32327221 */ /* 0x000fe20000010000 */
[----:B------:R-:W-:Y:S01]  /*1980*/  FADD.FTZ R161, R120, R155 ;  /* 0x0000009b78a17221 */ /* 0x000fe20000010000 */
[C---:B------:R-:W-:Y:S01]  /*1990*/  FFMA.FTZ R121, R157.reuse, R155, R122 ;  /* 0x0000009b9d797223 */ /* 0x040fe2000001007a */
[----:B------:R-:W-:Y:S01]  /*19a0*/  FFMA.FTZ R90, R157, R125, R90 ;  /* 0x0000007d9d5a7223 */ /* 0x000fe2000001005a */
[----:B------:R-:W-:Y:S01]  /*19b0*/  FADD.FTZ R119, R119, R164 ;  /* 0x000000a477777221 */ /* 0x000fe20000010000 */
[C---:B------:R-:W-:Y:S01]  /*19c0*/  FFMA.FTZ R67, R154.reuse, R164, R67 ;  /* 0x000000a49a437223 */ /* 0x040fe20000010043 */
[----:B------:R-:W-:Y:S01]  /*19d0*/  FADD.FTZ R51, R51, R162 ;  /* 0x000000a233337221 */ /* 0x000fe20000010000 */
[C---:B------:R-:W-:Y:S01]  /*19e0*/  FFMA.FTZ R91, R154.reuse, R162, R91 ;  /* 0x000000a29a5b7223 */ /* 0x040fe2000001005b */
[----:B------:R-:W-:Y:S01]  /*19f0*/  FADD.FTZ R161, R161, R0 ;  /* 0x00000000a1a17221 */ /* 0x000fe20000010000 */
[----:B------:R-:W-:-:S07]  /*1a00*/  FFMA.FTZ R160, R154, R0, R121 ;  /* 0x000000009aa07223 */ /* 0x000fce0000010079 */
.L_x_712:
[----:B------:R-:W-:Y:S05]  /*1a10*/  BSYNC.RECONVERGENT B0 ;  /* 0x0000000000007941 */ /* 0x000fea0003800200 */
.L_x_711:
        /* <DEDUP_REMOVED lines=32> */
.L_x_714:
[----:B------:R-:W-:Y:S05]  /*1c20*/  BSYNC.RECONVERGENT B0 ;  /* 0x0000000000007941 */ /* 0x000fea0003800200 */
.L_x_713:
        /* <DEDUP_REMOVED lines=65> */
[----:B------:R-:W-:-:S02]  /*2040*/  FMUL.FTZ R126, R127, UR14 ;  /* 0x0000000e7f7e7c20 */ /* 0x000fc40008410000 */
[----:B------:R-:W-:Y:S02]  /*2050*/  F2FP.BF16.F32.PACK_AB R121, R122, R121 ;  /* 0x000000797a79723e */ /* 0x000fe400000010ff */
[----:B------:R-:W-:Y:S02]  /*2060*/  F2FP.BF16.F32.PACK_AB R122, R123, R124 ;  /* 0x0000007c7b7a723e */ /* 0x000fe400000010ff */
[----:B------:R-:W-:Y:S01]  /*2070*/  F2FP.BF16.F32.PACK_AB R123, R126, R125 ;  /* 0x0000007d7e7b723e */ /* 0x000fe200000010ff */
[----:B------:R-:W-:Y:S06]  /*2080*/  BRA `(.L_x_720) ;  /* 0x0000000c00b87947 */ /* 0x000fec0003800000 */
.L_x_719:
        /* <DEDUP_REMOVED lines=33> */
.L_x_718:
        /* <DEDUP_REMOVED lines=34> */
.L_x_721:
        /* <DEDUP_REMOVED lines=33> */
.L_x_717:
        /* <DEDUP_REMOVED lines=17> */
[----:B------:R-:W-:Y:S01]  /*27e0*/  FFMA.FTZ R125, R159, UR15, R129 ;  /* 0x0000000f9f7d7c23 */ /* 0x000fe20008010081 */
[----:B-----5:R-:W-:Y:S01]  /*27f0*/  FFMA.FTZ R120, R121, UR14, R92 ;  /* 0x0000000e79787c23 */ /* 0x020fe2000801005c */
[----:B------:R-:W-:Y:S01]  /*2800*/  FFMA.FTZ R121, R122, UR14, R93 ;  /* 0x0000000e7a797c23 */ /* 0x000fe2000801005d */
[--C-:B------:R-:W-:Y:S01]  /*2810*/  FFMA.FTZ R122, R139, UR15, R129.reuse ;  /* 0x0000000f8b7a7c23 */ /* 0x100fe20008010081 */
[----:B------:R-:W-:Y:S01]  /*2820*/  FFMA.FTZ R127, R156, UR15, R129 ;  /* 0x0000000f9c7f7c23 */ /* 0x000fe20008010081 */
[----:B------:R-:W-:-:S02]  /*2830*/  FADD.FTZ R125, R152, -R125 ;  /* 0x8000007d987d7221 */ /* 0x000fc40000010000 */
[----:B------:R-:W-:Y:S01]  /*2840*/  F2FP.BF16.F32.PACK_AB R120, R121, R120 ;  /* 0x000000787978723e */ /* 0x000fe200000010ff */
[----:B------:R-:W-:Y:S01]  /*2850*/  FADD.FTZ R121, R137, -R122 ;  /* 0x8000007a89797221 */ /* 0x000fe20000010000 */
[----:B------:R-:W-:Y:S01]  /*2860*/  FADD.FTZ R122, R8, -R123 ;  /* 0x8000007b087a7221 */ /* 0x000fe20000010000 */
[----:B------:R-:W-:Y:S01]  /*2870*/  FADD.FTZ R123, R143, -R124 ;  /* 0x8000007c8f7b7221 */ /* 0x000fe20000010000 */
[----:B------:R-:W-:Y:S01]  /*2880*/  FADD.FTZ R124, R7, -R126 ;  /* 0x8000007e077c7221 */ /* 0x000fe20000010000 */
[----:B------:R-:W-:Y:S01]  /*2890*/  FADD.FTZ R126, R6, -R127 ;  /* 0x8000007f067e7221 */ /* 0x000fe20000010000 */
        /* <DEDUP_REMOVED lines=8> */
[----:B------:R-:W-:Y:S01]  /*2920*/  F2FP.BF16.F32.PACK_AB R123, R126, R125 ;  /* 0x0000007d7e7b723e */ /* 0x000fe200000010ff */
[----:B------:R-:W-:Y:S06]  /*2930*/  BRA `(.L_x_720) ;  /* 0x00000004008c7947 */ /* 0x000fec0003800000 */
.L_x_723:
        /* <DEDUP_REMOVED lines=16> */
[----:B-----5:R-:W-:Y:S01]  /*2a40*/  FFMA.FTZ R121, R121, UR14, R96 ;  /* 0x0000000e79797c23 */ /* 0x020fe20008010060 */
[----:B------:R-:W-:Y:S01]  /*2a50*/  FFMA.FTZ R123, R123, UR14, R98 ;  /* 0x0000000e7b7b7c23 */ /* 0x000fe20008010062 */
        /* <DEDUP_REMOVED lines=15> */
.L_x_722:
        /* <DEDUP_REMOVED lines=32> */
[----:B------:R-:W-:Y:S01]  /*2d50*/  F2FP.BF16.F32.PACK_AB R120, R105, R104 ;  /* 0x000000686978723e */ /* 0x000fe200000010ff */
[----:B------:R-:W-:Y:S06]  /*2d60*/  BRA `(.L_x_720) ;  /* 0x0000000000807947 */ /* 0x000fec0003800000 */
.L_x_724:
        /* <DEDUP_REMOVED lines=31> */
[----:B------:R-:W-:-:S07]  /*2f60*/  MOV R100, R120 ;  /* 0x0000007800647202 */ /* 0x000fce0000000f00 */
.L_x_720:
        /* <DEDUP_REMOVED lines=11> */
[----:B------:R0:W-:Y:S01]  /*3020*/  @P0 STG.E.128 desc[UR20][R130.64+0x10], R108 ;  /* 0x0000106c82000986 */ /* 0x0001e2000c101d14 */
[----:B------:R-:W-:-:S03]  /*3030*/  IADD3 R10, PT, PT, R10, 0x80, RZ ;  /* 0x000000800a0a7810 */ /* 0x000fc60007ffe0ff */
[----:B------:R0:W-:Y:S04]  /*3040*/  STG.E.128 desc[UR20][R126.64], R120 ;  /* 0x000000787e007986 */ /* 0x0001e8000c101d14 */
[----:B------:R0:W-:Y:S02]  /*3050*/  @P4 STG.E.128 desc[UR20][R124.64], R100 ;  /* 0x000000647c004986 */ /* 0x0001e4000c101d14 */
.L_x_716:
[----:B------:R-:W-:Y:S05]  /*3060*/  BSYNC.RECONVERGENT B0 ;  /* 0x0000000000007941 */ /* 0x000fea0003800200 */
.L_x_715:
        /* <DEDUP_REMOVED lines=46> */
.L_x_729:
        /* <DEDUP_REMOVED lines=29> */
.L_x_728:
[----:B0-----:R-:W0:Y:S02]  /*3520*/  LDC.64 R120, c[0x0][0x470] ;  /* 0x00011c00ff787b82 */ /* 0x001e240000000a00 */
[----:B0-----:R-:W-:-:S04]  /*3530*/  ISETP.NE.U32.AND P4, PT, R120, RZ, PT ;  /* 0x000000ff7800720c */ /* 0x001fc80003f85070 */
[----:B------:R-:W-:-:S13]  /*3540*/  ISETP.NE.AND.EX P4, PT, R121, RZ, PT, P4 ;  /* 0x000000ff7900720c */ /* 0x000fda0003f85340 */
[----:B------:R-:W-:Y:S05]  /*3550*/  @!P4 BRA `(.L_x_731) ;  /* 0x000000000084c947 */ /* 0x000fea0003800000 */
[--C-:B------:R-:W-:Y:S01]  /*3560*/  FFMA.FTZ R103, R154, UR15, R129.reuse ;  /* 0x0000000f9a677c23 */ /* 0x100fe20008010081 */
[--C-:B------:R-:W-:Y:S01]  /*3570*/  FFMA.FTZ R102, R149, UR15, R129.reuse ;  /* 0x0000000f95667c23 */ /* 0x100fe20008010081 */
[--C-:B------:R-:W-:Y:S01]  /*3580*/  FFMA.FTZ R121, R146, UR15, R129.reuse ;  /* 0x0000000f92797c23 */ /* 0x100fe20008010081 */
[--C-:B------:R-:W-:Y:S01]  /*3590*/  FFMA.FTZ R120, R153, UR15, R129.reuse ;  /* 0x0000000f99787c23 */ /* 0x100fe20008010081 */
[----:B------:R-:W-:Y:S01]  /*35a0*/  FFMA.FTZ R123, R150, UR15, R129 ;  /* 0x0000000f967b7c23 */ /* 0x000fe20008010081 */
[----:B------:R-:W-:Y:S01]  /*35b0*/  FADD.FTZ R124, R0, -R103 ;  /* 0x80000067007c7221 */ /* 0x000fe20000010000 */
        /* <DEDUP_REMOVED lines=27> */
.L_x_731:
        /* <DEDUP_REMOVED lines=29> */
.L_x_727:
        /* <DEDUP_REMOVED lines=41> */
.L_x_733:
        /* <DEDUP_REMOVED lines=29> */
.L_x_732:
        /* <DEDUP_REMOVED lines=37> */
.L_x_734:
        /* <DEDUP_REMOVED lines=27> */
[----:B------:R-:W-:-:S07]  /*41a0*/  F2FP.BF16.F32.PACK_AB R123, R130, R123 ;  /* 0x0000007b827b723e */ /* 0x000fce00000010ff */
.L_x_730:
[----:B------:R-:W0:Y:S08]  /*41b0*/  @P0 LDC.64 R130, c[0x0][0x478] ;  /* 0x00011e00ff820b82 */ /* 0x000e300000000a00 */
[----:B------:R-:W1:Y:S08]  /*41c0*/  LDC.64 R126, c[0x0][0x468] ;  /* 0x00011a00ff7e7b82 */ /* 0x000e700000000a00 */
[----:B------:R-:W2:Y:S01]  /*41d0*/  @P4 LDC.64 R124, c[0x0][0x470] ;  /* 0x00011c00ff7c4b82 */ /* 0x000ea20000000a00 */
[----:B0-----:R-:W-:-:S05]  /*41e0*/  @P0 IMAD.WIDE.U32 R130, R10, 0x20, R130 ;  /* 0x000000200a820825 */ /* 0x001fca00078e0082 */
[----:B------:R3:W-:Y:S01]  /*41f0*/  @P0 STG.E.128 desc[UR20][R130.64], R104 ;  /* 0x0000006882000986 */ /* 0x0007e2000c101d14 */
[----:B-1----:R-:W-:-:S03]  /*4200*/  IMAD.WIDE.U32 R126, R10, 0x10, R126 ;  /* 0x000000100a7e7825 */ /* 0x002fc600078e007e */
[----:B------:R3:W-:Y:S04]  /*4210*/  @P0 STG.E.128 desc[UR20][R130.64+0x10], R108 ;  /* 0x0000106c82000986 */ /* 0x0007e8000c101d14 */
[----:B------:R3:W-:Y:S01]  /*4220*/  STG.E.128 desc[UR20][R126.64], R120 ;  /* 0x000000787e007986 */ /* 0x0007e2000c101d14 */
[----:B--2---:R-:W-:-:S05]  /*4230*/  @P4 IMAD.WIDE.U32 R124, R10, 0x10, R124 ;  /* 0x000000100a7c4825 */ /* 0x004fca00078e007c */
[----:B------:R3:W-:Y:S02]  /*4240*/  @P4 STG.E.128 desc[UR20][R124.64], R100 ;  /* 0x000000647c004986 */ /* 0x0007e4000c101d14 */
.L_x_726:
[----:B------:R-:W-:Y:S05]  /*4250*/  BSYNC.RECONVERGENT B0 ;  /* 0x0000000000007941 */ /* 0x000fea0003800200 */
.L_x_725:
[----:B------:R-:W-:Y:S01]  /*4260*/  UPLOP3.LUT UP1, UPT, UPT, UPT, UP1, 0x40, 0x4 ;  /* 0x000000000004789c */ /* 0x000fe20003f2e810 */
[----:B------:R-:W-:Y:S10]  /*4270*/  BRA.U !UP2, `(.L_x_735) ;  /* 0xffffffc50a047547 */ /* 0x000ff4000b83ffff */
.L_x_708:
        /* <DEDUP_REMOVED lines=23> */
.L_x_737:
[----:B------:R-:W-:Y:S05]  /*43f0*/  BSYNC.RECONVERGENT B0 ;  /* 0x0000000000007941 */ /* 0x000fea0003800200 */
.L_x_736:
        /* <DEDUP_REMOVED lines=18> */
.L_x_738:
        /* <DEDUP_REMOVED lines=14> */
.L_x_2792:


//--------------------- .text._ZN10layer_norm31ln_parallel_residual_bwd_kernelINS_13Kernel_traitsI13__nv_bfloat16S2_fS2_fjLj2048ELj1ELj1ELj4ELj16ENS_18Kernel_traits_baseILj2048ES2_S2_fS2_fjLj128EEEEELb0ELb0ELb1EEEvNS_9BwdParamsE --------------------------
	.section	.text._ZN10layer_norm31ln_parallel_residual_bwd_kernelINS_13Kernel_traitsI13__nv_bfloat16S2_fS2_fjLj2048ELj1ELj1ELj4ELj16ENS_18Kernel_traits_baseILj2048ES2_S2_fS2_fjLj128EEEEELb0ELb0ELb1EEEvNS_9BwdParamsE,"ax",@progbits
	.align	128
        .global         _ZN10layer_norm31ln_parallel_residual_bwd_kernelINS_13Kernel_traitsI13__nv_bfloat16S2_fS2_fjLj2048ELj1ELj1ELj4ELj16ENS_18Kernel_traits_baseILj2048ES2_S2_fS2_fjLj128EEEEELb0ELb0ELb1EEEvNS_9BwdParamsE
        .type           _ZN10layer_norm31ln_parallel_residual_bwd_kernelINS_13Kernel_traitsI13__nv_bfloat16S2_fS2_fjLj2048ELj1ELj1ELj4ELj16ENS_18Kernel_traits_baseILj2048ES2_S2_fS2_fjLj128EEEEELb0ELb0ELb1EEEvNS_9BwdParamsE,@function
        .size           _ZN10layer_norm31ln_parallel_residual_bwd_kernelINS_13Kernel_traitsI13__nv_bfloat16S2_fS2_fjLj2048ELj1ELj1ELj4ELj16ENS_18Kernel_traits_baseILj2048ES2_S2_fS2_fjLj128EEEEELb0ELb0ELb1EEEvNS_9BwdParamsE,(.L_x_2793 - _ZN10layer_norm31ln_parallel_residual_bwd_kernelINS_13Kernel_traitsI13__nv_bfloat16S2_fS2_fjLj2048ELj1ELj1ELj4ELj16ENS_18Kernel_traits_baseILj2048ES2_S2_fS2_fjLj128EEEEELb0ELb0ELb1EEEvNS_9BwdParamsE)
        .other          _ZN10layer_norm31ln_parallel_residual_bwd_kernelINS_13Kernel_traitsI13__nv_bfloat16S2_fS2_fjLj2048ELj1ELj1ELj4ELj16ENS_18Kernel_traits_baseILj2048ES2_S2_fS2_fjLj128EEEEELb0ELb0ELb1EEEvNS_9BwdParamsE,@"STO_CUDA_ENTRY STV_DEFAULT"
_ZN10layer_norm31ln_parallel_residual_bwd_kernelINS_13Kernel_traitsI13__nv_bfloat16S2_fS2_fjLj2048ELj1ELj1ELj4ELj16ENS_18Kernel_traits_baseILj2048ES2_S2_fS2_fjLj128EEEEELb0ELb0ELb1EEEvNS_9BwdParamsE:
.text._ZN10layer_norm31ln_parallel_residual_bwd_kernelINS_13Kernel_traitsI13__nv_bfloat16S2_fS2_fjLj2048ELj1ELj1ELj4ELj16ENS_18Kernel_traits_baseILj2048ES2_S2_fS2_fjLj128EEEEELb0ELb0ELb1EEEvNS_9BwdParamsE:
        /* <DEDUP_REMOVED lines=70> */
[----:B------:R-:W-:Y:S01]  /*0460*/  MOV R126, RZ ;  /* 0x000000ff007e7202 */ /* 0x000fe20000000f00 */
[----:B------:R-:W-:-:S02]  /*0470*/  UPLOP3.LUT UP1, UPT, UPT, UPT, UPT, 0x40, 0x4 ;  /* 0x000000000004789c */ /* 0x000fc40003f2e870 */
[----:B------:R1:W5:Y:S01]  /*0480*/  LDG.E.128 R8, desc[UR20][R4.64+0x800] ;  /* 0x0008001404087981 */ /* 0x000362000c1e1d00 */
[----:B------:R-:W2:Y:S01]  /*0490*/  LDCU UR23, c[0x0][0x388] ;  /* 0x00007100ff1777ac */ /* 0x000ea20008000800 */
[----:B0-----:R-:W-:Y:S01]  /*04a0*/  CS2R R2, SRZ ;  /* 0x0000000000027805 */ /* 0x001fe2000001ff00 */
[----:B------:R-:W0:Y:S01]  /*04b0*/  LDCU.U8 UR22, c[0x0][0x410] ;  /* 0x00008200ff1677ac */ /* 0x000e220008000000 */
[----:B------:R-:W0:Y:S01]  /*04c0*/  LDCU UR28, c[0x0][0x400] ;  /* 0x00008000ff1c77ac */ /* 0x000e220008000800 */
[----:B-1----:R-:W-:Y:S01]  /*04d0*/  CS2R R4, SRZ ;  /* 0x0000000000047805 */ /* 0x002fe2000001ff00 */
[----:B------:R-:W1:Y:S01]  /*04e0*/  LDCU.64 UR12, c[0x0][0x470] ;  /* 0x00008e00ff0c77ac */ /* 0x000e620008000a00 */
        /* <DEDUP_REMOVED lines=16> */
[----:B-----5:R-:W-:-:S02]  /*05f0*/  PRMT R135, R8, 0x7632, R135 ;  /* 0x0000763208877816 */ /* 0x020fc40000000087 */
        /* <DEDUP_REMOVED lines=40> */
[----:B01----:R-:W-:-:S07]  /*0880*/  SHF.L.U32 R138, R138, 0x10, RZ ;  /* 0x000000108a8a7819 */ /* 0x003fce00000006ff */
.L_x_758:
        /* <DEDUP_REMOVED lines=8> */
[----:B------:R-:W-:-:S03]  /*0910*/  MOV R153, UR15 ;  /* 0x0000000f00997c02 */ /* 0x000fc60008000f00 */
[----:B------:R-:W-:Y:S01]  /*0920*/  MOV R149, UR6 ;  /* 0x0000000600957c02 */ /* 0x000fe20008000f00 */
[----:B------:R-:W2:Y:S01]  /*0930*/  LDC.64 R74, c[0x0][0x428] ;  /* 0x00010a00ff4a7b82 */ /* 0x000ea20000000a00 */
[----:B------:R-:W-:Y:S01]  /*0940*/  MOV R150, UR8 ;  /* 0x0000000800967c02 */ /* 0x000fe20008000f00 */
[----:B------:R-:W3:Y:S01]  /*0950*/  LDG.E R152, desc[UR20][R152.64] ;  /* 0x0000001498987981 */ /* 0x000ee2000c1e1900 */
[----:B------:R-:W-:Y:S02]  /*0960*/  LEA.HI.SX32 R149, R149, R72, 0x1d ;  /* 0x0000004895957211 */ /* 0x000fe400078feaff */
[----:B------:R-:W-:-:S03]  /*0970*/  MOV R151, UR9 ;  /* 0x0000000900977c02 */ /* 0x000fc60008000f00 */
[C---:B0-----:R-:W-:Y:S02]  /*0980*/  IMAD.WIDE.U32 R56, R149.reuse, 0x10, R78 ;  /* 0x0000001095387825 */ /* 0x041fe400078e004e */
[----:B------:R-:W4:Y:S04]  /*0990*/  LDG.E R150, desc[UR20][R150.64] ;  /* 0x0000001496967981 */ /* 0x000f28000c1e1900 */
[----:B------:R-:W4:Y:S01]  /*09a0*/  LDG.E.128 R56, desc[UR20][R56.64] ;  /* 0x0000001438387981 */ /* 0x000f22000c1e1d00 */
[----:B-1----:R-:W-:-:S05]  /*09b0*/  IMAD.WIDE.U32 R72, R149, 0x20, R76 ;  /* 0x0000002095487825 */ /* 0x002fca00078e004c */
[----:B------:R-:W4:Y:S01]  /*09c0*/  LDG.E.128 R68, desc[UR20][R72.64] ;  /* 0x0000001448447981 */ /* 0x000f22000c1e1d00 */
[----:B--2---:R-:W-:-:S03]  /*09d0*/  IMAD.WIDE.U32 R60, R149, 0x10, R74 ;  /* 0x00000010953c7825 */ /* 0x004fc600078e004a */
[----:B------:R0:W2:Y:S04]  /*09e0*/  LDG.E.128 R64, desc[UR20][R72.64+0x10] ;  /* 0x0000101448407981 */ /* 0x0000a8000c1e1d00 */
[----:B------:R-:W2:Y:S01]  /*09f0*/  LDG.E.128 R60, desc[UR20][R60.64] ;  /* 0x000000143c3c7981 */ /* 0x000ea2000c1e1d00 */
[----:B------:R-:W-:Y:S02]  /*0a00*/  ISETP.NE.AND P1, PT, RZ, UR22, PT ;  /* 0x00000016ff007c0c */ /* 0x000fe4000bf25270 */
[----:B---3--:R-:W-:Y:S02]  /*0a10*/  R2UR UR9, R152 ;  /* 0x00000000980972ca */ /* 0x008fe400000e0000 */
[----:B----4-:R-:W-:Y:S02]  /*0a20*/  FSEL R158, R150, RZ, !P1 ;  /* 0x000000ff969e7208 */ /* 0x010fe40004800000 */
[----:B------:R-:W-:-:S03]  /*0a30*/  SHF.L.U32 R150, R56, 0x10, RZ ;  /* 0x0000001038967819 */ /* 0x000fc600000006ff */
[C---:B------:R-:W-:Y:S02]  /*0a40*/  FADD.FTZ R68, -R158.reuse, R68 ;  /* 0x000000449e447221 */ /* 0x040fe40000010100 */
[----:B------:R-:W-:Y:S01]  /*0a50*/  FMUL.FTZ R155, R147, R150 ;  /* 0x00000096939b7220 */ /* 0x000fe20000410000 */
[----:B------:R-:W-:-:S03]  /*0a60*/  FADD.FTZ R70, -R158, R70 ;  /* 0x000000469e467221 */ /* 0x000fc60000010100 */
[----:B------:R-:W-:Y:S01]  /*0a70*/  FMUL.FTZ R151, R68, UR9 ;  /* 0x0000000944977c20 */ /* 0x000fe20008410000 */
[----:B------:R-:W-:Y:S01]  /*0a80*/  FADD.FTZ R113, R150, R113 ;  /* 0x0000007196717221 */ /* 0x000fe20000010000 */
[----:B--2---:R-:W-:Y:S02]  /*0a90*/  SHF.L.U32 R153, R60, 0x10, RZ ;  /* 0x000000103c997819 */ /* 0x004fe400000006ff */
[----:B------:R-:W-:Y:S01]  /*0aa0*/  FFMA.FTZ R114, R151, R150, R114 ;  /* 0x0000009697727223 */ /* 0x000fe20000010072 */
[----:B------:R-:W-:Y:S02]  /*0ab0*/  SHF.L.U32 R68, R57, 0x10, RZ ;  /* 0x0000001039447819 */ /* 0x000fe400000006ff */
[----:B------:R-:W-:Y:S01]  /*0ac0*/  FADD.FTZ R115, R153, R115 ;  /* 0x0000007399737221 */ /* 0x000fe20000010000 */
[-C--:B------:R-:W-:Y:S01]  /*0ad0*/  FFMA.FTZ R126, R151, R153.reuse, R126 ;  /* 0x00000099977e7223 */ /* 0x080fe2000001007e */
[----:B------:R-:W-:Y:S01]  /*0ae0*/  FFMA.FTZ R150, R148, R153, R155 ;  /* 0x0000009994967223 */ /* 0x000fe2000001009b */
[----:B------:R-:W-:Y:S01]  /*0af0*/  FMUL.FTZ R153, R70, UR9 ;  /* 0x0000000946997c20 */ /* 0x000fe20008410000 */
[----:B------:R-:W-:Y:S01]  /*0b00*/  PRMT R56, R56, 0x7632, R56 ;  /* 0x0000763238387816 */ /* 0x000fe20000000038 */
[----:B------:R-:W-:Y:S01]  /*0b10*/  FADD.FTZ R69, -R158, R69 ;  /* 0x000000459e457221 */ /* 0x000fe20000010100 */
[----:B------:R-:W-:Y:S01]  /*0b20*/  FADD.FTZ R105, R68, R105 ;  /* 0x0000006944697221 */ /* 0x000fe20000010000 */
[-C--:B------:R-:W-:Y:S01]  /*0b30*/  FFMA.FTZ R106, R153, R68.reuse, R106 ;  /* 0x00000044996a7223 */ /* 0x080fe2000001006a */
[----:B------:R-:W-:Y:S01]  /*0b40*/  FMUL.FTZ R155, R143, R68 ;  /* 0x000000448f9b7220 */ /* 0x000fe20000410000 */
[----:B0-----:R-:W-:-:S02]  /*0b50*/  SHF.L.U32 R73, R61, 0x10, RZ ;  /* 0x000000103d497819 */ /* 0x001fc400000006ff */
[----:B------:R-:W-:Y:S01]  /*0b60*/  PRMT R68, R61, 0x7632, R68 ;  /* 0x000076323d447816 */ /* 0x000fe20000000044 */
[----:B------:R-:W-:Y:S01]  /*0b70*/  FMUL.FTZ R61, R69, UR9 ;  /* 0x00000009453d7c20 */ /* 0x000fe20008410000 */
[----:B------:R-:W-:Y:S02]  /*0b80*/  SHF.L.U32 R56, R56, 0x10, RZ ;  /* 0x0000001038387819 */ /* 0x000fe400000006ff */
[----:B------:R-:W-:Y:S02]  /*0b90*/  PRMT R60, R60, 0x7632, R60 ;  /* 0x000076323c3c7816 */ /* 0x000fe4000000003c */
[----:B------:R-:W-:Y:S01]  /*0ba0*/  PRMT R69, R57, 0x7632, R69 ;  /* 0x0000763239457816 */ /* 0x000fe20000000045 */
[-C--:B------:R-:W-:Y:S01]  /*0bb0*/  FFMA.FTZ R110, R61, R56.reuse, R110 ;  /* 0x000000383d6e7223 */ /* 0x080fe2000001006e */
[----:B------:R-:W-:Y:S01]  /*0bc0*/  SHF.L.U32 R160, R58, 0x10, RZ ;  /* 0x000000103aa07819 */ /* 0x000fe200000006ff */
[----:B------:R-:W-:Y:S01]  /*0bd0*/  FADD.FTZ R109, R56, R109 ;  /* 0x0000006d386d7221 */ /* 0x000fe20000010000 */
[----:B------:R-:W-:Y:S01]  /*0be0*/  SHF.L.U32 R60, R60, 0x10, RZ ;  /* 0x000000103c3c7819 */ /* 0x000fe200000006ff */
[----:B------:R-:W-:Y:S01]  /*0bf0*/  FMUL.FTZ R57, R145, R56 ;  /* 0x0000003891397220 */ /* 0x000fe20000410000 */
[----:B------:R-:W-:Y:S01]  /*0c00*/  FADD.FTZ R64, -R158, R64 ;  /* 0x000000409e407221 */ /* 0x000fe20000010100 */
[----:B------:R-:W-:Y:S01]  /*0c10*/  PRMT R58, R58, 0x7632, R58 ;  /* 0x000076323a3a7816 */ /* 0x000fe2000000003a */
[----:B------:R-:W-:Y:S01]  /*0c20*/  FADD.FTZ R71, -R158, R71 ;  /* 0x000000479e477221 */ /* 0x000fe20000010100 */
[----:B------:R-:W-:-:S02]  /*0c30*/  SHF.L.U32 R56, R69, 0x10, RZ ;  /* 0x0000001045387819 */ /* 0x000fc400000006ff */
[----:B------:R-:W-:Y:S01]  /*0c40*/  SHF.L.U32 R159, R62, 0x10, RZ ;  /* 0x000000103e9f7819 */ /* 0x000fe200000006ff */
[----:B------:R-:W-:Y:S01]  /*0c50*/  FMUL.FTZ R157, R64, UR9 ;  /* 0x00000009409d7c20 */ /* 0x000fe20008410000 */
[----:B------:R-:W-:Y:S01]  /*0c60*/  PRMT R62, R62, 0x7632, R62 ;  /* 0x000076323e3e7816 */ /* 0x000fe2000000003e */
[----:B------:R-:W-:Y:S01]  /*0c70*/  FADD.FTZ R65, -R158, R65 ;  /* 0x000000419e417221 */ /* 0x000fe20000010100 */
[----:B------:R-:W-:Y:S01]  /*0c80*/  SHF.L.U32 R58, R58, 0x10, RZ ;  /* 0x000000103a3a7819 */ /* 0x000fe200000006ff */
[----:B------:R-:W-:Y:S01]  /*0c90*/  FFMA.FTZ R152, R144, R73, R155 ;  /* 0x0000004990987223 */ /* 0x000fe2000001009b */
[-C--:B------:R-:W-:Y:S01]  /*0ca0*/  FFMA.FTZ R112, R61, R60.reuse, R112 ;  /* 0x0000003c3d707223 */ /* 0x080fe20000010070 */
[----:B------:R-:W-:Y:S01]  /*0cb0*/  FADD.FTZ R111, R60, R111 ;  /* 0x0000006f3c6f7221 */ /* 0x000fe20000010000 */
[----:B------:R-:W-:Y:S01]  /*0cc0*/  FFMA.FTZ R156, R146, R60, R57 ;  /* 0x0000003c929c7223 */ /* 0x000fe20000010039 */
[----:B------:R-:W-:Y:S01]  /*0cd0*/  SHF.L.U32 R68, R68, 0x10, RZ ;  /* 0x0000001044447819 */ /* 0x000fe200000006ff */
[----:B------:R-:W-:Y:S01]  /*0ce0*/  FMUL.FTZ R155, R71, UR9 ;  /* 0x00000009479b7c20 */ /* 0x000fe20008410000 */
[----:B------:R-:W-:Y:S01]  /*0cf0*/  FMUL.FTZ R57, R141, R56 ;  /* 0x000000388d397220 */ /* 0x000fe20000410000 */
[----:B------:R-:W-:Y:S01]  /*0d00*/  IADD3 R60, PT, PT, R149, 0x80, RZ ;  /* 0x00000080953c7810 */ /* 0x000fe20007ffe0ff */
[-C--:B------:R-:W-:Y:S01]  /*0d10*/  FMUL.FTZ R161, R139, R160.reuse ;  /* 0x000000a08ba17220 */ /* 0x080fe20000410000 */
[----:B------:R-:W-:Y:S01]  /*0d20*/  SHF.L.U32 R62, R62, 0x10, RZ ;  /* 0x000000103e3e7819 */ /* 0x000fe200000006ff */
[----:B------:R-:W-:Y:S01]  /*0d30*/  FADD.FTZ R97, R160, R97 ;  /* 0x00000061a0617221 */ /* 0x000fe20000010000 */
[----:B------:R-:W-:Y:S01]  /*0d40*/  FFMA.FTZ R98, R157, R160, R98 ;  /* 0x000000a09d627223 */ /* 0x000fe20000010062 */
[----:B------:R-:W-:Y:S01]  /*0d50*/  FMUL.FTZ R65, R65, UR9 ;  /* 0x0000000941417c20 */ /* 0x000fe20008410000 */
[----:B------:R-:W-:Y:S01]  /*0d60*/  FMUL.FTZ R160, R129, R58 ;  /* 0x0000003a81a07220 */ /* 0x000fe20000410000 */
[C---:B------:R-:W-:Y:S01]  /*0d70*/  FFMA.FTZ R102, R155.reuse, R56, R102 ;  /* 0x000000389b667223 */ /* 0x040fe20000010066 */
[----:B------:R-:W-:Y:S01]  /*0d80*/  FADD.FTZ R101, R56, R101 ;  /* 0x0000006538657221 */ /* 0x000fe20000010000 */
[-C--:B------:R-:W-:Y:S01]  /*0d90*/  FFMA.FTZ R104, R155, R68.reuse, R104 ;  /* 0x000000449b687223 */ /* 0x080fe20000010068 */
[----:B------:R-:W-:Y:S01]  /*0da0*/  FADD.FTZ R103, R68, R103 ;  /* 0x0000006744677221 */ /* 0x000fe20000010000 */
[----:B------:R-:W-:Y:S01]  /*0db0*/  FFMA.FTZ R154, R142, R68, R57 ;  /* 0x000000448e9a7223 */ /* 0x000fe20000010039 */
[----:B------:R-:W-:-:S04]  /*0dc0*/  IMAD.WIDE.U32 R68, R60, 0x10, R78 ;  /* 0x000000103c447825 */ /* 0x000fc800078e004e */
[----:B------:R-:W-:Y:S01]  /*0dd0*/  FADD.FTZ R95, R62, R95 ;  /* 0x0000005f3e5f7221 */ /* 0x000fe20000010000 */
[----:B------:R-:W-:Y:S01]  /*0de0*/  FFMA.FTZ R96, R65, R62, R96 ;  /* 0x0000003e41607223 */ /* 0x000fe20000010060 */
[----:B------:R-:W-:-:S04]  /*0df0*/  IMAD.WIDE.U32 R56, R60, 0x20, R76 ;  /* 0x000000203c387825 */ /* 0x000fc800078e004c */
[----:B------:R-:W-:Y:S01]  /*0e00*/  FFMA.FTZ R62, R127, R62, R160 ;  /* 0x0000003e7f3e7223 */ /* 0x000fe200000100a0 */
[----:B------:R-:W-:Y:S01]  /*0e10*/  SHF.L.U32 R160, R59, 0x10, RZ ;  /* 0x000000103ba07819 */ /* 0x000fe200000006ff */
[----:B------:R-:W-:Y:S01]  /*0e20*/  FADD.FTZ R107, R73, R107 ;  /* 0x0000006b496b7221 */ /* 0x000fe20000010000 */
[----:B------:R-:W-:-:S04]  /*0e30*/  IMAD.WIDE.U32 R76, R60, 0x10, R74 ;  /* 0x000000103c4c7825 */ /* 0x000fc800078e004a */
[----:B------:R-:W-:Y:S01]  /*0e40*/  FFMA.FTZ R108, R153, R73, R108 ;  /* 0x00000049996c7223 */ /* 0x000fe2000001006c */
[----:B------:R-:W-:Y:S01]  /*0e50*/  FADD.FTZ R66, -R158, R66 ;  /* 0x000000429e427221 */ /* 0x000fe20000010100 */
[----:B------:R-:W2:Y:S01]  /*0e60*/  LDG.E.128 R72, desc[UR20][R56.64] ;  /* 0x0000001438487981 */ /* 0x000ea2000c1e1d00 */
[----:B------:R-:W-:Y:S01]  /*0e70*/  FADD.FTZ R93, R58, R93 ;  /* 0x0000005d3a5d7221 */ /* 0x000fe20000010000 */
[----:B------:R-:W-:Y:S01]  /*0e80*/  FFMA.FTZ R94, R65, R58, R94 ;  /* 0x0000003a415e7223 */ /* 0x000fe2000001005e */
[----:B------:R-:W-:Y:S01]  /*0e90*/  FADD.FTZ R99, R159, R99 ;  /* 0x000000639f637221 */ /* 0x000fe20000010000 */
[----:B------:R-:W3:Y:S01]  /*0ea0*/  LDG.E.128 R68, desc[UR20][R68.64] ;  /* 0x0000001444447981 */ /* 0x000ee2000c1e1d00 */
[-C--:B------:R-:W-:Y:S01]  /*0eb0*/  FFMA.FTZ R100, R157, R159.reuse, R100 ;  /* 0x0000009f9d647223 */ /* 0x080fe20000010064 */
[----:B------:R-:W-:Y:S01]  /*0ec0*/  FFMA.FTZ R64, R140, R159, R161 ;  /* 0x0000009f8c407223 */ /* 0x000fe200000100a1 */
[----:B------:R-:W-:Y:S01]  /*0ed0*/  SHF.L.U32 R58, R63, 0x10, RZ ;  /* 0x000000103f3a7819 */ /* 0x000fe200000006ff */
[----:B------:R-:W-:Y:S01]  /*0ee0*/  FMUL.FTZ R159, R66, UR9 ;  /* 0x00000009429f7c20 */ /* 0x000fe20008410000 */
[----:B------:R-:W-:Y:S01]  /*0ef0*/  FMUL.FTZ R161, R117, R160 ;  /* 0x000000a075a17220 */ /* 0x000fe20000410000 */
[----:B------:R-:W4:Y:S01]  /*0f00*/  LDG.E.128 R76, desc[UR20][R76.64] ;  /* 0x000000144c4c7981 */ /* 0x000f22000c1e1d00 */
[----:B------:R-:W-:Y:S01]  /*0f10*/  PRMT R63, R59, 0x7632, R63 ;  /* 0x000076323b3f7816 */ /* 0x000fe2000000003f */
[----:B------:R-:W-:Y:S01]  /*0f20*/  FADD.FTZ R91, R58, R91 ;  /* 0x0000005b3a5b7221 */ /* 0x000fe20000010000 */
[-C--:B------:R-:W-:Y:S01]  /*0f30*/  FFMA.FTZ R92, R159, R58.reuse, R92 ;  /* 0x0000003a9f5c7223 */ /* 0x080fe2000001005c */
[----:B------:R-:W-:Y:S01]  /*0f40*/  FFMA.FTZ R66, R116, R58, R161 ;  /* 0x0000003a74427223 */ /* 0x000fe200000100a1 */
[----:B------:R-:W-:-:S02]  /*0f50*/  PRMT R58, R63, 0x7632, R58 ;  /* 0x000076323f3a7816 */ /* 0x000fc4000000003a */
[----:B------:R-:W-:Y:S01]  /*0f60*/  SHF.L.U32 R63, R63, 0x10, RZ ;  /* 0x000000103f3f7819 */ /* 0x000fe200000006ff */
[----:B------:R-:W-:Y:S01]  /*0f70*/  FADD.FTZ R67, -R158, R67 ;  /* 0x000000439e437221 */ /* 0x000fe20000010100 */
[----:B------:R-:W-:-:S03]  /*0f80*/  SHF.L.U32 R58, R58, 0x10, RZ ;  /* 0x000000103a3a7819 */ /* 0x000fc600000006ff */
[-C--:B------:R-:W-:Y:S01]  /*0f90*/  FMUL.FTZ R59, R130, R63.reuse ;  /* 0x0000003f823b7220 */ /* 0x080fe20000410000 */
[----:B------:R-:W-:Y:S01]  /*0fa0*/  FMUL.FTZ R163, R67, UR9 ;  /* 0x0000000943a37c20 */ /* 0x000fe20008410000 */
[----:B------:R-:W-:Y:S01]  /*0fb0*/  FADD.FTZ R89, R160, R89 ;  /* 0x00000059a0597221 */ /* 0x000fe20000010000 */
[----:B------:R-:W-:Y:S01]  /*0fc0*/  FFMA.FTZ R90, R159, R160, R90 ;  /* 0x000000a09f5a7223 */ /* 0x000fe2000001005a */
[----:B------:R-:W-:Y:S01]  /*0fd0*/  FADD.FTZ R87, R58, R87 ;  /* 0x000000573a577221 */ /* 0x000fe20000010000 */
[-C--:B------:R-:W-:Y:S01]  /*0fe0*/  FFMA.FTZ R88, R163, R58.reuse, R88 ;  /* 0x0000003aa3587223 */ /* 0x080fe20000010058 */
[----:B------:R-:W-:Y:S02]  /*0ff0*/  FFMA.FTZ R160, R128, R58, R59 ;  /* 0x0000003a80a07223 */ /* 0x000fe4000001003b */
[----:B------:R-:W4:Y:S01]  /*1000*/  LDG.E.128 R56, desc[UR20][R56.64+0x10] ;  /* 0x0000101438387981 */ /* 0x000f22000c1e1d00 */
[----:B------:R-:W-:Y:S01]  /*1010*/  FADD.FTZ R85, R63, R85 ;  /* 0x000000553f557221 */ /* 0x000fe20000010000 */
[----:B------:R-:W-:Y:S01]  /*1020*/  FFMA.FTZ R86, R163, R63, R86 ;  /* 0x0000003fa3567223 */ /* 0x000fe20000010056 */
[----:B------:R-:W-:-:S04]  /*1030*/  ISETP.NE.U32.AND P0, PT, RZ, UR24, PT ;  /* 0x00000018ff007c0c */ /* 0x000fc8000bf05070 */
[----:B------:R-:W-:Y:S01]  /*1040*/  ISETP.NE.AND.EX P0, PT, RZ, UR25, PT, P0 ;  /* 0x00000019ff007c0c */ /* 0x000fe2000bf05300 */
[----:B--2---:R-:W-:Y:S01]  /*1050*/  FADD.FTZ R67, -R158, R72 ;  /* 0x000000489e437221 */ /* 0x004fe20000010100 */
[----:B---3--:R-:W-:-:S03]  /*1060*/  SHF.L.U32 R72, R68, 0x10, RZ ;  /* 0x0000001044487819 */ /* 0x008fc600000006ff */
[----:B------:R-:W-:Y:S01]  /*1070*/  FMUL.FTZ R67, R67, UR9 ;  /* 0x0000000943437c20 */ /* 0x000fe20008410000 */
[----:B------:R-:W-:Y:S01]  /*1080*/  FADD.FTZ R74, -R158, R74 ;  /* 0x0000004a9e4a7221 */ /* 0x000fe20000010100 */
[----:B----4-:R-:W-:Y:S01]  /*1090*/  SHF.L.U32 R63, R76, 0x10, RZ ;  /* 0x000000104c3f7819 */ /* 0x010fe200000006ff */
[-C--:B------:R-:W-:Y:S01]  /*10a0*/  FMUL.FTZ R161, R122, R72.reuse ;  /* 0x000000487aa17220 */ /* 0x080fe20000410000 */
[----:B------:R-:W-:Y:S01]  /*10b0*/  FADD.FTZ R81, R72, R81 ;  /* 0x0000005148517221 */ /* 0x000fe20000010000 */
[----:B------:R-:W-:Y:S01]  /*10c0*/  FFMA.FTZ R82, R67, R72, R82 ;  /* 0x0000004843527223 */ /* 0x000fe20000010052 */
[----:B------:R-:W-:Y:S01]  /*10d0*/  SHF.L.U32 R72, R69, 0x10, RZ ;  /* 0x0000001045487819 */ /* 0x000fe200000006ff */
[----:B------:R-:W-:Y:S01]  /*10e0*/  FADD.FTZ R83, R63, R83 ;  /* 0x000000533f537221 */ /* 0x000fe20000010000 */
[-C--:B------:R-:W-:Y:S01]  /*10f0*/  FFMA.FTZ R84, R67, R63.reuse, R84 ;  /* 0x0000003f43547223 */ /* 0x080fe20000010054 */
[----:B------:R-:W-:Y:S01]  /*1100*/  FFMA.FTZ R63, R118, R63, R161 ;  /* 0x0000003f763f7223 */ /* 0x000fe200000100a1 */
[----:B------:R-:W-:Y:S01]  /*1110*/  FMUL.FTZ R161, R74, UR9 ;  /* 0x000000094aa17c20 */ /* 0x000fe20008410000 */
[----:B------:R-:W-:Y:S01]  /*1120*/  PRMT R69, R69, 0x7632, R69 ;  /* 0x0000763245457816 */ /* 0x000fe20000000045 */
[----:B------:R-:W-:Y:S01]  /*1130*/  FADD.FTZ R75, -R158, R75 ;  /* 0x0000004b9e4b7221 */ /* 0x000fe20000010100 */
[----:B------:R-:W-:Y:S01]  /*1140*/  SHF.L.U32 R74, R77, 0x10, RZ ;  /* 0x000000104d4a7819 */ /* 0x000fe200000006ff */
[----:B------:R-:W-:Y:S01]  /*1150*/  FADD.FTZ R21, R72, R21 ;  /* 0x0000001548157221 */ /* 0x000fe20000010000 */
[-C--:B------:R-:W-:Y:S01]  /*1160*/  FFMA.FTZ R22, R161, R72.reuse, R22 ;  /* 0x00000048a1167223 */ /* 0x080fe20000010016 */
[----:B------:R-:W-:Y:S01]  /*1170*/  PRMT R68, R68, 0x7632, R68 ;  /* 0x0000763244447816 */ /* 0x000fe20000000044 */
[----:B------:R-:W-:Y:S01]  /*1180*/  FMUL.FTZ R72, R123, R72 ;  /* 0x000000487b487220 */ /* 0x000fe20000410000 */
[----:B------:R-:W-:Y:S01]  /*1190*/  SHF.L.U32 R69, R69, 0x10, RZ ;  /* 0x0000001045457819 */ /* 0x000fe200000006ff */
[----:B------:R-:W-:Y:S01]  /*11a0*/  FADD.FTZ R73, -R158, R73 ;  /* 0x000000499e497221 */ /* 0x000fe20000010100 */
[----:B------:R-:W-:Y:S01]  /*11b0*/  PRMT R77, R77, 0x7632, R77 ;  /* 0x000076324d4d7816 */ /* 0x000fe2000000004d */
[----:B------:R-:W-:Y:S01]  /*11c0*/  FMUL.FTZ R75, R75, UR9 ;  /* 0x000000094b4b7c20 */ /* 0x000fe20008410000 */
[----:B------:R-:W-:Y:S01]  /*11d0*/  FADD.FTZ R23, R74, R23 ;  /* 0x000000174a177221 */ /* 0x000fe20000010000 */
[-C--:B------:R-:W-:Y:S01]  /*11e0*/  FFMA.FTZ R24, R161, R74.reuse, R24 ;  /* 0x0000004aa1187223 */ /* 0x080fe20000010018 */
[----:B------:R-:W-:Y:S01]  /*11f0*/  SHF.L.U32 R68, R68, 0x10, RZ ;  /* 0x0000001044447819 */ /* 0x000fe200000006ff */
[----:B------:R-:W-:Y:S01]  /*1200*/  FFMA.FTZ R74, R119, R74, R72 ;  /* 0x0000004a774a7223 */ /* 0x000fe20000010048 */
[----:B------:R-:W-:Y:S01]  /*1210*/  PRMT R76, R76, 0x7632, R76 ;  /* 0x000076324c4c7816 */ /* 0x000fe2000000004c */
[----:B------:R-:W-:Y:S01]  /*1220*/  FMUL.FTZ R73, R73, UR9 ;  /* 0x0000000949497c20 */ /* 0x000fe20008410000 */
[----:B------:R-:W-:Y:S01]  /*1230*/  SHF.L.U32 R77, R77, 0x10, RZ ;  /* 0x000000104d4d7819 */ /* 0x000fe200000006ff */
[-C--:B------:R-:W-:Y:S01]  /*1240*/  FFMA.FTZ R18, R75, R69.reuse, R18 ;  /* 0x000000454b127223 */ /* 0x080fe20000010012 */
[----:B------:R-:W-:Y:S01]  /*1250*/  FADD.FTZ R0, R69, R0 ;  /* 0x0000000045007221 */ /* 0x000fe20000010000 */
[----:B------:R-:W-:Y:S01]  /*1260*/  FADD.FTZ R56, -R158, R56 ;  /* 0x000000389e387221 */ /* 0x000fe20000010100 */
[----:B------:R-:W-:Y:S01]  /*1270*/  FMUL.FTZ R69, R136, R69 ;  /* 0x0000004588457220 */ /* 0x000fe20000410000 */
[----:B------:R-:W-:Y:S01]  /*1280*/  SHF.L.U32 R72, R70, 0x10, RZ ;  /* 0x0000001046487819 */ /* 0x000fe200000006ff */
[C---:B------:R-:W-:Y:S01]  /*1290*/  FADD.FTZ R57, -R158.reuse, R57 ;  /* 0x000000399e397221 */ /* 0x040fe20000010100 */
[C---:B------:R-:W-:Y:S01]  /*12a0*/  FADD.FTZ R58, -R158.reuse, R58 ;  /* 0x0000003a9e3a7221 */ /* 0x040fe20000010100 */
[----:B------:R-:W-:Y:S01]  /*12b0*/  FADD.FTZ R59, -R158, R59 ;  /* 0x0000003b9e3b7221 */ /* 0x000fe20000010100 */
[----:B------:R-:W-:Y:S01]  /*12c0*/  PRMT R70, R70, 0x7632, R70 ;  /* 0x0000763246467816 */ /* 0x000fe20000000046 */
[-C--:B------:R-:W-:Y:S01]  /*12d0*/  FFMA.FTZ R26, R73, R68.reuse, R26 ;  /* 0x00000044491a7223 */ /* 0x080fe2000001001a */
[----:B------:R-:W-:Y:S01]  /*12e0*/  SHF.L.U32 R76, R76, 0x10, RZ ;  /* 0x000000104c4c7819 */ /* 0x000fe200000006ff */
[----:B------:R-:W-:Y:S01]  /*12f0*/  FADD.FTZ R25, R68, R25 ;  /* 0x0000001944197221 */ /* 0x000fe20000010000 */
[----:B------:R-:W-:Y:S01]  /*1300*/  FMUL.FTZ R158, R56, UR9 ;  /* 0x00000009389e7c20 */ /* 0x000fe20008410000 */
[----:B------:R-:W-:Y:S01]  /*1310*/  FMUL.FTZ R68, R135, R68 ;  /* 0x0000004487447220 */ /* 0x000fe20000410000 */
[-C--:B------:R-:W-:Y:S01]  /*1320*/  FFMA.FTZ R20, R75, R77.reuse, R20 ;  /* 0x0000004d4b147223 */ /* 0x080fe20000010014 */
[----:B------:R-:W-:Y:S01]  /*1330*/  FADD.FTZ R19, R77, R19 ;  /* 0x000000134d137221 */ /* 0x000fe20000010000 */
[----:B------:R-:W-:Y:S01]  /*1340*/  FFMA.FTZ R69, R132, R77, R69 ;  /* 0x0000004d84457223 */ /* 0x000fe20000010045 */
[----:B------:R-:W-:Y:S01]  /*1350*/  SHF.L.U32 R56, R78, 0x10, RZ ;  /* 0x000000104e387819 */ /* 0x000fe200000006ff */
[----:B------:R-:W-:Y:S01]  /*1360*/  FMUL.FTZ R77, R124, R72 ;  /* 0x000000487c4d7220 */ /* 0x000fe20000410000 */
[----:B------:R-:W-:Y:S01]  /*1370*/  PRMT R78, R78, 0x7632, R78 ;  /* 0x000076324e4e7816 */ /* 0x000fe2000000004e */
[----:B------:R-:W-:Y:S01]  /*1380*/  FMUL.FTZ R165, R57, UR9 ;  /* 0x0000000939a57c20 */ /* 0x000fe20008410000 */
[----:B------:R-:W-:Y:S01]  /*1390*/  SHF.L.U32 R70, R70, 0x10, RZ ;  /* 0x0000001046467819 */ /* 0x000fe200000006ff */
[-C--:B------:R-:W-:Y:S01]  /*13a0*/  FFMA.FTZ R80, R73, R76.reuse, R80 ;  /* 0x0000004c49507223 */ /* 0x080fe20000010050 */
[----:B------:R-:W-:Y:S01]  /*13b0*/  FADD.FTZ R27, R76, R27 ;  /* 0x0000001b4c1b7221 */ /* 0x000fe20000010000 */
[----:B------:R-:W-:Y:S01]  /*13c0*/  FFMA.FTZ R68, R131, R76, R68 ;  /* 0x0000004c83447223 */ /* 0x000fe20000010044 */
[----:B------:R-:W-:Y:S01]  /*13d0*/  FFMA.FTZ R76, R120, R56, R77 ;  /* 0x00000038784c7223 */ /* 0x000fe2000001004d */
[----:B------:R-:W-:Y:S01]  /*13e0*/  SHF.L.U32 R77, R78, 0x10, RZ ;  /* 0x000000104e4d7819 */ /* 0x000fe200000006ff */
[----:B------:R-:W-:Y:S01]  /*13f0*/  FFMA.FTZ R9, R158, R72, R9 ;  /* 0x000000489e097223 */ /* 0x000fe20000010009 */
[----:B------:R-:W-:Y:S01]  /*1400*/  FADD.FTZ R2, R72, R2 ;  /* 0x0000000248027221 */ /* 0x000fe20000010000 */
[----:B------:R-:W-:Y:S01]  /*1410*/  FADD.FTZ R3, R70, R3 ;  /* 0x0000000346037221 */ /* 0x000fe20000010000 */
[-C--:B------:R-:W-:Y:S01]  /*1420*/  FFMA.FTZ R8, R165, R70.reuse, R8 ;  /* 0x00000046a5087223 */ /* 0x080fe20000010008 */
[----:B------:R-:W-:Y:S01]  /*1430*/  FMUL.FTZ R70, R137, R70 ;  /* 0x0000004689467220 */ /* 0x000fe20000410000 */
[----:B------:R-:W-:Y:S01]  /*1440*/  SHF.L.U32 R72, R71, 0x10, RZ ;  /* 0x0000001047487819 */ /* 0x000fe200000006ff */
[----:B------:R-:W-:Y:S01]  /*1450*/  FFMA.FTZ R17, R158, R56, R17 ;  /* 0x000000389e117223 */ /* 0x000fe20000010011 */
[----:B------:R-:W-:Y:S01]  /*1460*/  FADD.FTZ R13, R56, R13 ;  /* 0x0000000d380d7221 */ /* 0x000fe20000010000 */
[----:B------:R-:W-:Y:S01]  /*1470*/  FADD.FTZ R12, R77, R12 ;  /* 0x0000000c4d0c7221 */ /* 0x000fe20000010000 */
[-C--:B------:R-:W-:Y:S01]  /*1480*/  FFMA.FTZ R16, R165, R77.reuse, R16 ;  /* 0x0000004da5107223 */ /* 0x080fe20000010010 */
[----:B------:R-:W-:Y:S01]  /*1490*/  FFMA.FTZ R77, R133, R77, R70 ;  /* 0x0000004d854d7223 */ /* 0x000fe20000010046 */
[----:B------:R-:W-:Y:S01]  /*14a0*/  SHF.L.U32 R56, R79, 0x10, RZ ;  /* 0x000000104f387819 */ /* 0x000fe200000006ff */
[----:B------:R-:W-:Y:S01]  /*14b0*/  FMUL.FTZ R78, R58, UR9 ;  /* 0x000000093a4e7c20 */ /* 0x000fe20008410000 */
[----:B------:R-:W-:Y:S01]  /*14c0*/  FMUL.FTZ R70, R125, R72 ;  /* 0x000000487d467220 */ /* 0x000fe20000410000 */
[----:B------:R-:W-:-:S02]  /*14d0*/  PRMT R71, R71, 0x7632, R71 ;  /* 0x0000763247477816 */ /* 0x000fc40000000047 */
[-C--:B------:R-:W-:Y:S01]  /*14e0*/  FFMA.FTZ R15, R78, R56.reuse, R15 ;  /* 0x000000384e0f7223 */ /* 0x080fe2000001000f */
[----:B------:R-:W-:Y:S01]  /*14f0*/  FFMA.FTZ R70, R121, R56, R70 ;  /* 0x0000003879467223 */ /* 0x000fe20000010046 */
[----:B------:R-:W-:Y:S01]  /*1500*/  FADD.FTZ R11, R56, R11 ;  /* 0x0000000b380b7221 */ /* 0x000fe20000010000 */
[----:B------:R-:W-:Y:S01]  /*1510*/  PRMT R56, R79, 0x7632, R56 ;  /* 0x000076324f387816 */ /* 0x000fe20000000038 */
[----:B------:R-:W-:Y:S01]  /*1520*/  FMUL.FTZ R79, R59, UR9 ;  /* 0x000000093b4f7c20 */ /* 0x000fe20008410000 */
[----:B------:R-:W-:Y:S02]  /*1530*/  SHF.L.U32 R57, R71, 0x10, RZ ;  /* 0x0000001047397819 */ /* 0x000fe400000006ff */
[----:B------:R-:W-:-:S03]  /*1540*/  SHF.L.U32 R71, R56, 0x10, RZ ;  /* 0x0000001038477819 */ /* 0x000fc600000006ff */
[----:B------:R-:W-:Y:S01]  /*1550*/  FADD.FTZ R5, R57, R5 ;  /* 0x0000000539057221 */ /* 0x000fe20000010000 */
[-C--:B------:R-:W-:Y:S01]  /*1560*/  FFMA.FTZ R6, R79, R57.reuse, R6 ;  /* 0x000000394f067223 */ /* 0x080fe20000010006 */
[----:B------:R-:W-:Y:S01]  /*1570*/  FMUL.FTZ R57, R138, R57 ;  /* 0x000000398a397220 */ /* 0x000fe20000410000 */
[----:B------:R-:W-:Y:S01]  /*1580*/  FADD.FTZ R10, R71, R10 ;  /* 0x0000000a470a7221 */ /* 0x000fe20000010000 */
[-C--:B------:R-:W-:Y:S02]  /*1590*/  FFMA.FTZ R14, R79, R71.reuse, R14 ;  /* 0x000000474f0e7223 */ /* 0x080fe4000001000e */
[----:B------:R-:W-:Y:S02]  /*15a0*/  FFMA.FTZ R71, R134, R71, R57 ;  /* 0x0000004786477223 */ /* 0x000fe40000010039 */
[----:B------:R-:W0:Y:S01]  /*15b0*/  @P0 LDC.64 R56, c[0x0][0x438] ;  /* 0x00010e00ff380b82 */ /* 0x000e220000000a00 */
[----:B------:R-:W-:Y:S01]  /*15c0*/  FFMA.FTZ R7, R78, R72, R7 ;  /* 0x000000484e077223 */ /* 0x000fe20000010007 */
[----:B------:R-:W-:Y:S01]  /*15d0*/  FADD.FTZ R4, R72, R4 ;  /* 0x0000000448047221 */ /* 0x000fe20000010000 */
[----:B------:R-:W-:-:S04]  /*15e0*/  FADD.FTZ R72, RZ, R150 ;  /* 0x00000096ff487221 */ /* 0x000fc80000010000 */
[----:B------:R-:W-:-:S04]  /*15f0*/  FADD.FTZ R72, R156, R72 ;  /* 0x000000489c487221 */ /* 0x000fc80000010000 */
[----:B------:R-:W-:-:S04]  /*1600*/  FADD.FTZ R72, R152, R72 ;  /* 0x0000004898487221 */ /* 0x000fc80000010000 */
[----:B------:R-:W-:Y:S01]  /*1610*/  FADD.FTZ R72, R154, R72 ;  /* 0x000000489a487221 */ /* 0x000fe20000010000 */
[----:B0-----:R-:W-:Y:S02]  /*1620*/  @P0 IMAD.WIDE.U32 R58, R149, 0x20, R56 ;  /* 0x00000020953a0825 */ /* 0x001fe400078e0038 */
[----:B------:R-:W0:Y:S02]  /*1630*/  @P0 LDC.64 R56, c[0x0][0x438] ;  /* 0x00010e00ff380b82 */ /* 0x000e240000000a00 */
[----:B------:R-:W-:Y:S01]  /*1640*/  FADD.FTZ R72, R64, R72 ;  /* 0x0000004840487221 */ /* 0x000fe20000010000 */
[----:B-----5:R-:W5:Y:S03]  /*1650*/  @P0 LDG.E.128 R28, desc[UR20][R58.64] ;  /* 0x000000143a1c0981 */ /* 0x020f66000c1e1d00 */
[----:B------:R-:W-:Y:S01]  /*1660*/  FADD.FTZ R72, R62, R72 ;  /* 0x000000483e487221 */ /* 0x000fe20000010000 */
[----:B------:R1:W5:Y:S03]  /*1670*/  @P0 LDG.E.128 R32, desc[UR20][R58.64+0x10] ;  /* 0x000010143a200981 */ /* 0x000366000c1e1d00 */
[----:B-1----:R-:W-:-:S04]  /*1680*/  FADD.FTZ R59, R66, R72 ;  /* 0x00000048423b7221 */ /* 0x002fc80000010000 */
[----:B------:R-:W-:-:S04]  /*1690*/  FADD.FTZ R58, R160, R59 ;  /* 0x0000003ba03a7221 */ /* 0x000fc80000010000 */
[----:B------:R-:W-:Y:S01]  /*16a0*/  FADD.FTZ R59, R63, R58 ;  /* 0x0000003a3f3b7221 */ /* 0x000fe20000010000 */
[----:B0-----:R-:W-:-:S04]  /*16b0*/  @P0 IMAD.WIDE.U32 R56, R60, 0x20, R56 ;  /* 0x000000203c380825 */ /* 0x001fc800078e0038 */
[----:B------:R-:W-:Y:S01]  /*16c0*/  FADD.FTZ R59, R59, R68 ;  /* 0x000000443b3b7221 */ /* 0x000fe20000010000 */
[----:B------:R-:W5:Y:S04]  /*16d0*/  @P0 LDG.E.128 R36, desc[UR20][R56.64] ;  /* 0x0000001438240981 */ /* 0x000f68000c1e1d00 */
[----:B------:R0:W5:Y:S01]  /*16e0*/  @P0 LDG.E.128 R40, desc[UR20][R56.64+0x10] ;  /* 0x0000101438280981 */ /* 0x000162000c1e1d00 */
[----:B------:R-:W-:Y:S01]  /*16f0*/  FFMA.FTZ R58, R151, R150, RZ ;  /* 0x00000096973a7223 */ /* 0x000fe200000100ff */
[----:B0-----:R-:W-:-:S04]  /*1700*/  FADD.FTZ R56, R59, R74 ;  /* 0x0000004a3b387221 */ /* 0x001fc80000010000 */
[----:B------:R-:W-:Y:S01]  /*1710*/  FADD.FTZ R57, R56, R69 ;  /* 0x0000004538397221 */ /* 0x000fe20000010000 */
[----:B------:R-:W-:-:S03]  /*1720*/  FFMA.FTZ R58, R61, R156, R58 ;  /* 0x0000009c3d3a7223 */ /* 0x000fc6000001003a */
[----:B------:R-:W-:Y:S01]  /*1730*/  FADD.FTZ R56, R57, R76 ;  /* 0x0000004c39387221 */ /* 0x000fe20000010000 */
[----:B------:R-:W-:-:S03]  /*1740*/  FFMA.FTZ R58, R153, R152, R58 ;  /* 0x00000098993a7223 */ /* 0x000fc6000001003a */
[----:B------:R-:W-:Y:S01]  /*1750*/  FADD.FTZ R57, R56, R77 ;  /* 0x0000004d38397221 */ /* 0x000fe20000010000 */
[----:B------:R-:W-:-:S03]  /*1760*/  FFMA.FTZ R58, R155, R154, R58 ;  /* 0x0000009a9b3a7223 */ /* 0x000fc6000001003a */
[----:B------:R-:W-:Y:S01]  /*1770*/  FADD.FTZ R56, R57, R70 ;  /* 0x0000004639387221 */ /* 0x000fe20000010000 */
[----:B------:R-:W-:-:S03]  /*1780*/  FFMA.FTZ R58, R157, R64, R58 ;  /* 0x000000409d3a7223 */ /* 0x000fc6000001003a */
[----:B------:R-:W-:Y:S01]  /*1790*/  FADD.FTZ R57, R56, R71 ;  /* 0x0000004738397221 */ /* 0x000fe20000010000 */
[----:B------:R-:W-:-:S04]  /*17a0*/  FFMA.FTZ R58, R65, R62, R58 ;  /* 0x0000003e413a7223 */ /* 0x000fc8000001003a */
[----:B------:R-:W0:Y:S01]  /*17b0*/  SHFL.DOWN PT, R56, R57, 0x10, 0x1f ;  /* 0x0a001f0039387f89 */ /* 0x000e2200000e0000 */
[----:B------:R-:W-:-:S04]  /*17c0*/  FFMA.FTZ R58, R159, R66, R58 ;  /* 0x000000429f3a7223 */ /* 0x000fc8000001003a */
[----:B------:R-:W-:-:S04]  /*17d0*/  FFMA.FTZ R58, R163, R160, R58 ;  /* 0x000000a0a33a7223 */ /* 0x000fc8000001003a */
[----:B------:R-:W-:-:S04]  /*17e0*/  FFMA.FTZ R58, R67, R63, R58 ;  /* 0x0000003f433a7223 */ /* 0x000fc8000001003a */
[----:B------:R-:W-:-:S04]  /*17f0*/  FFMA.FTZ R58, R73, R68, R58 ;  /* 0x00000044493a7223 */ /* 0x000fc8000001003a */
[----:B------:R-:W-:Y:S01]  /*1800*/  FFMA.FTZ R58, R161, R74, R58 ;  /* 0x0000004aa13a7223 */ /* 0x000fe2000001003a */
[----:B0-----:R-:W-:-:S03]  /*1810*/  FADD.FTZ R56, R57, R56 ;  /* 0x0000003839387221 */ /* 0x001fc60000010000 */
[----:B------:R-:W-:-:S04]  /*1820*/  FFMA.FTZ R57, R75, R69, R58 ;  /* 0x000000454b397223 */ /* 0x000fc8000001003a */
[----:B------:R-:W-:-:S04]  /*1830*/  FFMA.FTZ R58, R158, R76, R57 ;  /* 0x0000004c9e3a7223 */ /* 0x000fc80000010039 */
[----:B------:R-:W-:-:S04]  /*1840*/  FFMA.FTZ R57, R165, R77, R58 ;  /* 0x0000004da5397223 */ /* 0x000fc8000001003a */
[----:B------:R-:W-:-:S04]  /*1850*/  FFMA.FTZ R58, R78, R70, R57 ;  /* 0x000000464e3a7223 */ /* 0x000fc80000010039 */
[----:B------:R-:W-:-:S05]  /*1860*/  FFMA.FTZ R58, R79, R71, R58 ;  /* 0x000000474f3a7223 */ /* 0x000fca000001003a */
[----:B------:R-:W0:Y:S04]  /*1870*/  SHFL.DOWN PT, R57, R58, 0x10, 0x1f ;  /* 0x0a001f003a397f89 */ /* 0x000e2800000e0000 */
[----:B------:R-:W1:Y:S01]  /*1880*/  SHFL.DOWN PT, R59, R56, 0x8, 0x1f ;  /* 0x09001f00383b7f89 */ /* 0x000e6200000e0000 */
[----:B0-----:R-:W-:-:S05]  /*1890*/  FADD.FTZ R57, R58, R57 ;  /* 0x000000393a397221 */ /* 0x001fca0000010000 */
[----:B------:R-:W0:Y:S01]  /*18a0*/  SHFL.DOWN PT, R72, R57, 0x8, 0x1f ;  /* 0x09001f0039487f89 */ /* 0x000e2200000e0000 */
[----:B-1----:R-:W-:Y:S01]  /*18b0*/  FADD.FTZ R59, R56, R59 ;  /* 0x0000003b383b7221 */ /* 0x002fe20000010000 */
[----:B0-----:R-:W-:-:S04]  /*18c0*/  FADD.FTZ R162, R57, R72 ;  /* 0x0000004839a27221 */ /* 0x001fc80000010000 */
[----:B------:R-:W0:Y:S02]  /*18d0*/  SHFL.DOWN PT, R72, R59, 0x4, 0x1f ;  /* 0x08801f003b487f89 */ /* 0x000e2400000e0000 */
[----:B0-----:R-:W-:Y:S02]  /*18e0*/  FADD.FTZ R164, R59, R72 ;  /* 0x000000483ba47221 */ /* 0x001fe40000010000 */
[----:B------:R-:W0:Y:S02]  /*18f0*/  SHFL.DOWN PT, R72, R162, 0x4, 0x1f ;  /* 0x08801f00a2487f89 */ /* 0x000e2400000e0000 */
[----:B0-----:R-:W-:-:S05]  /*1900*/  FADD.FTZ R72, R162, R72 ;  /* 0x00000048a2487221 */ /* 0x001fca0000010000 */
[----:B------:R-:W0:Y:S04]  /*1910*/  SHFL.DOWN PT, R58, R72, 0x2, 0x1f ;  /* 0x08401f00483a7f89 */ /* 0x000e2800000e0000 */
[----:B------:R-:W1:Y:S01]  /*1920*/  SHFL.DOWN PT, R57, R164, 0x2, 0x1f ;  /* 0x08401f00a4397f89 */ /* 0x000e6200000e0000 */
[----:B0-----:R-:W-:Y:S02]  /*1930*/  FADD.FTZ R58, R72, R58 ;  /* 0x0000003a483a7221 */ /* 0x001fe40000010000 */
[----:B------:R-:W0:Y:S01]  /*1940*/  S2R R72, SR_TID.X ;  /* 0x0000000000487919 */ /* 0x000e220000002100 */
[----:B-1----:R-:W-:Y:S02]  /*1950*/  FADD.FTZ R164, R164, R57 ;  /* 0x00000039a4a47221 */ /* 0x002fe40000010000 */
[----:B------:R-:W-:Y:S04]  /*1960*/  SHFL.DOWN PT, R57, R58, 0x1, 0x1f ;  /* 0x08201f003a397f89 */ /* 0x000fe800000e0000 */
[----:B------:R-:W1:Y:S01]  /*1970*/  SHFL.DOWN PT, R56, R164, 0x1, 0x1f ;  /* 0x08201f00a4387f89 */ /* 0x000e6200000e0000 */
[----:B------:R-:W-:Y:S01]  /*1980*/  BSSY.RECONVERGENT B0, `(.L_x_740) ;  /* 0x000000d000007945 */ /* 0x000fe20003800200 */
[----:B0-----:R-:W-:Y:S01]  /*1990*/  LOP3.LUT P2, RZ, R72, 0x1f, RZ, 0xc0, !PT ;  /* 0x0000001f48ff7812 */ /* 0x001fe2000784c0ff */
[----:B-1----:R-:W-:Y:S01]  /*19a0*/  FADD.FTZ R56, R164, R56 ;  /* 0x00000038a4387221 */ /* 0x002fe20000010000 */
[----:B------:R-:W-:-:S11]  /*19b0*/  FADD.FTZ R57, R58, R57 ;  /* 0x000000393a397221 */ /* 0x000fd60000010000 */
        /* <DEDUP_REMOVED lines=9> */
.L_x_741:
[----:B------:R-:W-:Y:S05]  /*1a50*/  BSYNC.RECONVERGENT B0 ;  /* 0x0000000000007941 */ /* 0x000fea0003800200 */
.L_x_740:
[----:B------:R-:W1:Y:S08]  /*1a60*/  S2UR UR6, SR_CgaCtaId ;  /* 0x00000000000679c3 */ /* 0x000e700000008800 */
[----:B------:R-:W-:Y:S01]  /*1a70*/  BAR.SYNC.DEFER_BLOCKING 0x0 ;  /* 0x0000000000007b1d */ /* 0x000fe20000010000 */
[----:B------:R-:W-:Y:S02]  /*1a80*/  UISETP.NE.U32.AND UP0, UPT, UR24, URZ, UPT ;  /* 0x000000ff1800728c */ /* 0x000fe4000bf05070 */
[----:B------:R-:W-:-:S02]  /*1a90*/  UIADD3 UR4, UPT, UPT, UR4, UR26, URZ ;  /* 0x0000001a04047290 */ /* 0x000fc4000fffe0ff */
[----:B------:R-:W-:Y:S01]  /*1aa0*/  UISETP.NE.AND.EX UP0, UPT, UR25, URZ, UPT, UP0 ;  /* 0x000000ff1900728c */ /* 0x000fe2000bf05300 */
[----:B------:R-:W-:Y:S01]  /*1ab0*/  UMOV UR5, 0x400 ;  /* 0x0000040000057882 */ /* 0x000fe20000000000 */
[----:B------:R-:W-:Y:S02]  /*1ac0*/  UISETP.GE.AND UP2, UPT, UR4, UR27, UPT ;  /* 0x0000001b0400728c */ /* 0x000fe4000bf46270 */
[----:B-1----:R-:W-:-:S04]  /*1ad0*/  ULEA UR5, UR6, UR5, 0x18 ;  /* 0x0000000506057291 */ /* 0x002fc8000f8ec0ff */
        /* <DEDUP_REMOVED lines=41> */
[----:B------:R-:W-:Y:S01]  /*1d70*/  FADD.FTZ R150, R150, -R151 ;  /* 0x8000009796967221 */ /* 0x000fe20000010000 */
[----:B------:R-:W-:Y:S01]  /*1d80*/  FADD.FTZ R156, R156, -R61 ;  /* 0x8000003d9c9c7221 */ /* 0x000fe20000010000 */
[----:B------:R-:W-:Y:S01]  /*1d90*/  FADD.FTZ R152, R152, -R153 ;  /* 0x8000009998987221 */ /* 0x000fe20000010000 */
[----:B------:R-:W-:Y:S01]  /*1da0*/  FADD.FTZ R154, R154, -R155 ;  /* 0x8000009b9a9a7221 */ /* 0x000fe20000010000 */
[----:B------:R-:W-:Y:S01]  /*1db0*/  FADD.FTZ R157, R64, -R157 ;  /* 0x8000009d409d7221 */ /* 0x000fe20000010000 */
[----:B------:R-:W-:Y:S01]  /*1dc0*/  FADD.FTZ R65, R62, -R65 ;  /* 0x800000413e417221 */ /* 0x000fe20000010000 */
[----:B------:R-:W-:Y:S01]  /*1dd0*/  F2FP.BF16.F32.PACK_AB R59, R56, R59 ;  /* 0x0000003b383b723e */ /* 0x000fe200000010ff */
[----:B------:R-:W-:Y:S01]  /*1de0*/  FMUL.FTZ R56, R150, UR9 ;  /* 0x0000000996387c20 */ /* 0x000fe20008410000 */
[----:B------:R-:W-:Y:S01]  /*1df0*/  FMUL.FTZ R57, R152, UR9 ;  /* 0x0000000998397c20 */ /* 0x000fe20008410000 */
[----:B------:R-:W-:Y:S01]  /*1e00*/  FMUL.FTZ R58, R157, UR9 ;  /* 0x000000099d3a7c20 */ /* 0x000fe20008410000 */
[----:B------:R-:W-:Y:S01]  /*1e10*/  FMUL.FTZ R65, R65, UR9 ;  /* 0x0000000941417c20 */ /* 0x000fe20008410000 */
[----:B------:R-:W-:Y:S01]  /*1e20*/  FMUL.FTZ R154, R154, UR9 ;  /* 0x000000099a9a7c20 */ /* 0x000fe20008410000 */
[----:B------:R-:W-:-:S03]  /*1e30*/  FMUL.FTZ R61, R156, UR9 ;  /* 0x000000099c3d7c20 */ /* 0x000fc60008410000 */
[----:B------:R-:W-:Y:S02]  /*1e40*/  F2FP.BF16.F32.PACK_AB R58, R65, R58 ;  /* 0x0000003a413a723e */ /* 0x000fe400000010ff */
[----:B------:R-:W-:Y:S02]  /*1e50*/  F2FP.BF16.F32.PACK_AB R57, R154, R57 ;  /* 0x000000399a39723e */ /* 0x000fe400000010ff */
[----:B------:R-:W-:Y:S01]  /*1e60*/  F2FP.BF16.F32.PACK_AB R56, R61, R56 ;  /* 0x000000383d38723e */ /* 0x000fe200000010ff */
[----:B------:R-:W-:Y:S06]  /*1e70*/  BRA `(.L_x_745) ;  /* 0x0000000c00b87947 */ /* 0x000fec0003800000 */
.L_x_744:
        /* <DEDUP_REMOVED lines=33> */
.L_x_743:
        /* <DEDUP_REMOVED lines=34> */
.L_x_746:
        /* <DEDUP_REMOVED lines=33> */
.L_x_742:
        /* <DEDUP_REMOVED lines=16> */
[----:B------:R-:W-:Y:S01]  /*25c0*/  FADD.FTZ R156, R156, -R61 ;  /* 0x8000003d9c9c7221 */ /* 0x000fe20000010000 */
[--C-:B------:R-:W-:Y:S01]  /*25d0*/  FFMA.FTZ R61, R153, UR14, R162.reuse ;  /* 0x0000000e993d7c23 */ /* 0x100fe200080100a2 */
[--C-:B------:R-:W-:Y:S01]  /*25e0*/  FFMA.FTZ R155, R155, UR14, R162.reuse ;  /* 0x0000000e9b9b7c23 */ /* 0x100fe200080100a2 */
[--C-:B------:R-:W-:Y:S01]  /*25f0*/  FFMA.FTZ R157, R157, UR14, R162.reuse ;  /* 0x0000000e9d9d7c23 */ /* 0x100fe200080100a2 */
[----:B------:R-:W-:Y:S01]  /*2600*/  FFMA.FTZ R65, R65, UR14, R162 ;  /* 0x0000000e41417c23 */ /* 0x000fe200080100a2 */
[----:B-----5:R-:W-:Y:S01]  /*2610*/  FFMA.FTZ R59, R59, UR9, R34 ;  /* 0x000000093b3b7c23 */ /* 0x020fe20008010022 */
[----:B------:R-:W-:Y:S01]  /*2620*/  FFMA.FTZ R56, R56, UR9, R35 ;  /* 0x0000000938387c23 */ /* 0x000fe20008010023 */
[----:B------:R-:W-:Y:S01]  /*2630*/  FADD.FTZ R57, R150, -R57 ;  /* 0x8000003996397221 */ /* 0x000fe20000010000 */
[----:B------:R-:W-:Y:S01]  /*2640*/  FADD.FTZ R61, R152, -R61 ;  /* 0x8000003d983d7221 */ /* 0x000fe20000010000 */
[----:B------:R-:W-:Y:S01]  /*2650*/  FADD.FTZ R154, R154, -R155 ;  /* 0x8000009b9a9a7221 */ /* 0x000fe20000010000 */
[----:B------:R-:W-:Y:S01]  /*2660*/  FADD.FTZ R157, R64, -R157 ;  /* 0x8000009d409d7221 */ /* 0x000fe20000010000 */
[----:B------:R-:W-:Y:S01]  /*2670*/  FADD.FTZ R62, R62, -R65 ;  /* 0x800000413e3e7221 */ /* 0x000fe20000010000 */
[----:B------:R-:W-:Y:S01]  /*2680*/  F2FP.BF16.F32.PACK_AB R59, R56, R59 ;  /* 0x0000003b383b723e */ /* 0x000fe200000010ff */
[----:B------:R-:W-:Y:S01]  /*2690*/  FFMA.FTZ R56, R57, UR9, R28 ;  /* 0x0000000939387c23 */ /* 0x000fe2000801001c */
[----:B------:R-:W-:Y:S01]  /*26a0*/  FFMA.FTZ R57, R61, UR9, R30 ;  /* 0x000000093d397c23 */ /* 0x000fe2000801001e */
[----:B------:R-:W-:Y:S01]  /*26b0*/  FFMA.FTZ R58, R157, UR9, R32 ;  /* 0x000000099d3a7c23 */ /* 0x000fe20008010020 */
[----:B------:R-:W-:Y:S01]  /*26c0*/  FFMA.FTZ R65, R62, UR9, R33 ;  /* 0x000000093e417c23 */ /* 0x000fe20008010021 */
[----:B------:R-:W-:Y:S01]  /*26d0*/  FFMA.FTZ R154, R154, UR9, R31 ;  /* 0x000000099a9a7c23 */ /* 0x000fe2000801001f */
[----:B------:R-:W-:-:S03]  /*26e0*/  FFMA.FTZ R61, R156, UR9, R29 ;  /* 0x000000099c3d7c23 */ /* 0x000fc6000801001d */
[----:B------:R-:W-:Y:S02]  /*26f0*/  F2FP.BF16.F32.PACK_AB R58, R65, R58 ;  /* 0x0000003a413a723e */ /* 0x000fe400000010ff */
[----:B------:R-:W-:Y:S02]  /*2700*/  F2FP.BF16.F32.PACK_AB R57, R154, R57 ;  /* 0x000000399a39723e */ /* 0x000fe400000010ff */
[----:B------:R-:W-:Y:S01]  /*2710*/  F2FP.BF16.F32.PACK_AB R56, R61, R56 ;  /* 0x000000383d38723e */ /* 0x000fe200000010ff */
[----:B------:R-:W-:Y:S06]  /*2720*/  BRA `(.L_x_745) ;  /* 0x00000004008c7947 */ /* 0x000fec0003800000 */
.L_x_748:
        /* <DEDUP_REMOVED lines=33> */
.L_x_747:
        /* <DEDUP_REMOVED lines=34> */
.L_x_749:
        /* <DEDUP_REMOVED lines=32> */
.L_x_745:
[----:B------:R-:W-:Y:S01]  /*2d60*/  ISETP.NE.U32.AND P1, PT, RZ, UR5, PT ;  /* 0x00000005ff007c0c */ /* 0x000fe2000bf25070 */
[----:B------:R-:W0:Y:S01]  /*2d70*/  LDC.64 R64, c[0x0][0x468] ;  /* 0x00011a00ff407b82 */ /* 0x000e220000000a00 */
[----:B------:R-:W-:Y:S02]  /*2d80*/  ISETP.NE.U32.AND P2, PT, RZ, UR7, PT ;  /* 0x00000007ff007c0c */ /* 0x000fe4000bf45070 */
[----:B------:R-:W-:Y:S02]  /*2d90*/  ISETP.NE.AND.EX P1, PT, RZ, UR6, PT, P1 ;  /* 0x00000006ff007c0c */ /* 0x000fe4000bf25310 */
[----:B------:R-:W-:-:S11]  /*2da0*/  ISETP.NE.AND.EX P2, PT, RZ, UR8, PT, P2 ;  /* 0x00000008ff007c0c */ /* 0x000fd6000bf45320 */
[----:B------:R-:W1:Y:S08]  /*2db0*/  @P1 LDC.64 R152, c[0x0][0x478] ;  /* 0x00011e00ff981b82 */ /* 0x000e700000000a00 */
[----:B------:R-:W2:Y:S01]  /*2dc0*/  @P2 LDC.64 R150, c[0x0][0x470] ;  /* 0x00011c00ff962b82 */ /* 0x000ea20000000a00 */
[----:B-1----:R-:W-:-:S04]  /*2dd0*/  @P1 IMAD.WIDE.U32 R154, R149, 0x20, R152 ;  /* 0x00000020959a1825 */ /* 0x002fc800078e0098 */
[C---:B0-----:R-:W-:Y:S01]  /*2de0*/  IMAD.WIDE.U32 R152, R149.reuse, 0x10, R64 ;  /* 0x0000001095987825 */ /* 0x041fe200078e0040 */
[----:B------:R0:W-:Y:S03]  /*2df0*/  @P1 STG.E.128 desc[UR20][R154.64], R52 ;  /* 0x000000349a001986 */ /* 0x0001e6000c101d14 */
[----:B--2---:R-:W-:Y:S01]  /*2e00*/  @P2 IMAD.WIDE.U32 R150, R149, 0x10, R150 ;  /* 0x0000001095962825 */ /* 0x004fe200078e0096 */
[----:B------:R0:W-:Y:S04]  /*2e10*/  @P1 STG.E.128 desc[UR20][R154.64+0x10], R48 ;  /* 0x000010309a001986 */ /* 0x0001e8000c101d14 */
[----:B------:R0:W-:Y:S04]  /*2e20*/  STG.E.128 desc[UR20][R152.64], R56 ;  /* 0x0000003898007986 */ /* 0x0001e8000c101d14 */
[----:B------:R0:W-:Y:S01]  /*2e30*/  @P2 STG.E.128 desc[UR20][R150.64], R44 ;  /* 0x0000002c96002986 */ /* 0x0001e2000c101d14 */
[----:B------:R-:W-:Y:S05]  /*2e40*/  @!P0 BRA `(.L_x_750) ;  /* 0x0000000400fc8947 */ /* 0x000fea0003800000 */
        /* <DEDUP_REMOVED lines=35> */
.L_x_752:
        /* <DEDUP_REMOVED lines=29> */
.L_x_751:
        /* <DEDUP_REMOVED lines=34> */
.L_x_754:
        /* <DEDUP_REMOVED lines=29> */
.L_x_750:
        /* <DEDUP_REMOVED lines=35> */
.L_x_756:
        /* <DEDUP_REMOVED lines=29> */
.L_x_755:
        /* <DEDUP_REMOVED lines=34> */
.L_x_757:
        /* <DEDUP_REMOVED lines=28> */
.L_x_753:
[----:B------:R-:W0:Y:S01]  /*3e20*/  @P1 LDC.64 R66, c[0x0][0x478] ;  /* 0x00011e00ff421b82 */ /* 0x000e220000000a00 */
[----:B------:R-:W-:Y:S01]  /*3e30*/  IMAD.WIDE.U32 R64, R60, 0x10, R64 ;  /* 0x000000103c407825 */ /* 0x000fe200078e0040 */
[----:B------:R-:W-:-:S06]  /*3e40*/  UPLOP3.LUT UP1, UPT, UPT, UPT, UP1, 0x40, 0x4 ;  /* 0x000000000004789c */ /* 0x000fcc0003f2e810 */
[----:B------:R-:W1:Y:S01]  /*3e50*/  @P2 LDC.64 R62, c[0x0][0x470] ;  /* 0x00011c00ff3e2b82 */ /* 0x000e620000000a00 */
[----:B0-----:R-:W-:-:S05]  /*3e60*/  @P1 IMAD.WIDE.U32 R66, R60, 0x20, R66 ;  /* 0x000000203c421825 */ /* 0x001fca00078e0042 */
[----:B------:R0:W-:Y:S01]  /*3e70*/  @P1 STG.E.128 desc[UR20][R66.64], R52 ;  /* 0x0000003442001986 */ /* 0x0001e2000c101d14 */
[----:B-1----:R-:W-:-:S03]  /*3e80*/  @P2 IMAD.WIDE.U32 R62, R60, 0x10, R62 ;  /* 0x000000103c3e2825 */ /* 0x002fc600078e003e */
[----:B------:R0:W-:Y:S04]  /*3e90*/  @P1 STG.E.128 desc[UR20][R66.64+0x10], R48 ;  /* 0x0000103042001986 */ /* 0x0001e8000c101d14 */
[----:B------:R0:W-:Y:S04]  /*3ea0*/  STG.E.128 desc[UR20][R64.64], R56 ;  /* 0x0000003840007986 */ /* 0x0001e8000c101d14 */
[----:B------:R0:W-:Y:S01]  /*3eb0*/  @P2 STG.E.128 desc[UR20][R62.64], R44 ;  /* 0x0000002c3e002986 */ /* 0x0001e2000c101d14 */
[----:B------:R-:W-:Y:S05]  /*3ec0*/  BRA.U !UP2, `(.L_x_758) ;  /* 0xffffffc90a707547 */ /* 0x000fea000b83ffff */
        /* <DEDUP_REMOVED lines=63> */
.L_x_739:
        /* <DEDUP_REMOVED lines=29> */
.L_x_759:
        /* <DEDUP_REMOVED lines=15> */
.L_x_2793:


//--------------------- .text._ZN10layer_norm31ln_parallel_residual_bwd_kernelINS_13Kernel_traitsI13__nv_bfloat16S2_fS2_fjLj2048ELj1ELj1ELj4ELj16ENS_18Kernel_traits_baseILj2048ES2_S2_fS2_fjLj128EEEEELb0ELb1ELb0EEEvNS_9BwdParamsE --------------------------
	.section	.text._ZN10layer_norm31ln_parallel_residual_bwd_kernelINS_13Kernel_traitsI13__nv_bfloat16S2_fS2_fjLj2048ELj1ELj1ELj4ELj16ENS_18Kernel_traits_baseILj2048ES2_S2_fS2_fjLj128EEEEELb0ELb1ELb0EEEvNS_9BwdParamsE,"ax",@progbits
	.align	128
        .global         _ZN10layer_norm31ln_parallel_residual_bwd_kernelINS_13Kernel_traitsI13__nv_bfloat16S2_fS2_fjLj2048ELj1ELj1ELj4ELj16ENS_18Kernel_traits_baseILj2048ES2_S2_fS2_fjLj128EEEEELb0ELb1ELb0EEEvNS_9BwdParamsE
        .type           _ZN10layer_norm31ln_parallel_residual_bwd_kernelINS_13Kernel_traitsI13__nv_bfloat16S2_fS2_fjLj2048ELj1ELj1ELj4ELj16ENS_18Kernel_traits_baseILj2048ES2_S2_fS2_fjLj128EEEEELb0ELb1ELb0EEEvNS_9BwdParamsE,@function
        .size           _ZN10layer_norm31ln_parallel_residual_bwd_kernelINS_13Kernel_traitsI13__nv_bfloat16S2_fS2_fjLj2048ELj1ELj1ELj4ELj16ENS_18Kernel_traits_baseILj2048ES2_S2_fS2_fjLj128EEEEELb0ELb1ELb0EEEvNS_9BwdParamsE,(.L_x_2794 - _ZN10layer_norm31ln_parallel_residual_bwd_kernelINS_13Kernel_traitsI13__nv_bfloat16S2_fS2_fjLj2048ELj1ELj1ELj4ELj16ENS_18Kernel_traits_baseILj2048ES2_S2_fS2_fjLj128EEEEELb0ELb1ELb0EEEvNS_9BwdParamsE)
        .other          _ZN10layer_norm31ln_parallel_residual_bwd_kernelINS_13Kernel_traitsI13__nv_bfloat16S2_fS2_fjLj2048ELj1ELj1ELj4ELj16ENS_18Kernel_traits_baseILj2048ES2_S2_fS2_fjLj128EEEEELb0ELb1ELb0EEEvNS_9BwdParamsE,@"STO_CUDA_ENTRY STV_DEFAULT"
_ZN10layer_norm31ln_parallel_residual_bwd_kernelINS_13Kernel_traitsI13__nv_bfloat16S2_fS2_fjLj2048ELj1ELj1ELj4ELj16ENS_18Kernel_traits_baseILj2048ES2_S2_fS2_fjLj128EEEEELb0ELb1ELb0EEEvNS_9BwdParamsE:
.text._ZN10layer_norm31ln_parallel_residual_bwd_kernelINS_13Kernel_traitsI13__nv_bfloat16S2_fS2_fjLj2048ELj1ELj1ELj4ELj16ENS_18Kernel_traits_baseILj2048ES2_S2_fS2_fjLj128EEEEELb0ELb1ELb0EEEvNS_9BwdParamsE:
[----:B------:R-:W-:Y:S01]  /*0000*/  LDC R1, c[0x0][0x37c] ;  /* 0x0000df00ff017b82 */ /* 0x000fe20000000800 */
[----:B------:R-:W0:Y:S01]  /*0010*/  S2R R110, SR_TID.X ;  /* 0x00000000006e7919 */ /* 0x000e220000002100 */
[----:B------:R-:W1:Y:S01]  /*0020*/  LDCU UR6, c[0x0][0x388] ;  /* 0x00007100ff0677ac */ /* 0x000e620008000800 */
[----:B------:R-:W2:Y:S01]  /*0030*/  LDCU.64 UR20, c[0x0][0x358] ;  /* 0x00006b00ff1477ac */ /* 0x000ea20008000a00 */
        /* <DEDUP_REMOVED lines=56> */
[----:B------:R-:W1:Y:S01]  /*03c0*/  LDCU.U8 UR27, c[0x0][0x410] ;  /* 0x00008200ff1b77ac */ /* 0x000e620008000000 */
[----:B------:R-:W2:Y:S01]  /*03d0*/  LDCU UR26, c[0x0][0x400] ;  /* 0x00008000ff1a77ac */ /* 0x000ea20008000800 */
[----:B------:R-:W3:Y:S01]  /*03e0*/  LDCU.64 UR16, c[0x0][0x470] ;  /* 0x00008e00ff1077ac */ /* 0x000ee20008000a00 */
[----:B------:R-:W4:Y:S01]  /*03f0*/  LDCU.64 UR24, c[0x0][0x438] ;  /* 0x00008700ff1877ac */ /* 0x000f220008000a00 */
[----:B------:R-:W0:Y:S01]  /*0400*/  LDCU.64 UR10, c[0x0][0x478] ;  /* 0x00008f00ff0a77ac */ /* 0x000e220008000a00 */
[----:B------:R-:W0:Y:S01]  /*0410*/  LDCU.128 UR12, c[0x0][0x3c0] ;  /* 0x00007800ff0c77ac */ /* 0x000e220008000c00 */
[----:B------:R-:W0:Y:S06]  /*0420*/  LDCU.64 UR22, c[0x0][0x380] ;  /* 0x00007000ff1677ac */ /* 0x000e2c0008000a00 */
.L_x_787:
        /* <DEDUP_REMOVED lines=21> */
[----:B------:R-:W2:Y:S01]  /*0580*/  LDC.64 R8, c[0x0][0x428] ;  /* 0x00010a00ff087b82 */ /* 0x000ea20000000a00 */
[----:B0-----:R-:W-:-:S05]  /*0590*/  IMAD.WIDE.U32 R86, R2, 0x20, R86 ;  /* 0x0000002002567825 */ /* 0x001fca00078e0056 */
[----:B------:R-:W3:Y:S01]  /*05a0*/  LDG.E.128 R4, desc[UR20][R86.64] ;  /* 0x0000001456047981 */ /* 0x000ee2000c1e1d00 */
[----:B--2---:R-:W-:-:S03]  /*05b0*/  IMAD.WIDE.U32 R8, R2, 0x10, R8 ;  /* 0x0000001002087825 */ /* 0x004fc600078e0008 */
[----:B------:R-:W2:Y:S04]  /*05c0*/  LDG.E.128 R80, desc[UR20][R86.64+0x10] ;  /* 0x0000101456507981 */ /* 0x000ea8000c1e1d00 */
[----:B------:R-:W2:Y:S01]  /*05d0*/  LDG.E.128 R8, desc[UR20][R8.64] ;  /* 0x0000001408087981 */ /* 0x000ea2000c1e1d00 */
[----:B----4-:R-:W-:-:S04]  /*05e0*/  ISETP.NE.U32.AND P0, PT, RZ, UR24, PT ;  /* 0x00000018ff007c0c */ /* 0x010fc8000bf05070 */
[----:B------:R-:W-:Y:S02]  /*05f0*/  ISETP.NE.AND.EX P0, PT, RZ, UR25, PT, P0 ;  /* 0x00000019ff007c0c */ /* 0x000fe4000bf05300 */
[C---:B-----5:R-:W-:Y:S02]  /*0600*/  SHF.L.U32 R109, R52.reuse, 0x10, RZ ;  /* 0x00000010346d7819 */ /* 0x060fe400000006ff */
[----:B------:R-:W-:-:S04]  /*0610*/  PRMT R106, R52, 0x7632, R106 ;  /* 0x00007632346a7816 */ /* 0x000fc8000000006a */
[----:B------:R-:W-:-:S05]  /*0620*/  SHF.L.U32 R106, R106, 0x10, RZ ;  /* 0x000000106a6a7819 */ /* 0x000fca00000006ff */
[----:B------:R-:W0:Y:S01]  /*0630*/  @P0 LDC.64 R84, c[0x0][0x438] ;  /* 0x00010e00ff540b82 */ /* 0x000e220000000a00 */
[----:B------:R-:W-:Y:S02]  /*0640*/  SHF.L.U32 R105, R53, 0x10, RZ ;  /* 0x0000001035697819 */ /* 0x000fe400000006ff */
[C---:B------:R-:W-:Y:S01]  /*0650*/  IADD3 R115, PT, PT, R2.reuse, 0x80, RZ ;  /* 0x0000008002737810 */ /* 0x040fe20007ffe0ff */
[----:B0-----:R-:W-:-:S05]  /*0660*/  @P0 IMAD.WIDE.U32 R84, R2, 0x20, R84 ;  /* 0x0000002002540825 */ /* 0x001fca00078e0054 */
[----:B------:R-:W5:Y:S04]  /*0670*/  @P0 LDG.E.128 R16, desc[UR20][R84.64] ;  /* 0x0000001454100981 */ /* 0x000f68000c1e1d00 */
[----:B------:R0:W5:Y:S02]  /*0680*/  @P0 LDG.E.128 R12, desc[UR20][R84.64+0x10] ;  /* 0x00001014540c0981 */ /* 0x000164000c1e1d00 */
[C---:B0-----:R-:W-:Y:S02]  /*0690*/  PRMT R85, R55.reuse, 0x7632, R85 ;  /* 0x0000763237557816 */ /* 0x041fe40000000055 */
[----:B------:R-:W-:Y:S02]  /*06a0*/  SHF.L.U32 R84, R55, 0x10, RZ ;  /* 0x0000001037547819 */ /* 0x000fe400000006ff */
[----:B------:R-:W-:Y:S01]  /*06b0*/  SHF.L.U32 R85, R85, 0x10, RZ ;  /* 0x0000001055557819 */ /* 0x000fe200000006ff */
[C---:B---3--:R-:W-:Y:S01]  /*06c0*/  FADD.FTZ R111, -R110.reuse, R4 ;  /* 0x000000046e6f7221 */ /* 0x048fe20000010100 */
[----:B------:R-:W-:-:S03]  /*06d0*/  FADD.FTZ R108, -R110, R5 ;  /* 0x000000056e6c7221 */ /* 0x000fc60000010100 */
[----:B------:R-:W-:Y:S01]  /*06e0*/  FMUL.FTZ R111, R111, UR18 ;  /* 0x000000126f6f7c20 */ /* 0x000fe20008410000 */
[C---:B--2---:R-:W-:Y:S02]  /*06f0*/  PRMT R3, R8.reuse, 0x7632, R3 ;  /* 0x0000763208037816 */ /* 0x044fe40000000003 */
[----:B------:R-:W-:Y:S01]  /*0700*/  SHF.L.U32 R5, R8, 0x10, RZ ;  /* 0x0000001008057819 */ /* 0x000fe200000006ff */
[----:B------:R-:W-:Y:S01]  /*0710*/  FMUL.FTZ R108, R108, UR18 ;  /* 0x000000126c6c7c20 */ /* 0x000fe20008410000 */
[----:B------:R-:W-:Y:S01]  /*0720*/  SHF.L.U32 R3, R3, 0x10, RZ ;  /* 0x0000001003037819 */ /* 0x000fe200000006ff */
[----:B------:R-:W-:Y:S02]  /*0730*/  FADD.FTZ R107, -R110, R6 ;  /* 0x000000066e6b7221 */ /* 0x000fe40000010100 */
[-C--:B------:R-:W-:Y:S01]  /*0740*/  FMUL.FTZ R109, R109, R5.reuse ;  /* 0x000000056d6d7220 */ /* 0x080fe20000410000 */
[--C-:B------:R-:W-:Y:S01]  /*0750*/  FADD.FTZ R32, R32, R5.reuse ;  /* 0x0000000520207221 */ /* 0x100fe20000010000 */
[----:B------:R-:W-:Y:S01]  /*0760*/  FFMA.FTZ R48, R111, R5, R48 ;  /* 0x000000056f307223 */ /* 0x000fe20000010030 */
[----:B------:R-:W-:Y:S01]  /*0770*/  PRMT R5, R53, 0x7632, R5 ;  /* 0x0000763235057816 */ /* 0x000fe20000000005 */
[C---:B------:R-:W-:Y:S01]  /*0780*/  FADD.FTZ R80, -R110.reuse, R80 ;  /* 0x000000506e507221 */ /* 0x040fe20000010100 */
[--C-:B------:R-:W-:Y:S01]  /*0790*/  FADD.FTZ R6, -R110, R81.reuse ;  /* 0x000000516e067221 */ /* 0x100fe20000010100 */
[----:B------:R-:W-:Y:S01]  /*07a0*/  PRMT R4, R10, 0x7632, R4 ;  /* 0x000076320a047816 */ /* 0x000fe20000000004 */
[-C--:B------:R-:W-:Y:S01]  /*07b0*/  FMUL.FTZ R106, R106, R3.reuse ;  /* 0x000000036a6a7220 */ /* 0x080fe20000410000 */
[----:B------:R-:W-:Y:S01]  /*07c0*/  PRMT R81, R54, 0x7632, R81 ;  /* 0x0000763236517816 */ /* 0x000fe20000000051 */
[----:B------:R-:W-:Y:S01]  /*07d0*/  FFMA.FTZ R49, R108, R3, R49 ;  /* 0x000000036c317223 */ /* 0x000fe20000010031 */
[----:B------:R-:W-:Y:S01]  /*07e0*/  PRMT R86, R9, 0x7632, R86 ;  /* 0x0000763209567816 */ /* 0x000fe20000000056 */
[----:B------:R-:W-:Y:S01]  /*07f0*/  FADD.FTZ R33, R33, R3 ;  /* 0x0000000321217221 */ /* 0x000fe20000010000 */
[----:B------:R-:W-:Y:S01]  /*0800*/  SHF.L.U32 R87, R9, 0x10, RZ ;  /* 0x0000001009577819 */ /* 0x000fe200000006ff */
[C---:B------:R-:W-:Y:S01]  /*0810*/  FADD.FTZ R104, -R110.reuse, R7 ;  /* 0x000000076e687221 */ /* 0x040fe20000010100 */
[----:B------:R-:W-:Y:S01]  /*0820*/  FADD.FTZ R9, -R110, R82 ;  /* 0x000000526e097221 */ /* 0x000fe20000010100 */
[----:B------:R-:W-:Y:S01]  /*0830*/  SHF.L.U32 R3, R5, 0x10, RZ ;  /* 0x0000001005037819 */ /* 0x000fe200000006ff */
[----:B------:R-:W-:Y:S01]  /*0840*/  FMUL.FTZ R5, R80, UR18 ;  /* 0x0000001250057c20 */ /* 0x000fe20008410000 */
[----:B------:R-:W-:-:S02]  /*0850*/  SHF.L.U32 R7, R10, 0x10, RZ ;  /* 0x000000100a077819 */ /* 0x000fc400000006ff */
[----:B------:R-:W-:Y:S02]  /*0860*/  SHF.L.U32 R82, R54, 0x10, RZ ;  /* 0x0000001036527819 */ /* 0x000fe400000006ff */
[----:B------:R-:W-:Y:S02]  /*0870*/  SHF.L.U32 R81, R81, 0x10, RZ ;  /* 0x0000001051517819 */ /* 0x000fe400000006ff */
[----:B------:R-:W-:Y:S01]  /*0880*/  SHF.L.U32 R80, R4, 0x10, RZ ;  /* 0x0000001004507819 */ /* 0x000fe200000006ff */
[-C--:B------:R-:W-:Y:S01]  /*0890*/  FMUL.FTZ R4, R82, R7.reuse ;  /* 0x0000000752047220 */ /* 0x080fe20000410000 */
[----:B------:R-:W-:Y:S01]  /*08a0*/  FADD.FTZ R28, R28, R7 ;  /* 0x000000071c1c7221 */ /* 0x000fe20000010000 */
[----:B------:R-:W-:Y:S01]  /*08b0*/  FFMA.FTZ R44, R5, R7, R44 ;  /* 0x00000007052c7223 */ /* 0x000fe2000001002c */
[----:B------:R-:W-:Y:S01]  /*08c0*/  FMUL.FTZ R6, R6, UR18 ;  /* 0x0000001206067c20 */ /* 0x000fe20008410000 */
[-C--:B------:R-:W-:Y:S01]  /*08d0*/  FMUL.FTZ R7, R81, R80.reuse ;  /* 0x0000005051077220 */ /* 0x080fe20000410000 */
[----:B------:R-:W-:Y:S01]  /*08e0*/  FADD.FTZ R10, -R110, R83 ;  /* 0x000000536e0a7221 */ /* 0x000fe20000010100 */
[----:B------:R-:W-:Y:S01]  /*08f0*/  FADD.FTZ R81, RZ, R109 ;  /* 0x0000006dff517221 */ /* 0x000fe20000010000 */
[----:B------:R-:W-:Y:S01]  /*0900*/  FFMA.FTZ R83, R111, R109, RZ ;  /* 0x0000006d6f537223 */ /* 0x000fe200000100ff */
[----:B------:R-:W-:Y:S01]  /*0910*/  SHF.L.U32 R86, R86, 0x10, RZ ;  /* 0x0000001056567819 */ /* 0x000fe200000006ff */
[----:B------:R-:W-:Y:S01]  /*0920*/  FADD.FTZ R29, R29, R80 ;  /* 0x000000501d1d7221 */ /* 0x000fe20000010000 */
        /* <DEDUP_REMOVED lines=8> */
[----:B------:R-:W-:-:S02]  /*09b0*/  FFMA.FTZ R81, R107, R105, R82 ;  /* 0x000000696b517223 */ /* 0x000fc40000010052 */
[----:B------:R-:W-:Y:S02]  /*09c0*/  FADD.FTZ R83, R80, R3 ;  /* 0x0000000350537221 */ /* 0x000fe40000010000 */
[C---:B------:R-:W-:Y:S01]  /*09d0*/  FFMA.FTZ R80, R104.reuse, R3, R81 ;  /* 0x0000000368507223 */ /* 0x040fe20000010051 */
[----:B------:R-:W-:Y:S01]  /*09e0*/  PRMT R8, R11, 0x7632, R8 ;  /* 0x000076320b087816 */ /* 0x000fe20000000008 */
[----:B------:R-:W-:Y:S01]  /*09f0*/  FADD.FTZ R82, R83, R4 ;  /* 0x0000000453527221 */ /* 0x000fe20000010000 */
[----:B------:R-:W-:Y:S01]  /*0a00*/  SHF.L.U32 R11, R11, 0x10, RZ ;  /* 0x000000100b0b7819 */ /* 0x000fe200000006ff */
[----:B------:R-:W-:Y:S01]  /*0a10*/  FFMA.FTZ R81, R5, R4, R80 ;  /* 0x0000000405517223 */ /* 0x000fe20000010050 */
[----:B------:R-:W-:Y:S01]  /*0a20*/  FFMA.FTZ R51, R104, R86, R51 ;  /* 0x0000005668337223 */ /* 0x000fe20000010033 */
[----:B------:R-:W-:Y:S01]  /*0a30*/  FADD.FTZ R35, R35, R86 ;  /* 0x0000005623237221 */ /* 0x000fe20000010000 */
        /* <DEDUP_REMOVED lines=17> */
.L_x_762:
[----:B-1--4-:R-:W-:Y:S05]  /*0b50*/  BSYNC.RECONVERGENT B0 ;  /* 0x0000000000007941 */ /* 0x012fea0003800200 */
.L_x_761:
[----:B------:R-:W-:Y:S04]  /*0b60*/  BSSY.RECONVERGENT B0, `(.L_x_763) ;  /* 0x000005f000007945 */ /* 0x000fe80003800200 */
[----:B------:R-:W-:Y:S05]  /*0b70*/  @!P4 BRA `(.L_x_764) ;  /* 0x000000040074c947 */ /* 0x000fea0003800000 */
[----:B------:R-:W0:Y:S08]  /*0b80*/  LDC.64 R94, c[0x0][0x3a8] ;  /* 0x0000ea00ff5e7b82 */ /* 0x000e300000000a00 */
[----:B------:R-:W1:Y:S01]  /*0b90*/  LDC.64 R88, c[0x0][0x428] ;  /* 0x00010a00ff587b82 */ /* 0x000e620000000a00 */
[----:B0-----:R-:W-:-:S05]  /*0ba0*/  IMAD.WIDE.U32 R94, R115, 0x20, R94 ;  /* 0x00000020735e7825 */ /* 0x001fca00078e005e */
[----:B------:R-:W2:Y:S01]  /*0bb0*/  LDG.E.128 R80, desc[UR20][R94.64] ;  /* 0x000000145e507981 */ /* 0x000ea2000c1e1d00 */
[----:B-1----:R-:W-:-:S03]  /*0bc0*/  IMAD.WIDE.U32 R88, R115, 0x10, R88 ;  /* 0x0000001073587825 */ /* 0x002fc600078e0058 */
[----:B------:R0:W3:Y:S04]  /*0bd0*/  LDG.E.128 R84, desc[UR20][R94.64+0x10] ;  /* 0x000010145e547981 */ /* 0x0000e8000c1e1d00 */
[----:B------:R-:W4:Y:S01]  /*0be0*/  LDG.E.128 R88, desc[UR20][R88.64] ;  /* 0x0000001458587981 */ /* 0x000f22000c1e1d00 */
[----:B------:R-:W-:-:S04]  /*0bf0*/  ISETP.NE.U32.AND P0, PT, RZ, UR24, PT ;  /* 0x00000018ff007c0c */ /* 0x000fc8000bf05070 */
[----:B------:R-:W-:-:S13]  /*0c00*/  ISETP.NE.AND.EX P0, PT, RZ, UR25, PT, P0 ;  /* 0x00000019ff007c0c */ /* 0x000fda000bf05300 */
[----:B------:R-:W1:Y:S01]  /*0c10*/  @P0 LDC.64 R92, c[0x0][0x438] ;  /* 0x00010e00ff5c0b82 */ /* 0x000e620000000a00 */
[C---:B0----5:R-:W-:Y:S02]  /*0c20*/  SHF.L.U32 R94, R56.reuse, 0x10, RZ ;  /* 0x00000010385e7819 */ /* 0x061fe400000006ff */
[----:B------:R-:W-:Y:S01]  /*0c30*/  PRMT R100, R56, 0x7632, R100 ;  /* 0x0000763238647816 */ /* 0x000fe20000000064 */
[----:B-1----:R-:W-:-:S05]  /*0c40*/  @P0 IMAD.WIDE.U32 R92, R115, 0x20, R92 ;  /* 0x00000020735c0825 */ /* 0x002fca00078e005c */
[----:B------:R-:W5:Y:S04]  /*0c50*/  @P0 LDG.E.128 R60, desc[UR20][R92.64] ;  /* 0x000000145c3c0981 */ /* 0x000f68000c1e1d00 */
[----:B------:R4:W5:Y:S01]  /*0c60*/  @P0 LDG.E.128 R64, desc[UR20][R92.64+0x10] ;  /* 0x000010145c400981 */ /* 0x000962000c1e1d00 */
[----:B------:R-:W-:-:S04]  /*0c70*/  PRMT R103, R59, 0x7632, R103 ;  /* 0x000076323b677816 */ /* 0x000fc80000000067 */
[----:B------:R-:W-:Y:S01]  /*0c80*/  SHF.L.U32 R103, R103, 0x10, RZ ;  /* 0x0000001067677819 */ /* 0x000fe200000006ff */
[C---:B--2---:R-:W-:Y:S01]  /*0c90*/  FADD.FTZ R96, -R110.reuse, R80 ;  /* 0x000000506e607221 */ /* 0x044fe20000010100 */
[C---:B------:R-:W-:Y:S01]  /*0ca0*/  FADD.FTZ R97, -R110.reuse, R81 ;  /* 0x000000516e617221 */ /* 0x040fe20000010100 */
[C---:B------:R-:W-:Y:S01]  /*0cb0*/  FADD.FTZ R95, -R110.reuse, R82 ;  /* 0x000000526e5f7221 */ /* 0x040fe20000010100 */
[C---:B------:R-:W-:Y:S01]  /*0cc0*/  FADD.FTZ R83, -R110.reuse, R83 ;  /* 0x000000536e537221 */ /* 0x040fe20000010100 */
[C---:B---3--:R-:W-:Y:S01]  /*0cd0*/  FADD.FTZ R84, -R110.reuse, R84 ;  /* 0x000000546e547221 */ /* 0x048fe20000010100 */
[C---:B------:R-:W-:Y:S01]  /*0ce0*/  FADD.FTZ R85, -R110.reuse, R85 ;  /* 0x000000556e557221 */ /* 0x040fe20000010100 */
[C---:B------:R-:W-:Y:S01]  /*0cf0*/  FADD.FTZ R86, -R110.reuse, R86 ;  /* 0x000000566e567221 */ /* 0x040fe20000010100 */
[----:B------:R-:W-:Y:S01]  /*0d00*/  FADD.FTZ R87, -R110, R87 ;  /* 0x000000576e577221 */ /* 0x000fe20000010100 */
[C---:B----4-:R-:W-:Y:S02]  /*0d10*/  SHF.L.U32 R93, R88.reuse, 0x10, RZ ;  /* 0x00000010585d7819 */ /* 0x050fe400000006ff */
[----:B------:R-:W-:Y:S01]  /*0d20*/  PRMT R92, R88, 0x7632, R92 ;  /* 0x00007632585c7816 */ /* 0x000fe2000000005c */
[----:B------:R-:W-:Y:S01]  /*0d30*/  FMUL.FTZ R102, R87, UR18 ;  /* 0x0000001257667c20 */ /* 0x000fe20008410000 */
[C---:B------:R-:W-:Y:S01]  /*0d40*/  PRMT R98, R89.reuse, 0x7632, R98 ;  /* 0x0000763259627816 */ /* 0x040fe20000000062 */
[-C--:B------:R-:W-:Y:S01]  /*0d50*/  FMUL.FTZ R88, R94, R93.reuse ;  /* 0x0000005d5e587220 */ /* 0x080fe20000410000 */
[----:B------:R-:W-:Y:S01]  /*0d60*/  SHF.L.U32 R101, R89, 0x10, RZ ;  /* 0x0000001059657819 */ /* 0x000fe200000006ff */
[----:B------:R-:W-:Y:S01]  /*0d70*/  FMUL.FTZ R89, R96, UR18 ;  /* 0x0000001260597c20 */ /* 0x000fe20008410000 */
[C---:B------:R-:W-:Y:S01]  /*0d80*/  PRMT R80, R91.reuse, 0x7632, R80 ;  /* 0x000076325b507816 */ /* 0x040fe20000000050 */
[----:B------:R-:W-:Y:S01]  /*0d90*/  FADD.FTZ R24, R24, R93 ;  /* 0x0000005d18187221 */ /* 0x000fe20000010000 */
[----:B------:R-:W-:Y:S01]  /*0da0*/  SHF.L.U32 R81, R91, 0x10, RZ ;  /* 0x000000105b517819 */ /* 0x000fe200000006ff */
[----:B------:R-:W-:Y:S01]  /*0db0*/  FFMA.FTZ R40, R89, R93, R40 ;  /* 0x0000005d59287223 */ /* 0x000fe20000010028 */
[C---:B------:R-:W-:Y:S01]  /*0dc0*/  PRMT R82, R90.reuse, 0x7632, R82 ;  /* 0x000076325a527816 */ /* 0x040fe20000000052 */
[----:B------:R-:W-:Y:S01]  /*0dd0*/  FMUL.FTZ R93, R95, UR18 ;  /* 0x000000125f5d7c20 */ /* 0x000fe20008410000 */
[----:B------:R-:W-:Y:S01]  /*0de0*/  SHF.L.U32 R99, R90, 0x10, RZ ;  /* 0x000000105a637819 */ /* 0x000fe200000006ff */
[----:B------:R-:W-:Y:S01]  /*0df0*/  FMUL.FTZ R90, R97, UR18 ;  /* 0x00000012615a7c20 */ /* 0x000fe20008410000 */
[----:B------:R-:W-:Y:S01]  /*0e00*/  SHF.L.U32 R91, R100, 0x10, RZ ;  /* 0x00000010645b7819 */ /* 0x000fe200000006ff */
[----:B------:R-:W-:Y:S01]  /*0e10*/  FADD.FTZ R26, R26, R101 ;  /* 0x000000651a1a7221 */ /* 0x000fe20000010000 */
[----:B------:R-:W-:Y:S01]  /*0e20*/  SHF.L.U32 R92, R92, 0x10, RZ ;  /* 0x000000105c5c7819 */ /* 0x000fe200000006ff */
[-C--:B------:R-:W-:Y:S01]  /*0e30*/  FFMA.FTZ R42, R93, R101.reuse, R42 ;  /* 0x000000655d2a7223 */ /* 0x080fe2000001002a */
[C---:B------:R-:W-:Y:S01]  /*0e40*/  SHF.L.U32 R94, R57.reuse, 0x10, RZ ;  /* 0x00000010395e7819 */ /* 0x040fe200000006ff */
[----:B------:R-:W-:Y:S01]  /*0e50*/  FMUL.FTZ R97, R84, UR18 ;  /* 0x0000001254617c20 */ /* 0x000fe20008410000 */
[----:B------:R-:W-:Y:S01]  /*0e60*/  PRMT R96, R57, 0x7632, R96 ;  /* 0x0000763239607816 */ /* 0x000fe20000000060 */
[-C--:B------:R-:W-:Y:S01]  /*0e70*/  FMUL.FTZ R91, R91, R92.reuse ;  /* 0x0000005c5b5b7220 */ /* 0x080fe20000410000 */
[----:B------:R-:W-:Y:S01]  /*0e80*/  FFMA.FTZ R41, R90, R92, R41 ;  /* 0x0000005c5a297223 */ /* 0x000fe20000010029 */
[----:B------:R-:W-:Y:S01]  /*0e90*/  FADD.FTZ R25, R25, R92 ;  /* 0x0000005c19197221 */ /* 0x000fe20000010000 */
[----:B------:R-:W-:Y:S01]  /*0ea0*/  SHF.L.U32 R96, R96, 0x10, RZ ;  /* 0x0000001060607819 */ /* 0x000fe200000006ff */
[----:B------:R-:W-:Y:S01]  /*0eb0*/  FMUL.FTZ R92, R94, R101 ;  /* 0x000000655e5c7220 */ /* 0x000fe20000410000 */
[----:B------:R-:W-:Y:S01]  /*0ec0*/  SHF.L.U32 R98, R98, 0x10, RZ ;  /* 0x0000001062627819 */ /* 0x000fe200000006ff */
[----:B------:R-:W-:Y:S01]  /*0ed0*/  FMUL.FTZ R94, R83, UR18 ;  /* 0x00000012535e7c20 */ /* 0x000fe20008410000 */
[----:B------:R-:W-:Y:S01]  /*0ee0*/  PRMT R101, R58, 0x7632, R101 ;  /* 0x000076323a657816 */ /* 0x000fe20000000065 */
[----:B------:R-:W-:Y:S01]  /*0ef0*/  FFMA.FTZ R83, R89, R88, R112 ;  /* 0x0000005859537223 */ /* 0x000fe20000010070 */
[----:B------:R-:W-:Y:S01]  /*0f00*/  SHF.L.U32 R84, R82, 0x10, RZ ;  /* 0x0000001052547819 */ /* 0x000fe200000006ff */
[----:B------:R-:W-:Y:S01]  /*0f10*/  FADD.FTZ R82, R113, R88 ;  /* 0x0000005871527221 */ /* 0x000fe20000010000 */
[----:B------:R-:W-:Y:S01]  /*0f20*/  SHF.L.U32 R100, R58, 0x10, RZ ;  /* 0x000000103a647819 */ /* 0x000fe200000006ff */
[-C--:B------:R-:W-:Y:S01]  /*0f30*/  FMUL.FTZ R95, R96, R98.reuse ;  /* 0x00000062605f7220 */ /* 0x080fe20000410000 */
[----:B------:R-:W-:Y:S01]  /*0f40*/  FFMA.FTZ R43, R94, R98, R43 ;  /* 0x000000625e2b7223 */ /* 0x000fe2000001002b */
[----:B------:R-:W-:Y:S01]  /*0f50*/  FADD.FTZ R27, R27, R98 ;  /* 0x000000621b1b7221 */ /* 0x000fe20000010000 */
[----:B------:R-:W-:Y:S01]  /*0f60*/  SHF.L.U32 R101, R101, 0x10, RZ ;  /* 0x0000001065657819 */ /* 0x000fe200000006ff */
[----:B------:R-:W-:Y:S01]  /*0f70*/  FMUL.FTZ R98, R85, UR18 ;  /* 0x0000001255627c20 */ /* 0x000fe20008410000 */
[----:B------:R-:W-:Y:S01]  /*0f80*/  FADD.FTZ R85, R82, R91 ;  /* 0x0000005b52557221 */ /* 0x000fe20000010000 */
[----:B------:R-:W-:Y:S01]  /*0f90*/  FFMA.FTZ R82, R90, R91, R83 ;  /* 0x0000005b5a527223 */ /* 0x000fe20000010053 */
[-C--:B------:R-:W-:Y:S01]  /*0fa0*/  FMUL.FTZ R96, R100, R99.reuse ;  /* 0x0000006364607220 */ /* 0x080fe20000410000 */
[----:B------:R-:W-:Y:S01]  /*0fb0*/  FADD.FTZ R20, R20, R99 ;  /* 0x0000006314147221 */ /* 0x000fe20000010000 */
[----:B------:R-:W-:Y:S01]  /*0fc0*/  FFMA.FTZ R36, R97, R99, R36 ;  /* 0x0000006361247223 */ /* 0x000fe20000010024 */
[-C--:B------:R-:W-:Y:S01]  /*0fd0*/  FMUL.FTZ R99, R101, R84.reuse ;  /* 0x0000005465637220 */ /* 0x080fe20000410000 */
[----:B------:R-:W-:Y:S01]  /*0fe0*/  FFMA.FTZ R37, R98, R84, R37 ;  /* 0x0000005462257223 */ /* 0x000fe20000010025 */
[----:B------:R-:W-:Y:S01]  /*0ff0*/  FADD.FTZ R21, R21, R84 ;  /* 0x0000005415157221 */ /* 0x000fe20000010000 */
[----:B------:R-:W-:Y:S01]  /*1000*/  FADD.FTZ R84, R85, R92 ;  /* 0x0000005c55547221 */ /* 0x000fe20000010000 */
[----:B------:R-:W-:Y:S01]  /*1010*/  FFMA.FTZ R83, R93, R92, R82 ;  /* 0x0000005c5d537223 */ /* 0x000fe20000010052 */
[----:B------:R-:W-:Y:S01]  /*1020*/  SHF.L.U32 R100, R59, 0x10, RZ ;  /* 0x000000103b647819 */ /* 0x000fe200000006ff */
[----:B------:R-:W-:Y:S01]  /*1030*/  FMUL.FTZ R101, R86, UR18 ;  /* 0x0000001256657c20 */ /* 0x000fe20008410000 */
[----:B------:R-:W-:Y:S01]  /*1040*/  FADD.FTZ R85, R84, R95 ;  /* 0x0000005f54557221 */ /* 0x000fe20000010000 */
[----:B------:R-:W-:Y:S01]  /*1050*/  FFMA.FTZ R82, R94, R95, R83 ;  /* 0x0000005f5e527223 */ /* 0x000fe20000010053 */
[----:B------:R-:W-:Y:S01]  /*1060*/  SHF.L.U32 R84, R80, 0x10, RZ ;  /* 0x0000001050547819 */ /* 0x000fe200000006ff */
[-C--:B------:R-:W-:Y:S01]  /*1070*/  FMUL.FTZ R100, R100, R81.reuse ;  /* 0x0000005164647220 */ /* 0x080fe20000410000 */
[----:B------:R-:W-:Y:S01]  /*1080*/  FADD.FTZ R80, R85, R96 ;  /* 0x0000006055507221 */ /* 0x000fe20000010000 */
[----:B------:R-:W-:Y:S01]  /*1090*/  FFMA.FTZ R83, R97, R96, R82 ;  /* 0x0000006061537223 */ /* 0x000fe20000010052 */
[----:B------:R-:W-:Y:S01]  /*10a0*/  FADD.FTZ R22, R22, R81 ;  /* 0x0000005116167221 */ /* 0x000fe20000010000 */
[----:B------:R-:W-:Y:S01]  /*10b0*/  FFMA.FTZ R38, R101, R81, R38 ;  /* 0x0000005165267223 */ /* 0x000fe20000010026 */
[----:B------:R-:W-:Y:S01]  /*10c0*/  FADD.FTZ R81, R80, R99 ;  /* 0x0000006350517221 */ /* 0x000fe20000010000 */
[----:B------:R-:W-:Y:S01]  /*10d0*/  FFMA.FTZ R80, R98, R99, R83 ;  /* 0x0000006362507223 */ /* 0x000fe20000010053 */
[-C--:B------:R-:W-:Y:S01]  /*10e0*/  FMUL.FTZ R103, R103, R84.reuse ;  /* 0x0000005467677220 */ /* 0x080fe20000410000 */
[----:B------:R-:W-:Y:S01]  /*10f0*/  FFMA.FTZ R39, R102, R84, R39 ;  /* 0x0000005466277223 */ /* 0x000fe20000010027 */
[----:B------:R-:W-:Y:S01]  /*1100*/  FADD.FTZ R82, R81, R100 ;  /* 0x0000006451527221 */ /* 0x000fe20000010000 */
[----:B------:R-:W-:Y:S01]  /*1110*/  FFMA.FTZ R80, R101, R100, R80 ;  /* 0x0000006465507223 */ /* 0x000fe20000010050 */
[----:B------:R-:W-:-:S02]  /*1120*/  FADD.FTZ R23, R23, R84 ;  /* 0x0000005417177221 */ /* 0x000fc40000010000 */
[----:B------:R-:W-:Y:S01]  /*1130*/  FADD.FTZ R113, R82, R103 ;  /* 0x0000006752717221 */ /* 0x000fe20000010000 */
[----:B------:R-:W-:-:S07]  /*1140*/  FFMA.FTZ R112, R102, R103, R80 ;  /* 0x0000006766707223 */ /* 0x000fce0000010050 */
.L_x_764:
[----:B------:R-:W-:Y:S05]  /*1150*/  BSYNC.RECONVERGENT B0 ;  /* 0x0000000000007941 */ /* 0x000fea0003800200 */
.L_x_763:
        /* <DEDUP_REMOVED lines=32> */
.L_x_766:
[----:B------:R-:W-:Y:S05]  /*1360*/  BSYNC.RECONVERGENT B0 ;  /* 0x0000000000007941 */ /* 0x000fea0003800200 */
.L_x_765:
        /* <DEDUP_REMOVED lines=70> */
.L_x_771:
        /* <DEDUP_REMOVED lines=33> */
.L_x_770:
        /* <DEDUP_REMOVED lines=34> */
.L_x_773:
        /* <DEDUP_REMOVED lines=33> */
.L_x_769:
        /* <DEDUP_REMOVED lines=22> */
[----:B------:R-:W-:Y:S01]  /*1f70*/  FADD.FTZ R85, R4, -R85 ;  /* 0x8000005504557221 */ /* 0x000fe20000010000 */
[----:B------:R-:W-:Y:S01]  /*1f80*/  FADD.FTZ R87, R8, -R87 ;  /* 0x8000005708577221 */ /* 0x000fe20000010000 */
[----:B-----5:R-:W-:Y:S01]  /*1f90*/  FFMA.FTZ R80, R81, UR18, R16 ;  /* 0x0000001251507c23 */ /* 0x020fe20008010010 */
        /* <DEDUP_REMOVED lines=14> */
.L_x_775:
        /* <DEDUP_REMOVED lines=33> */
.L_x_774:
        /* <DEDUP_REMOVED lines=34> */
.L_x_776:
        /* <DEDUP_REMOVED lines=32> */
.L_x_772:
        /* <DEDUP_REMOVED lines=15> */
.L_x_768:
[----:B------:R-:W-:Y:S05]  /*27a0*/  BSYNC.RECONVERGENT B0 ;  /* 0x0000000000007941 */ /* 0x000fea0003800200 */
.L_x_767:
        /* <DEDUP_REMOVED lines=46> */
.L_x_781:
        /* <DEDUP_REMOVED lines=29> */
.L_x_780:
        /* <DEDUP_REMOVED lines=37> */
.L_x_783:
        /* <DEDUP_REMOVED lines=29> */
.L_x_779:
        /* <DEDUP_REMOVED lines=41> */
.L_x_785:
        /* <DEDUP_REMOVED lines=29> */
.L_x_784:
        /* <DEDUP_REMOVED lines=37> */
.L_x_786:
        /* <DEDUP_REMOVED lines=28> */
.L_x_782:
        /* <DEDUP_REMOVED lines=10> */
.L_x_778:
[----:B------:R-:W-:Y:S05]  /*3990*/  BSYNC.RECONVERGENT B0 ;  /* 0x0000000000007941 */ /* 0x000fea0003800200 */
.L_x_777:
[----:B------:R-:W-:Y:S01]  /*39a0*/  UPLOP3.LUT UP1, UPT, UPT, UPT, UP1, 0x40, 0x4 ;  /* 0x000000000004789c */ /* 0x000fe20003f2e810 */
[----:B------:R-:W-:Y:S10]  /*39b0*/  BRA.U !UP2, `(.L_x_787) ;  /* 0xffffffc90a9c7547 */ /* 0x000ff4000b83ffff */
.L_x_760:
[----:B------:R-:W1:Y:S08]  /*39c0*/  S2UR UR4, SR_CTAID.X ;  /* 0x00000000000479c3 */ /* 0x000e700000002500 */
[----:B------:R-:W2:Y:S08]  /*39d0*/  LDC.64 R2, c[0x0][0x440] ;  /* 0x00011000ff027b82 */ /* 0x000eb00000000a00 */
[----:B------:R-:W4:Y:S01]  /*39e0*/  LDC.64 R4, c[0x0][0x448] ;  /* 0x00011200ff047b82 */ /* 0x000f220000000a00 */
[----:B-1----:R-:W-:-:S06]  /*39f0*/  UIMAD UR4, UR4, UR6, URZ ;  /* 0x00000006040472a4 */ /* 0x002fcc000f8e02ff */
[----:B------:R-:W-:-:S04]  /*3a00*/  MOV R7, UR4 ;  /* 0x0000000400077c02 */ /* 0x000fc80008000f00 */
[----:B------:R-:W-:-:S05]  /*3a10*/  LEA.HI R7, R7, R110, RZ, 0x1d ;  /* 0x0000006e07077211 */ /* 0x000fca00078fe8ff */
[----:B--2---:R-:W-:-:S04]  /*3a20*/  @P3 IMAD.WIDE.U32 R2, R7, 0x20, R2 ;  /* 0x0000002007023825 */ /* 0x004fc800078e0002 */
[----:B----4-:R-:W-:Y:S01]  /*3a30*/  @P3 IMAD.WIDE.U32 R4, R7, 0x20, R4 ;  /* 0x0000002007043825 */ /* 0x010fe200078e0004 */
[----:B------:R1:W-:Y:S04]  /*3a40*/  @P3 STG.E.128 desc[UR20][R2.64], R32 ;  /* 0x0000002002003986 */ /* 0x0003e8000c101d14 */
        /* <DEDUP_REMOVED lines=14> */
.L_x_788:
        /* <DEDUP_REMOVED lines=13> */
.L_x_2794:


//--------------------- .text._ZN10layer_norm31ln_parallel_residual_bwd_kernelINS_13Kernel_traitsI13__nv_bfloat16S2_fS2_fjLj2048ELj1ELj1ELj4ELj16ENS_18Kernel_traits_baseILj2048ES2_S2_fS2_fjLj128EEEEELb0ELb1ELb1EEEvNS_9BwdParamsE --------------------------
	.section	.text._ZN10layer_norm31ln_parallel_residual_bwd_kernelINS_13Kernel_traitsI13__nv_bfloat16S2_fS2_fjLj2048ELj1ELj1ELj4ELj16ENS_18Kernel_traits_baseILj2048ES2_S2_fS2_fjLj128EEEEELb0ELb1ELb1EEEvNS_9BwdParamsE,"ax",@progbits
	.align	128
        .global         _ZN10layer_norm31ln_parallel_residual_bwd_kernelINS_13Kernel_traitsI13__nv_bfloat16S2_fS2_fjLj2048ELj1ELj1ELj4ELj16ENS_18Kernel_traits_baseILj2048ES2_S2_fS2_fjLj128EEEEELb0ELb1ELb1EEEvNS_9BwdParamsE
        .type           _ZN10layer_norm31ln_parallel_residual_bwd_kernelINS_13Kernel_traitsI13__nv_bfloat16S2_fS2_fjLj2048ELj1ELj1ELj4ELj16ENS_18Kernel_traits_baseILj2048ES2_S2_fS2_fjLj128EEEEELb0ELb1ELb1EEEvNS_9BwdParamsE,@function
        .size           _ZN10layer_norm31ln_parallel_residual_bwd_kernelINS_13Kernel_traitsI13__nv_bfloat16S2_fS2_fjLj2048ELj1ELj1ELj4ELj16ENS_18Kernel_traits_baseILj2048ES2_S2_fS2_fjLj128EEEEELb0ELb1ELb1EEEvNS_9BwdParamsE,(.L_x_2795 - _ZN10layer_norm31ln_parallel_residual_bwd_kernelINS_13Kernel_traitsI13__nv_bfloat16S2_fS2_fjLj2048ELj1ELj1ELj4ELj16ENS_18Kernel_traits_baseILj2048ES2_S2_fS2_fjLj128EEEEELb0ELb1ELb1EEEvNS_9BwdParamsE)
        .other          _ZN10layer_norm31ln_parallel_residual_bwd_kernelINS_13Kernel_traitsI13__nv_bfloat16S2_fS2_fjLj2048ELj1ELj1ELj4ELj16ENS_18Kernel_traits_baseILj2048ES2_S2_fS2_fjLj128EEEEELb0ELb1ELb1EEEvNS_9BwdParamsE,@"STO_CUDA_ENTRY STV_DEFAULT"
_ZN10layer_norm31ln_parallel_residual_bwd_kernelINS_13Kernel_traitsI13__nv_bfloat16S2_fS2_fjLj2048ELj1ELj1ELj4ELj16ENS_18Kernel_traits_baseILj2048ES2_S2_fS2_fjLj128EEEEELb0ELb1ELb1EEEvNS_9BwdParamsE:
.text._ZN10layer_norm31ln_parallel_residual_bwd_kernelINS_13Kernel_traitsI13__nv_bfloat16S2_fS2_fjLj2048ELj1ELj1ELj4ELj16ENS_18Kernel_traits_baseILj2048ES2_S2_fS2_fjLj128EEEEELb0ELb1ELb1EEEvNS_9BwdParamsE:
        /* <DEDUP_REMOVED lines=25> */
[----:B------:R-:W-:Y:S01]  /*0190*/  HFMA2 R84, -RZ, RZ, 0, 0 ;  /* 0x00000000ff547431 */ /* 0x000fe200000001ff */
        /* <DEDUP_REMOVED lines=10> */
[----:B------:R-:W-:Y:S01]  /*0240*/  MOV R99, RZ ;  /* 0x000000ff00637202 */ /* 0x000fe20000000f00 */
[----:B------:R-:W-:Y:S01]  /*0250*/  UPLOP3.LUT UP1, UPT, UPT, UPT, UPT, 0x40, 0x4 ;  /* 0x000000000004789c */ /* 0x000fe20003f2e870 */
[----:B------:R-:W3:Y:S01]  /*0260*/  LDCU UR13, c[0x0][0x388] ;  /* 0x00007100ff0d77ac */ /* 0x000ee20008000800 */
[----:B------:R-:W4:Y:S01]  /*0270*/  LDCU UR14, c[0x0][0x400] ;  /* 0x00008000ff0e77ac */ /* 0x000f220008000800 */
[----:B0-----:R-:W-:Y:S01]  /*0280*/  IMAD.WIDE.U32 R2, R0, 0x10, R2 ;  /* 0x0000001000027825 */ /* 0x001fe200078e0002 */
[----:B------:R-:W0:Y:S04]  /*0290*/  LDCU.64 UR6, c[0x0][0x470] ;  /* 0x00008e00ff0677ac */ /* 0x000e280008000a00 */
[----:B--2---:R-:W2:Y:S01]  /*02a0*/  LDG.E.128 R8, desc[UR10][R2.64] ;  /* 0x0000000a02087981 */ /* 0x004ea2000c1e1d00 */
[----:B------:R-:W0:Y:S03]  /*02b0*/  LDCU.64 UR8, c[0x0][0x478] ;  /* 0x00008f00ff0877ac */ /* 0x000e260008000a00 */
[----:B------:R5:W3:Y:S01]  /*02c0*/  LDG.E.128 R4, desc[UR10][R2.64+0x800] ;  /* 0x0008000a02047981 */ /* 0x000ae2000c1e1d00 */
[----:B-1----:R-:W-:Y:S01]  /*02d0*/  UISETP.NE.U32.AND UP0, UPT, UR4, URZ, UPT ;  /* 0x000000ff0400728c */ /* 0x002fe2000bf05070 */
[----:B------:R-:W-:Y:S01]  /*02e0*/  MOV R98, UR12 ;  /* 0x0000000c00627c02 */ /* 0x000fe20008000f00 */
[----:B------:R-:W1:Y:S02]  /*02f0*/  LDCU.U8 UR4, c[0x0][0x410] ;  /* 0x00008200ff0477ac */ /* 0x000e640008000000 */
[----:B------:R-:W-:Y:S01]  /*0300*/  UISETP.NE.AND.EX UP0, UPT, UR5, URZ, UPT, UP0 ;  /* 0x000000ff0500728c */ /* 0x000fe2000bf05300 */
[----:B-----5:R-:W-:-:S05]  /*0310*/  CS2R R2, SRZ ;  /* 0x0000000000027805 */ /* 0x020fca000001ff00 */
[----:B------:R-:W-:Y:S01]  /*0320*/  PLOP3.LUT P0, PT, PT, PT, UP0, 0x80, 0x8 ;  /* 0x000000000008781c */ /* 0x000fe20003f0f008 */
[----:B-1----:R-:W-:-:S06]  /*0330*/  UISETP.NE.AND UP2, UPT, UR4, URZ, UPT ;  /* 0x000000ff0400728c */ /* 0x002fcc000bf45270 */
[----:B------:R-:W-:Y:S02]  /*0340*/  PLOP3.LUT P3, PT, PT, PT, UP2, 0x80, 0x8 ;  /* 0x000000000008781c */ /* 0x000fe40003f6f028 */
[----:B--2---:R-:W-:Y:S02]  /*0350*/  PRMT R97, R8, 0x7632, R97 ;  /* 0x0000763208617816 */ /* 0x004fe40000000061 */
[----:B------:R-:W-:Y:S02]  /*0360*/  PRMT R96, R9, 0x7632, R96 ;  /* 0x0000763209607816 */ /* 0x000fe40000000060 */
[----:B------:R-:W-:Y:S02]  /*0370*/  PRMT R95, R10, 0x7632, R95 ;  /* 0x000076320a5f7816 */ /* 0x000fe4000000005f */
[----:B------:R-:W-:Y:S02]  /*0380*/  PRMT R94, R11, 0x7632, R94 ;  /* 0x000076320b5e7816 */ /* 0x000fe4000000005e */
[----:B---3--:R-:W-:-:S02]  /*0390*/  PRMT R93, R4, 0x7632, R93 ;  /* 0x00007632045d7816 */ /* 0x008fc4000000005d */
        /* <DEDUP_REMOVED lines=22> */
[----:B0---4-:R-:W-:-:S07]  /*0500*/  SHF.L.U32 R88, R88, 0x10, RZ ;  /* 0x0000001058587819 */ /* 0x011fce00000006ff */
.L_x_808:
        /* <DEDUP_REMOVED lines=8> */
[----:B0-----:R-:W-:Y:S01]  /*0590*/  IMAD.WIDE R116, R98, 0x4, R116 ;  /* 0x0000000462747825 */ /* 0x001fe200078e0274 */
[----:B------:R-:W-:-:S05]  /*05a0*/  IADD3 R85, PT, PT, R108, 0x80, RZ ;  /* 0x000000806c557810 */ /* 0x000fca0007ffe0ff */
[----:B------:R-:W4:Y:S01]  /*05b0*/  LDG.E R116, desc[UR10][R116.64] ;  /* 0x0000000a74747981 */ /* 0x000f22000c1e1900 */
[C-C-:B-1----:R-:W-:Y:S01]  /*05c0*/  IMAD.WIDE.U32 R90, R108.reuse, 0x20, R118.reuse ;  /* 0x000000206c5a7825 */ /* 0x142fe200078e0076 */
[----:B------:R-:W0:Y:S03]  /*05d0*/  @P0 LDC.64 R110, c[0x0][0x438] ;  /* 0x00010e00ff6e0b82 */ /* 0x000e260000000a00 */
[C---:B------:R-:W-:Y:S01]  /*05e0*/  IMAD.WIDE.U32 R118, R85.reuse, 0x20, R118 ;  /* 0x0000002055767825 */ /* 0x040fe200078e0076 */
[----:B------:R-:W4:Y:S03]  /*05f0*/  LDG.E.128 R48, desc[UR10][R90.64] ;  /* 0x0000000a5a307981 */ /* 0x000f26000c1e1d00 */
[--C-:B--2---:R-:W-:Y:S01]  /*0600*/  IMAD.WIDE.U32 R64, R108, 0x10, R68.reuse ;  /* 0x000000106c407825 */ /* 0x104fe200078e0044 */
[----:B------:R1:W2:Y:S03]  /*0610*/  LDG.E.128 R52, desc[UR10][R90.64+0x10] ;  /* 0x0000100a5a347981 */ /* 0x0002a6000c1e1d00 */
[----:B------:R-:W-:Y:S01]  /*0620*/  IMAD.WIDE.U32 R68, R85, 0x10, R68 ;  /* 0x0000001055447825 */ /* 0x000fe200078e0044 */
[----:B------:R-:W2:Y:S03]  /*0630*/  LDG.E.128 R56, desc[UR10][R118.64] ;  /* 0x0000000a76387981 */ /* 0x000ea6000c1e1d00 */
[----:B---3--:R-:W-:Y:S01]  /*0640*/  IMAD.WIDE R114, R98, 0x4, R86 ;  /* 0x0000000462727825 */ /* 0x008fe200078e0256 */
[----:B------:R3:W2:Y:S01]  /*0650*/  LDG.E.128 R60, desc[UR10][R118.64+0x10] ;  /* 0x0000100a763c7981 */ /* 0x0006a2000c1e1d00 */
[----:B------:R-:W3:Y:S03]  /*0660*/  LDC.64 R86, c[0x0][0x438] ;  /* 0x00010e00ff567b82 */ /* 0x000ee60000000a00 */
[----:B------:R-:W2:Y:S04]  /*0670*/  LDG.E.128 R64, desc[UR10][R64.64] ;  /* 0x0000000a40407981 */ /* 0x000ea8000c1e1d00 */
[----:B------:R-:W2:Y:S01]  /*0680*/  LDG.E.128 R68, desc[UR10][R68.64] ;  /* 0x0000000a44447981 */ /* 0x000ea2000c1e1d00 */
[----:B-1----:R-:W1:Y:S03]  /*0690*/  LDC.64 R90, c[0x0][0x380] ;  /* 0x0000e000ff5a7b82 */ /* 0x002e660000000a00 */
[----:B------:R-:W2:Y:S01]  /*06a0*/  LDG.E R109, desc[UR10][R114.64] ;  /* 0x0000000a726d7981 */ /* 0x000ea2000c1e1900 */
[----:B0-----:R-:W-:-:S05]  /*06b0*/  @P0 IMAD.WIDE.U32 R112, R108, 0x20, R110 ;  /* 0x000000206c700825 */ /* 0x001fca00078e006e */
[----:B-----5:R-:W5:Y:S04]  /*06c0*/  @P0 LDG.E.128 R20, desc[UR10][R112.64] ;  /* 0x0000000a70140981 */ /* 0x020f68000c1e1d00 */
[----:B------:R2:W5:Y:S01]  /*06d0*/  @P0 LDG.E.128 R24, desc[UR10][R112.64+0x10] ;  /* 0x0000100a70180981 */ /* 0x000562000c1e1d00 */
[----:B---3--:R-:W-:-:S04]  /*06e0*/  ISETP.NE.U32.AND P1, PT, R86, RZ, PT ;  /* 0x000000ff5600720c */ /* 0x008fc80003f25070 */
[----:B------:R-:W-:Y:S02]  /*06f0*/  ISETP.NE.AND.EX P0, PT, R87, RZ, PT, P1 ;  /* 0x000000ff5700720c */ /* 0x000fe40003f05310 */
[----:B-1----:R-:W-:-:S04]  /*0700*/  IADD3 R98, PT, PT, R98, R90, RZ ;  /* 0x0000005a62627210 */ /* 0x002fc80007ffe0ff */
[----:B------:R-:W-:-:S07]  /*0710*/  ISETP.GE.AND P4, PT, R98, R91, PT ;  /* 0x0000005b6200720c */ /* 0x000fce0003f86270 */
[----:B------:R-:W0:Y:S02]  /*0720*/  @P0 LDC.64 R122, c[0x0][0x438] ;  /* 0x00010e00ff7a0b82 */ /* 0x000e240000000a00 */
[----:B0-----:R-:W-:-:S05]  /*0730*/  @P0 IMAD.WIDE.U32 R122, R85, 0x20, R122 ;  /* 0x00000020557a0825 */ /* 0x001fca00078e007a */
[----:B------:R-:W5:Y:S04]  /*0740*/  @P0 LDG.E.128 R28, desc[UR10][R122.64] ;  /* 0x0000000a7a1c0981 */ /* 0x000f68000c1e1d00 */
[----:B------:R0:W5:Y:S01]  /*0750*/  @P0 LDG.E.128 R32, desc[UR10][R122.64+0x10] ;  /* 0x0000100a7a200981 */ /* 0x000162000c1e1d00 */
[----:B----4-:R-:W-:-:S05]  /*0760*/  FSEL R111, R116, RZ, !P3 ;  /* 0x000000ff746f7208 */ /* 0x010fca0005800000 */
[C---:B------:R-:W-:Y:S01]  /*0770*/  FADD.FTZ R118, -R111.reuse, R48 ;  /* 0x000000306f767221 */ /* 0x040fe20000010100 */
[C---:B--2---:R-:W-:Y:S01]  /*0780*/  FADD.FTZ R112, -R111.reuse, R54 ;  /* 0x000000366f707221 */ /* 0x044fe20000010100 */
[C---:B------:R-:W-:Y:S01]  /*0790*/  FADD.FTZ R110, -R111.reuse, R52 ;  /* 0x000000346f6e7221 */ /* 0x040fe20000010100 */
[C---:B------:R-:W-:Y:S01]  /*07a0*/  FADD.FTZ R54, -R111.reuse, R57 ;  /* 0x000000396f367221 */ /* 0x040fe20000010100 */
[C---:B------:R-:W-:Y:S01]  /*07b0*/  FADD.FTZ R91, -R111.reuse, R49 ;  /* 0x000000316f5b7221 */ /* 0x040fe20000010100 */
[C---:B------:R-:W-:Y:S01]  /*07c0*/  FADD.FTZ R48, -R111.reuse, R63 ;  /* 0x0000003f6f307221 */ /* 0x040fe20000010100 */
[C---:B------:R-:W-:Y:S01]  /*07d0*/  FADD.FTZ R52, -R111.reuse, R56 ;  /* 0x000000386f347221 */ /* 0x040fe20000010100 */
[C---:B------:R-:W-:Y:S02]  /*07e0*/  PRMT R57, R64.reuse, 0x7632, R57 ;  /* 0x0000763240397816 */ /* 0x040fe40000000039 */
[----:B------:R-:W-:Y:S01]  /*07f0*/  SHF.L.U32 R63, R64, 0x10, RZ ;  /* 0x00000010403f7819 */ /* 0x000fe200000006ff */
[C---:B------:R-:W-:Y:S01]  /*0800*/  FADD.FTZ R56, -R111.reuse, R59 ;  /* 0x0000003b6f387221 */ /* 0x040fe20000010100 */
[----:B------:R-:W-:Y:S01]  /*0810*/  FADD.FTZ R49, -R111, R60 ;  /* 0x0000003c6f317221 */ /* 0x000fe20000010100 */
[----:B------:R-:W-:-:S02]  /*0820*/  SHF.L.U32 R64, R66, 0x10, RZ ;  /* 0x0000001042407819 */ /* 0x000fc400000006ff */
[----:B------:R-:W-:Y:S01]  /*0830*/  PRMT R59, R69, 0x7632, R59 ;  /* 0x00007632453b7816 */ /* 0x000fe2000000003b */
[----:B------:R-:W-:Y:S01]  /*0840*/  FMUL.FTZ R110, R109, R110 ;  /* 0x0000006e6d6e7220 */ /* 0x000fe20000410000 */
[----:B------:R-:W-:Y:S01]  /*0850*/  SHF.L.U32 R60, R69, 0x10, RZ ;  /* 0x00000010453c7819 */ /* 0x000fe200000006ff */
[----:B------:R-:W-:Y:S01]  /*0860*/  FMUL.FTZ R69, R107, R63 ;  /* 0x0000003f6b457220 */ /* 0x000fe20000410000 */
[----:B------:R-:W-:Y:S01]  /*0870*/  SHF.L.U32 R57, R57, 0x10, RZ ;  /* 0x0000001039397819 */ /* 0x000fe200000006ff */
        /* <DEDUP_REMOVED lines=8> */
[----:B------:R-:W-:Y:S01]  /*0900*/  FADD.FTZ R13, R64, R13 ;  /* 0x0000000d400d7221 */ /* 0x000fe20000010000 */
[----:B------:R-:W-:Y:S01]  /*0910*/  SHF.L.U32 R65, R65, 0x10, RZ ;  /* 0x0000001041417819 */ /* 0x000fe200000006ff */
[-C--:B------:R-:W-:Y:S01]  /*0920*/  FFMA.FTZ R77, R110, R64.reuse, R77 ;  /* 0x000000406e4d7223 */ /* 0x080fe2000001004d */
[----:B------:R-:W-:Y:S01]  /*0930*/  FMUL.FTZ R111, R105, R64 ;  /* 0x00000040696f7220 */ /* 0x000fe20000410000 */
[----:B------:R-:W-:Y:S01]  /*0940*/  FMUL.FTZ R119, R97, R57 ;  /* 0x0000003961777220 */ /* 0x000fe20000410000 */
[----:B------:R-:W-:Y:S01]  /*0950*/  FADD.FTZ R64, RZ, R69 ;  /* 0x00000045ff407221 */ /* 0x000fe20000010000 */
[----:B------:R-:W-:-:S02]  /*0960*/  PRMT R51, R68, 0x7632, R51 ;  /* 0x0000763244337816 */ /* 0x000fc40000000033 */
[----:B------:R-:W-:Y:S01]  /*0970*/  SHF.L.U32 R62, R68, 0x10, RZ ;  /* 0x00000010443e7819 */ /* 0x000fe200000006ff */
[----:B------:R-:W-:Y:S01]  /*0980*/  FMUL.FTZ R68, R109, R91 ;  /* 0x0000005b6d447220 */ /* 0x000fe20000410000 */
[----:B------:R-:W-:Y:S01]  /*0990*/  SHF.L.U32 R61, R61, 0x10, RZ ;  /* 0x000000103d3d7819 */ /* 0x000fe200000006ff */
[----:B------:R-:W-:Y:S01]  /*09a0*/  FMUL.FTZ R91, R106, R65 ;  /* 0x000000416a5b7220 */ /* 0x000fe20000410000 */
[----:B------:R-:W-:Y:S01]  /*09b0*/  FADD.FTZ R64, R119, R64 ;  /* 0x0000004077407221 */ /* 0x000fe20000010000 */
[----:B------:R-:W-:Y:S02]  /*09c0*/  PRMT R55, R66, 0x7632, R55 ;  /* 0x0000763242377816 */ /* 0x000fe40000000037 */
[----:B------:R-:W-:Y:S01]  /*09d0*/  FMUL.FTZ R121, R96, R61 ;  /* 0x0000003d60797220 */ /* 0x000fe20000410000 */
[----:B------:R-:W-:Y:S01]  /*09e0*/  FADD.FTZ R64, R91, R64 ;  /* 0x000000405b407221 */ /* 0x000fe20000010000 */
[----:B------:R-:W-:Y:S01]  /*09f0*/  FMUL.FTZ R90, R109, R90 ;  /* 0x0000005a6d5a7220 */ /* 0x000fe20000410000 */
[----:B------:R-:W-:-:S02]  /*0a00*/  SHF.L.U32 R55, R55, 0x10, RZ ;  /* 0x0000001037377819 */ /* 0x000fc400000006ff */
[----:B------:R-:W-:Y:S01]  /*0a10*/  FADD.FTZ R64, R121, R64 ;  /* 0x0000004079407221 */ /* 0x000fe20000010000 */
[----:B------:R-:W-:Y:S01]  /*0a20*/  PRMT R53, R67, 0x7632, R53 ;  /* 0x0000763243357816 */ /* 0x000fe20000000035 */
[----:B------:R-:W-:Y:S01]  /*0a30*/  FMUL.FTZ R115, R109, R114 ;  /* 0x000000726d737220 */ /* 0x000fe20000410000 */
[----:B------:R-:W-:Y:S01]  /*0a40*/  SHF.L.U32 R67, R67, 0x10, RZ ;  /* 0x0000001043437819 */ /* 0x000fe200000006ff */
[----:B------:R-:W-:Y:S01]  /*0a50*/  FFMA.FTZ R79, R90, R61, R79 ;  /* 0x0000003d5a4f7223 */ /* 0x000fe2000001004f */
[----:B------:R-:W-:Y:S01]  /*0a60*/  FADD.FTZ R78, R61, R78 ;  /* 0x0000004e3d4e7221 */ /* 0x000fe20000010000 */
[----:B------:R-:W-:Y:S01]  /*0a70*/  FMUL.FTZ R118, R109, R118 ;  /* 0x000000766d767220 */ /* 0x000fe20000410000 */
[-C--:B------:R-:W-:Y:S01]  /*0a80*/  FMUL.FTZ R114, R95, R55.reuse ;  /* 0x000000375f727220 */ /* 0x080fe20000410000 */
[----:B------:R-:W-:Y:S01]  /*0a90*/  FADD.FTZ R61, R111, R64 ;  /* 0x000000406f3d7221 */ /* 0x000fe20000010000 */
[----:B------:R-:W-:Y:S01]  /*0aa0*/  FADD.FTZ R12, R55, R12 ;  /* 0x0000000c370c7221 */ /* 0x000fe20000010000 */
[----:B------:R-:W-:Y:S01]  /*0ab0*/  FFMA.FTZ R76, R115, R55, R76 ;  /* 0x00000037734c7223 */ /* 0x000fe2000001004c */
[----:B------:R-:W-:Y:S01]  /*0ac0*/  SHF.L.U32 R53, R53, 0x10, RZ ;  /* 0x0000001035357819 */ /* 0x000fe200000006ff */
[----:B------:R-:W-:Y:S01]  /*0ad0*/  FMUL.FTZ R55, R109, R56 ;  /* 0x000000386d377220 */ /* 0x000fe20000410000 */
[----:B------:R-:W-:Y:S01]  /*0ae0*/  FADD.FTZ R84, R63, R84 ;  /* 0x000000543f547221 */ /* 0x000fe20000010000 */
[----:B------:R-:W-:Y:S01]  /*0af0*/  FFMA.FTZ R99, R118, R63, R99 ;  /* 0x0000003f76637223 */ /* 0x000fe20000010063 */
[----:B------:R-:W-:Y:S01]  /*0b00*/  FMUL.FTZ R113, R104, R67 ;  /* 0x0000004368717220 */ /* 0x000fe20000410000 */
[----:B------:R-:W-:Y:S01]  /*0b10*/  FADD.FTZ R56, R114, R61 ;  /* 0x0000003d72387221 */ /* 0x000fe20000010000 */
[----:B------:R-:W-:Y:S01]  /*0b20*/  FMUL.FTZ R117, R109, R116 ;  /* 0x000000746d757220 */ /* 0x000fe20000410000 */
[----:B------:R-:W-:-:S02]  /*0b30*/  SHF.L.U32 R63, R51, 0x10, RZ ;  /* 0x00000010333f7819 */ /* 0x000fc400000006ff */
[----:B------:R-:W-:Y:S01]  /*0b40*/  SHF.L.U32 R51, R59, 0x10, RZ ;  /* 0x000000103b337819 */ /* 0x000fe200000006ff */
[----:B------:R-:W-:Y:S01]  /*0b50*/  FFMA.FTZ R59, R118, R69, RZ ;  /* 0x00000045763b7223 */ /* 0x000fe200000100ff */
[-C--:B------:R-:W-:Y:S01]  /*0b60*/  FMUL.FTZ R116, R94, R53.reuse ;  /* 0x000000355e747220 */ /* 0x080fe20000410000 */
[----:B------:R-:W-:Y:S01]  /*0b70*/  FADD.FTZ R61, R113, R56 ;  /* 0x00000038713d7221 */ /* 0x000fe20000010000 */
[----:B------:R-:W-:Y:S01]  /*0b80*/  FADD.FTZ R10, R53, R10 ;  /* 0x0000000a350a7221 */ /* 0x000fe20000010000 */
[----:B------:R-:W-:Y:S01]  /*0b90*/  FFMA.FTZ R74, R117, R53, R74 ;  /* 0x00000035754a7223 */ /* 0x000fe2000001004a */
[C---:B0-----:R-:W-:Y:S01]  /*0ba0*/  PRMT R122, R70.reuse, 0x7632, R122 ;  /* 0x00007632467a7816 */ /* 0x041fe2000000007a */
[C---:B------:R-:W-:Y:S01]  /*0bb0*/  FMUL.FTZ R53, R109.reuse, R54 ;  /* 0x000000366d357220 */ /* 0x040fe20000410000 */
[----:B------:R-:W-:Y:S01]  /*0bc0*/  SHF.L.U32 R66, R70, 0x10, RZ ;  /* 0x0000001046427819 */ /* 0x000fe200000006ff */
[----:B------:R-:W-:Y:S01]  /*0bd0*/  FMUL.FTZ R70, R109, R120 ;  /* 0x000000786d467220 */ /* 0x000fe20000410000 */
[C---:B------:R-:W-:Y:S01]  /*0be0*/  FFMA.FTZ R83, R68.reuse, R57, R83 ;  /* 0x0000003944537223 */ /* 0x040fe20000010053 */
[----:B------:R-:W-:Y:S01]  /*0bf0*/  FADD.FTZ R82, R57, R82 ;  /* 0x0000005239527221 */ /* 0x000fe20000010000 */
[----:B------:R-:W-:Y:S01]  /*0c00*/  FMUL.FTZ R54, R109, R58 ;  /* 0x0000003a6d367220 */ /* 0x000fe20000410000 */
[----:B------:R-:W-:Y:S01]  /*0c10*/  FFMA.FTZ R59, R68, R119, R59 ;  /* 0x00000077443b7223 */ /* 0x000fe2000001003b */
[----:B------:R-:W-:Y:S01]  /*0c20*/  FMUL.FTZ R57, R103, R62 ;  /* 0x0000003e67397220 */ /* 0x000fe20000410000 */
[----:B------:R-:W-:Y:S01]  /*0c30*/  FADD.FTZ R58, R116, R61 ;  /* 0x0000003d743a7221 */ /* 0x000fe20000010000 */
[----:B------:R-:W-:Y:S01]  /*0c40*/  FMUL.FTZ R52, R109, R52 ;  /* 0x000000346d347220 */ /* 0x000fe20000410000 */
[-C--:B------:R-:W-:Y:S01]  /*0c50*/  FFMA.FTZ R72, R53, R63.reuse, R72 ;  /* 0x0000003f35487223 */ /* 0x080fe20000010048 */
[----:B------:R-:W-:Y:S01]  /*0c60*/  FADD.FTZ R8, R63, R8 ;  /* 0x000000083f087221 */ /* 0x000fe20000010000 */
[----:B------:R-:W-:Y:S01]  /*0c70*/  FMUL.FTZ R56, R93, R63 ;  /* 0x0000003f5d387220 */ /* 0x000fe20000410000 */
[----:B------:R-:W-:Y:S01]  /*0c80*/  FFMA.FTZ R61, R70, R91, R59 ;  /* 0x0000005b463d7223 */ /* 0x000fe2000001003b */
[----:B------:R-:W-:Y:S01]  /*0c90*/  FADD.FTZ R63, R57, R58 ;  /* 0x0000003a393f7221 */ /* 0x000fe20000010000 */
[----:B------:R-:W-:Y:S01]  /*0ca0*/  FADD.FTZ R9, R62, R9 ;  /* 0x000000093e097221 */ /* 0x000fe20000010000 */
[----:B------:R-:W-:Y:S01]  /*0cb0*/  FFMA.FTZ R73, R52, R62, R73 ;  /* 0x0000003e34497223 */ /* 0x000fe20000010049 */
[----:B------:R-:W-:Y:S01]  /*0cc0*/  FFMA.FTZ R61, R90, R121, R61 ;  /* 0x000000795a3d7223 */ /* 0x000fe2000001003d */
[-C--:B------:R-:W-:Y:S01]  /*0cd0*/  FMUL.FTZ R59, R102, R60.reuse ;  /* 0x0000003c663b7220 */ /* 0x080fe20000410000 */
[----:B------:R-:W-:Y:S01]  /*0ce0*/  FADD.FTZ R62, R63, R56 ;  /* 0x000000383f3e7221 */ /* 0x000fe20000010000 */
[----:B------:R-:W-:Y:S01]  /*0cf0*/  FADD.FTZ R7, R60, R7 ;  /* 0x000000073c077221 */ /* 0x000fe20000010000 */
[----:B------:R-:W-:Y:S01]  /*0d00*/  FFMA.FTZ R19, R54, R60, R19 ;  /* 0x0000003c36137223 */ /* 0x000fe20000010013 */
[----:B------:R-:W-:Y:S01]  /*0d10*/  FFMA.FTZ R60, R110, R111, R61 ;  /* 0x0000006f6e3c7223 */ /* 0x000fe2000001003d */
[-C--:B------:R-:W-:Y:S01]  /*0d20*/  FMUL.FTZ R58, R92, R51.reuse ;  /* 0x000000335c3a7220 */ /* 0x080fe20000410000 */
[----:B------:R-:W-:Y:S01]  /*0d30*/  FADD.FTZ R61, R62, R59 ;  /* 0x0000003b3e3d7221 */ /* 0x000fe20000010000 */
[----:B------:R-:W-:Y:S01]  /*0d40*/  FFMA.FTZ R18, R55, R51, R18 ;  /* 0x0000003337127223 */ /* 0x000fe20000010012 */
[----:B------:R-:W-:Y:S01]  /*0d50*/  FADD.FTZ R6, R51, R6 ;  /* 0x0000000633067221 */ /* 0x000fe20000010000 */
[----:B------:R-:W-:Y:S01]  /*0d60*/  FFMA.FTZ R51, R115, R114, R60 ;  /* 0x0000007273337223 */ /* 0x000fe2000001003c */
[----:B------:R-:W-:Y:S01]  /*0d70*/  FMUL.FTZ R112, R109, R112 ;  /* 0x000000706d707220 */ /* 0x000fe20000410000 */
[----:B------:R-:W-:Y:S01]  /*0d80*/  SHF.L.U32 R122, R122, 0x10, RZ ;  /* 0x000000107a7a7819 */ /* 0x000fe200000006ff */
[----:B------:R-:W-:Y:S01]  /*0d90*/  FADD.FTZ R61, R61, R58 ;  /* 0x0000003a3d3d7221 */ /* 0x000fe20000010000 */
[----:B------:R-:W-:Y:S01]  /*0da0*/  FMUL.FTZ R60, R101, R66 ;  /* 0x00000042653c7220 */ /* 0x000fe20000410000 */
[C---:B------:R-:W-:Y:S01]  /*0db0*/  PRMT R63, R71.reuse, 0x7632, R63 ;  /* 0x00007632473f7816 */ /* 0x040fe2000000003f */
[----:B------:R-:W-:Y:S01]  /*0dc0*/  FFMA.FTZ R62, R112, R113, R51 ;  /* 0x00000071703e7223 */ /* 0x000fe20000010033 */
[----:B------:R-:W-:Y:S01]  /*0dd0*/  SHF.L.U32 R120, R71, 0x10, RZ ;  /* 0x0000001047787819 */ /* 0x000fe200000006ff */
[----:B------:R-:W-:Y:S01]  /*0de0*/  FADD.FTZ R64, R61, R60 ;  /* 0x0000003c3d407221 */ /* 0x000fe20000010000 */
[----:B------:R-:W-:Y:S01]  /*0df0*/  FMUL.FTZ R61, R89, R122 ;  /* 0x0000007a593d7220 */ /* 0x000fe20000410000 */
[----:B------:R-:W-:Y:S01]  /*0e00*/  SHF.L.U32 R71, R63, 0x10, RZ ;  /* 0x000000103f477819 */ /* 0x000fe200000006ff */
[----:B------:R-:W-:Y:S01]  /*0e10*/  FFMA.FTZ R51, R117, R116, R62 ;  /* 0x0000007475337223 */ /* 0x000fe2000001003e */
[----:B------:R-:W-:Y:S01]  /*0e20*/  FMUL.FTZ R62, R100, R120 ;  /* 0x00000078643e7220 */ /* 0x000fe20000410000 */
[----:B------:R-:W-:Y:S01]  /*0e30*/  FADD.FTZ R63, R64, R61 ;  /* 0x0000003d403f7221 */ /* 0x000fe20000010000 */
[----:B------:R-:W-:Y:S01]  /*0e40*/  FADD.FTZ R80, R65, R80 ;  /* 0x0000005041507221 */ /* 0x000fe20000010000 */
[----:B------:R-:W-:Y:S01]  /*0e50*/  FFMA.FTZ R81, R70, R65, R81 ;  /* 0x0000004146517223 */ /* 0x000fe20000010051 */
[----:B------:R-:W-:Y:S01]  /*0e60*/  FFMA.FTZ R51, R52, R57, R51 ;  /* 0x0000003934337223 */ /* 0x000fe20000010033 */
[----:B------:R-:W-:Y:S01]  /*0e70*/  FADD.FTZ R65, R63, R62 ;  /* 0x0000003e3f417221 */ /* 0x000fe20000010000 */
[----:B------:R-:W-:Y:S01]  /*0e80*/  FMUL.FTZ R63, R88, R71 ;  /* 0x00000047583f7220 */ /* 0x000fe20000410000 */
[----:B------:R-:W-:Y:S01]  /*0e90*/  FMUL.FTZ R64, R109, R49 ;  /* 0x000000316d407220 */ /* 0x000fe20000410000 */
[----:B------:R-:W-:-:S02]  /*0ea0*/  FFMA.FTZ R51, R53, R56, R51 ;  /* 0x0000003835337223 */ /* 0x000fc40000010033 */
[----:B------:R-:W-:Y:S01]  /*0eb0*/  FADD.FTZ R49, R65, R63 ;  /* 0x0000003f41317221 */ /* 0x000fe20000010000 */
[----:B------:R-:W-:Y:S01]  /*0ec0*/  FADD.FTZ R5, R66, R5 ;  /* 0x0000000542057221 */ /* 0x000fe20000010000 */
[----:B------:R-:W-:Y:S01]  /*0ed0*/  FFMA.FTZ R17, R64, R66, R17 ;  /* 0x0000004240117223 */ /* 0x000fe20000010011 */
[----:B------:R-:W-:Y:S02]  /*0ee0*/  FFMA.FTZ R66, R54, R59, R51 ;  /* 0x0000003b36427223 */ /* 0x000fe40000010033 */
[----:B------:R-:W0:Y:S01]  /*0ef0*/  SHFL.DOWN PT, R51, R49, 0x10, 0x1f ;  /* 0x0a001f0031337f89 */ /* 0x000e2200000e0000 */
[----:B------:R-:W-:Y:S01]  /*0f00*/  FADD.FTZ R11, R67, R11 ;  /* 0x0000000b430b7221 */ /* 0x000fe20000010000 */
[----:B------:R-:W-:Y:S01]  /*0f10*/  FFMA.FTZ R75, R112, R67, R75 ;  /* 0x00000043704b7223 */ /* 0x000fe2000001004b */
        /* <DEDUP_REMOVED lines=21> */
[----:B------:R-:W0:Y:S01]  /*1070*/  SHFL.DOWN PT, R48, R123, 0x2, 0x1f ;  /* 0x08401f007b307f89 */ /* 0x000e2200000e0000 */
[----:B------:R-:W-:Y:S01]  /*1080*/  LOP3.LUT P1, RZ, R0, 0x1f, RZ, 0xc0, !PT ;  /* 0x0000001f00ff7812 */ /* 0x000fe2000782c0ff */
[----:B0-----:R-:W-:Y:S02]  /*1090*/  FADD.FTZ R50, R123, R48 ;  /* 0x000000307b327221 */ /* 0x001fe40000010000 */
[----:B------:R-:W0:Y:S04]  /*10a0*/  SHFL.DOWN PT, R48, R125, 0x1, 0x1f ;  /* 0x08201f007d307f89 */ /* 0x000e2800000e0000 */
[----:B------:R-:W1:Y:S01]  /*10b0*/  SHFL.DOWN PT, R51, R50, 0x1, 0x1f ;  /* 0x08201f0032337f89 */ /* 0x000e6200000e0000 */
[----:B------:R-:W-:Y:S01]  /*10c0*/  BSSY.RECONVERGENT B0, `(.L_x_790) ;  /* 0x000000d000007945 */ /* 0x000fe20003800200 */
[----:B0-----:R-:W-:Y:S01]  /*10d0*/  FADD.FTZ R48, R125, R48 ;  /* 0x000000307d307221 */ /* 0x001fe20000010000 */
[----:B-1----:R-:W-:-:S03]  /*10e0*/  FADD.FTZ R49, R50, R51 ;  /* 0x0000003332317221 */ /* 0x002fc60000010000 */
[----:B------:R-:W-:Y:S05]  /*10f0*/  @P1 BRA `(.L_x_791) ;  /* 0x0000000000241947 */ /* 0x000fea0003800000 */
        /* <DEDUP_REMOVED lines=9> */
.L_x_791:
[----:B------:R-:W-:Y:S05]  /*1190*/  BSYNC.RECONVERGENT B0 ;  /* 0x0000000000007941 */ /* 0x000fea0003800200 */
.L_x_790:
[----:B------:R-:W1:Y:S08]  /*11a0*/  S2UR UR5, SR_CgaCtaId ;  /* 0x00000000000579c3 */ /* 0x000e700000008800 */
[----:B------:R-:W-:Y:S01]  /*11b0*/  BAR.SYNC.DEFER_BLOCKING 0x0 ;  /* 0x0000000000007b1d */ /* 0x000fe20000010000 */
[----:B------:R-:W-:Y:S01]  /*11c0*/  ISETP.NE.U32.AND P1, PT, R86, RZ, PT ;  /* 0x000000ff5600720c */ /* 0x000fe20003f25070 */
[----:B------:R-:W-:Y:S01]  /*11d0*/  FADD.FTZ R3, R120, R3 ;  /* 0x0000000378037221 */ /* 0x000fe20000010000 */
[----:B------:R-:W-:Y:S01]  /*11e0*/  FFMA.FTZ R15, R66, R120, R15 ;  /* 0x00000078420f7223 */ /* 0x000fe2000001000f */
[----:B------:R-:W-:Y:S01]  /*11f0*/  FFMA.FTZ R16, R65, R122, R16 ;  /* 0x0000007a41107223 */ /* 0x000fe20000010010 */
[----:B------:R-:W-:Y:S01]  /*1200*/  ISETP.NE.AND.EX P1, PT, R87, RZ, PT, P1 ;  /* 0x000000ff5700720c */ /* 0x000fe20003f25310 */
[----:B------:R-:W-:Y:S01]  /*1210*/  UMOV UR4, 0x400 ;  /* 0x0000040000047882 */ /* 0x000fe20000000000 */
[----:B------:R-:W-:Y:S01]  /*1220*/  FADD.FTZ R4, R122, R4 ;  /* 0x000000047a047221 */ /* 0x000fe20000010000 */
[----:B------:R-:W-:Y:S01]  /*1230*/  FFMA.FTZ R14, R67, R71, R14 ;  /* 0x00000047430e7223 */ /* 0x000fe2000001000e */
[----:B------:R-:W-:Y:S01]  /*1240*/  FADD.FTZ R2, R71, R2 ;  /* 0x0000000247027221 */ /* 0x000fe20000010000 */
        /* <DEDUP_REMOVED lines=12> */
[----:B------:R-:W-:Y:S01]  /*1310*/  FADD.FTZ R86, R86, R49 ;  /* 0x0000003156567221 */ /* 0x000fe20000010000 */
[----:B------:R-:W0:Y:S02]  /*1320*/  LDC.U8 R48, c[0x0][0x410] ;  /* 0x00010400ff307b82 */ /* 0x000e240000000000 */
[----:B------:R-:W-:Y:S01]  /*1330*/  FADD.FTZ R50, R50, R87 ;  /* 0x0000005732327221 */ /* 0x000fe20000010000 */
[----:B------:R-:W-:-:S03]  /*1340*/  FADD.FTZ R51, R51, R86 ;  /* 0x0000005633337221 */ /* 0x000fc60000010000 */
[----:B------:R-:W-:Y:S01]  /*1350*/  FMUL.FTZ R50, R50, UR14 ;  /* 0x0000000e32327c20 */ /* 0x000fe20008410000 */
[----:B------:R-:W-:Y:S01]  /*1360*/  FMUL.FTZ R123, R51, UR14 ;  /* 0x0000000e337b7c20 */ /* 0x000fe20008410000 */
[----:B0-----:R-:W-:-:S04]  /*1370*/  ISETP.NE.AND P3, PT, R48, RZ, PT ;  /* 0x000000ff3000720c */ /* 0x001fc80003f65270 */
[----:B------:R-:W-:Y:S01]  /*1380*/  FSEL R120, R50, RZ, !P3 ;  /* 0x000000ff32787208 */ /* 0x000fe20005800000 */
[----:B------:R-:W-:Y:S08]  /*1390*/  @P1 BRA `(.L_x_792) ;  /* 0x00000008001c1947 */ /* 0x000ff00003800000 */
        /* <DEDUP_REMOVED lines=35> */
[----:B------:R-:W-:Y:S01]  /*15d0*/  F2FP.BF16.F32.PACK_AB R48, R69, R68 ;  /* 0x000000444530723e */ /* 0x000fe200000010ff */
[----:B------:R-:W-:Y:S06]  /*15e0*/  BRA `(.L_x_795) ;  /* 0x0000000c00a07947 */ /* 0x000fec0003800000 */
.L_x_794:
        /* <DEDUP_REMOVED lines=33> */
.L_x_793:
        /* <DEDUP_REMOVED lines=32> */
.L_x_796:
        /* <DEDUP_REMOVED lines=33> */
.L_x_792:
        /* <DEDUP_REMOVED lines=24> */
[C---:B-----5:R-:W-:Y:S01]  /*1d90*/  FFMA.FTZ R69, R109.reuse, R69, R20 ;  /* 0x000000456d457223 */ /* 0x060fe20000010014 */
[C---:B------:R-:W-:Y:S01]  /*1da0*/  FFMA.FTZ R49, R109.reuse, R49, R22 ;  /* 0x000000316d317223 */ /* 0x040fe20000010016 */
[C---:B------:R-:W-:Y:S01]  /*1db0*/  FFMA.FTZ R50, R109.reuse, R111, R24 ;  /* 0x0000006f6d327223 */ /* 0x040fe20000010018 */
        /* <DEDUP_REMOVED lines=8> */
[----:B------:R-:W-:Y:S01]  /*1e40*/  F2FP.BF16.F32.PACK_AB R48, R48, R69 ;  /* 0x000000453030723e */ /* 0x000fe200000010ff */
[----:B------:R-:W-:Y:S06]  /*1e50*/  BRA `(.L_x_795) ;  /* 0x0000000400847947 */ /* 0x000fec0003800000 */
.L_x_798:
        /* <DEDUP_REMOVED lines=33> */
.L_x_797:
        /* <DEDUP_REMOVED lines=32> */
.L_x_799:
        /* <DEDUP_REMOVED lines=32> */
.L_x_795:
        /* <DEDUP_REMOVED lines=19> */
[-CC-:B------:R-:W-:Y:S01]  /*25a0*/  FFMA.FTZ R54, R54, R123.reuse, R120.reuse ;  /* 0x0000007b36367223 */ /* 0x180fe20000010078 */
[-CC-:B------:R-:W-:Y:S01]  /*25b0*/  FFMA.FTZ R55, R55, R123.reuse, R120.reuse ;  /* 0x0000007b37377223 */ /* 0x180fe20000010078 */
[-CC-:B0-----:R-:W-:Y:S01]  /*25c0*/  FFMA.FTZ R37, R64, R123.reuse, R120.reuse ;  /* 0x0000007b40257223 */ /* 0x181fe20000010078 */
        /* <DEDUP_REMOVED lines=28> */
.L_x_802:
        /* <DEDUP_REMOVED lines=29> */
.L_x_801:
        /* <DEDUP_REMOVED lines=34> */
.L_x_804:
        /* <DEDUP_REMOVED lines=29> */
.L_x_800:
        /* <DEDUP_REMOVED lines=35> */
.L_x_806:
        /* <DEDUP_REMOVED lines=29> */
.L_x_805:
        /* <DEDUP_REMOVED lines=34> */
.L_x_807:
        /* <DEDUP_REMOVED lines=28> */
.L_x_803:
        /* <DEDUP_REMOVED lines=10> */
[----:B------:R-:W-:Y:S05]  /*35d0*/  @!P4 BRA `(.L_x_808) ;  /* 0xffffffcc00ccc947 */ /* 0x000fea000383ffff */
[----:B-----5:R-:W-:Y:S02]  /*35e0*/  MOV R34, R11 ;  /* 0x0000000b00227202 */ /* 0x020fe40000000f00 */
[----:B------:R-:W-:Y:S02]  /*35f0*/  MOV R35, R10 ;  /* 0x0000000a00237202 */ /* 0x000fe40000000f00 */
        /* <DEDUP_REMOVED lines=30> */
.L_x_789:
        /* <DEDUP_REMOVED lines=16> */
.L_x_809:
        /* <DEDUP_REMOVED lines=10> */
.L_x_2795:


//--------------------- .text._ZN10layer_norm31ln_parallel_residual_bwd_kernelINS_13Kernel_traitsI13__nv_bfloat16S2_fS2_fjLj2048ELj1ELj1ELj4ELj16ENS_18Kernel_traits_baseILj2048ES2_S2_fS2_fjLj128EEEEELb1ELb0ELb0EEEvNS_9BwdParamsE --------------------------
	.section	.text._ZN10layer_norm31ln_parallel_residual_bwd_kernelINS_13Kernel_traitsI13__nv_bfloat16S2_fS2_fjLj2048ELj1ELj1ELj4ELj16ENS_18Kernel_traits_baseILj2048ES2_S2_fS2_fjLj128EEEEELb1ELb0ELb0EEEvNS_9BwdParamsE,"ax",@progbits
	.align	128
        .global         _ZN10layer_norm31ln_parallel_residual_bwd_kernelINS_13Kernel_traitsI13__nv_bfloat16S2_fS2_fjLj2048ELj1ELj1ELj4ELj16ENS_18Kernel_traits_baseILj2048ES2_S2_fS2_fjLj128EEEEELb1ELb0ELb0EEEvNS_9BwdParamsE
        .type           _ZN10layer_norm31ln_parallel_residual_bwd_kernelINS_13Kernel_traitsI13__nv_bfloat16S2_fS2_fjLj2048ELj1ELj1ELj4ELj16ENS_18Kernel_traits_baseILj2048ES2_S2_fS2_fjLj128EEEEELb1ELb0ELb0EEEvNS_9BwdParamsE,@function
        .size           _ZN10layer_norm31ln_parallel_residual_bwd_kernelINS_13Kernel_traitsI13__nv_bfloat16S2_fS2_fjLj2048ELj1ELj1ELj4ELj16ENS_18Kernel_traits_baseILj2048ES2_S2_fS2_fjLj128EEEEELb1ELb0ELb0EEEvNS_9BwdParamsE,(.L_x_2796 - _ZN10layer_norm31ln_parallel_residual_bwd_kernelINS_13Kernel_traitsI13__nv_bfloat16S2_fS2_fjLj2048ELj1ELj1ELj4ELj16ENS_18Kernel_traits_baseILj2048ES2_S2_fS2_fjLj128EEEEELb1ELb0ELb0EEEvNS_9BwdParamsE)
        .other          _ZN10layer_norm31ln_parallel_residual_bwd_kernelINS_13Kernel_traitsI13__nv_bfloat16S2_fS2_fjLj2048ELj1ELj1ELj4ELj16ENS_18Kernel_traits_baseILj2048ES2_S2_fS2_fjLj128EEEEELb1ELb0ELb0EEEvNS_9BwdParamsE,@"STO_CUDA_ENTRY STV_DEFAULT"
_ZN10layer_norm31ln_parallel_residual_bwd_kernelINS_13Kernel_traitsI13__nv_bfloat16S2_fS2_fjLj2048ELj1ELj1ELj4ELj16ENS_18Kernel_traits_baseILj2048ES2_S2_fS2_fjLj128EEEEELb1ELb0ELb0EEEvNS_9BwdParamsE:
.text._ZN10layer_norm31ln_parallel_residual_bwd_kernelINS_13Kernel_traitsI13__nv_bfloat16S2_fS2_fjLj2048ELj1ELj1ELj4ELj16ENS_18Kernel_traits_baseILj2048ES2_S2_fS2_fjLj128EEEEELb1ELb0ELb0EEEvNS_9BwdParamsE:
        /* <DEDUP_REMOVED lines=9> */
[----:B------:R-:W-:-:S04]  /*0090*/  SHF.R.S32.HI R3, RZ, 0x1f, R2 ;  /* 0x0000001fff037819 */ /* 0x000fc80000011402 */
[----:B------:R-:W-:Y:S02]  /*00a0*/  LEA.HI R0, R3, R2, RZ, 0x3 ;  /* 0x0000000203007211 */ /* 0x000fe400078f18ff */
[----:B0-----:R-:W-:Y:S02]  /*00b0*/  LOP3.LUT R9, R120, 0x7f, RZ, 0x3c, !PT ;  /* 0x0000007f78097812 */ /* 0x001fe400078e3cff */
[----:B------:R-:W-:Y:S02]  /*00c0*/  MOV R3, R120 ;  /* 0x0000007800037202 */ /* 0x000fe40000000f00 */
[----:B------:R-:W-:Y:S02]  /*00d0*/  LEA.HI.SX32 R0, R0, R9, 0x1d ;  /* 0x0000000900007211 */ /* 0x000fe400078feaff */
[----:B------:R-:W0:Y:S02]  /*00e0*/  LDC.64 R8, c[0x0][0x3d0] ;  /* 0x0000f400ff087b82 */ /* 0x000e240000000a00 */
[----:B------:R-:W-:-:S02]  /*00f0*/  ISETP.GE.U32.AND P1, PT, R0, 0x80, PT ;  /* 0x000000800000780c */ /* 0x000fc40003f26070 */
[----:B------:R-:W-:-:S11]  /*0100*/  ISETP.GE.U32.AND P2, PT, R0, 0x100, PT ;  /* 0x000001000000780c */ /* 0x000fd60003f46070 */
[----:B--2---:R-:W-:-:S04]  /*0110*/  @P1 IMAD.WIDE.U32 R4, R3, 0x10, R4 ;  /* 0x0000001003041825 */ /* 0x004fc800078e0004 */
[C---:B---3--:R-:W-:Y:S01]  /*0120*/  @P1 IMAD.WIDE.U32 R6, R3.reuse, 0x10, R6 ;  /* 0x0000001003061825 */ /* 0x048fe200078e0006 */
[----:B------:R-:W-:Y:S01]  /*0130*/  @P1 LOP3.LUT R3, R3, 0x80, RZ, 0xfc, !PT ;  /* 0x0000008003031812 */ /* 0x000fe200078efcff */
[----:B------:R1:W5:Y:S04]  /*0140*/  @P1 LDG.E.128 R148, desc[UR10][R4.64] ;  /* 0x0000000a04941981 */ /* 0x000368000c1e1d00 */
[C---:B0-----:R-:W-:Y:S01]  /*0150*/  @P2 IMAD.WIDE.U32 R8, R3.reuse, 0x10, R8 ;  /* 0x0000001003082825 */ /* 0x041fe200078e0008 */
[----:B------:R1:W5:Y:S03]  /*0160*/  @P1 LDG.E.128 R92, desc[UR10][R6.64] ;  /* 0x0000000a065c1981 */ /* 0x000366000c1e1d00 */
[----:B----4-:R-:W-:Y:S01]  /*0170*/  @P2 IMAD.WIDE.U32 R10, R3, 0x10, R10 ;  /* 0x00000010030a2825 */ /* 0x010fe200078e000a */
[----:B------:R1:W5:Y:S04]  /*0180*/  @P2 LDG.E.128 R88, desc[UR10][R8.64] ;  /* 0x0000000a08582981 */ /* 0x000368000c1e1d00 */
[----:B------:R1:W5:Y:S01]  /*0190*/  @P2 LDG.E.128 R84, desc[UR10][R10.64] ;  /* 0x0000000a0a542981 */ /* 0x000362000c1e1d00 */
[----:B------:R-:W0:Y:S01]  /*01a0*/  S2UR UR4, SR_CTAID.X ;  /* 0x00000000000479c3 */ /* 0x000e220000002500 */
[----:B------:R-:W-:-:S02]  /*01b0*/  CS2R R80, SRZ ;  /* 0x0000000000507805 */ /* 0x000fc4000001ff00 */
[----:B------:R-:W-:Y:S02]  /*01c0*/  CS2R R82, SRZ ;  /* 0x0000000000527805 */ /* 0x000fe4000001ff00 */
[----:B------:R-:W-:Y:S02]  /*01d0*/  CS2R R76, SRZ ;  /* 0x00000000004c7805 */ /* 0x000fe4000001ff00 */
[----:B------:R-:W-:Y:S02]  /*01e0*/  CS2R R78, SRZ ;  /* 0x00000000004e7805 */ /* 0x000fe4000001ff00 */
[----:B------:R-:W-:Y:S02]  /*01f0*/  CS2R R72, SRZ ;  /* 0x0000000000487805 */ /* 0x000fe4000001ff00 */
[----:B0-----:R-:W-:-:S04]  /*0200*/  MOV R129, UR4 ;  /* 0x0000000400817c02 */ /* 0x001fc80008000f00 */
        /* <DEDUP_REMOVED lines=28> */
[----:B-1----:R-:W-:Y:S06]  /*03d0*/  @P0 BRA `(.L_x_810) ;  /* 0x0000006000240947 */ /* 0x002fec0003800000 */
        /* <DEDUP_REMOVED lines=47> */
[----:B------:R-:W-:Y:S02]  /*06d0*/  PLOP3.LUT P3, PT, PT, PT, UP0, 0x80, 0x8 ;  /* 0x000000000008781c */ /* 0x000fe40003f6f008 */
[----:B------:R-:W-:Y:S02]  /*06e0*/  CS2R R26, SRZ ;  /* 0x00000000001a7805 */ /* 0x000fe4000001ff00 */
[----:B------:R-:W-:-:S02]  /*06f0*/  CS2R R20, SRZ ;  /* 0x0000000000147805 */ /* 0x000fc4000001ff00 */
[----:B------:R-:W-:Y:S01]  /*0700*/  CS2R R22, SRZ ;  /* 0x0000000000167805 */ /* 0x000fe2000001ff00 */
[----:B------:R-:W-:Y:S01]  /*0710*/  UPLOP3.LUT UP1, UPT, UPT, UPT, UPT, 0x40, 0x4 ;  /* 0x000000000004789c */ /* 0x000fe20003f2e870 */
[----:B------:R-:W0:Y:S01]  /*0720*/  LDCU UR14, c[0x0][0x408] ;  /* 0x00008100ff0e77ac */ /* 0x000e220008000800 */
[----:B------:R-:W1:Y:S01]  /*0730*/  LDCU UR9, c[0x0][0x400] ;  /* 0x00008000ff0977ac */ /* 0x000e620008000800 */
[----:B------:R-:W2:Y:S01]  /*0740*/  LDCU.64 UR6, c[0x0][0x478] ;  /* 0x00008f00ff0677ac */ /* 0x000ea20008000a00 */
[----:B------:R-:W3:Y:S01]  /*0750*/  LDCU.64 UR16, c[0x0][0x438] ;  /* 0x00008700ff1077ac */ /* 0x000ee20008000a00 */
[----:B------:R-:W4:Y:S06]  /*0760*/  LDCU.64 UR12, c[0x0][0x470] ;  /* 0x00008e00ff0c77ac */ /* 0x000f2c0008000a00 */
.L_x_837:
        /* <DEDUP_REMOVED lines=10> */
[----:B------:R-:W-:Y:S02]  /*0810*/  ISETP.GE.U32.AND P2, PT, R0, 0x100, PT ;  /* 0x000001000000780c */ /* 0x000fe40003f46070 */
[----:B------:R-:W-:Y:S02]  /*0820*/  MOV R168, RZ ;  /* 0x000000ff00a87202 */ /* 0x000fe40000000f00 */
[----:B------:R-:W-:-:S04]  /*0830*/  SHF.R.S32.HI R113, RZ, 0x1f, R112 ;  /* 0x0000001fff717819 */ /* 0x000fc80000011470 */
[----:B------:R-:W-:-:S04]  /*0840*/  LEA.HI R113, R113, R112, RZ, 0x3 ;  /* 0x0000007071717211 */ /* 0x000fc800078f18ff */
[----:B------:R-:W-:-:S04]  /*0850*/  LEA.HI.SX32 R128, R113, R120, 0x1d ;  /* 0x0000007871807211 */ /* 0x000fc800078feaff */
[----:B------:R-:W-:Y:S02]  /*0860*/  MOV R189, R128 ;  /* 0x0000008000bd7202 */ /* 0x000fe40000000f00 */
[----:B---3--:R-:W-:Y:S01]  /*0870*/  FSEL R165, R108, RZ, !P3 ;  /* 0x000000ff6ca57208 */ /* 0x008fe20005800000 */
[----:B0-----:R-:W-:Y:S06]  /*0880*/  @!P1 BRA `(.L_x_812) ;  /* 0x0000000800449947 */ /* 0x001fec0003800000 */
[----:B------:R-:W0:Y:S08]  /*0890*/  LDC.64 R120, c[0x0][0x428] ;  /* 0x00010a00ff787b82 */ /* 0x000e300000000a00 */
[----:B------:R-:W1:Y:S08]  /*08a0*/  LDC.64 R124, c[0x0][0x430] ;  /* 0x00010c00ff7c7b82 */ /* 0x000e700000000a00 */
[----:B------:R-:W2:Y:S01]  /*08b0*/  LDC.64 R116, c[0x0][0x3a8] ;  /* 0x0000ea00ff747b82 */ /* 0x000ea20000000a00 */
[----:B0-----:R-:W-:Y:S01]  /*08c0*/  IMAD.WIDE.U32 R120, R128, 0x10, R120 ;  /* 0x0000001080787825 */ /* 0x001fe200078e0078 */
[----:B------:R-:W-:-:S06]  /*08d0*/  ISETP.NE.U32.AND P0, PT, RZ, UR16, PT ;  /* 0x00000010ff007c0c */ /* 0x000fcc000bf05070 */
[----:B------:R-:W0:Y:S01]  /*08e0*/  LDC.64 R154, c[0x0][0x3b0] ;  /* 0x0000ec00ff9a7b82 */ /* 0x000e220000000a00 */
[----:B------:R-:W3:Y:S01]  /*08f0*/  LDG.E.128 R120, desc[UR10][R120.64] ;  /* 0x0000000a78787981 */ /* 0x000ee2000c1e1d00 */
[----:B-1----:R-:W-:-:S06]  /*0900*/  IMAD.WIDE.U32 R124, R128, 0x10, R124 ;  /* 0x00000010807c7825 */ /* 0x002fcc00078e007c */
[----:B------:R-:W3:Y:S01]  /*0910*/  LDG.E.128 R124, desc[UR10][R124.64] ;  /* 0x0000000a7c7c7981 */ /* 0x000ee2000c1e1d00 */
[----:B--2---:R-:W-:-:S05]  /*0920*/  IMAD.WIDE.U32 R116, R128, 0x20, R116 ;  /* 0x0000002080747825 */ /* 0x004fca00078e0074 */
[----:B------:R-:W2:Y:S04]  /*0930*/  LDG.E.128 R112, desc[UR10][R116.64] ;  /* 0x0000000a74707981 */ /* 0x000ea8000c1e1d00 */
[----:B------:R-:W2:Y:S01]  /*0940*/  LDG.E.128 R108, desc[UR10][R116.64+0x10] ;  /* 0x0000100a746c7981 */ /* 0x000ea2000c1e1d00 */
[----:B------:R-:W-:Y:S01]  /*0950*/  ISETP.NE.AND.EX P0, PT, RZ, UR17, PT, P0 ;  /* 0x00000011ff007c0c */ /* 0x000fe2000bf05300 */
[----:B0-----:R-:W-:Y:S01]  /*0960*/  IMAD.WIDE.U32 R154, R128, 0x8, R154 ;  /* 0x00000008809a7825 */ /* 0x001fe200078e009a */
[----:B----4-:R-:W-:-:S04]  /*0970*/  ISETP.NE.U32.AND P1, PT, RZ, UR12, PT ;  /* 0x0000000cff007c0c */ /* 0x010fc8000bf25070 */
[----:B------:R-:W-:Y:S02]  /*0980*/  ISETP.NE.AND.EX P1, PT, RZ, UR13, PT, P1 ;  /* 0x0000000dff007c0c */ /* 0x000fe4000bf25310 */
[----:B------:R-:W-:Y:S01]  /*0990*/  SHF.L.U32 R196, R169, 0x10, RZ ;  /* 0x00000010a9c47819 */ /* 0x000fe200000006ff */
[----:B------:R-:W5:Y:S04]  /*09a0*/  LDG.E.64 R116, desc[UR10][R154.64] ;  /* 0x0000000a9a747981 */ /* 0x000f68000c1e1b00 */
[----:B------:R-:W0:Y:S08]  /*09b0*/  @P0 LDC.64 R152, c[0x0][0x438] ;  /* 0x00010e00ff980b82 */ /* 0x000e300000000a00 */
[----:B------:R-:W1:Y:S01]  /*09c0*/  @P1 LDC.64 R156, c[0x0][0x3b8] ;  /* 0x0000ee00ff9c1b82 */ /* 0x000e620000000a00 */
[----:B0-----:R-:W-:-:S05]  /*09d0*/  @P0 IMAD.WIDE.U32 R152, R128, 0x20, R152 ;  /* 0x0000002080980825 */ /* 0x001fca00078e0098 */
[----:B------:R-:W5:Y:S01]  /*09e0*/  @P0 LDG.E.128 R16, desc[UR10][R152.64] ;  /* 0x0000000a98100981 */ /* 0x000f62000c1e1d00 */
[----:B-1----:R-:W-:-:S03]  /*09f0*/  @P1 IMAD.WIDE.U32 R156, R128, 0x8, R156 ;  /* 0x00000008809c1825 */ /* 0x002fc600078e009c */
[----:B------:R0:W5:Y:S04]  /*0a00*/  @P0 LDG.E.128 R12, desc[UR10][R152.64+0x10] ;  /* 0x0000100a980c0981 */ /* 0x000168000c1e1d00 */
[----:B------:R1:W5:Y:S01]  /*0a10*/  @P1 LDG.E.64 R170, desc[UR10][R156.64] ;  /* 0x0000000a9caa1981 */ /* 0x000362000c1e1b00 */
[----:B0-----:R-:W-:Y:S02]  /*0a20*/  SHF.L.U32 R153, R150, 0x10, RZ ;  /* 0x0000001096997819 */ /* 0x001fe400000006ff */
[----:B------:R-:W-:Y:S02]  /*0a30*/  SHF.L.U32 R194, R174, 0x10, RZ ;  /* 0x00000010aec27819 */ /* 0x000fe400000006ff */
[----:B------:R-:W-:Y:S02]  /*0a40*/  SHF.L.U32 R147, R149, 0x10, RZ ;  /* 0x0000001095937819 */ /* 0x000fe400000006ff */
[----:B------:R-:W-:-:S02]  /*0a50*/  SHF.L.U32 R152, R148, 0x10, RZ ;  /* 0x0000001094987819 */ /* 0x000fc400000006ff */
[----:B------:R-:W-:Y:S02]  /*0a60*/  SHF.L.U32 R154, R151, 0x10, RZ ;  /* 0x00000010979a7819 */ /* 0x000fe400000006ff */
[----:B------:R-:W-:Y:S02]  /*0a70*/  SHF.L.U32 R155, R180, 0x10, RZ ;  /* 0x00000010b49b7819 */ /* 0x000fe400000006ff */
[----:B------:R-:W-:Y:S02]  /*0a80*/  SHF.L.U32 R189, R175, 0x10, RZ ;  /* 0x00000010afbd7819 */ /* 0x000fe400000006ff */
[----:B------:R-:W-:Y:S02]  /*0a90*/  SHF.L.U32 R162, R176, 0x10, RZ ;  /* 0x00000010b0a27819 */ /* 0x000fe400000006ff */
[C---:B---3--:R-:W-:Y:S02]  /*0aa0*/  PRMT R158, R121.reuse, 0x7632, R158 ;  /* 0x00007632799e7816 */ /* 0x048fe4000000009e */
[----:B------:R-:W-:-:S02]  /*0ab0*/  SHF.L.U32 R161, R121, 0x10, RZ ;  /* 0x0000001079a17819 */ /* 0x000fc400000006ff */
[C---:B------:R-:W-:Y:S02]  /*0ac0*/  PRMT R191, R123.reuse, 0x7632, R191 ;  /* 0x000076327bbf7816 */ /* 0x040fe400000000bf */
[----:B------:R-:W-:Y:S02]  /*0ad0*/  SHF.L.U32 R193, R123, 0x10, RZ ;  /* 0x000000107bc17819 */ /* 0x000fe400000006ff */
[C---:B------:R-:W-:Y:S02]  /*0ae0*/  PRMT R121, R124.reuse, 0x7632, R121 ;  /* 0x000076327c797816 */ /* 0x040fe40000000079 */
[----:B------:R-:W-:Y:S02]  /*0af0*/  SHF.L.U32 R123, R124, 0x10, RZ ;  /* 0x000000107c7b7819 */ /* 0x000fe400000006ff */
[----:B------:R-:W-:Y:S02]  /*0b00*/  SHF.L.U32 R167, R126, 0x10, RZ ;  /* 0x000000107ea77819 */ /* 0x000fe400000006ff */
[----:B------:R-:W-:-:S02]  /*0b10*/  SHF.L.U32 R124, R94, 0x10, RZ ;  /* 0x000000105e7c7819 */ /* 0x000fc400000006ff */
[----:B------:R-:W-:-:S03]  /*0b20*/  SHF.L.U32 R166, R122, 0x10, RZ ;  /* 0x000000107aa67819 */ /* 0x000fc600000006ff */
[----:B------:R-:W-:Y:S01]  /*0b30*/  FMUL.FTZ R124, R124, R167 ;  /* 0x000000a77c7c7220 */ /* 0x000fe20000410000 */
[----:B------:R-:W-:Y:S02]  /*0b40*/  PRMT R192, R127, 0x7632, R192 ;  /* 0x000076327fc07816 */ /* 0x000fe400000000c0 */
[C---:B------:R-:W-:Y:S01]  /*0b50*/  PRMT R3, R120.reuse, 0x7632, R3 ;  /* 0x0000763278037816 */ /* 0x040fe20000000003 */
[----:B------:R-:W-:Y:S01]  /*0b60*/  FFMA.FTZ R153, R153, R166, R124 ;  /* 0x000000a699997223 */ /* 0x000fe2000001007c */
[----:B------:R-:W-:Y:S02]  /*0b70*/  SHF.L.U32 R159, R120, 0x10, RZ ;  /* 0x00000010789f7819 */ /* 0x000fe400000006ff */
[----:B------:R-:W-:Y:S02]  /*0b80*/  SHF.L.U32 R120, R92, 0x10, RZ ;  /* 0x000000105c787819 */ /* 0x000fe400000006ff */
[----:B------:R-:W-:Y:S02]  /*0b90*/  SHF.L.U32 R124, R121, 0x10, RZ ;  /* 0x00000010797c7819 */ /* 0x000fe400000006ff */
[----:B------:R-:W-:-:S02]  /*0ba0*/  PRMT R160, R122, 0x7632, R160 ;  /* 0x000076327aa07816 */ /* 0x000fc400000000a0 */
[----:B------:R-:W-:Y:S02]  /*0bb0*/  SHF.L.U32 R121, R192, 0x10, RZ ;  /* 0x00000010c0797819 */ /* 0x000fe400000006ff */
[----:B------:R-:W-:Y:S02]  /*0bc0*/  SHF.L.U32 R163, R125, 0x10, RZ ;  /* 0x000000107da37819 */ /* 0x000fe400000006ff */
[----:B-1----:R-:W-:Y:S02]  /*0bd0*/  PRMT R157, R126, 0x7632, R157 ;  /* 0x000076327e9d7816 */ /* 0x002fe4000000009d */
[----:B------:R-:W-:Y:S02]  /*0be0*/  SHF.L.U32 R122, R93, 0x10, RZ ;  /* 0x000000105d7a7819 */ /* 0x000fe400000006ff */
[----:B------:R-:W-:Y:S01]  /*0bf0*/  PRMT R156, R125, 0x7632, R156 ;  /* 0x000076327d9c7816 */ /* 0x000fe2000000009c */
[----:B------:R-:W-:Y:S01]  /*0c00*/  FMUL.FTZ R125, R120, R123 ;  /* 0x0000007b787d7220 */ /* 0x000fe20000410000 */
[----:B------:R-:W-:-:S02]  /*0c10*/  SHF.L.U32 R195, R127, 0x10, RZ ;  /* 0x000000107fc37819 */ /* 0x000fc400000006ff */
[----:B------:R-:W-:Y:S02]  /*0c20*/  SHF.L.U32 R126, R95, 0x10, RZ ;  /* 0x000000105f7e7819 */ /* 0x000fe400000006ff */
[----:B------:R-:W-:Y:S01]  /*0c30*/  SHF.L.U32 R120, R3, 0x10, RZ ;  /* 0x0000001003787819 */ /* 0x000fe200000006ff */
[----:B------:R-:W-:Y:S01]  /*0c40*/  FMUL.FTZ R3, R196, R121 ;  /* 0x00000079c4037220 */ /* 0x000fe20000410000 */
[----:B------:R-:W-:Y:S01]  /*0c50*/  SHF.L.U32 R191, R191, 0x10, RZ ;  /* 0x00000010bfbf7819 */ /* 0x000fe200000006ff */
[----:B------:R-:W-:Y:S01]  /*0c60*/  FMUL.FTZ R122, R122, R163 ;  /* 0x000000a37a7a7220 */ /* 0x000fe20000410000 */
[----:B--2---:R-:W-:Y:S01]  /*0c70*/  FADD.FTZ R112, -R165, R112 ;  /* 0x00000070a5707221 */ /* 0x004fe20000010100 */
[----:B------:R-:W-:Y:S01]  /*0c80*/  FMUL.FTZ R127, R126, R195 ;  /* 0x000000c37e7f7220 */ /* 0x000fe20000410000 */
[----:B------:R-:W-:Y:S01]  /*0c90*/  SHF.L.U32 R126, R158, 0x10, RZ ;  /* 0x000000109e7e7819 */ /* 0x000fe200000006ff */
[----:B------:R-:W-:Y:S01]  /*0ca0*/  FFMA.FTZ R158, R194, R191, R3 ;  /* 0x000000bfc29e7223 */ /* 0x000fe20000010003 */
[----:B------:R-:W-:Y:S01]  /*0cb0*/  FFMA.FTZ R147, R147, R161, R122 ;  /* 0x000000a193937223 */ /* 0x000fe2000001007a */
[----:B-----5:R-:W-:Y:S01]  /*0cc0*/  FMUL.FTZ R3, R131, R112 ;  /* 0x0000007083037220 */ /* 0x020fe20000410000 */
[----:B------:R-:W-:Y:S01]  /*0cd0*/  SHF.L.U32 R122, R179, 0x10, RZ ;  /* 0x00000010b37a7819 */ /* 0x000fe200000006ff */
[----:B------:R-:W-:Y:S01]  /*0ce0*/  FADD.FTZ R114, -R165, R114 ;  /* 0x00000072a5727221 */ /* 0x000fe20000010100 */
[-C--:B------:R-:W-:Y:S01]  /*0cf0*/  FFMA.FTZ R152, R152, R159.reuse, R125 ;  /* 0x0000009f98987223 */ /* 0x080fe2000001007d */
[----:B------:R-:W-:Y:S01]  /*0d00*/  FADD.FTZ R64, R64, R159 ;  /* 0x0000009f40407221 */ /* 0x000fe20000010000 */
[----:B------:R-:W-:Y:S01]  /*0d10*/  FFMA.FTZ R80, R3, R159, R80 ;  /* 0x0000009f03507223 */ /* 0x000fe20000010050 */
[----:B------:R-:W-:Y:S01]  /*0d20*/  FMUL.FTZ R159, R131, R114 ;  /* 0x00000072839f7220 */ /* 0x000fe20000410000 */
[----:B------:R-:W-:Y:S01]  /*0d30*/  SHF.L.U32 R190, R157, 0x10, RZ ;  /* 0x000000109dbe7819 */ /* 0x000fe200000006ff */
[----:B------:R-:W-:Y:S01]  /*0d40*/  FMUL.FTZ R122, R122, R124 ;  /* 0x0000007c7a7a7220 */ /* 0x000fe20000410000 */
[C---:B------:R-:W-:Y:S01]  /*0d50*/  FADD.FTZ R108, -R165.reuse, R108 ;  /* 0x0000006ca56c7221 */ /* 0x040fe20000010100 */
[----:B------:R-:W-:Y:S01]  /*0d60*/  SHF.L.U32 R168, R160, 0x10, RZ ;  /* 0x00000010a0a87819 */ /* 0x000fe200000006ff */
[----:B------:R-:W-:Y:S01]  /*0d70*/  FADD.FTZ R160, -R165, R113 ;  /* 0x00000071a5a07221 */ /* 0x000fe20000010100 */
[----:B------:R-:W-:Y:S01]  /*0d80*/  FFMA.FTZ R154, R154, R193, R127 ;  /* 0x000000c19a9a7223 */ /* 0x000fe2000001007f */
[----:B------:R-:W-:Y:S01]  /*0d90*/  FADD.FTZ R66, R66, R161 ;  /* 0x000000a142427221 */ /* 0x000fe20000010000 */
[----:B------:R-:W-:Y:S01]  /*0da0*/  FFMA.FTZ R82, R159, R161, R82 ;  /* 0x000000a19f527223 */ /* 0x000fe20000010052 */
[----:B------:R-:W-:Y:S01]  /*0db0*/  SHF.L.U32 R127, R177, 0x10, RZ ;  /* 0x00000010b17f7819 */ /* 0x000fe200000006ff */
[----:B------:R-:W-:Y:S01]  /*0dc0*/  FFMA.FTZ R155, R155, R120, R122 ;  /* 0x000000789b9b7223 */ /* 0x000fe2000001007a */
[----:B------:R-:W-:Y:S01]  /*0dd0*/  SHF.L.U32 R164, R156, 0x10, RZ ;  /* 0x000000109ca47819 */ /* 0x000fe200000006ff */
[----:B------:R-:W-:Y:S01]  /*0de0*/  FMUL.FTZ R161, R131, R108 ;  /* 0x0000006c83a17220 */ /* 0x000fe20000410000 */
[----:B------:R-:W-:Y:S01]  /*0df0*/  FMUL.FTZ R157, R189, R190 ;  /* 0x000000bebd9d7220 */ /* 0x000fe20000410000 */
[----:B------:R-:W-:Y:S01]  /*0e00*/  FADD.FTZ R122, -R165, R109 ;  /* 0x0000006da57a7221 */ /* 0x000fe20000010100 */
[----:B------:R-:W-:Y:S01]  /*0e10*/  FADD.FTZ R108, RZ, R152 ;  /* 0x00000098ff6c7221 */ /* 0x000fe20000010000 */
[----:B------:R-:W-:Y:S01]  /*0e20*/  FMUL.FTZ R160, R131, R160 ;  /* 0x000000a083a07220 */ /* 0x000fe20000410000 */
[----:B------:R-:W-:Y:S01]  /*0e30*/  FFMA.FTZ R109, R3, R152, RZ ;  /* 0x00000098036d7223 */ /* 0x000fe200000100ff */
[----:B------:R-:W-:Y:S01]  /*0e40*/  SHF.L.U32 R125, R178, 0x10, RZ ;  /* 0x00000010b27d7819 */ /* 0x000fe200000006ff */
[----:B------:R-:W-:Y:S01]  /*0e50*/  FMUL.FTZ R156, R127, R164 ;  /* 0x000000a47f9c7220 */ /* 0x000fe20000410000 */
[----:B------:R-:W-:Y:S01]  /*0e60*/  FFMA.FTZ R157, R162, R168, R157 ;  /* 0x000000a8a29d7223 */ /* 0x000fe2000001009d */
[C---:B------:R-:W-:Y:S01]  /*0e70*/  FADD.FTZ R112, -R165.reuse, R110 ;  /* 0x0000006ea5707221 */ /* 0x040fe20000010100 */
[----:B------:R-:W-:Y:S01]  /*0e80*/  FADD.FTZ R108, R108, R155 ;  /* 0x0000009b6c6c7221 */ /* 0x000fe20000010000 */
[----:B------:R-:W-:Y:S01]  /*0e90*/  FADD.FTZ R162, -R165, R115 ;  /* 0x00000073a5a27221 */ /* 0x000fe20000010100 */
[----:B------:R-:W-:Y:S01]  /*0ea0*/  FFMA.FTZ R110, R160, R155, R109 ;  /* 0x0000009ba06e7223 */ /* 0x000fe2000001006d */
[----:B------:R-:W-:Y:S01]  /*0eb0*/  FFMA.FTZ R156, R125, R126, R156 ;  /* 0x0000007e7d9c7223 */ /* 0x000fe2000001009c */
[----:B------:R-:W-:Y:S01]  /*0ec0*/  FADD.FTZ R192, -R165, R111 ;  /* 0x0000006fa5c07221 */ /* 0x000fe20000010100 */
[----:B------:R-:W-:Y:S01]  /*0ed0*/  FADD.FTZ R109, R108, R147 ;  /* 0x000000936c6d7221 */ /* 0x000fe20000010000 */
[----:B------:R-:W-:Y:S01]  /*0ee0*/  FMUL.FTZ R162, R131, R162 ;  /* 0x000000a283a27220 */ /* 0x000fe20000410000 */
[----:B------:R-:W-:-:S02]  /*0ef0*/  FFMA.FTZ R111, R159, R147, R110 ;  /* 0x000000939f6f7223 */ /* 0x000fc4000001006e */
[----:B------:R-:W-:Y:S02]  /*0f00*/  FADD.FTZ R108, R109, R156 ;  /* 0x0000009c6d6c7221 */ /* 0x000fe40000010000 */
[C---:B------:R-:W-:Y:S01]  /*0f10*/  FFMA.FTZ R110, R162.reuse, R156, R111 ;  /* 0x0000009ca26e7223 */ /* 0x040fe2000001006f */
[----:B------:R-:W-:Y:S01]  /*0f20*/  FADD.FTZ R35, R35, R164 ;  /* 0x000000a423237221 */ /* 0x000fe20000010000 */
[----:B------:R-:W-:Y:S01]  /*0f30*/  FFMA.FTZ R51, R162, R164, R51 ;  /* 0x000000a4a2337223 */ /* 0x000fe20000010033 */
[----:B------:R-:W-:Y:S01]  /*0f40*/  FADD.FTZ R108, R108, R153 ;  /* 0x000000996c6c7221 */ /* 0x000fe20000010000 */
[----:B------:R-:W-:Y:S01]  /*0f50*/  FMUL.FTZ R164, R131, R122 ;  /* 0x0000007a83a47220 */ /* 0x000fe20000410000 */
[----:B------:R-:W-:Y:S01]  /*0f60*/  FFMA.FTZ R109, R161, R153, R110 ;  /* 0x00000099a16d7223 */ /* 0x000fe2000001006e */
[----:B------:R-:W-:Y:S01]  /*0f70*/  FADD.FTZ R34, R34, R163 ;  /* 0x000000a322227221 */ /* 0x000fe20000010000 */
[----:B------:R-:W-:Y:S01]  /*0f80*/  FFMA.FTZ R50, R159, R163, R50 ;  /* 0x000000a39f327223 */ /* 0x000fe20000010032 */
[----:B------:R-:W-:Y:S01]  /*0f90*/  FADD.FTZ R111, R108, R157 ;  /* 0x0000009d6c6f7221 */ /* 0x000fe20000010000 */
[----:B------:R-:W-:Y:S01]  /*0fa0*/  FMUL.FTZ R163, R131, R112 ;  /* 0x0000007083a37220 */ /* 0x000fe20000410000 */
        /* <DEDUP_REMOVED lines=31> */
.L_x_812:
[----:B----4-:R-:W-:Y:S05]  /*11a0*/  BSYNC.RECONVERGENT B0 ;  /* 0x0000000000007941 */ /* 0x010fea0003800200 */
.L_x_811:
[----:B------:R-:W-:Y:S04]  /*11b0*/  BSSY.RECONVERGENT B0, `(.L_x_813) ;  /* 0x0000092000007945 */ /* 0x000fe80003800200 */
[----:B------:R-:W-:Y:S05]  /*11c0*/  @!P2 BRA `(.L_x_814) ;  /* 0x000000080040a947 */ /* 0x000fea0003800000 */
        /* <DEDUP_REMOVED lines=8> */
[----:B------:R-:W4:Y:S01]  /*1250*/  LDG.E.128 R124, desc[UR10][R124.64] ;  /* 0x0000000a7c7c7981 */ /* 0x000f22000c1e1d00 */
[----:B--2---:R-:W-:-:S05]  /*1260*/  IMAD.WIDE.U32 R118, R189, 0x20, R118 ;  /* 0x00000020bd767825 */ /* 0x004fca00078e0076 */
[----:B------:R-:W2:Y:S04]  /*1270*/  LDG.E.128 R112, desc[UR10][R118.64] ;  /* 0x0000000a76707981 */ /* 0x000ea8000c1e1d00 */
[----:B------:R-:W2:Y:S01]  /*1280*/  LDG.E.128 R108, desc[UR10][R118.64+0x10] ;  /* 0x0000100a766c7981 */ /* 0x000ea2000c1e1d00 */
[----:B------:R-:W-:Y:S01]  /*1290*/  ISETP.NE.U32.AND P0, PT, RZ, UR16, PT ;  /* 0x00000010ff007c0c */ /* 0x000fe2000bf05070 */
[----:B0-----:R-:W-:Y:S01]  /*12a0*/  IMAD.WIDE.U32 R134, R189, 0x8, R134 ;  /* 0x00000008bd867825 */ /* 0x001fe200078e0086 */
[----:B------:R-:W-:Y:S02]  /*12b0*/  ISETP.NE.AND.EX P1, PT, RZ, UR13, PT, P1 ;  /* 0x0000000dff007c0c */ /* 0x000fe4000bf25310 */
[----:B------:R-:W-:Y:S02]  /*12c0*/  ISETP.NE.AND.EX P0, PT, RZ, UR17, PT, P0 ;  /* 0x00000011ff007c0c */ /* 0x000fe4000bf05300 */
[----:B------:R-:W-:Y:S01]  /*12d0*/  SHF.L.U32 R130, R88, 0x10, RZ ;  /* 0x0000001058827819 */ /* 0x000fe200000006ff */
[----:B------:R0:W5:Y:S08]  /*12e0*/  LDG.E.64 R118, desc[UR10][R134.64] ;  /* 0x0000000a86767981 */ /* 0x000170000c1e1b00 */
[----:B------:R-:W1:Y:S08]  /*12f0*/  @P1 LDC.64 R136, c[0x0][0x3b8] ;  /* 0x0000ee00ff881b82 */ /* 0x000e700000000a00 */
[----:B------:R-:W1:Y:S01]  /*1300*/  @P0 LDC.64 R132, c[0x0][0x438] ;  /* 0x00010e00ff840b82 */ /* 0x000e620000000a00 */
[----:B0-----:R-:W-:Y:S01]  /*1310*/  SHF.L.U32 R134, R91, 0x10, RZ ;  /* 0x000000105b867819 */ /* 0x001fe200000006ff */
[----:B-1----:R-:W-:-:S05]  /*1320*/  @P1 IMAD.WIDE.U32 R136, R189, 0x8, R136 ;  /* 0x00000008bd881825 */ /* 0x002fca00078e0088 */
[----:B------:R-:W5:Y:S01]  /*1330*/  @P1 LDG.E.64 R172, desc[UR10][R136.64] ;  /* 0x0000000a88ac1981 */ /* 0x000f62000c1e1b00 */
[----:B------:R-:W-:-:S05]  /*1340*/  @P0 IMAD.WIDE.U32 R132, R189, 0x20, R132 ;  /* 0x00000020bd840825 */ /* 0x000fca00078e0084 */
[----:B------:R-:W5:Y:S04]  /*1350*/  @P0 LDG.E.128 R8, desc[UR10][R132.64] ;  /* 0x0000000a84080981 */ /* 0x000f68000c1e1d00 */
[----:B------:R0:W5:Y:S02]  /*1360*/  @P0 LDG.E.128 R4, desc[UR10][R132.64+0x10] ;  /* 0x0000100a84040981 */ /* 0x000164000c1e1d00 */
[----:B0-----:R-:W-:Y:S02]  /*1370*/  SHF.L.U32 R133, R90, 0x10, RZ ;  /* 0x000000105a857819 */ /* 0x001fe400000006ff */
[----:B------:R-:W-:Y:S02]  /*1380*/  SHF.L.U32 R132, R89, 0x10, RZ ;  /* 0x0000001059847819 */ /* 0x000fe400000006ff */
[----:B------:R-:W-:-:S02]  /*1390*/  SHF.L.U32 R191, R183, 0x10, RZ ;  /* 0x00000010b7bf7819 */ /* 0x000fc400000006ff */
[----:B------:R-:W-:Y:S02]  /*13a0*/  SHF.L.U32 R142, R184, 0x10, RZ ;  /* 0x00000010b88e7819 */ /* 0x000fe400000006ff */
[----:B------:R-:W-:Y:S02]  /*13b0*/  SHF.L.U32 R198, R181, 0x10, RZ ;  /* 0x00000010b5c67819 */ /* 0x000fe400000006ff */
[----:B------:R-:W-:Y:S02]  /*13c0*/  SHF.L.U32 R196, R182, 0x10, RZ ;  /* 0x00000010b6c47819 */ /* 0x000fe400000006ff */
[C---:B---3--:R-:W-:Y:S02]  /*13d0*/  PRMT R139, R121.reuse, 0x7632, R139 ;  /* 0x00007632798b7816 */ /* 0x048fe4000000008b */
[----:B------:R-:W-:Y:S02]  /*13e0*/  SHF.L.U32 R143, R121, 0x10, RZ ;  /* 0x00000010798f7819 */ /* 0x000fe400000006ff */
[----:B------:R-:W-:-:S02]  /*13f0*/  PRMT R193, R123, 0x7632, R193 ;  /* 0x000076327bc17816 */ /* 0x000fc400000000c1 */
[----:B------:R-:W-:Y:S02]  /*1400*/  SHF.L.U32 R195, R123, 0x10, RZ ;  /* 0x000000107bc37819 */ /* 0x000fe400000006ff */
[C---:B----4-:R-:W-:Y:S02]  /*1410*/  PRMT R121, R124.reuse, 0x7632, R121 ;  /* 0x000076327c797816 */ /* 0x050fe40000000079 */
[----:B------:R-:W-:Y:S02]  /*1420*/  SHF.L.U32 R123, R124, 0x10, RZ ;  /* 0x000000107c7b7819 */ /* 0x000fe400000006ff */
[----:B------:R-:W-:Y:S02]  /*1430*/  SHF.L.U32 R189, R126, 0x10, RZ ;  /* 0x000000107ebd7819 */ /* 0x000fe400000006ff */
[----:B------:R-:W-:Y:S02]  /*1440*/  SHF.L.U32 R124, R86, 0x10, RZ ;  /* 0x00000010567c7819 */ /* 0x000fe400000006ff */
[----:B------:R-:W-:-:S02]  /*1450*/  PRMT R137, R126, 0x7632, R137 ;  /* 0x000076327e897816 */ /* 0x000fc40000000089 */
[----:B------:R-:W-:Y:S02]  /*1460*/  SHF.L.U32 R197, R127, 0x10, RZ ;  /* 0x000000107fc57819 */ /* 0x000fe400000006ff */
[----:B------:R-:W-:Y:S02]  /*1470*/  SHF.L.U32 R126, R87, 0x10, RZ ;  /* 0x00000010577e7819 */ /* 0x000fe400000006ff */
[C---:B------:R-:W-:Y:S02]  /*1480*/  PRMT R138, R120.reuse, 0x7632, R138 ;  /* 0x00007632788a7816 */ /* 0x040fe4000000008a */
[----:B------:R-:W-:Y:S02]  /*1490*/  SHF.L.U32 R141, R120, 0x10, RZ ;  /* 0x00000010788d7819 */ /* 0x000fe400000006ff */
[C---:B------:R-:W-:Y:S02]  /*14a0*/  PRMT R140, R122.reuse, 0x7632, R140 ;  /* 0x000076327a8c7816 */ /* 0x040fe4000000008c */
[----:B------:R-:W-:Y:S01]  /*14b0*/  SHF.L.U32 R146, R122, 0x10, RZ ;  /* 0x000000107a927819 */ /* 0x000fe200000006ff */
[----:B------:R-:W-:Y:S01]  /*14c0*/  FMUL.FTZ R124, R124, R189 ;  /* 0x000000bd7c7c7220 */ /* 0x000fe20000410000 */
[----:B------:R-:W-:Y:S01]  /*14d0*/  SHF.L.U32 R145, R125, 0x10, RZ ;  /* 0x000000107d917819 */ /* 0x000fe200000006ff */
[----:B--2---:R-:W-:Y:S01]  /*14e0*/  FADD.FTZ R112, -R165, R112 ;  /* 0x00000070a5707221 */ /* 0x004fe20000010100 */
[----:B------:R-:W-:-:S02]  /*14f0*/  SHF.L.U32 R120, R84, 0x10, RZ ;  /* 0x0000001054787819 */ /* 0x000fc400000006ff */
[----:B------:R-:W-:Y:S01]  /*1500*/  SHF.L.U32 R122, R85, 0x10, RZ ;  /* 0x00000010557a7819 */ /* 0x000fe200000006ff */
[----:B------:R-:W-:Y:S01]  /*1510*/  FMUL.FTZ R135, R126, R197 ;  /* 0x000000c57e877220 */ /* 0x000fe20000410000 */
[----:B------:R-:W-:Y:S01]  /*1520*/  PRMT R136, R125, 0x7632, R136 ;  /* 0x000076327d887816 */ /* 0x000fe20000000088 */
[----:B------:R-:W-:Y:S01]  /*1530*/  FMUL.FTZ R125, R120, R123 ;  /* 0x0000007b787d7220 */ /* 0x000fe20000410000 */
[----:B------:R-:W-:Y:S01]  /*1540*/  PRMT R194, R127, 0x7632, R194 ;  /* 0x000076327fc27816 */ /* 0x000fe200000000c2 */
[----:B------:R-:W-:Y:S01]  /*1550*/  FMUL.FTZ R127, R122, R145 ;  /* 0x000000917a7f7220 */ /* 0x000fe20000410000 */
[----:B------:R-:W-:Y:S01]  /*1560*/  SHF.L.U32 R126, R139, 0x10, RZ ;  /* 0x000000108b7e7819 */ /* 0x000fe200000006ff */
[----:B------:R-:W-:Y:S01]  /*1570*/  FFMA.FTZ R133, R133, R146, R124 ;  /* 0x0000009285857223 */ /* 0x000fe2000001007c */
[----:B-----5:R-:W-:Y:S01]  /*1580*/  FMUL.FTZ R139, R131, R112 ;  /* 0x00000070838b7220 */ /* 0x020fe20000410000 */
[----:B------:R-:W-:Y:S01]  /*1590*/  SHF.L.U32 R122, R187, 0x10, RZ ;  /* 0x00000010bb7a7819 */ /* 0x000fe200000006ff */
[----:B------:R-:W-:Y:S01]  /*15a0*/  FADD.FTZ R114, -R165, R114 ;  /* 0x00000072a5727221 */ /* 0x000fe20000010100 */
[----:B------:R-:W-:Y:S01]  /*15b0*/  SHF.L.U32 R124, R121, 0x10, RZ ;  /* 0x00000010797c7819 */ /* 0x000fe200000006ff */
[----:B------:R-:W-:Y:S01]  /*15c0*/  FFMA.FTZ R130, R130, R141, R125 ;  /* 0x0000008d82827223 */ /* 0x000fe2000001007d */
[----:B------:R-:W-:Y:S01]  /*15d0*/  FFMA.FTZ R134, R134, R195, R135 ;  /* 0x000000c386867223 */ /* 0x000fe20000010087 */
[----:B------:R-:W-:Y:S01]  /*15e0*/  FADD.FTZ R56, R56, R141 ;  /* 0x0000008d38387221 */ /* 0x000fe20000010000 */
[----:B------:R-:W-:Y:S01]  /*15f0*/  FFMA.FTZ R72, R139, R141, R72 ;  /* 0x0000008d8b487223 */ /* 0x000fe20000010048 */
[----:B------:R-:W-:Y:S01]  /*1600*/  SHF.L.U32 R135, R188, 0x10, RZ ;  /* 0x00000010bc877819 */ /* 0x000fe200000006ff */
[----:B------:R-:W-:Y:S01]  /*1610*/  FMUL.FTZ R141, R131, R114 ;  /* 0x00000072838d7220 */ /* 0x000fe20000410000 */
[----:B------:R-:W-:Y:S01]  /*1620*/  SHF.L.U32 R120, R138, 0x10, RZ ;  /* 0x000000108a787819 */ /* 0x000fe200000006ff */
[----:B------:R-:W-:Y:S01]  /*1630*/  FMUL.FTZ R122, R122, R124 ;  /* 0x0000007c7a7a7220 */ /* 0x000fe20000410000 */
[----:B------:R-:W-:Y:S01]  /*1640*/  SHF.L.U32 R192, R137, 0x10, RZ ;  /* 0x0000001089c07819 */ /* 0x000fe200000006ff */
[C---:B------:R-:W-:Y:S01]  /*1650*/  FADD.FTZ R108, -R165.reuse, R108 ;  /* 0x0000006ca56c7221 */ /* 0x040fe20000010100 */
[----:B------:R-:W-:Y:S01]  /*1660*/  SHF.L.U32 R190, R140, 0x10, RZ ;  /* 0x000000108cbe7819 */ /* 0x000fe200000006ff */
[----:B------:R-:W-:Y:S01]  /*1670*/  FADD.FTZ R140, -R165, R113 ;  /* 0x00000071a58c7221 */ /* 0x000fe20000010100 */
[-C--:B------:R-:W-:Y:S01]  /*1680*/  FFMA.FTZ R132, R132, R143.reuse, R127 ;  /* 0x0000008f84847223 */ /* 0x080fe2000001007f */
        /* <DEDUP_REMOVED lines=8> */
[----:B------:R-:W-:Y:S01]  /*1710*/  FADD.FTZ R108, R167, R130 ;  /* 0x00000082a76c7221 */ /* 0x000fe20000010000 */
[----:B------:R-:W-:Y:S01]  /*1720*/  FMUL.FTZ R140, R131, R140 ;  /* 0x0000008c838c7220 */ /* 0x000fe20000410000 */
[----:B------:R-:W-:Y:S01]  /*1730*/  FFMA.FTZ R109, R139, R130, R168 ;  /* 0x000000828b6d7223 */ /* 0x000fe200000100a8 */
[----:B------:R-:W-:Y:S01]  /*1740*/  SHF.L.U32 R125, R186, 0x10, RZ ;  /* 0x00000010ba7d7819 */ /* 0x000fe200000006ff */
[----:B------:R-:W-:Y:S01]  /*1750*/  FADD.FTZ R112, -R165, R111 ;  /* 0x0000006fa5707221 */ /* 0x000fe20000010100 */
[----:B------:R-:W-:Y:S01]  /*1760*/  FMUL.FTZ R136, R127, R144 ;  /* 0x000000907f887220 */ /* 0x000fe20000410000 */
[----:B------:R-:W-:Y:S01]  /*1770*/  FFMA.FTZ R137, R142, R190, R137 ;  /* 0x000000be8e897223 */ /* 0x000fe20000010089 */
[----:B------:R-:W-:Y:S01]  /*1780*/  FADD.FTZ R111, R108, R135 ;  /* 0x000000876c6f7221 */ /* 0x000fe20000010000 */
[----:B------:R-:W-:Y:S01]  /*1790*/  FADD.FTZ R142, -R165, R115 ;  /* 0x00000073a58e7221 */ /* 0x000fe20000010100 */
[----:B------:R-:W-:Y:S01]  /*17a0*/  FFMA.FTZ R108, R140, R135, R109 ;  /* 0x000000878c6c7223 */ /* 0x000fe2000001006d */
[----:B------:R-:W-:Y:S01]  /*17b0*/  FFMA.FTZ R136, R125, R126, R136 ;  /* 0x0000007e7d887223 */ /* 0x000fe20000010088 */
[----:B------:R-:W-:Y:S01]  /*17c0*/  FADD.FTZ R110, -R165, R110 ;  /* 0x0000006ea56e7221 */ /* 0x000fe20000010100 */
[----:B------:R-:W-:Y:S01]  /*17d0*/  FADD.FTZ R111, R111, R132 ;  /* 0x000000846f6f7221 */ /* 0x000fe20000010000 */
[----:B------:R-:W-:Y:S01]  /*17e0*/  FMUL.FTZ R142, R131, R142 ;  /* 0x0000008e838e7220 */ /* 0x000fe20000410000 */
[C---:B------:R-:W-:Y:S01]  /*17f0*/  FFMA.FTZ R109, R141.reuse, R132, R108 ;  /* 0x000000848d6d7223 */ /* 0x040fe2000001006c */
[----:B------:R-:W-:Y:S01]  /*1800*/  FADD.FTZ R26, R26, R145 ;  /* 0x000000911a1a7221 */ /* 0x000fe20000010000 */
[----:B------:R-:W-:Y:S01]  /*1810*/  FFMA.FTZ R42, R141, R145, R42 ;  /* 0x000000918d2a7223 */ /* 0x000fe2000001002a */
[----:B------:R-:W-:Y:S01]  /*1820*/  FMUL.FTZ R145, R131, R110 ;  /* 0x0000006e83917220 */ /* 0x000fe20000410000 */
[----:B------:R-:W-:Y:S01]  /*1830*/  FADD.FTZ R108, R111, R136 ;  /* 0x000000886f6c7221 */ /* 0x000fe20000010000 */
[----:B------:R-:W-:Y:S01]  /*1840*/  FFMA.FTZ R110, R142, R136, R109 ;  /* 0x000000888e6e7223 */ /* 0x000fe2000001006d */
[----:B------:R-:W-:Y:S01]  /*1850*/  SHF.L.U32 R194, R194, 0x10, RZ ;  /* 0x00000010c2c27819 */ /* 0x000fe200000006ff */
[----:B------:R-:W-:Y:S01]  /*1860*/  FADD.FTZ R27, R27, R144 ;  /* 0x000000901b1b7221 */ /* 0x000fe20000010000 */
[----:B------:R-:W-:Y:S01]  /*1870*/  FFMA.FTZ R43, R142, R144, R43 ;  /* 0x000000908e2b7223 */ /* 0x000fe2000001002b */
[----:B------:R-:W-:Y:S01]  /*1880*/  FADD.FTZ R108, R108, R133 ;  /* 0x000000856c6c7221 */ /* 0x000fe20000010000 */
[----:B------:R-:W-:Y:S01]  /*1890*/  FMUL.FTZ R144, R131, R122 ;  /* 0x0000007a83907220 */ /* 0x000fe20000410000 */
[----:B------:R-:W-:Y:S01]  /*18a0*/  FFMA.FTZ R109, R143, R133, R110 ;  /* 0x000000858f6d7223 */ /* 0x000fe2000001006e */
[----:B------:R-:W-:Y:S01]  /*18b0*/  SHF.L.U32 R193, R193, 0x10, RZ ;  /* 0x00000010c1c17819 */ /* 0x000fe200000006ff */
[----:B------:R-:W-:Y:S01]  /*18c0*/  FADD.FTZ R111, R108, R137 ;  /* 0x000000896c6f7221 */ /* 0x000fe20000010000 */
[----:B------:R-:W-:Y:S01]  /*18d0*/  FMUL.FTZ R121, R198, R194 ;  /* 0x000000c2c6797220 */ /* 0x000fe20000410000 */
        /* <DEDUP_REMOVED lines=31> */
.L_x_814:
[----:B------:R-:W-:Y:S05]  /*1ad0*/  BSYNC.RECONVERGENT B0 ;  /* 0x0000000000007941 */ /* 0x000fea0003800200 */
.L_x_813:
        /* <DEDUP_REMOVED lines=32> */
.L_x_816:
[----:B------:R-:W-:Y:S05]  /*1ce0*/  BSYNC.RECONVERGENT B0 ;  /* 0x0000000000007941 */ /* 0x000fea0003800200 */
.L_x_815:
        /* <DEDUP_REMOVED lines=40> */
[-CC-:B------:R-:W-:Y:S01]  /*1f70*/  FFMA.FTZ R111, R166, R112.reuse, R113.reuse ;  /* 0x00000070a66f7223 */ /* 0x180fe20000010071 */
[-CC-:B------:R-:W-:Y:S01]  /*1f80*/  FFMA.FTZ R109, R163, R112.reuse, R113.reuse ;  /* 0x00000070a36d7223 */ /* 0x180fe20000010071 */
[----:B------:R-:W-:Y:S01]  /*1f90*/  FFMA.FTZ R108, R161, R112, R113 ;  /* 0x00000070a16c7223 */ /* 0x000fe20000010071 */
[----:B------:R-:W-:Y:S01]  /*1fa0*/  ISETP.GE.U32.AND P0, PT, R116, RZ, PT ;  /* 0x000000ff7400720c */ /* 0x000fe20003f06070 */
[----:B------:R-:W-:Y:S01]  /*1fb0*/  FADD.FTZ R114, R158, -R111 ;  /* 0x8000006f9e727221 */ /* 0x000fe20000010000 */
[----:B------:R-:W-:Y:S01]  /*1fc0*/  FADD.FTZ R110, R154, -R109 ;  /* 0x8000006d9a6e7221 */ /* 0x000fe20000010000 */
[----:B------:R-:W-:Y:S01]  /*1fd0*/  FADD.FTZ R108, R153, -R108 ;  /* 0x8000006c996c7221 */ /* 0x000fe20000010000 */
[----:B------:R-:W-:Y:S01]  /*1fe0*/  ISETP.GE.U32.AND.EX P0, PT, R117, 0x1000000, PT, P0 ;  /* 0x010000007500780c */ /* 0x000fe20003f06100 */
[C---:B-----5:R-:W-:Y:S01]  /*1ff0*/  FMUL.FTZ R114, R131.reuse, R114 ;  /* 0x0000007283727220 */ /* 0x060fe20000410000 */
[C---:B------:R-:W-:Y:S01]  /*2000*/  FMUL.FTZ R110, R131.reuse, R110 ;  /* 0x0000006e836e7220 */ /* 0x040fe20000410000 */
[----:B------:R-:W-:Y:S01]  /*2010*/  FMUL.FTZ R108, R131, R108 ;  /* 0x0000006c836c7220 */ /* 0x000fe20000410000 */
[C---:B------:R-:W-:Y:S01]  /*2020*/  LOP3.LUT P5, RZ, R117.reuse, 0xff0000, RZ, 0xc0, !PT ;  /* 0x00ff000075ff7812 */ /* 0x040fe200078ac0ff */
[----:B------:R-:W-:Y:S01]  /*2030*/  FMUL.FTZ R114, R114, UR14 ;  /* 0x0000000e72727c20 */ /* 0x000fe20008410000 */
[----:B------:R-:W-:Y:S01]  /*2040*/  FMUL.FTZ R110, R110, UR14 ;  /* 0x0000000e6e6e7c20 */ /* 0x000fe20008410000 */
[----:B------:R-:W-:Y:S01]  /*2050*/  FMUL.FTZ R108, R108, UR14 ;  /* 0x0000000e6c6c7c20 */ /* 0x000fe20008410000 */
[----:B------:R-:W-:Y:S01]  /*2060*/  LOP3.LUT P6, RZ, R117, 0xff, RZ, 0xc0, !PT ;  /* 0x000000ff75ff7812 */ /* 0x000fe200078cc0ff */
[-CC-:B------:R-:W-:Y:S01]  /*2070*/  FFMA.FTZ R111, R162, R112.reuse, R113.reuse ;  /* 0x00000070a26f7223 */ /* 0x180fe20000010071 */
[----:B------:R-:W-:Y:S01]  /*2080*/  FSEL R126, R114, RZ, P0 ;  /* 0x000000ff727e7208 */ /* 0x000fe20000000000 */
[-CC-:B------:R-:W-:Y:S01]  /*2090*/  FFMA.FTZ R114, R164, R112.reuse, R113.reuse ;  /* 0x00000070a4727223 */ /* 0x180fe20000010071 */
[----:B------:R-:W-:Y:S01]  /*20a0*/  FSEL R123, R110, RZ, P5 ;  /* 0x000000ff6e7b7208 */ /* 0x000fe20002800000 */
[-CC-:B------:R-:W-:Y:S01]  /*20b0*/  FFMA.FTZ R110, R159, R112.reuse, R113.reuse ;  /* 0x000000709f6e7223 */ /* 0x180fe20000010071 */
[----:B------:R-:W-:Y:S01]  /*20c0*/  FSEL R121, R108, RZ, P6 ;  /* 0x000000ff6c797208 */ /* 0x000fe20003000000 */
[----:B------:R-:W-:Y:S01]  /*20d0*/  FADD.FTZ R124, R157, -R114 ;  /* 0x800000729d7c7221 */ /* 0x000fe20000010000 */
[-CC-:B------:R-:W-:Y:S01]  /*20e0*/  FFMA.FTZ R108, R160, R112.reuse, R113.reuse ;  /* 0x00000070a06c7223 */ /* 0x180fe20000010071 */
[----:B------:R-:W-:Y:S01]  /*20f0*/  FADD.FTZ R114, R147, -R110 ;  /* 0x8000006e93727221 */ /* 0x000fe20000010000 */
[----:B------:R-:W-:Y:S01]  /*2100*/  FFMA.FTZ R109, R3, R112, R113 ;  /* 0x00000070036d7223 */ /* 0x000fe20000010071 */
[----:B------:R-:W-:Y:S01]  /*2110*/  FMUL.FTZ R124, R131, R124 ;  /* 0x0000007c837c7220 */ /* 0x000fe20000410000 */
[----:B------:R-:W-:Y:S01]  /*2120*/  FADD.FTZ R110, R155, -R108 ;  /* 0x8000006c9b6e7221 */ /* 0x000fe20000010000 */
[----:B------:R-:W-:Y:S01]  /*2130*/  FMUL.FTZ R114, R131, R114 ;  /* 0x0000007283727220 */ /* 0x000fe20000410000 */
[----:B------:R-:W-:Y:S01]  /*2140*/  FADD.FTZ R122, R156, -R111 ;  /* 0x8000006f9c7a7221 */ /* 0x000fe20000010000 */
[----:B------:R-:W-:Y:S01]  /*2150*/  FADD.FTZ R108, R152, -R109 ;  /* 0x8000006d986c7221 */ /* 0x000fe20000010000 */
[----:B------:R-:W-:Y:S01]  /*2160*/  FMUL.FTZ R124, R124, UR14 ;  /* 0x0000000e7c7c7c20 */ /* 0x000fe20008410000 */
[----:B------:R-:W-:Y:S01]  /*2170*/  FMUL.FTZ R114, R114, UR14 ;  /* 0x0000000e72727c20 */ /* 0x000fe20008410000 */
[----:B------:R-:W-:Y:S01]  /*2180*/  LOP3.LUT P5, RZ, R117, 0xff00, RZ, 0xc0, !PT ;  /* 0x0000ff0075ff7812 */ /* 0x000fe200078ac0ff */
[C---:B------:R-:W-:Y:S01]  /*2190*/  FMUL.FTZ R122, R131.reuse, R122 ;  /* 0x0000007a837a7220 */ /* 0x040fe20000410000 */
[----:B------:R-:W-:Y:S01]  /*21a0*/  LOP3.LUT P0, RZ, R116, 0xff0000, RZ, 0xc0, !PT ;  /* 0x00ff000074ff7812 */ /* 0x000fe2000780c0ff */
[C---:B------:R-:W-:Y:S01]  /*21b0*/  FMUL.FTZ R110, R131.reuse, R110 ;  /* 0x0000006e836e7220 */ /* 0x040fe20000410000 */
[----:B------:R-:W-:Y:S01]  /*21c0*/  FMUL.FTZ R108, R131, R108 ;  /* 0x0000006c836c7220 */ /* 0x000fe20000410000 */
[----:B------:R-:W-:Y:S01]  /*21d0*/  FSEL R124, R124, RZ, P5 ;  /* 0x000000ff7c7c7208 */ /* 0x000fe20002800000 */
[----:B------:R-:W-:Y:S01]  /*21e0*/  FMUL.FTZ R122, R122, UR14 ;  /* 0x0000000e7a7a7c20 */ /* 0x000fe20008410000 */
        /* <DEDUP_REMOVED lines=14> */
.L_x_821:
[-CC-:B------:R-:W-:Y:S01]  /*22d0*/  FFMA.FTZ R99, R163, R112.reuse, R113.reuse ;  /* 0x00000070a3637223 */ /* 0x180fe20000010071 */
[-CC-:B------:R-:W-:Y:S01]  /*22e0*/  FFMA.FTZ R101, R166, R112.reuse, R113.reuse ;  /* 0x00000070a6657223 */ /* 0x180fe20000010071 */
[-C--:B------:R-:W-:Y:S01]  /*22f0*/  FFMA.FTZ R97, R3, R112.reuse, R113 ;  /* 0x0000007003617223 */ /* 0x080fe20000010071 */
[----:B------:R-:W-:Y:S01]  /*2300*/  LOP3.LUT P5, RZ, R117, 0xff0000, RZ, 0xc0, !PT ;  /* 0x00ff000075ff7812 */ /* 0x000fe200078ac0ff */
[----:B------:R-:W-:Y:S01]  /*2310*/  FADD.FTZ R102, R154, -R99 ;  /* 0x800000639a667221 */ /* 0x000fe20000010000 */
[----:B------:R-:W-:Y:S01]  /*2320*/  FADD.FTZ R98, R158, -R101 ;  /* 0x800000659e627221 */ /* 0x000fe20000010000 */
[----:B------:R-:W-:Y:S01]  /*2330*/  FADD.FTZ R96, R152, -R97 ;  /* 0x8000006198607221 */ /* 0x000fe20000010000 */
[--C-:B------:R-:W-:Y:S01]  /*2340*/  FFMA.FTZ R100, R159, R112, R113.reuse ;  /* 0x000000709f647223 */ /* 0x100fe20000010071 */
[C---:B-----5:R-:W-:Y:S01]  /*2350*/  FMUL.FTZ R102, R131.reuse, R102 ;  /* 0x0000006683667220 */ /* 0x060fe20000410000 */
[C---:B------:R-:W-:Y:S01]  /*2360*/  FMUL.FTZ R103, R131.reuse, R98 ;  /* 0x0000006283677220 */ /* 0x040fe20000410000 */
[----:B------:R-:W-:Y:S01]  /*2370*/  FMUL.FTZ R96, R131, R96 ;  /* 0x0000006083607220 */ /* 0x000fe20000410000 */
[----:B------:R-:W-:Y:S01]  /*2380*/  LOP3.LUT P6, RZ, R116, 0xff, RZ, 0xc0, !PT ;  /* 0x000000ff74ff7812 */ /* 0x000fe200078cc0ff */
[----:B------:R-:W-:Y:S01]  /*2390*/  FMUL.FTZ R98, R102, UR14 ;  /* 0x0000000e66627c20 */ /* 0x000fe20008410000 */
[-CC-:B------:R-:W-:Y:S01]  /*23a0*/  FFMA.FTZ R114, R161, R112.reuse, R113.reuse ;  /* 0x00000070a1727223 */ /* 0x180fe20000010071 */
[----:B------:R-:W-:Y:S01]  /*23b0*/  FMUL.FTZ R97, R96, UR14 ;  /* 0x0000000e60617c20 */ /* 0x000fe20008410000 */
[----:B------:R-:W-:Y:S01]  /*23c0*/  FADD.FTZ R100, R147, -R100 ;  /* 0x8000006493647221 */ /* 0x000fe20000010000 */
[----:B------:R-:W-:Y:S01]  /*23d0*/  ISETP.GE.U32.AND P0, PT, R116, RZ, PT ;  /* 0x000000ff7400720c */ /* 0x000fe20003f06070 */
[-CC-:B------:R-:W-:Y:S01]  /*23e0*/  FFMA.FTZ R124, R164, R112.reuse, R113.reuse ;  /* 0x00000070a47c7223 */ /* 0x180fe20000010071 */
[----:B------:R-:W-:Y:S01]  /*23f0*/  FSEL R125, R98, RZ, P5 ;  /* 0x000000ff627d7208 */ /* 0x000fe20002800000 */
[-CC-:B------:R-:W-:Y:S01]  /*2400*/  FFMA.FTZ R98, R160, R112.reuse, R113.reuse ;  /* 0x00000070a0627223 */ /* 0x180fe20000010071 */
[----:B------:R-:W-:Y:S01]  /*2410*/  FSEL R108, R97, RZ, P6 ;  /* 0x000000ff616c7208 */ /* 0x000fe20003000000 */
[----:B------:R-:W-:Y:S01]  /*2420*/  FADD.FTZ R122, R153, -R114 ;  /* 0x80000072997a7221 */ /* 0x000fe20000010000 */
[----:B------:R-:W-:Y:S01]  /*2430*/  FFMA.FTZ R97, R162, R112, R113 ;  /* 0x00000070a2617223 */ /* 0x000fe20000010071 */
[----:B------:R-:W-:Y:S01]  /*2440*/  FADD.FTZ R110, R155, -R98 ;  /* 0x800000629b6e7221 */ /* 0x000fe20000010000 */
[----:B------:R-:W-:Y:S01]  /*2450*/  FMUL.FTZ R99, R103, UR14 ;  /* 0x0000000e67637c20 */ /* 0x000fe20008410000 */
[----:B------:R-:W-:Y:S01]  /*2460*/  FMUL.FTZ R98, R131, R100 ;  /* 0x0000006483627220 */ /* 0x000fe20000410000 */
[----:B------:R-:W-:Y:S01]  /*2470*/  ISETP.GE.U32.AND.EX P0, PT, R117, 0x1000000, PT, P0 ;  /* 0x010000007500780c */ /* 0x000fe20003f06100 */
[----:B------:R-:W-:Y:S01]  /*2480*/  FADD.FTZ R124, R157, -R124 ;  /* 0x8000007c9d7c7221 */ /* 0x000fe20000010000 */
[C---:B------:R-:W-:Y:S01]  /*2490*/  FMUL.FTZ R100, R131.reuse, R122 ;  /* 0x0000007a83647220 */ /* 0x040fe20000410000 */
[----:B------:R-:W-:Y:S01]  /*24a0*/  FADD.FTZ R114, R156, -R97 ;  /* 0x800000619c727221 */ /* 0x000fe20000010000 */
[----:B------:R-:W-:Y:S01]  /*24b0*/  FMUL.FTZ R109, R98, UR14 ;  /* 0x0000000e626d7c20 */ /* 0x000fe20008410000 */
[----:B------:R-:W-:Y:S01]  /*24c0*/  LOP3.LUT P5, RZ, R116, 0xff0000, RZ, 0xc0, !PT ;  /* 0x00ff000074ff7812 */ /* 0x000fe200078ac0ff */
[----:B------:R-:W-:Y:S01]  /*24d0*/  FMUL.FTZ R101, R131, R124 ;  /* 0x0000007c83657220 */ /* 0x000fe20000410000 */
[----:B------:R-:W-:Y:S01]  /*24e0*/  FSEL R126, R99, RZ, P0 ;  /* 0x000000ff637e7208 */ /* 0x000fe20000000000 */
[----:B------:R-:W-:Y:S01]  /*24f0*/  FMUL.FTZ R111, R100, UR14 ;  /* 0x0000000e646f7c20 */ /* 0x000fe20008410000 */
[----:B------:R-:W-:Y:S01]  /*2500*/  LOP3.LUT P6, RZ, R117, 0xff, RZ, 0xc0, !PT ;  /* 0x000000ff75ff7812 */ /* 0x000fe200078cc0ff */
[C---:B------:R-:W-:Y:S01]  /*2510*/  FMUL.FTZ R97, R131.reuse, R110 ;  /* 0x0000006e83617220 */ /* 0x040fe20000410000 */
[----:B------:R-:W-:Y:S01]  /*2520*/  FMUL.FTZ R99, R131, R114 ;  /* 0x0000007283637220 */ /* 0x000fe20000410000 */
[----:B------:R-:W-:Y:S01]  /*2530*/  FSEL R114, R109, RZ, P5 ;  /* 0x000000ff6d727208 */ /* 0x000fe20002800000 */
[----:B------:R-:W-:Y:S01]  /*2540*/  FMUL.FTZ R115, R101, UR14 ;  /* 0x0000000e65737c20 */ /* 0x000fe20008410000 */
[----:B------:R-:W-:Y:S01]  /*2550*/  LOP3.LUT P5, RZ, R117, 0xff00, RZ, 0xc0, !PT ;  /* 0x0000ff0075ff7812 */ /* 0x000fe200078ac0ff */
[----:B------:R-:W-:Y:S01]  /*2560*/  FMUL.FTZ R109, R97, UR14 ;  /* 0x0000000e616d7c20 */ /* 0x000fe20008410000 */
        /* <DEDUP_REMOVED lines=10> */
[----:B------:R-:W-:Y:S01]  /*2610*/  F2FP.BF16.F32.PACK_AB R108, R115, R108 ;  /* 0x0000006c736c723e */ /* 0x000fe200000010ff */
[----:B------:R-:W-:Y:S06]  /*2620*/  BRA `(.L_x_822) ;  /* 0x0000001800a47947 */ /* 0x000fec0003800000 */
.L_x_820:
        /* <DEDUP_REMOVED lines=12> */
[----:B------:R-:W-:Y:S01]  /*26f0*/  LOP3.LUT P6, RZ, R117, 0xff, RZ, 0xc0, !PT ;  /* 0x000000ff75ff7812 */ /* 0x000fe200078cc0ff */
[C---:B-----5:R-:W-:Y:S01]  /*2700*/  FFMA.FTZ R110, R131.reuse, R110, R15 ;  /* 0x0000006e836e7223 */ /* 0x060fe2000001000f */
[C---:B------:R-:W-:Y:S01]  /*2710*/  FFMA.FTZ R108, R131.reuse, R111, R12 ;  /* 0x0000006f836c7223 */ /* 0x040fe2000001000c */
[----:B------:R-:W-:Y:S01]  /*2720*/  FFMA.FTZ R109, R131, R109, R14 ;  /* 0x0000006d836d7223 */ /* 0x000fe2000001000e */
[----:B------:R-:W-:Y:S01]  /*2730*/  ISETP.GE.U32.AND.EX P0, PT, R117, 0x1000000, PT, P0 ;  /* 0x010000007500780c */ /* 0x000fe20003f06100 */
[----:B------:R-:W-:Y:S01]  /*2740*/  FMUL.FTZ R110, R110, UR14 ;  /* 0x0000000e6e6e7c20 */ /* 0x000fe20008410000 */
[----:B------:R-:W-:Y:S01]  /*2750*/  FMUL.FTZ R108, R108, UR14 ;  /* 0x0000000e6c6c7c20 */ /* 0x000fe20008410000 */
[----:B------:R-:W-:Y:S01]  /*2760*/  FMUL.FTZ R109, R109, UR14 ;  /* 0x0000000e6d6d7c20 */ /* 0x000fe20008410000 */
[-CC-:B------:R-:W-:Y:S01]  /*2770*/  FFMA.FTZ R114, R164, R112.reuse, R113.reuse ;  /* 0x00000070a4727223 */ /* 0x180fe20000010071 */
[----:B------:R-:W-:Y:S01]  /*2780*/  LOP3.LUT P5, RZ, R117, 0xff0000, RZ, 0xc0, !PT ;  /* 0x00ff000075ff7812 */ /* 0x000fe200078ac0ff */
[-CC-:B------:R-:W-:Y:S01]  /*2790*/  FFMA.FTZ R115, R162, R112.reuse, R113.reuse ;  /* 0x00000070a2737223 */ /* 0x180fe20000010071 */
[----:B------:R-:W-:Y:S01]  /*27a0*/  FSEL R122, R108, RZ, P6 ;  /* 0x000000ff6c7a7208 */ /* 0x000fe20003000000 */
[-CC-:B------:R-:W-:Y:S01]  /*27b0*/  FFMA.FTZ R108, R159, R112.reuse, R113.reuse ;  /* 0x000000709f6c7223 */ /* 0x180fe20000010071 */
[----:B------:R-:W-:Y:S01]  /*27c0*/  FSEL R125, R110, RZ, P0 ;  /* 0x000000ff6e7d7208 */ /* 0x000fe20000000000 */
[-CC-:B------:R-:W-:Y:S01]  /*27d0*/  FFMA.FTZ R110, R160, R112.reuse, R113.reuse ;  /* 0x00000070a06e7223 */ /* 0x180fe20000010071 */
[----:B------:R-:W-:Y:S01]  /*27e0*/  FADD.FTZ R114, R157, -R114 ;  /* 0x800000729d727221 */ /* 0x000fe20000010000 */
[----:B------:R-:W-:Y:S01]  /*27f0*/  FSEL R124, R109, RZ, P5 ;  /* 0x000000ff6d7c7208 */ /* 0x000fe20002800000 */
[----:B------:R-:W-:Y:S01]  /*2800*/  FADD.FTZ R111, R147, -R108 ;  /* 0x8000006c936f7221 */ /* 0x000fe20000010000 */
[----:B------:R-:W-:Y:S01]  /*2810*/  FFMA.FTZ R109, R3, R112, R113 ;  /* 0x00000070036d7223 */ /* 0x000fe20000010071 */
[----:B------:R-:W-:Y:S01]  /*2820*/  FFMA.FTZ R108, R131, R114, R13 ;  /* 0x00000072836c7223 */ /* 0x000fe2000001000d */
[----:B------:R-:W-:Y:S01]  /*2830*/  FADD.FTZ R126, R155, -R110 ;  /* 0x8000006e9b7e7221 */ /* 0x000fe20000010000 */
[----:B------:R-:W-:Y:S01]  /*2840*/  FADD.FTZ R168, R156, -R115 ;  /* 0x800000739ca87221 */ /* 0x000fe20000010000 */
[----:B------:R-:W-:Y:S01]  /*2850*/  FFMA.FTZ R110, R131, R111, R18 ;  /* 0x0000006f836e7223 */ /* 0x000fe20000010012 */
[----:B------:R-:W-:Y:S01]  /*2860*/  FADD.FTZ R115, R152, -R109 ;  /* 0x8000006d98737221 */ /* 0x000fe20000010000 */
[----:B------:R-:W-:Y:S01]  /*2870*/  FMUL.FTZ R114, R108, UR14 ;  /* 0x0000000e6c727c20 */ /* 0x000fe20008410000 */
[----:B------:R-:W-:Y:S01]  /*2880*/  LOP3.LUT P5, RZ, R117, 0xff00, RZ, 0xc0, !PT ;  /* 0x0000ff0075ff7812 */ /* 0x000fe200078ac0ff */
[----:B------:R-:W-:Y:S01]  /*2890*/  FMUL.FTZ R110, R110, UR14 ;  /* 0x0000000e6e6e7c20 */ /* 0x000fe20008410000 */
[----:B------:R-:W-:Y:S01]  /*28a0*/  LOP3.LUT P0, RZ, R116, 0xff0000, RZ, 0xc0, !PT ;  /* 0x00ff000074ff7812 */ /* 0x000fe2000780c0ff */
[C---:B------:R-:W-:Y:S01]  /*28b0*/  FFMA.FTZ R111, R131.reuse, R168, R19 ;  /* 0x000000a8836f7223 */ /* 0x040fe20000010013 */
[C---:B------:R-:W-:Y:S01]  /*28c0*/  FFMA.FTZ R109, R131.reuse, R126, R17 ;  /* 0x0000007e836d7223 */ /* 0x040fe20000010011 */
[----:B------:R-:W-:Y:S01]  /*28d0*/  FFMA.FTZ R108, R131, R115, R16 ;  /* 0x00000073836c7223 */ /* 0x000fe20000010010 */
        /* <DEDUP_REMOVED lines=16> */
.L_x_823:
        /* <DEDUP_REMOVED lines=21> */
[----:B------:R-:W-:Y:S01]  /*2b30*/  FADD.FTZ R100, R147, -R100 ;  /* 0x8000006493647221 */ /* 0x000fe20000010000 */
[----:B------:R-:W-:Y:S01]  /*2b40*/  FSEL R108, R97, RZ, P6 ;  /* 0x000000ff616c7208 */ /* 0x000fe20003000000 */
[-CC-:B------:R-:W-:Y:S01]  /*2b50*/  FFMA.FTZ R122, R164, R112.reuse, R113.reuse ;  /* 0x00000070a47a7223 */ /* 0x180fe20000010071 */
[----:B------:R-:W-:Y:S01]  /*2b60*/  FADD.FTZ R99, R153, -R114 ;  /* 0x8000007299637221 */ /* 0x000fe20000010000 */
[----:B------:R-:W-:Y:S01]  /*2b70*/  FFMA.FTZ R97, R162, R112, R113 ;  /* 0x00000070a2617223 */ /* 0x000fe20000010071 */
[----:B------:R-:W-:Y:S01]  /*2b80*/  FADD.FTZ R110, R155, -R98 ;  /* 0x800000629b6e7221 */ /* 0x000fe20000010000 */
[----:B------:R-:W-:Y:S01]  /*2b90*/  FFMA.FTZ R98, R131, R100, R18 ;  /* 0x0000006483627223 */ /* 0x000fe20000010012 */
[----:B------:R-:W-:Y:S01]  /*2ba0*/  FADD.FTZ R122, R157, -R122 ;  /* 0x8000007a9d7a7221 */ /* 0x000fe20000010000 */
[C---:B------:R-:W-:Y:S01]  /*2bb0*/  FFMA.FTZ R100, R131.reuse, R99, R12 ;  /* 0x0000006383647223 */ /* 0x040fe2000001000c */
[----:B------:R-:W-:Y:S01]  /*2bc0*/  FADD.FTZ R114, R156, -R97 ;  /* 0x800000619c727221 */ /* 0x000fe20000010000 */
[----:B------:R-:W-:Y:S01]  /*2bd0*/  FMUL.FTZ R109, R98, UR14 ;  /* 0x0000000e626d7c20 */ /* 0x000fe20008410000 */
[----:B------:R-:W-:Y:S01]  /*2be0*/  LOP3.LUT P5, RZ, R116, 0xff0000, RZ, 0xc0, !PT ;  /* 0x00ff000074ff7812 */ /* 0x000fe200078ac0ff */
[----:B------:R-:W-:Y:S01]  /*2bf0*/  FFMA.FTZ R101, R131, R122, R13 ;  /* 0x0000007a83657223 */ /* 0x000fe2000001000d */
[----:B------:R-:W-:Y:S01]  /*2c00*/  FMUL.FTZ R111, R100, UR14 ;  /* 0x0000000e646f7c20 */ /* 0x000fe20008410000 */
[----:B------:R-:W-:Y:S01]  /*2c10*/  LOP3.LUT P6, RZ, R117, 0xff, RZ, 0xc0, !PT ;  /* 0x000000ff75ff7812 */ /* 0x000fe200078cc0ff */
[C---:B------:R-:W-:Y:S01]  /*2c20*/  FFMA.FTZ R97, R131.reuse, R110, R17 ;  /* 0x0000006e83617223 */ /* 0x040fe20000010011 */
[----:B------:R-:W-:Y:S01]  /*2c30*/  FFMA.FTZ R99, R131, R114, R19 ;  /* 0x0000007283637223 */ /* 0x000fe20000010013 */
        /* <DEDUP_REMOVED lines=16> */
.L_x_819:
        /* <DEDUP_REMOVED lines=9> */
[----:B------:R-:W-:Y:S01]  /*2dd0*/  LOP3.LUT P0, RZ, R117, 0xff0000, RZ, 0xc0, !PT ;  /* 0x00ff000075ff7812 */ /* 0x000fe2000780c0ff */
[-C--:B------:R-:W-:Y:S01]  /*2de0*/  FFMA.FTZ R106, R164, R112.reuse, R113 ;  /* 0x00000070a46a7223 */ /* 0x080fe20000010071 */
[----:B------:R-:W-:Y:S01]  /*2df0*/  ISETP.GE.U32.AND P5, PT, R116, RZ, PT ;  /* 0x000000ff7400720c */ /* 0x000fe20003fa6070 */
[----:B------:R-:W-:Y:S01]  /*2e00*/  FADD.FTZ R104, R154, -R105 ;  /* 0x800000699a687221 */ /* 0x000fe20000010000 */
[----:B------:R-:W-:Y:S01]  /*2e10*/  FFMA.FTZ R105, R166, R112, R113 ;  /* 0x00000070a6697223 */ /* 0x000fe20000010071 */
[----:B------:R-:W-:Y:S01]  /*2e20*/  FADD.FTZ R106, R157, -R106 ;  /* 0x8000006a9d6a7221 */ /* 0x000fe20000010000 */
[----:B------:R-:W-:Y:S01]  /*2e30*/  LOP3.LUT P6, RZ, R171, 0xff0000, RZ, 0xc0, !PT ;  /* 0x00ff0000abff7812 */ /* 0x000fe200078cc0ff */
[C---:B-----5:R-:W-:Y:S01]  /*2e40*/  FMUL.FTZ R104, R131.reuse, R104 ;  /* 0x0000006883687220 */ /* 0x060fe20000410000 */
[----:B------:R-:W-:Y:S01]  /*2e50*/  FADD.FTZ R108, R158, -R105 ;  /* 0x800000699e6c7221 */ /* 0x000fe20000010000 */
[----:B------:R-:W-:Y:S01]  /*2e60*/  FMUL.FTZ R106, R131, R106 ;  /* 0x0000006a836a7220 */ /* 0x000fe20000410000 */
[----:B------:R-:W-:Y:S01]  /*2e70*/  ISETP.GE.U32.AND.EX P5, PT, R117, 0x1000000, PT, P5 ;  /* 0x010000007500780c */ /* 0x000fe20003fa6150 */
[----:B------:R-:W-:Y:S01]  /*2e80*/  FMUL.FTZ R107, R104, UR14 ;  /* 0x0000000e686b7c20 */ /* 0x000fe20008410000 */
[--C-:B------:R-:W-:Y:S01]  /*2e90*/  FFMA.FTZ R104, R161, R112, R113.reuse ;  /* 0x00000070a1687223 */ /* 0x100fe20000010071 */
[----:B------:R-:W-:Y:S01]  /*2ea0*/  FMUL.FTZ R108, R131, R108 ;  /* 0x0000006c836c7220 */ /* 0x000fe20000410000 */
[----:B------:R-:W-:Y:S01]  /*2eb0*/  FMUL.FTZ R115, R106, UR14 ;  /* 0x0000000e6a737c20 */ /* 0x000fe20008410000 */
[----:B------:R-:W-:Y:S01]  /*2ec0*/  FFMA.FTZ R109, R162, R112, R113 ;  /* 0x00000070a26d7223 */ /* 0x000fe20000010071 */
[----:B------:R-:W-:Y:S01]  /*2ed0*/  FSEL R111, R107, RZ, P0 ;  /* 0x000000ff6b6f7208 */ /* 0x000fe20000000000 */
[----:B------:R-:W-:Y:S01]  /*2ee0*/  FADD.FTZ R104, R153, -R104 ;  /* 0x8000006899687221 */ /* 0x000fe20000010000 */
[----:B------:R-:W-:Y:S01]  /*2ef0*/  ISETP.GE.U32.AND P0, PT, R170, RZ, PT ;  /* 0x000000ffaa00720c */ /* 0x000fe20003f06070 */
[----:B------:R-:W-:Y:S01]  /*2f00*/  FMUL.FTZ R105, R108, UR14 ;  /* 0x0000000e6c697c20 */ /* 0x000fe20008410000 */
[----:B------:R-:W-:Y:S01]  /*2f10*/  FSEL R107, R107, RZ, P6 ;  /* 0x000000ff6b6b7208 */ /* 0x000fe20003000000 */
[----:B------:R-:W-:Y:S01]  /*2f20*/  FMUL.FTZ R104, R131, R104 ;  /* 0x0000006883687220 */ /* 0x000fe20000410000 */
[----:B------:R-:W-:-:S02]  /*2f30*/  ISETP.GE.U32.AND.EX P0, PT, R171, 0x1000000, PT, P0 ;  /* 0x01000000ab00780c */ /* 0x000fc40003f06100 */
[C---:B------:R-:W-:Y:S01]  /*2f40*/  FSEL R110, R105.reuse, RZ, P5 ;  /* 0x000000ff696e7208 */ /* 0x040fe20002800000 */
[----:B------:R-:W-:Y:S01]  /*2f50*/  FMUL.FTZ R108, R104, UR14 ;  /* 0x0000000e686c7c20 */ /* 0x000fe20008410000 */
[----:B------:R-:W-:Y:S02]  /*2f60*/  FSEL R104, R105, RZ, P0 ;  /* 0x000000ff69687208 */ /* 0x000fe40000000000 */
[C---:B------:R-:W-:Y:S02]  /*2f70*/  LOP3.LUT P6, RZ, R171.reuse, 0xff, RZ, 0xc0, !PT ;  /* 0x000000ffabff7812 */ /* 0x040fe400078cc0ff */
[----:B------:R-:W-:Y:S02]  /*2f80*/  LOP3.LUT P5, RZ, R171, 0xff00, RZ, 0xc0, !PT ;  /* 0x0000ff00abff7812 */ /* 0x000fe400078ac0ff */
[----:B------:R-:W-:Y:S01]  /*2f90*/  F2FP.BF16.F32.PACK_AB R107, R104, R107 ;  /* 0x0000006b686b723e */ /* 0x000fe200000010ff */
[----:B------:R-:W-:Y:S01]  /*2fa0*/  FFMA.FTZ R104, R159, R112, R113 ;  /* 0x000000709f687223 */ /* 0x000fe20000010071 */
[----:B------:R-:W-:-:S02]  /*2fb0*/  FSEL R106, R108, RZ, P6 ;  /* 0x000000ff6c6a7208 */ /* 0x000fc40003000000 */
[----:B------:R-:W-:Y:S01]  /*2fc0*/  FSEL R105, R115, RZ, P5 ;  /* 0x000000ff73697208 */ /* 0x000fe20002800000 */
[----:B------:R-:W-:Y:S01]  /*2fd0*/  FADD.FTZ R104, R147, -R104 ;  /* 0x8000006893687221 */ /* 0x000fe20000010000 */
[----:B------:R-:W-:Y:S02]  /*2fe0*/  LOP3.LUT P6, RZ, R117, 0xff, RZ, 0xc0, !PT ;  /* 0x000000ff75ff7812 */ /* 0x000fe400078cc0ff */
[----:B------:R-:W-:Y:S01]  /*2ff0*/  F2FP.BF16.F32.PACK_AB R106, R105, R106 ;  /* 0x0000006a696a723e */ /* 0x000fe200000010ff */
[----:B------:R-:W-:Y:S01]  /*3000*/  FMUL.FTZ R105, R131, R104 ;  /* 0x0000006883697220 */ /* 0x000fe20000410000 */
[-C--:B------:R-:W-:Y:S01]  /*3010*/  FFMA.FTZ R104, R160, R112.reuse, R113 ;  /* 0x00000070a0687223 */ /* 0x080fe20000010071 */
[----:B------:R-:W-:Y:S01]  /*3020*/  F2FP.BF16.F32.PACK_AB R111, R110, R111 ;  /* 0x0000006f6e6f723e */ /* 0x000fe200000010ff */
[----:B------:R-:W-:Y:S01]  /*3030*/  FADD.FTZ R110, R156, -R109 ;  /* 0x8000006d9c6e7221 */ /* 0x000fe20000010000 */
[----:B------:R-:W-:Y:S01]  /*3040*/  FSEL R114, R108, RZ, P6 ;  /* 0x000000ff6c727208 */ /* 0x000fe20003000000 */
[----:B------:R-:W-:Y:S01]  /*3050*/  FMUL.FTZ R109, R105, UR14 ;  /* 0x0000000e696d7c20 */ /* 0x000fe20008410000 */
[----:B------:R-:W-:Y:S01]  /*3060*/  FADD.FTZ R108, R155, -R104 ;  /* 0x800000689b6c7221 */ /* 0x000fe20000010000 */
[----:B------:R-:W-:Y:S01]  /*3070*/  FFMA.FTZ R105, R3, R112, R113 ;  /* 0x0000007003697223 */ /* 0x000fe20000010071 */
[----:B------:R-:W-:Y:S01]  /*3080*/  LOP3.LUT P0, RZ, R117, 0xff00, RZ, 0xc0, !PT ;  /* 0x0000ff0075ff7812 */ /* 0x000fe2000780c0ff */
[C---:B------:R-:W-:Y:S01]  /*3090*/  FMUL.FTZ R110, R131.reuse, R110 ;  /* 0x0000006e836e7220 */ /* 0x040fe20000410000 */
[----:B------:R-:W-:Y:S01]  /*30a0*/  LOP3.LUT P5, RZ, R116, 0xff0000, RZ, 0xc0, !PT ;  /* 0x00ff000074ff7812 */ /* 0x000fe200078ac0ff */
[----:B------:R-:W-:Y:S01]  /*30b0*/  FMUL.FTZ R108, R131, R108 ;  /* 0x0000006c836c7220 */ /* 0x000fe20000410000 */
[----:B------:R-:W-:Y:S01]  /*30c0*/  LOP3.LUT P6, RZ, R170, 0xff0000, RZ, 0xc0, !PT ;  /* 0x00ff0000aaff7812 */ /* 0x000fe200078cc0ff */
[----:B------:R-:W-:Y:S01]  /*30d0*/  FADD.FTZ R104, R152, -R105 ;  /* 0x8000006998687221 */ /* 0x000fe20000010000 */
[----:B------:R-:W-:Y:S01]  /*30e0*/  FSEL R125, R115, RZ, P0 ;  /* 0x000000ff737d7208 */ /* 0x000fe20000000000 */
[----:B------:R-:W-:Y:S01]  /*30f0*/  FMUL.FTZ R110, R110, UR14 ;  /* 0x0000000e6e6e7c20 */ /* 0x000fe20008410000 */
[C---:B------:R-:W-:Y:S01]  /*3100*/  FSEL R122, R109.reuse, RZ, P5 ;  /* 0x000000ff6d7a7208 */ /* 0x040fe20002800000 */
[----:B------:R-:W-:Y:S01]  /*3110*/  FMUL.FTZ R115, R108, UR14 ;  /* 0x0000000e6c737c20 */ /* 0x000fe20008410000 */
[----:B------:R-:W-:Y:S01]  /*3120*/  FSEL R105, R109, RZ, P6 ;  /* 0x000000ff6d697208 */ /* 0x000fe20003000000 */
[----:B------:R-:W-:Y:S01]  /*3130*/  FMUL.FTZ R104, R131, R104 ;  /* 0x0000006883687220 */ /* 0x000fe20000410000 */
[----:B------:R-:W-:-:S02]  /*3140*/  LOP3.LUT P0, RZ, R116, 0xff000000, RZ, 0xc0, !PT ;  /* 0xff00000074ff7812 */ /* 0x000fc4000780c0ff */
[----:B------:R-:W-:Y:S01]  /*3150*/  LOP3.LUT P5, RZ, R170, 0xff000000, RZ, 0xc0, !PT ;  /* 0xff000000aaff7812 */ /* 0x000fe200078ac0ff */
[----:B------:R-:W-:Y:S01]  /*3160*/  FMUL.FTZ R109, R104, UR14 ;  /* 0x0000000e686d7c20 */ /* 0x000fe20008410000 */
[----:B------:R-:W-:Y:S02]  /*3170*/  LOP3.LUT P6, RZ, R116, 0xff00, RZ, 0xc0, !PT ;  /* 0x0000ff0074ff7812 */ /* 0x000fe400078cc0ff */
[C---:B------:R-:W-:Y:S02]  /*3180*/  FSEL R123, R110.reuse, RZ, P0 ;  /* 0x000000ff6e7b7208 */ /* 0x040fe40000000000 */
[----:B------:R-:W-:Y:S02]  /*3190*/  FSEL R108, R110, RZ, P5 ;  /* 0x000000ff6e6c7208 */ /* 0x000fe40002800000 */
[----:B------:R-:W-:Y:S02]  /*31a0*/  FSEL R121, R115, RZ, P6 ;  /* 0x000000ff73797208 */ /* 0x000fe40003000000 */
[----:B------:R-:W-:-:S02]  /*31b0*/  LOP3.LUT P0, RZ, R170, 0xff00, RZ, 0xc0, !PT ;  /* 0x0000ff00aaff7812 */ /* 0x000fc4000780c0ff */
[----:B------:R-:W-:Y:S02]  /*31c0*/  LOP3.LUT P5, RZ, R170, 0xff, RZ, 0xc0, !PT ;  /* 0x000000ffaaff7812 */ /* 0x000fe400078ac0ff */
[----:B------:R-:W-:Y:S02]  /*31d0*/  LOP3.LUT P6, RZ, R116, 0xff, RZ, 0xc0, !PT ;  /* 0x000000ff74ff7812 */ /* 0x000fe400078cc0ff */
[----:B------:R-:W-:Y:S02]  /*31e0*/  F2FP.BF16.F32.PACK_AB R110, R125, R114 ;  /* 0x000000727d6e723e */ /* 0x000fe400000010ff */
[----:B------:R-:W-:Y:S02]  /*31f0*/  FSEL R115, R115, RZ, P0 ;  /* 0x000000ff73737208 */ /* 0x000fe40000000000 */
[C---:B------:R-:W-:Y:S02]  /*3200*/  FSEL R104, R109.reuse, RZ, P5 ;  /* 0x000000ff6d687208 */ /* 0x040fe40002800000 */
[----:B------:R-:W-:-:S02]  /*3210*/  FSEL R114, R109, RZ, P6 ;  /* 0x000000ff6d727208 */ /* 0x000fc40003000000 */
[----:B------:R-:W-:Y:S02]  /*3220*/  F2FP.BF16.F32.PACK_AB R105, R108, R105 ;  /* 0x000000696c69723e */ /* 0x000fe400000010ff */
[----:B------:R-:W-:Y:S02]  /*3230*/  F2FP.BF16.F32.PACK_AB R109, R123, R122 ;  /* 0x0000007a7b6d723e */ /* 0x000fe400000010ff */
[----:B------:R-:W-:Y:S02]  /*3240*/  F2FP.BF16.F32.PACK_AB R104, R115, R104 ;  /* 0x000000687368723e */ /* 0x000fe400000010ff */
[----:B------:R-:W-:Y:S01]  /*3250*/  F2FP.BF16.F32.PACK_AB R108, R121, R114 ;  /* 0x00000072796c723e */ /* 0x000fe200000010ff */
[----:B------:R-:W-:Y:S06]  /*3260*/  BRA `(.L_x_822) ;  /* 0x0000000c00947947 */ /* 0x000fec0003800000 */
.L_x_825:
[-CC-:B------:R-:W-:Y:S01]  /*3270*/  FFMA.FTZ R97, R163, R112.reuse, R113.reuse ;  /* 0x00000070a3617223 */ /* 0x180fe20000010071 */
[-CC-:B------:R-:W-:Y:S01]  /*3280*/  FFMA.FTZ R99, R166, R112.reuse, R113.reuse ;  /* 0x00000070a6637223 */ /* 0x180fe20000010071 */
[-C--:B------:R-:W-:Y:S01]  /*3290*/  FFMA.FTZ R96, R161, R112.reuse, R113 ;  /* 0x00000070a1607223 */ /* 0x080fe20000010071 */
[----:B------:R-:W-:Y:S01]  /*32a0*/  LOP3.LUT P0, RZ, R117, 0xff0000, RZ, 0xc0, !PT ;  /* 0x00ff000075ff7812 */ /* 0x000fe2000780c0ff */
[----:B------:R-:W-:Y:S01]  /*32b0*/  FADD.FTZ R102, R154, -R97 ;  /* 0x800000619a667221 */ /* 0x000fe20000010000 */
[----:B------:R-:W-:Y:S01]  /*32c0*/  FADD.FTZ R100, R158, -R99 ;  /* 0x800000639e647221 */ /* 0x000fe20000010000 */
[----:B------:R-:W-:Y:S01]  /*32d0*/  FADD.FTZ R96, R153, -R96 ;  /* 0x8000006099607221 */ /* 0x000fe20000010000 */
[----:B------:R-:W-:Y:S01]  /*32e0*/  FFMA.FTZ R98, R164, R112, R113 ;  /* 0x00000070a4627223 */ /* 0x000fe20000010071 */
[C---:B-----5:R-:W-:Y:S01]  /*32f0*/  FMUL.FTZ R102, R131.reuse, R102 ;  /* 0x0000006683667220 */ /* 0x060fe20000410000 */
[C---:B------:R-:W-:Y:S01]  /*3300*/  FMUL.FTZ R103, R131.reuse, R100 ;  /* 0x0000006483677220 */ /* 0x040fe20000410000 */
[----:B------:R-:W-:Y:S01]  /*3310*/  ISETP.GE.U32.AND P5, PT, R116, RZ, PT ;  /* 0x000000ff7400720c */ /* 0x000fe20003fa6070 */
[----:B------:R-:W-:Y:S01]  /*3320*/  FMUL.FTZ R100, R131, R96 ;  /* 0x0000006083647220 */ /* 0x000fe20000410000 */
[----:B------:R-:W-:Y:S01]  /*3330*/  FMUL.FTZ R97, R102, UR14 ;  /* 0x0000000e66617c20 */ /* 0x000fe20008410000 */
[----:B------:R-:W-:Y:S01]  /*3340*/  FADD.FTZ R98, R157, -R98 ;  /* 0x800000629d627221 */ /* 0x000fe20000010000 */
[----:B------:R-:W-:Y:S01]  /*3350*/  FMUL.FTZ R96, R103, UR14 ;  /* 0x0000000e67607c20 */ /* 0x000fe20008410000 */
[----:B------:R-:W-:Y:S01]  /*3360*/  ISETP.GE.U32.AND.EX P5, PT, R117, 0x1000000, PT, P5 ;  /* 0x010000007500780c */ /* 0x000fe20003fa6150 */
[----:B------:R-:W-:Y:S01]  /*3370*/  FMUL.FTZ R99, R100, UR14 ;  /* 0x0000000e64637c20 */ /* 0x000fe20008410000 */
[----:B------:R-:W-:Y:S01]  /*3380*/  FSEL R111, R97, RZ, P0 ;  /* 0x000000ff616f7208 */ /* 0x000fe20000000000 */
[----:B------:R-:W-:Y:S01]  /*3390*/  FMUL.FTZ R101, R131, R98 ;  /* 0x0000006283657220 */ /* 0x000fe20000410000 */
[----:B------:R-:W-:-:S02]  /*33a0*/  ISETP.GE.U32.AND P0, PT, R170, RZ, PT ;  /* 0x000000ffaa00720c */ /* 0x000fc40003f06070 */
[----:B------:R-:W-:Y:S01]  /*33b0*/  LOP3.LUT P6, RZ, R171, 0xff0000, RZ, 0xc0, !PT ;  /* 0x00ff0000abff7812 */ /* 0x000fe200078cc0ff */
[----:B------:R-:W-:Y:S01]  /*33c0*/  FMUL.FTZ R104, R101, UR14 ;  /* 0x0000000e65687c20 */ /* 0x000fe20008410000 */
[----:B------:R-:W-:Y:S02]  /*33d0*/  ISETP.GE.U32.AND.EX P0, PT, R171, 0x1000000, PT, P0 ;  /* 0x01000000ab00780c */ /* 0x000fe40003f06100 */
[C---:B------:R-:W-:Y:S02]  /*33e0*/  FSEL R98, R96.reuse, RZ, P5 ;  /* 0x000000ff60627208 */ /* 0x040fe40002800000 */
[----:B------:R-:W-:Y:S02]  /*33f0*/  FSEL R107, R97, RZ, P6 ;  /* 0x000000ff616b7208 */ /* 0x000fe40003000000 */
[----:B------:R-:W-:Y:S02]  /*3400*/  FSEL R96, R96, RZ, P0 ;  /* 0x000000ff60607208 */ /* 0x000fe40000000000 */
[----:B------:R-:W-:-:S02]  /*3410*/  LOP3.LUT P6, RZ, R171, 0xff, RZ, 0xc0, !PT ;  /* 0x000000ffabff7812 */ /* 0x000fc400078cc0ff */
[----:B------:R-:W-:Y:S02]  /*3420*/  LOP3.LUT P5, RZ, R171, 0xff00, RZ, 0xc0, !PT ;  /* 0x0000ff00abff7812 */ /* 0x000fe400078ac0ff */
[----:B------:R-:W-:Y:S01]  /*3430*/  F2FP.BF16.F32.PACK_AB R107, R96, R107 ;  /* 0x0000006b606b723e */ /* 0x000fe200000010ff */
[--C-:B------:R-:W-:Y:S01]  /*3440*/  FFMA.FTZ R96, R159, R112, R113.reuse ;  /* 0x000000709f607223 */ /* 0x100fe20000010071 */
[----:B------:R-:W-:Y:S02]  /*3450*/  FSEL R106, R99, RZ, P6 ;  /* 0x000000ff636a7208 */ /* 0x000fe40003000000 */
[----:B------:R-:W-:Y:S01]  /*3460*/  FSEL R97, R104, RZ, P5 ;  /* 0x000000ff68617208 */ /* 0x000fe20002800000 */
[----:B------:R-:W-:Y:S01]  /*3470*/  FADD.FTZ R96, R147, -R96 ;  /* 0x8000006093607221 */ /* 0x000fe20000010000 */
[----:B------:R-:W-:Y:S02]  /*3480*/  F2FP.BF16.F32.PACK_AB R111, R98, R111 ;  /* 0x0000006f626f723e */ /* 0x000fe400000010ff */
[----:B------:R-:W-:Y:S01]  /*3490*/  F2FP.BF16.F32.PACK_AB R106, R97, R106 ;  /* 0x0000006a616a723e */ /* 0x000fe200000010ff */
[--C-:B------:R-:W-:Y:S01]  /*34a0*/  FFMA.FTZ R97, R162, R112, R113.reuse ;  /* 0x00000070a2617223 */ /* 0x100fe20000010071 */
[----:B------:R-:W-:Y:S01]  /*34b0*/  LOP3.LUT P0, RZ, R117, 0xff00, RZ, 0xc0, !PT ;  /* 0x0000ff0075ff7812 */ /* 0x000fe2000780c0ff */
[----:B------:R-:W-:Y:S01]  /*34c0*/  FMUL.FTZ R98, R131, R96 ;  /* 0x0000006083627220 */ /* 0x000fe20000410000 */
[-C--:B------:R-:W-:Y:S01]  /*34d0*/  FFMA.FTZ R96, R160, R112.reuse, R113 ;  /* 0x00000070a0607223 */ /* 0x080fe20000010071 */
[----:B------:R-:W-:Y:S01]  /*34e0*/  LOP3.LUT P6, RZ, R117, 0xff, RZ, 0xc0, !PT ;  /* 0x000000ff75ff7812 */ /* 0x000fe200078cc0ff */
[----:B------:R-:W-:Y:S01]  /*34f0*/  FADD.FTZ R108, R156, -R97 ;  /* 0x800000619c6c7221 */ /* 0x000fe20000010000 */
[----:B------:R-:W-:Y:S01]  /*3500*/  FSEL R121, R104, RZ, P0 ;  /* 0x000000ff68797208 */ /* 0x000fe20000000000 */
[----:B------:R-:W-:Y:S01]  /*3510*/  FFMA.FTZ R97, R3, R112, R113 ;  /* 0x0000007003617223 */ /* 0x000fe20000010071 */
[----:B------:R-:W-:Y:S01]  /*3520*/  FADD.FTZ R104, R155, -R96 ;  /* 0x800000609b687221 */ /* 0x000fe20000010000 */
[----:B------:R-:W-:Y:S01]  /*3530*/  FSEL R110, R99, RZ, P6 ;  /* 0x000000ff636e7208 */ /* 0x000fe20003000000 */
[----:B------:R-:W-:Y:S01]  /*3540*/  FMUL.FTZ R105, R98, UR14 ;  /* 0x0000000e62697c20 */ /* 0x000fe20008410000 */
[----:B------:R-:W-:Y:S01]  /*3550*/  LOP3.LUT P5, RZ, R116, 0xff0000, RZ, 0xc0, !PT ;  /* 0x00ff000074ff7812 */ /* 0x000fe200078ac0ff */
[C---:B------:R-:W-:Y:S01]  /*3560*/  FMUL.FTZ R99, R131.reuse, R108 ;  /* 0x0000006c83637220 */ /* 0x040fe20000410000 */
[----:B------:R-:W-:Y:S01]  /*3570*/  LOP3.LUT P6, RZ, R170, 0xff0000, RZ, 0xc0, !PT ;  /* 0x00ff0000aaff7812 */ /* 0x000fe200078cc0ff */
[----:B------:R-:W-:Y:S01]  /*3580*/  FADD.FTZ R96, R152, -R97 ;  /* 0x8000006198607221 */ /* 0x000fe20000010000 */
[----:B------:R-:W-:Y:S01]  /*3590*/  FMUL.FTZ R97, R131, R104 ;  /* 0x0000006883617220 */ /* 0x000fe20000410000 */
[----:B------:R-:W-:Y:S01]  /*35a0*/  FSEL R109, R105, RZ, P5 ;  /* 0x000000ff696d7208 */ /* 0x000fe20002800000 */
[----:B------:R-:W-:Y:S01]  /*35b0*/  FMUL.FTZ R104, R99, UR14 ;  /* 0x0000000e63687c20 */ /* 0x000fe20008410000 */
[----:B------:R-:W-:Y:S01]  /*35c0*/  FSEL R122, R105, RZ, P6 ;  /* 0x000000ff697a7208 */ /* 0x000fe20003000000 */
[----:B------:R-:W-:Y:S01]  /*35d0*/  FMUL.FTZ R105, R97, UR14 ;  /* 0x0000000e61697c20 */ /* 0x000fe20008410000 */
[----:B------:R-:W-:Y:S01]  /*35e0*/  LOP3.LUT P0, RZ, R116, 0xff000000, RZ, 0xc0, !PT ;  /* 0xff00000074ff7812 */ /* 0x000fe2000780c0ff */
[----:B------:R-:W-:Y:S01]  /*35f0*/  FMUL.FTZ R96, R131, R96 ;  /* 0x0000006083607220 */ /* 0x000fe20000410000 */
[----:B------:R-:W-:-:S02]  /*3600*/  LOP3.LUT P5, RZ, R170, 0xff000000, RZ, 0xc0, !PT ;  /* 0xff000000aaff7812 */ /* 0x000fc400078ac0ff */
[----:B------:R-:W-:Y:S02]  /*3610*/  LOP3.LUT P6, RZ, R116, 0xff00, RZ, 0xc0, !PT ;  /* 0x0000ff0074ff7812 */ /* 0x000fe400078cc0ff */
[C---:B------:R-:W-:Y:S02]  /*3620*/  FSEL R124, R104.reuse, RZ, P0 ;  /* 0x000000ff687c7208 */ /* 0x040fe40000000000 */
[----:B------:R-:W-:Y:S01]  /*3630*/  FSEL R123, R104, RZ, P5 ;  /* 0x000000ff687b7208 */ /* 0x000fe20002800000 */
[----:B------:R-:W-:Y:S01]  /*3640*/  FMUL.FTZ R104, R96, UR14 ;  /* 0x0000000e60687c20 */ /* 0x000fe20008410000 */
[----:B------:R-:W-:Y:S02]  /*3650*/  FSEL R115, R105, RZ, P6 ;  /* 0x000000ff69737208 */ /* 0x000fe40003000000 */
[C---:B------:R-:W-:Y:S02]  /*3660*/  LOP3.LUT P0, RZ, R170.reuse, 0xff00, RZ, 0xc0, !PT ;  /* 0x0000ff00aaff7812 */ /* 0x040fe4000780c0ff */
        /* <DEDUP_REMOVED lines=11> */
.L_x_824:
[----:B------:R-:W-:Y:S01]  /*3720*/  UMOV UR4, UR6 ;  /* 0x0000000600047c82 */ /* 0x000fe20008000000 */
[----:B------:R-:W-:Y:S01]  /*3730*/  UMOV UR5, UR7 ;  /* 0x0000000700057c82 */ /* 0x000fe20008000000 */
[----:B------:R-:W-:-:S04]  /*3740*/  UISETP.NE.U32.AND UP0, UPT, UR4, URZ, UPT ;  /* 0x000000ff0400728c */ /* 0x000fc8000bf05070 */
[----:B------:R-:W-:-:S09]  /*3750*/  UISETP.NE.AND.EX UP0, UPT, UR5, URZ, UPT, UP0 ;  /* 0x000000ff0500728c */ /* 0x000fd2000bf05300 */
[----:B------:R-:W-:Y:S05]  /*3760*/  BRA.U UP0, `(.L_x_826) ;  /* 0x00000005002c7547 */ /* 0x000fea000b800000 */
[-CC-:B------:R-:W-:Y:S01]  /*3770*/  FFMA.FTZ R105, R163, R112.reuse, R113.reuse ;  /* 0x00000070a3697223 */ /* 0x180fe20000010071 */
[-CC-:B------:R-:W-:Y:S01]  /*3780*/  FFMA.FTZ R109, R166, R112.reuse, R113.reuse ;  /* 0x00000070a66d7223 */ /* 0x180fe20000010071 */
[----:B------:R-:W-:Y:S01]  /*3790*/  LOP3.LUT P0, RZ, R117, 0xff0000, RZ, 0xc0, !PT ;  /* 0x00ff000075ff7812 */ /* 0x000fe2000780c0ff */
[-C--:B------:R-:W-:Y:S01]  /*37a0*/  FFMA.FTZ R104, R161, R112.reuse, R113 ;  /* 0x00000070a1687223 */ /* 0x080fe20000010071 */
[----:B------:R-:W-:Y:S01]  /*37b0*/  FADD.FTZ R105, R154, -R105 ;  /* 0x800000699a697221 */ /* 0x000fe20000010000 */
[----:B------:R-:W-:Y:S01]  /*37c0*/  FADD.FTZ R108, R158, -R109 ;  /* 0x8000006d9e6c7221 */ /* 0x000fe20000010000 */
[----:B------:R-:W-:Y:S01]  /*37d0*/  ISETP.GE.U32.AND P5, PT, R116, RZ, PT ;  /* 0x000000ff7400720c */ /* 0x000fe20003fa6070 */
[----:B------:R-:W-:Y:S01]  /*37e0*/  FFMA.FTZ R106, R164, R112, R113 ;  /* 0x00000070a46a7223 */ /* 0x000fe20000010071 */
[C---:B-----5:R-:W-:Y:S01]  /*37f0*/  FFMA.FTZ R105, R131.reuse, R105, R14 ;  /* 0x0000006983697223 */ /* 0x060fe2000001000e */
[----:B------:R-:W-:Y:S01]  /*3800*/  FFMA.FTZ R108, R131, R108, R15 ;  /* 0x0000006c836c7223 */ /* 0x000fe2000001000f */
[----:B------:R-:W-:Y:S01]  /*3810*/  ISETP.GE.U32.AND.EX P5, PT, R117, 0x1000000, PT, P5 ;  /* 0x010000007500780c */ /* 0x000fe20003fa6150 */
[----:B------:R-:W-:Y:S01]  /*3820*/  FADD.FTZ R106, R157, -R106 ;  /* 0x8000006a9d6a7221 */ /* 0x000fe20000010000 */
[----:B------:R-:W-:Y:S01]  /*3830*/  FMUL.FTZ R107, R105, UR14 ;  /* 0x0000000e696b7c20 */ /* 0x000fe20008410000 */
[----:B------:R-:W-:Y:S01]  /*3840*/  FADD.FTZ R105, R153, -R104 ;  /* 0x8000006899697221 */ /* 0x000fe20000010000 */
[----:B------:R-:W-:Y:S01]  /*3850*/  FMUL.FTZ R104, R108, UR14 ;  /* 0x0000000e6c687c20 */ /* 0x000fe20008410000 */
[----:B------:R-:W-:Y:S01]  /*3860*/  LOP3.LUT P6, RZ, R171, 0xff0000, RZ, 0xc0, !PT ;  /* 0x00ff0000abff7812 */ /* 0x000fe200078cc0ff */
[----:B------:R-:W-:Y:S01]  /*3870*/  FFMA.FTZ R106, R131, R106, R13 ;  /* 0x0000006a836a7223 */ /* 0x000fe2000001000d */
[----:B------:R-:W-:Y:S01]  /*3880*/  FSEL R111, R107, RZ, P0 ;  /* 0x000000ff6b6f7208 */ /* 0x000fe20000000000 */
[----:B------:R-:W-:Y:S01]  /*3890*/  FFMA.FTZ R105, R131, R105, R12 ;  /* 0x0000006983697223 */ /* 0x000fe2000001000c */
[----:B------:R-:W-:Y:S01]  /*38a0*/  ISETP.GE.U32.AND P0, PT, R170, RZ, PT ;  /* 0x000000ffaa00720c */ /* 0x000fe20003f06070 */
[----:B------:R-:W-:Y:S01]  /*38b0*/  FMUL.FTZ R115, R106, UR14 ;  /* 0x0000000e6a737c20 */ /* 0x000fe20008410000 */
[----:B------:R-:W-:Y:S01]  /*38c0*/  FSEL R110, R104, RZ, P5 ;  /* 0x000000ff686e7208 */ /* 0x000fe20002800000 */
[----:B------:R-:W-:Y:S01]  /*38d0*/  FMUL.FTZ R108, R105, UR14 ;  /* 0x0000000e696c7c20 */ /* 0x000fe20008410000 */
[----:B------:R-:W-:Y:S01]  /*38e0*/  ISETP.GE.U32.AND.EX P0, PT, R171, 0x1000000, PT, P0 ;  /* 0x01000000ab00780c */ /* 0x000fe20003f06100 */
[----:B------:R-:W-:Y:S01]  /*38f0*/  FFMA.FTZ R109, R162, R112, R113 ;  /* 0x00000070a26d7223 */ /* 0x000fe20000010071 */
[----:B------:R-:W-:-:S02]  /*3900*/  FSEL R107, R107, RZ, P6 ;  /* 0x000000ff6b6b7208 */ /* 0x000fc40003000000 */
[----:B------:R-:W-:Y:S02]  /*3910*/  FSEL R104, R104, RZ, P0 ;  /* 0x000000ff68687208 */ /* 0x000fe40000000000 */
[C---:B------:R-:W-:Y:S02]  /*3920*/  LOP3.LUT P6, RZ, R171.reuse, 0xff, RZ, 0xc0, !PT ;  /* 0x000000ffabff7812 */ /* 0x040fe400078cc0ff */
[----:B------:R-:W-:Y:S02]  /*3930*/  LOP3.LUT P5, RZ, R171, 0xff00, RZ, 0xc0, !PT ;  /* 0x0000ff00abff7812 */ /* 0x000fe400078ac0ff */
[----:B------:R-:W-:Y:S01]  /*3940*/  F2FP.BF16.F32.PACK_AB R107, R104, R107 ;  /* 0x0000006b686b723e */ /* 0x000fe200000010ff */
[----:B------:R-:W-:Y:S01]  /*3950*/  FFMA.FTZ R104, R159, R112, R113 ;  /* 0x000000709f687223 */ /* 0x000fe20000010071 */
[----:B------:R-:W-:Y:S02]  /*3960*/  FSEL R106, R108, RZ, P6 ;  /* 0x000000ff6c6a7208 */ /* 0x000fe40003000000 */
[----:B------:R-:W-:Y:S01]  /*3970*/  FSEL R105, R115, RZ, P5 ;  /* 0x000000ff73697208 */ /* 0x000fe20002800000 */
[----:B------:R-:W-:Y:S01]  /*3980*/  FADD.FTZ R104, R147, -R104 ;  /* 0x8000006893687221 */ /* 0x000fe20000010000 */
[----:B------:R-:W-:-:S02]  /*3990*/  LOP3.LUT P6, RZ, R117, 0xff, RZ, 0xc0, !PT ;  /* 0x000000ff75ff7812 */ /* 0x000fc400078cc0ff */
[----:B------:R-:W-:Y:S01]  /*39a0*/  F2FP.BF16.F32.PACK_AB R106, R105, R106 ;  /* 0x0000006a696a723e */ /* 0x000fe200000010ff */
[----:B------:R-:W-:Y:S01]  /*39b0*/  FFMA.FTZ R105, R131, R104, R18 ;  /* 0x0000006883697223 */ /* 0x000fe20000010012 */
        /* <DEDUP_REMOVED lines=8> */
[C---:B------:R-:W-:Y:S01]  /*3a40*/  FFMA.FTZ R110, R131.reuse, R110, R19 ;  /* 0x0000006e836e7223 */ /* 0x040fe20000010013 */
[----:B------:R-:W-:Y:S01]  /*3a50*/  LOP3.LUT P5, RZ, R116, 0xff0000, RZ, 0xc0, !PT ;  /* 0x00ff000074ff7812 */ /* 0x000fe200078ac0ff */
[----:B------:R-:W-:Y:S01]  /*3a60*/  FFMA.FTZ R108, R131, R108, R17 ;  /* 0x0000006c836c7223 */ /* 0x000fe20000010011 */
[----:B------:R-:W-:Y:S01]  /*3a70*/  LOP3.LUT P6, RZ, R170, 0xff0000, RZ, 0xc0, !PT ;  /* 0x00ff0000aaff7812 */ /* 0x000fe200078cc0ff */
[----:B------:R-:W-:Y:S01]  /*3a80*/  FADD.FTZ R104, R152, -R105 ;  /* 0x8000006998687221 */ /* 0x000fe20000010000 */
[----:B------:R-:W-:Y:S01]  /*3a90*/  FSEL R125, R115, RZ, P0 ;  /* 0x000000ff737d7208 */ /* 0x000fe20000000000 */
[----:B------:R-:W-:Y:S01]  /*3aa0*/  FMUL.FTZ R110, R110, UR14 ;  /* 0x0000000e6e6e7c20 */ /* 0x000fe20008410000 */
[C---:B------:R-:W-:Y:S01]  /*3ab0*/  FSEL R122, R109.reuse, RZ, P5 ;  /* 0x000000ff6d7a7208 */ /* 0x040fe20002800000 */
[----:B------:R-:W-:Y:S01]  /*3ac0*/  FMUL.FTZ R115, R108, UR14 ;  /* 0x0000000e6c737c20 */ /* 0x000fe20008410000 */
[----:B------:R-:W-:Y:S01]  /*3ad0*/  FSEL R105, R109, RZ, P6 ;  /* 0x000000ff6d697208 */ /* 0x000fe20003000000 */
[----:B------:R-:W-:Y:S01]  /*3ae0*/  FFMA.FTZ R104, R131, R104, R16 ;  /* 0x0000006883687223 */ /* 0x000fe20000010010 */
        /* <DEDUP_REMOVED lines=19> */
.L_x_826:
[-CC-:B------:R-:W-:Y:S01]  /*3c20*/  FFMA.FTZ R97, R163, R112.reuse, R113.reuse ;  /* 0x00000070a3617223 */ /* 0x180fe20000010071 */
[----:B------:R-:W-:Y:S01]  /*3c30*/  LOP3.LUT P0, RZ, R117, 0xff0000, RZ, 0xc0, !PT ;  /* 0x00ff000075ff7812 */ /* 0x000fe2000780c0ff */
[-CC-:B------:R-:W-:Y:S01]  /*3c40*/  FFMA.FTZ R96, R161, R112.reuse, R113.reuse ;  /* 0x00000070a1607223 */ /* 0x180fe20000010071 */
[-C--:B------:R-:W-:Y:S01]  /*3c50*/  FFMA.FTZ R98, R164, R112.reuse, R113 ;  /* 0x00000070a4627223 */ /* 0x080fe20000010071 */
[----:B------:R-:W-:Y:S01]  /*3c60*/  FADD.FTZ R97, R154, -R97 ;  /* 0x800000619a617221 */ /* 0x000fe20000010000 */
[----:B------:R-:W-:Y:S02]  /*3c70*/  ISETP.GE.U32.AND P5, PT, R116, RZ, PT ;  /* 0x000000ff7400720c */ /* 0x000fe40003fa6070 */
[----:B------:R-:W-:Y:S01]  /*3c80*/  FADD.FTZ R98, R157, -R98 ;  /* 0x800000629d627221 */ /* 0x000fe20000010000 */
[----:B-----5:R-:W-:Y:S01]  /*3c90*/  FFMA.FTZ R102, R131, R97, R14 ;  /* 0x0000006183667223 */ /* 0x020fe2000001000e */
[----:B------:R-:W-:Y:S01]  /*3ca0*/  FFMA.FTZ R97, R166, R112, R113 ;  /* 0x00000070a6617223 */ /* 0x000fe20000010071 */
[----:B------:R-:W-:Y:S01]  /*3cb0*/  ISETP.GE.U32.AND.EX P5, PT, R117, 0x1000000, PT, P5 ;  /* 0x010000007500780c */ /* 0x000fe20003fa6150 */
[----:B------:R-:W-:Y:S01]  /*3cc0*/  FFMA.FTZ R101, R131, R98, R13 ;  /* 0x0000006283657223 */ /* 0x000fe2000001000d */
[----:B------:R-:W-:Y:S01]  /*3cd0*/  FMUL.FTZ R99, R102, UR14 ;  /* 0x0000000e66637c20 */ /* 0x000fe20008410000 */
[----:B------:R-:W-:Y:S01]  /*3ce0*/  FADD.FTZ R100, R158, -R97 ;  /* 0x800000619e647221 */ /* 0x000fe20000010000 */
[----:B------:R-:W-:Y:S01]  /*3cf0*/  FADD.FTZ R97, R153, -R96 ;  /* 0x8000006099617221 */ /* 0x000fe20000010000 */
[----:B------:R-:W-:Y:S01]  /*3d00*/  LOP3.LUT P6, RZ, R171, 0xff0000, RZ, 0xc0, !PT ;  /* 0x00ff0000abff7812 */ /* 0x000fe200078cc0ff */
[----:B------:R-:W-:Y:S01]  /*3d10*/  FMUL.FTZ R104, R101, UR14 ;  /* 0x0000000e65687c20 */ /* 0x000fe20008410000 */
[----:B------:R-:W-:Y:S01]  /*3d20*/  FFMA.FTZ R103, R131, R100, R15 ;  /* 0x0000006483677223 */ /* 0x000fe2000001000f */
[----:B------:R-:W-:Y:S01]  /*3d30*/  FSEL R111, R99, RZ, P0 ;  /* 0x000000ff636f7208 */ /* 0x000fe20000000000 */
[----:B------:R-:W-:Y:S01]  /*3d40*/  FFMA.FTZ R100, R131, R97, R12 ;  /* 0x0000006183647223 */ /* 0x000fe2000001000c */
[----:B------:R-:W-:Y:S01]  /*3d50*/  ISETP.GE.U32.AND P0, PT, R170, RZ, PT ;  /* 0x000000ffaa00720c */ /* 0x000fe20003f06070 */
[----:B------:R-:W-:Y:S01]  /*3d60*/  FMUL.FTZ R96, R103, UR14 ;  /* 0x0000000e67607c20 */ /* 0x000fe20008410000 */
[----:B------:R-:W-:Y:S01]  /*3d70*/  FSEL R107, R99, RZ, P6 ;  /* 0x000000ff636b7208 */ /* 0x000fe20003000000 */
[----:B------:R-:W-:Y:S01]  /*3d80*/  FMUL.FTZ R99, R100, UR14 ;  /* 0x0000000e64637c20 */ /* 0x000fe20008410000 */
[----:B------:R-:W-:-:S02]  /*3d90*/  ISETP.GE.U32.AND.EX P0, PT, R171, 0x1000000, PT, P0 ;  /* 0x01000000ab00780c */ /* 0x000fc40003f06100 */
[C---:B------:R-:W-:Y:S02]  /*3da0*/  FSEL R98, R96.reuse, RZ, P5 ;  /* 0x000000ff60627208 */ /* 0x040fe40002800000 */
        /* <DEDUP_REMOVED lines=8> */
[----:B------:R-:W-:Y:S02]  /*3e30*/  F2FP.BF16.F32.PACK_AB R111, R98, R111 ;  /* 0x0000006f626f723e */ /* 0x000fe400000010ff */
[----:B------:R-:W-:Y:S01]  /*3e40*/  F2FP.BF16.F32.PACK_AB R106, R97, R106 ;  /* 0x0000006a616a723e */ /* 0x000fe200000010ff */
[--C-:B------:R-:W-:Y:S01]  /*3e50*/  FFMA.FTZ R97, R162, R112, R113.reuse ;  /* 0x00000070a2617223 */ /* 0x100fe20000010071 */
[----:B------:R-:W-:Y:S01]  /*3e60*/  LOP3.LUT P0, RZ, R117, 0xff00, RZ, 0xc0, !PT ;  /* 0x0000ff0075ff7812 */ /* 0x000fe2000780c0ff */
[----:B------:R-:W-:Y:S01]  /*3e70*/  FFMA.FTZ R98, R131, R96, R18 ;  /* 0x0000006083627223 */ /* 0x000fe20000010012 */
        /* <DEDUP_REMOVED lines=9> */
[C---:B------:R-:W-:Y:S01]  /*3f10*/  FFMA.FTZ R99, R131.reuse, R108, R19 ;  /* 0x0000006c83637223 */ /* 0x040fe20000010013 */
[----:B------:R-:W-:Y:S01]  /*3f20*/  LOP3.LUT P6, RZ, R170, 0xff0000, RZ, 0xc0, !PT ;  /* 0x00ff0000aaff7812 */ /* 0x000fe200078cc0ff */
[----:B------:R-:W-:Y:S01]  /*3f30*/  FADD.FTZ R96, R152, -R97 ;  /* 0x8000006198607221 */ /* 0x000fe20000010000 */
[----:B------:R-:W-:Y:S01]  /*3f40*/  FFMA.FTZ R97, R131, R104, R17 ;  /* 0x0000006883617223 */ /* 0x000fe20000010011 */
[----:B------:R-:W-:Y:S01]  /*3f50*/  FSEL R109, R105, RZ, P5 ;  /* 0x000000ff696d7208 */ /* 0x000fe20002800000 */
[----:B------:R-:W-:Y:S01]  /*3f60*/  FMUL.FTZ R104, R99, UR14 ;  /* 0x0000000e63687c20 */ /* 0x000fe20008410000 */
[----:B------:R-:W-:Y:S01]  /*3f70*/  FSEL R122, R105, RZ, P6 ;  /* 0x000000ff697a7208 */ /* 0x000fe20003000000 */
[----:B------:R-:W-:Y:S01]  /*3f80*/  FMUL.FTZ R105, R97, UR14 ;  /* 0x0000000e61697c20 */ /* 0x000fe20008410000 */
[----:B------:R-:W-:Y:S01]  /*3f90*/  LOP3.LUT P0, RZ, R116, 0xff000000, RZ, 0xc0, !PT ;  /* 0xff00000074ff7812 */ /* 0x000fe2000780c0ff */
[----:B------:R-:W-:Y:S01]  /*3fa0*/  FFMA.FTZ R96, R131, R96, R16 ;  /* 0x0000006083607223 */ /* 0x000fe20000010010 */
        /* <DEDUP_REMOVED lines=16> */
[----:B------:R-:W-:-:S07]  /*40b0*/  F2FP.BF16.F32.PACK_AB R108, R115, R108 ;  /* 0x0000006c736c723e */ /* 0x000fce00000010ff */
.L_x_822:
        /* <DEDUP_REMOVED lines=15> */
.L_x_818:
[----:B------:R-:W-:Y:S05]  /*41b0*/  BSYNC.RECONVERGENT B0 ;  /* 0x0000000000007941 */ /* 0x000fea0003800200 */
.L_x_817:
        /* <DEDUP_REMOVED lines=12> */
[-CC-:B0-----:R-:W-:Y:S01]  /*4280*/  FFMA.FTZ R97, R146, R112.reuse, R113.reuse ;  /* 0x0000007092617223 */ /* 0x181fe20000010071 */
[----:B------:R-:W-:Y:S01]  /*4290*/  ISETP.GE.U32.AND P6, PT, R118, RZ, PT ;  /* 0x000000ff7600720c */ /* 0x000fe20003fc6070 */
[-C--:B------:R-:W-:Y:S02]  /*42a0*/  FFMA.FTZ R99, R142, R112.reuse, R113 ;  /* 0x000000708e637223 */ /* 0x080fe40000010071 */
[----:B------:R-:W-:Y:S01]  /*42b0*/  FADD.FTZ R96, R138, -R97 ;  /* 0x800000618a607221 */ /* 0x000fe20000010000 */
[----:B------:R-:W-:Y:S01]  /*42c0*/  ISETP.GE.U32.AND.EX P6, PT, R119, 0x1000000, PT, P6 ;  /* 0x010000007700780c */ /* 0x000fe20003fc6160 */
[----:B------:R-:W-:Y:S01]  /*42d0*/  FFMA.FTZ R97, R145, R112, R113 ;  /* 0x0000007091617223 */ /* 0x000fe20000010071 */
[----:B------:R-:W-:Y:S01]  /*42e0*/  FADD.FTZ R104, R136, -R99 ;  /* 0x8000006388687221 */ /* 0x000fe20000010000 */
[----:B-----5:R-:W-:Y:S01]  /*42f0*/  FFMA.FTZ R103, R131, R96, R7 ;  /* 0x0000006083677223 */ /* 0x020fe20000010007 */
[----:B------:R-:W-:Y:S01]  /*4300*/  FFMA.FTZ R96, R143, R112, R113 ;  /* 0x000000708f607223 */ /* 0x000fe20000010071 */
[----:B------:R-:W-:Y:S01]  /*4310*/  FADD.FTZ R97, R134, -R97 ;  /* 0x8000006186617221 */ /* 0x000fe20000010000 */
[----:B------:R-:W-:Y:S01]  /*4320*/  FFMA.FTZ R99, R131, R104, R11 ;  /* 0x0000006883637223 */ /* 0x000fe2000001000b */
[----:B------:R-:W-:Y:S01]  /*4330*/  FMUL.FTZ R98, R103, UR14 ;  /* 0x0000000e67627c20 */ /* 0x000fe20008410000 */
[----:B------:R-:W-:Y:S01]  /*4340*/  FADD.FTZ R96, R133, -R96 ;  /* 0x8000006085607221 */ /* 0x000fe20000010000 */
[----:B------:R-:W-:Y:S01]  /*4350*/  FFMA.FTZ R102, R131, R97, R6 ;  /* 0x0000006183667223 */ /* 0x000fe20000010006 */
[----:B------:R-:W-:-:S02]  /*4360*/  FMUL.FTZ R104, R99, UR14 ;  /* 0x0000000e63687c20 */ /* 0x000fc40008410000 */
[----:B------:R-:W-:Y:S01]  /*4370*/  FSEL R122, R98, RZ, P6 ;  /* 0x000000ff627a7208 */ /* 0x000fe20003000000 */
[----:B------:R-:W-:Y:S01]  /*4380*/  FMUL.FTZ R97, R102, UR14 ;  /* 0x0000000e66617c20 */ /* 0x000fe20008410000 */
[----:B------:R-:W-:Y:S01]  /*4390*/  ISETP.GE.U32.AND P6, PT, R172, RZ, PT ;  /* 0x000000ffac00720c */ /* 0x000fe20003fc6070 */
[----:B------:R-:W-:-:S03]  /*43a0*/  FFMA.FTZ R100, R131, R96, R4 ;  /* 0x0000006083647223 */ /* 0x000fc60000010004 */
[----:B------:R-:W-:Y:S01]  /*43b0*/  ISETP.GE.U32.AND.EX P6, PT, R173, 0x1000000, PT, P6 ;  /* 0x01000000ad00780c */ /* 0x000fe20003fc6160 */
[----:B------:R-:W-:-:S03]  /*43c0*/  FMUL.FTZ R96, R100, UR14 ;  /* 0x0000000e64607c20 */ /* 0x000fc60008410000 */
[----:B------:R-:W-:Y:S01]  /*43d0*/  FSEL R124, R98, RZ, P6 ;  /* 0x000000ff627c7208 */ /* 0x000fe20003000000 */
[----:B------:R-:W-:Y:S01]  /*43e0*/  FFMA.FTZ R98, R144, R112, R113 ;  /* 0x0000007090627223 */ /* 0x000fe20000010071 */
[----:B------:R-:W-:-:S03]  /*43f0*/  LOP3.LUT P6, RZ, R119, 0xff0000, RZ, 0xc0, !PT ;  /* 0x00ff000077ff7812 */ /* 0x000fc600078cc0ff */
[----:B------:R-:W-:Y:S01]  /*4400*/  FADD.FTZ R98, R137, -R98 ;  /* 0x8000006289627221 */ /* 0x000fe20000010000 */
[----:B------:R-:W-:Y:S02]  /*4410*/  FSEL R111, R97, RZ, P6 ;  /* 0x000000ff616f7208 */ /* 0x000fe40003000000 */
[----:B------:R-:W-:Y:S01]  /*4420*/  LOP3.LUT P6, RZ, R173, 0xff0000, RZ, 0xc0, !PT ;  /* 0x00ff0000adff7812 */ /* 0x000fe200078cc0ff */
[----:B------:R-:W-:Y:S01]  /*4430*/  FFMA.FTZ R101, R131, R98, R5 ;  /* 0x0000006283657223 */ /* 0x000fe20000010005 */
[----:B------:R-:W-:Y:S02]  /*4440*/  F2FP.BF16.F32.PACK_AB R111, R122, R111 ;  /* 0x0000006f7a6f723e */ /* 0x000fe400000010ff */
[----:B------:R-:W-:Y:S01]  /*4450*/  FSEL R107, R97, RZ, P6 ;  /* 0x000000ff616b7208 */ /* 0x000fe20003000000 */
[----:B------:R-:W-:Y:S01]  /*4460*/  FFMA.FTZ R97, R141, R112, R113 ;  /* 0x000000708d617223 */ /* 0x000fe20000010071 */
[----:B------:R-:W-:Y:S01]  /*4470*/  LOP3.LUT P6, RZ, R119, 0xff, RZ, 0xc0, !PT ;  /* 0x000000ff77ff7812 */ /* 0x000fe200078cc0ff */
[----:B------:R-:W-:Y:S01]  /*4480*/  FMUL.FTZ R105, R101, UR14 ;  /* 0x0000000e65697c20 */ /* 0x000fe20008410000 */
[----:B------:R-:W-:Y:S01]  /*4490*/  F2FP.BF16.F32.PACK_AB R107, R124, R107 ;  /* 0x0000006b7c6b723e */ /* 0x000fe200000010ff */
[----:B------:R-:W-:Y:S01]  /*44a0*/  FADD.FTZ R97, R132, -R97 ;  /* 0x8000006184617221 */ /* 0x000fe20000010000 */
[----:B------:R-:W-:-:S02]  /*44b0*/  FSEL R110, R96, RZ, P6 ;  /* 0x000000ff606e7208 */ /* 0x000fc40003000000 */
[----:B------:R-:W-:Y:S01]  /*44c0*/  LOP3.LUT P6, RZ, R173, 0xff, RZ, 0xc0, !PT ;  /* 0x000000ffadff7812 */ /* 0x000fe200078cc0ff */
[----:B------:R-:W-:-:S03]  /*44d0*/  FFMA.FTZ R98, R131, R97, R10 ;  /* 0x0000006183627223 */ /* 0x000fc6000001000a */
[----:B------:R-:W-:Y:S01]  /*44e0*/  FSEL R106, R96, RZ, P6 ;  /* 0x000000ff606a7208 */ /* 0x000fe20003000000 */
[----:B------:R-:W-:Y:S01]  /*44f0*/  FMUL.FTZ R97, R98, UR14 ;  /* 0x0000000e62617c20 */ /* 0x000fe20008410000 */
[----:B------:R-:W-:Y:S01]  /*4500*/  LOP3.LUT P6, RZ, R119, 0xff00, RZ, 0xc0, !PT ;  /* 0x0000ff0077ff7812 */ /* 0x000fe200078cc0ff */
[-CC-:B------:R-:W-:Y:S01]  /*4510*/  FFMA.FTZ R96, R140, R112.reuse, R113.reuse ;  /* 0x000000708c607223 */ /* 0x180fe20000010071 */
[----:B------:R-:W-:Y:S02]  /*4520*/  FFMA.FTZ R113, R139, R112, R113 ;  /* 0x000000708b717223 */ /* 0x000fe40000010071 */
[----:B------:R-:W-:Y:S01]  /*4530*/  FSEL R123, R105, RZ, P6 ;  /* 0x000000ff697b7208 */ /* 0x000fe20003000000 */
[----:B------:R-:W-:Y:S01]  /*4540*/  FADD.FTZ R96, R135, -R96 ;  /* 0x8000006087607221 */ /* 0x000fe20000010000 */
[----:B------:R-:W-:Y:S01]  /*4550*/  LOP3.LUT P6, RZ, R173, 0xff00, RZ, 0xc0, !PT ;  /* 0x0000ff00adff7812 */ /* 0x000fe200078cc0ff */
[----:B------:R-:W-:Y:S01]  /*4560*/  FADD.FTZ R113, R130, -R113 ;  /* 0x8000007182717221 */ /* 0x000fe20000010000 */
[----:B------:R-:W-:-:S02]  /*4570*/  F2FP.BF16.F32.PACK_AB R110, R123, R110 ;  /* 0x0000006e7b6e723e */ /* 0x000fc400000010ff */
[----:B------:R-:W-:Y:S02]  /*4580*/  FSEL R125, R105, RZ, P6 ;  /* 0x000000ff697d7208 */ /* 0x000fe40003000000 */
[----:B------:R-:W-:Y:S02]  /*4590*/  LOP3.LUT P6, RZ, R118, 0xff0000, RZ, 0xc0, !PT ;  /* 0x00ff000076ff7812 */ /* 0x000fe400078cc0ff */
[----:B------:R-:W-:Y:S02]  /*45a0*/  F2FP.BF16.F32.PACK_AB R106, R125, R106 ;  /* 0x0000006a7d6a723e */ /* 0x000fe400000010ff */
[----:B------:R-:W-:Y:S02]  /*45b0*/  FSEL R109, R97, RZ, P6 ;  /* 0x000000ff616d7208 */ /* 0x000fe40003000000 */
[----:B------:R-:W-:-:S04]  /*45c0*/  LOP3.LUT P6, RZ, R172, 0xff0000, RZ, 0xc0, !PT ;  /* 0x00ff0000acff7812 */ /* 0x000fc800078cc0ff */
[----:B------:R-:W-:Y:S01]  /*45d0*/  FSEL R114, R97, RZ, P6 ;  /* 0x000000ff61727208 */ /* 0x000fe20003000000 */
[C---:B------:R-:W-:Y:S01]  /*45e0*/  FFMA.FTZ R97, R131.reuse, R96, R9 ;  /* 0x0000006083617223 */ /* 0x040fe20000010009 */
[----:B------:R-:W-:Y:S01]  /*45f0*/  LOP3.LUT P6, RZ, R118, 0xff000000, RZ, 0xc0, !PT ;  /* 0xff00000076ff7812 */ /* 0x000fe200078cc0ff */
[----:B------:R-:W-:Y:S02]  /*4600*/  FFMA.FTZ R96, R131, R113, R8 ;  /* 0x0000007183607223 */ /* 0x000fe40000010008 */
[----:B------:R-:W-:Y:S01]  /*4610*/  FMUL.FTZ R105, R97, UR14 ;  /* 0x0000000e61697c20 */ /* 0x000fe20008410000 */
[----:B------:R-:W-:Y:S02]  /*4620*/  FSEL R112, R104, RZ, P6 ;  /* 0x000000ff68707208 */ /* 0x000fe40003000000 */
[----:B------:R-:W-:Y:S02]  /*4630*/  LOP3.LUT P6, RZ, R172, 0xff000000, RZ, 0xc0, !PT ;  /* 0xff000000acff7812 */ /* 0x000fe400078cc0ff */
[----:B------:R-:W-:-:S02]  /*4640*/  F2FP.BF16.F32.PACK_AB R109, R112, R109 ;  /* 0x0000006d706d723e */ /* 0x000fc400000010ff */
[----:B------:R-:W-:Y:S01]  /*4650*/  FSEL R121, R104, RZ, P6 ;  /* 0x000000ff68797208 */ /* 0x000fe20003000000 */
[----:B------:R-:W-:Y:S01]  /*4660*/  FMUL.FTZ R104, R96, UR14 ;  /* 0x0000000e60687c20 */ /* 0x000fe20008410000 */
[----:B------:R-:W-:-:S04]  /*4670*/  LOP3.LUT P6, RZ, R118, 0xff00, RZ, 0xc0, !PT ;  /* 0x0000ff0076ff7812 */ /* 0x000fc800078cc0ff */
        /* <DEDUP_REMOVED lines=11> */
.L_x_831:
[-CC-:B0-----:R-:W-:Y:S01]  /*4730*/  FFMA.FTZ R105, R145, R112.reuse, R113.reuse ;  /* 0x0000007091697223 */ /* 0x181fe20000010071 */
[----:B------:R-:W-:Y:S01]  /*4740*/  LOP3.LUT P6, RZ, R119, 0xff0000, RZ, 0xc0, !PT ;  /* 0x00ff000077ff7812 */ /* 0x000fe200078cc0ff */
[-C--:B------:R-:W-:Y:S02]  /*4750*/  FFMA.FTZ R107, R146, R112.reuse, R113 ;  /* 0x00000070926b7223 */ /* 0x080fe40000010071 */
[----:B------:R-:W-:Y:S02]  /*4760*/  FADD.FTZ R105, R134, -R105 ;  /* 0x8000006986697221 */ /* 0x000fe40000010000 */
[----:B------:R-:W-:Y:S01]  /*4770*/  FADD.FTZ R104, R138, -R107 ;  /* 0x8000006b8a687221 */ /* 0x000fe20000010000 */
[----:B------:R-:W-:Y:S01]  /*4780*/  FFMA.FTZ R107, R142, R112, R113 ;  /* 0x000000708e6b7223 */ /* 0x000fe20000010071 */
[C---:B-----5:R-:W-:Y:S02]  /*4790*/  FFMA.FTZ R105, R131.reuse, R105, R6 ;  /* 0x0000006983697223 */ /* 0x060fe40000010006 */
[----:B------:R-:W-:Y:S01]  /*47a0*/  FFMA.FTZ R106, R131, R104, R7 ;  /* 0x00000068836a7223 */ /* 0x000fe20000010007 */
[----:B------:R-:W-:Y:S01]  /*47b0*/  FFMA.FTZ R104, R143, R112, R113 ;  /* 0x000000708f687223 */ /* 0x000fe20000010071 */
[----:B------:R-:W-:-:S03]  /*47c0*/  FMUL.FTZ R105, R105, UR14 ;  /* 0x0000000e69697c20 */ /* 0x000fc60008410000 */
[----:B------:R-:W-:Y:S02]  /*47d0*/  FADD.FTZ R104, R133, -R104 ;  /* 0x8000006885687221 */ /* 0x000fe40000010000 */
[----:B------:R-:W-:Y:S02]  /*47e0*/  FSEL R111, R105, RZ, P6 ;  /* 0x000000ff696f7208 */ /* 0x000fe40003000000 */
[----:B------:R-:W-:Y:S01]  /*47f0*/  LOP3.LUT P6, RZ, R173, 0xff0000, RZ, 0xc0, !PT ;  /* 0x00ff0000adff7812 */ /* 0x000fe200078cc0ff */
[----:B------:R-:W-:-:S03]  /*4800*/  FFMA.FTZ R104, R131, R104, R4 ;  /* 0x0000006883687223 */ /* 0x000fc60000010004 */
[----:B------:R-:W-:Y:S01]  /*4810*/  FSEL R124, R105, RZ, P6 ;  /* 0x000000ff697c7208 */ /* 0x000fe20003000000 */
[----:B------:R-:W-:Y:S01]  /*4820*/  FMUL.FTZ R105, R106, UR14 ;  /* 0x0000000e6a697c20 */ /* 0x000fe20008410000 */
[----:B------:R-:W-:Y:S01]  /*4830*/  ISETP.GE.U32.AND P6, PT, R118, RZ, PT ;  /* 0x000000ff7600720c */ /* 0x000fe20003fc6070 */
[----:B------:R-:W-:Y:S01]  /*4840*/  FFMA.FTZ R106, R144, R112, R113 ;  /* 0x00000070906a7223 */ /* 0x000fe20000010071 */
[----:B------:R-:W-:Y:S02]  /*4850*/  FMUL.FTZ R104, R104, UR14 ;  /* 0x0000000e68687c20 */ /* 0x000fe40008410000 */
[----:B------:R-:W-:Y:S01]  /*4860*/  ISETP.GE.U32.AND.EX P6, PT, R119, 0x1000000, PT, P6 ;  /* 0x010000007700780c */ /* 0x000fe20003fc6160 */
[----:B------:R-:W-:-:S03]  /*4870*/  FADD.FTZ R106, R137, -R106 ;  /* 0x8000006a896a7221 */ /* 0x000fc60000010000 */
[----:B------:R-:W-:Y:S01]  /*4880*/  FSEL R126, R105, RZ, P6 ;  /* 0x000000ff697e7208 */ /* 0x000fe20003000000 */
[----:B------:R-:W-:Y:S01]  /*4890*/  FFMA.FTZ R106, R131, R106, R5 ;  /* 0x0000006a836a7223 */ /* 0x000fe20000010005 */
[----:B------:R-:W-:Y:S02]  /*48a0*/  ISETP.GE.U32.AND P6, PT, R172, RZ, PT ;  /* 0x000000ffac00720c */ /* 0x000fe40003fc6070 */
[----:B------:R-:W-:Y:S01]  /*48b0*/  F2FP.BF16.F32.PACK_AB R111, R126, R111 ;  /* 0x0000006f7e6f723e */ /* 0x000fe200000010ff */
[----:B------:R-:W-:Y:S01]  /*48c0*/  FMUL.FTZ R108, R106, UR14 ;  /* 0x0000000e6a6c7c20 */ /* 0x000fe20008410000 */
[----:B------:R-:W-:Y:S01]  /*48d0*/  ISETP.GE.U32.AND.EX P6, PT, R173, 0x1000000, PT, P6 ;  /* 0x01000000ad00780c */ /* 0x000fe20003fc6160 */
[----:B------:R-:W-:-:S03]  /*48e0*/  FADD.FTZ R106, R136, -R107 ;  /* 0x8000006b886a7221 */ /* 0x000fc60000010000 */
[----:B------:R-:W-:Y:S01]  /*48f0*/  FSEL R127, R105, RZ, P6 ;  /* 0x000000ff697f7208 */ /* 0x000fe20003000000 */
[----:B------:R-:W-:Y:S01]  /*4900*/  FFMA.FTZ R105, R141, R112, R113 ;  /* 0x000000708d697223 */ /* 0x000fe20000010071 */
[----:B------:R-:W-:Y:S01]  /*4910*/  LOP3.LUT P6, RZ, R119, 0xff, RZ, 0xc0, !PT ;  /* 0x000000ff77ff7812 */ /* 0x000fe200078cc0ff */
[----:B------:R-:W-:Y:S01]  /*4920*/  FFMA.FTZ R106, R131, R106, R11 ;  /* 0x0000006a836a7223 */ /* 0x000fe2000001000b */
[----:B------:R-:W-:Y:S01]  /*4930*/  F2FP.BF16.F32.PACK_AB R107, R127, R124 ;  /* 0x0000007c7f6b723e */ /* 0x000fe200000010ff */
[----:B------:R-:W-:Y:S01]  /*4940*/  FADD.FTZ R105, R132, -R105 ;  /* 0x8000006984697221 */ /* 0x000fe20000010000 */
[----:B------:R-:W-:Y:S01]  /*4950*/  FSEL R110, R104, RZ, P6 ;  /* 0x000000ff686e7208 */ /* 0x000fe20003000000 */
[----:B------:R-:W-:Y:S01]  /*4960*/  FMUL.FTZ R106, R106, UR14 ;  /* 0x0000000e6a6a7c20 */ /* 0x000fe20008410000 */
        /* <DEDUP_REMOVED lines=11> */
[----:B------:R-:W-:Y:S01]  /*4a20*/  F2FP.BF16.F32.PACK_AB R110, R123, R110 ;  /* 0x0000006e7b6e723e */ /* 0x000fe200000010ff */
[C---:B------:R-:W-:Y:S01]  /*4a30*/  FFMA.FTZ R104, R131.reuse, R104, R9 ;  /* 0x0000006883687223 */ /* 0x040fe20000010009 */
[----:B------:R-:W-:Y:S01]  /*4a40*/  FSEL R125, R108, RZ, P6 ;  /* 0x000000ff6c7d7208 */ /* 0x000fe20003000000 */
[----:B------:R-:W-:Y:S01]  /*4a50*/  FFMA.FTZ R113, R131, R113, R8 ;  /* 0x0000007183717223 */ /* 0x000fe20000010008 */
[----:B------:R-:W-:Y:S01]  /*4a60*/  LOP3.LUT P6, RZ, R118, 0xff0000, RZ, 0xc0, !PT ;  /* 0x00ff000076ff7812 */ /* 0x000fe200078cc0ff */
[----:B------:R-:W-:-:S02]  /*4a70*/  FMUL.FTZ R104, R104, UR14 ;  /* 0x0000000e68687c20 */ /* 0x000fc40008410000 */
[----:B------:R-:W-:Y:S01]  /*4a80*/  FMUL.FTZ R113, R113, UR14 ;  /* 0x0000000e71717c20 */ /* 0x000fe20008410000 */
[----:B------:R-:W-:Y:S02]  /*4a90*/  FSEL R109, R105, RZ, P6 ;  /* 0x000000ff696d7208 */ /* 0x000fe40003000000 */
        /* <DEDUP_REMOVED lines=9> */
[----:B------:R-:W-:Y:S02]  /*4b30*/  FSEL R115, R104, RZ, P6 ;  /* 0x000000ff68737208 */ /* 0x000fe40003000000 */
[----:B------:R-:W-:Y:S02]  /*4b40*/  LOP3.LUT P6, RZ, R172, 0xff00, RZ, 0xc0, !PT ;  /* 0x0000ff00acff7812 */ /* 0x000fe400078cc0ff */
[----:B------:R-:W-:Y:S02]  /*4b50*/  F2FP.BF16.F32.PACK_AB R105, R114, R105 ;  /* 0x000000697269723e */ /* 0x000fe400000010ff */
[----:B------:R-:W-:Y:S02]  /*4b60*/  FSEL R121, R104, RZ, P6 ;  /* 0x000000ff68797208 */ /* 0x000fe40003000000 */
[----:B------:R-:W-:-:S04]  /*4b70*/  LOP3.LUT P6, RZ, R118, 0xff, RZ, 0xc0, !PT ;  /* 0x000000ff76ff7812 */ /* 0x000fc800078cc0ff */
[----:B------:R-:W-:Y:S02]  /*4b80*/  FSEL R108, R113, RZ, P6 ;  /* 0x000000ff716c7208 */ /* 0x000fe40003000000 */
[----:B------:R-:W-:Y:S02]  /*4b90*/  LOP3.LUT P6, RZ, R172, 0xff, RZ, 0xc0, !PT ;  /* 0x000000ffacff7812 */ /* 0x000fe400078cc0ff */
[----:B------:R-:W-:Y:S02]  /*4ba0*/  F2FP.BF16.F32.PACK_AB R108, R115, R108 ;  /* 0x0000006c736c723e */ /* 0x000fe400000010ff */
[----:B------:R-:W-:-:S04]  /*4bb0*/  FSEL R104, R113, RZ, P6 ;  /* 0x000000ff71687208 */ /* 0x000fc80003000000 */
[----:B------:R-:W-:Y:S01]  /*4bc0*/  F2FP.BF16.F32.PACK_AB R104, R121, R104 ;  /* 0x000000687968723e */ /* 0x000fe200000010ff */
[----:B------:R-:W-:Y:S06]  /*4bd0*/  BRA `(.L_x_832) ;  /* 0x0000001400f07947 */ /* 0x000fec0003800000 */
.L_x_830:
[----:B0-----:R-:W0:Y:S02]  /*4be0*/  LDC.64 R104, c[0x0][0x478] ;  /* 0x00011e00ff687b82 */ /* 0x001e240000000a00 */
[----:B0-----:R-:W-:-:S04]  /*4bf0*/  ISETP.NE.U32.AND P5, PT, R104, RZ, PT ;  /* 0x000000ff6800720c */ /* 0x001fc80003fa5070 */
[----:B------:R-:W-:-:S13]  /*4c00*/  ISETP.NE.AND.EX P5, PT, R105, RZ, PT, P5 ;  /* 0x000000ff6900720c */ /* 0x000fda0003fa5350 */
[----:B------:R-:W-:Y:S05]  /*4c10*/  @!P5 BRA `(.L_x_833) ;  /* 0x00000004002cd947 */ /* 0x000fea0003800000 */
[-CC-:B------:R-:W-:Y:S01]  /*4c20*/  FFMA.FTZ R97, R146, R112.reuse, R113.reuse ;  /* 0x0000007092617223 */ /* 0x180fe20000010071 */
[----:B------:R-:W-:Y:S01]  /*4c30*/  ISETP.GE.U32.AND P6, PT, R118, RZ, PT ;  /* 0x000000ff7600720c */ /* 0x000fe20003fc6070 */
[-CC-:B------:R-:W-:Y:S01]  /*4c40*/  FFMA.FTZ R98, R143, R112.reuse, R113.reuse ;  /* 0x000000708f627223 */ /* 0x180fe20000010071 */
[-C--:B------:R-:W-:Y:S01]  /*4c50*/  FFMA.FTZ R99, R142, R112.reuse, R113 ;  /* 0x000000708e637223 */ /* 0x080fe20000010071 */
[----:B------:R-:W-:Y:S01]  /*4c60*/  FADD.FTZ R96, R138, -R97 ;  /* 0x800000618a607221 */ /* 0x000fe20000010000 */
[----:B------:R-:W-:Y:S01]  /*4c70*/  ISETP.GE.U32.AND.EX P6, PT, R119, 0x1000000, PT, P6 ;  /* 0x010000007700780c */ /* 0x000fe20003fc6160 */
[----:B------:R-:W-:Y:S01]  /*4c80*/  FFMA.FTZ R97, R145, R112, R113 ;  /* 0x0000007091617223 */ /* 0x000fe20000010071 */
[----:B------:R-:W-:Y:S01]  /*4c90*/  FADD.FTZ R98, R133, -R98 ;  /* 0x8000006285627221 */ /* 0x000fe20000010000 */
[C---:B-----5:R-:W-:Y:S01]  /*4ca0*/  FMUL.FTZ R103, R131.reuse, R96 ;  /* 0x0000006083677220 */ /* 0x060fe20000410000 */
[----:B------:R-:W-:Y:S01]  /*4cb0*/  FADD.FTZ R108, R136, -R99 ;  /* 0x80000063886c7221 */ /* 0x000fe20000010000 */
[----:B------:R-:W-:Y:S01]  /*4cc0*/  FADD.FTZ R102, R134, -R97 ;  /* 0x8000006186667221 */ /* 0x000fe20000010000 */
[----:B------:R-:W-:Y:S01]  /*4cd0*/  FMUL.FTZ R100, R131, R98 ;  /* 0x0000006283647220 */ /* 0x000fe20000410000 */
[----:B------:R-:W-:Y:S01]  /*4ce0*/  FMUL.FTZ R96, R103, UR14 ;  /* 0x0000000e67607c20 */ /* 0x000fe20008410000 */
[----:B------:R-:W-:Y:S01]  /*4cf0*/  FFMA.FTZ R104, R140, R112, R113 ;  /* 0x000000708c687223 */ /* 0x000fe20000010071 */
[C---:B------:R-:W-:Y:S01]  /*4d00*/  FMUL.FTZ R102, R131.reuse, R102 ;  /* 0x0000006683667220 */ /* 0x040fe20000410000 */
[----:B------:R-:W-:-:S02]  /*4d10*/  FMUL.FTZ R99, R131, R108 ;  /* 0x0000006c83637220 */ /* 0x000fc40000410000 */
[----:B------:R-:W-:Y:S01]  /*4d20*/  FSEL R122, R96, RZ, P6 ;  /* 0x000000ff607a7208 */ /* 0x000fe20003000000 */
[----:B------:R-:W-:Y:S01]  /*4d30*/  FMUL.FTZ R97, R102, UR14 ;  /* 0x0000000e66617c20 */ /* 0x000fe20008410000 */
[----:B------:R-:W-:Y:S01]  /*4d40*/  ISETP.GE.U32.AND P6, PT, R172, RZ, PT ;  /* 0x000000ffac00720c */ /* 0x000fe20003fc6070 */
[----:B------:R-:W-:Y:S01]  /*4d50*/  FADD.FTZ R108, R135, -R104 ;  /* 0x80000068876c7221 */ /* 0x000fe20000010000 */
[----:B------:R-:W-:Y:S02]  /*4d60*/  FMUL.FTZ R104, R99, UR14 ;  /* 0x0000000e63687c20 */ /* 0x000fe40008410000 */
[----:B------:R-:W-:-:S04]  /*4d70*/  ISETP.GE.U32.AND.EX P6, PT, R173, 0x1000000, PT, P6 ;  /* 0x01000000ad00780c */ /* 0x000fc80003fc6160 */
[----:B------:R-:W-:Y:S01]  /*4d80*/  FSEL R124, R96, RZ, P6 ;  /* 0x000000ff607c7208 */ /* 0x000fe20003000000 */
[----:B------:R-:W-:Y:S01]  /*4d90*/  FFMA.FTZ R96, R144, R112, R113 ;  /* 0x0000007090607223 */ /* 0x000fe20000010071 */
[----:B------:R-:W-:-:S03]  /*4da0*/  LOP3.LUT P6, RZ, R119, 0xff0000, RZ, 0xc0, !PT ;  /* 0x00ff000077ff7812 */ /* 0x000fc600078cc0ff */
[----:B------:R-:W-:Y:S01]  /*4db0*/  FADD.FTZ R98, R137, -R96 ;  /* 0x8000006089627221 */ /* 0x000fe20000010000 */
[----:B------:R-:W-:Y:S01]  /*4dc0*/  FSEL R111, R97, RZ, P6 ;  /* 0x000000ff616f7208 */ /* 0x000fe20003000000 */
[----:B------:R-:W-:Y:S01]  /*4dd0*/  FMUL.FTZ R96, R100, UR14 ;  /* 0x0000000e64607c20 */ /* 0x000fe20008410000 */
[----:B------:R-:W-:Y:S01]  /*4de0*/  LOP3.LUT P6, RZ, R173, 0xff0000, RZ, 0xc0, !PT ;  /* 0x00ff0000adff7812 */ /* 0x000fe200078cc0ff */
[----:B------:R-:W-:Y:S01]  /*4df0*/  FMUL.FTZ R101, R131, R98 ;  /* 0x0000006283657220 */ /* 0x000fe20000410000 */
[----:B------:R-:W-:Y:S02]  /*4e00*/  F2FP.BF16.F32.PACK_AB R111, R122, R111 ;  /* 0x0000006f7a6f723e */ /* 0x000fe400000010ff */
[----:B------:R-:W-:Y:S01]  /*4e10*/  FSEL R107, R97, RZ, P6 ;  /* 0x000000ff616b7208 */ /* 0x000fe20003000000 */
[-CC-:B------:R-:W-:Y:S01]  /*4e20*/  FFMA.FTZ R97, R141, R112.reuse, R113.reuse ;  /* 0x000000708d617223 */ /* 0x180fe20000010071 */
[----:B------:R-:W-:Y:S01]  /*4e30*/  LOP3.LUT P6, RZ, R119, 0xff, RZ, 0xc0, !PT ;  /* 0x000000ff77ff7812 */ /* 0x000fe200078cc0ff */
[----:B------:R-:W-:Y:S01]  /*4e40*/  FFMA.FTZ R113, R139, R112, R113 ;  /* 0x000000708b717223 */ /* 0x000fe20000010071 */
[----:B------:R-:W-:Y:S01]  /*4e50*/  F2FP.BF16.F32.PACK_AB R107, R124, R107 ;  /* 0x0000006b7c6b723e */ /* 0x000fe200000010ff */
[----:B------:R-:W-:Y:S01]  /*4e60*/  FADD.FTZ R98, R132, -R97 ;  /* 0x8000006184627221 */ /* 0x000fe20000010000 */
[----:B------:R-:W-:Y:S01]  /*4e70*/  FSEL R110, R96, RZ, P6 ;  /* 0x000000ff606e7208 */ /* 0x000fe20003000000 */
[----:B------:R-:W-:Y:S01]  /*4e80*/  FMUL.FTZ R97, R101, UR14 ;  /* 0x0000000e65617c20 */ /* 0x000fe20008410000 */
[----:B------:R-:W-:Y:S01]  /*4e90*/  LOP3.LUT P6, RZ, R173, 0xff, RZ, 0xc0, !PT ;  /* 0x000000ffadff7812 */ /* 0x000fe200078cc0ff */
[----:B------:R-:W-:-:S03]  /*4ea0*/  FMUL.FTZ R98, R131, R98 ;  /* 0x0000006283627220 */ /* 0x000fc60000410000 */
[----:B------:R-:W-:Y:S01]  /*4eb0*/  FSEL R106, R96, RZ, P6 ;  /* 0x000000ff606a7208 */ /* 0x000fe20003000000 */
[----:B------:R-:W-:Y:S01]  /*4ec0*/  FMUL.FTZ R96, R98, UR14 ;  /* 0x0000000e62607c20 */ /* 0x000fe20008410000 */
[----:B------:R-:W-:-:S04]  /*4ed0*/  LOP3.LUT P6, RZ, R119, 0xff00, RZ, 0xc0, !PT ;  /* 0x0000ff0077ff7812 */ /* 0x000fc800078cc0ff */
[----:B------:R-:W-:Y:S02]  /*4ee0*/  FSEL R123, R97, RZ, P6 ;  /* 0x000000ff617b7208 */ /* 0x000fe40003000000 */
[----:B------:R-:W-:Y:S02]  /*4ef0*/  LOP3.LUT P6, RZ, R173, 0xff00, RZ, 0xc0, !PT ;  /* 0x0000ff00adff7812 */ /* 0x000fe400078cc0ff */
[----:B------:R-:W-:Y:S02]  /*4f00*/  F2FP.BF16.F32.PACK_AB R110, R123, R110 ;  /* 0x0000006e7b6e723e */ /* 0x000fe400000010ff */
[----:B------:R-:W-:Y:S01]  /*4f10*/  FSEL R125, R97, RZ, P6 ;  /* 0x000000ff617d7208 */ /* 0x000fe20003000000 */
[----:B------:R-:W-:Y:S01]  /*4f20*/  FMUL.FTZ R97, R131, R108 ;  /* 0x0000006c83617220 */ /* 0x000fe20000410000 */
[----:B------:R-:W-:Y:S02]  /*4f30*/  LOP3.LUT P6, RZ, R118, 0xff0000, RZ, 0xc0, !PT ;  /* 0x00ff000076ff7812 */ /* 0x000fe400078cc0ff */
[----:B------:R-:W-:Y:S01]  /*4f40*/  F2FP.BF16.F32.PACK_AB R106, R125, R106 ;  /* 0x0000006a7d6a723e */ /* 0x000fe200000010ff */
[----:B------:R-:W-:Y:S01]  /*4f50*/  FMUL.FTZ R105, R97, UR14 ;  /* 0x0000000e61697c20 */ /* 0x000fe20008410000 */
[----:B------:R-:W-:-:S02]  /*4f60*/  FSEL R109, R96, RZ, P6 ;  /* 0x000000ff606d7208 */ /* 0x000fc40003000000 */
[----:B------:R-:W-:-:S04]  /*4f70*/  LOP3.LUT P6, RZ, R172, 0xff0000, RZ, 0xc0, !PT ;  /* 0x00ff0000acff7812 */ /* 0x000fc800078cc0ff */
[----:B------:R-:W-:Y:S01]  /*4f80*/  FSEL R114, R96, RZ, P6 ;  /* 0x000000ff60727208 */ /* 0x000fe20003000000 */
[----:B------:R-:W-:Y:S01]  /*4f90*/  FADD.FTZ R96, R130, -R113 ;  /* 0x8000007182607221 */ /* 0x000fe20000010000 */
[----:B------:R-:W-:-:S03]  /*4fa0*/  LOP3.LUT P6, RZ, R118, 0xff000000, RZ, 0xc0, !PT ;  /* 0xff00000076ff7812 */ /* 0x000fc600078cc0ff */
[----:B------:R-:W-:Y:S01]  /*4fb0*/  FMUL.FTZ R96, R131, R96 ;  /* 0x0000006083607220 */ /* 0x000fe20000410000 */
[----:B------:R-:W-:Y:S02]  /*4fc0*/  FSEL R112, R104, RZ, P6 ;  /* 0x000000ff68707208 */ /* 0x000fe40003000000 */
[----:B------:R-:W-:Y:S02]  /*4fd0*/  LOP3.LUT P6, RZ, R172, 0xff000000, RZ, 0xc0, !PT ;  /* 0xff000000acff7812 */ /* 0x000fe400078cc0ff */
[----:B------:R-:W-:Y:S02]  /*4fe0*/  F2FP.BF16.F32.PACK_AB R109, R112, R109 ;  /* 0x0000006d706d723e */ /* 0x000fe400000010ff */
        /* <DEDUP_REMOVED lines=14> */
.L_x_833:
[----:B------:R-:W-:Y:S01]  /*50d0*/  FFMA.FTZ R105, R145, R112, R113 ;  /* 0x0000007091697223 */ /* 0x000fe20000010071 */
[----:B------:R-:W-:-:S03]  /*50e0*/  LOP3.LUT P6, RZ, R119, 0xff0000, RZ, 0xc0, !PT ;  /* 0x00ff000077ff7812 */ /* 0x000fc600078cc0ff */
[----:B------:R-:W-:Y:S01]  /*50f0*/  FADD.FTZ R104, R134, -R105 ;  /* 0x8000006986687221 */ /* 0x000fe20000010000 */
[----:B------:R-:W-:-:S03]  /*5100*/  FFMA.FTZ R105, R146, R112, R113 ;  /* 0x0000007092697223 */ /* 0x000fc60000010071 */
[----:B-----5:R-:W-:Y:S01]  /*5110*/  FMUL.FTZ R104, R131, R104 ;  /* 0x0000006883687220 */ /* 0x020fe20000410000 */
[----:B------:R-:W-:-:S03]  /*5120*/  FADD.FTZ R106, R138, -R105 ;  /* 0x800000698a6a7221 */ /* 0x000fc60000010000 */
[----:B------:R-:W-:Y:S01]  /*5130*/  FMUL.FTZ R104, R104, UR14 ;  /* 0x0000000e68687c20 */ /* 0x000fe20008410000 */
[----:B------:R-:W-:-:S04]  /*5140*/  FMUL.FTZ R106, R131, R106 ;  /* 0x0000006a836a7220 */ /* 0x000fc80000410000 */
[----:B------:R-:W-:Y:S01]  /*5150*/  FSEL R111, R104, RZ, P6 ;  /* 0x000000ff686f7208 */ /* 0x000fe20003000000 */
[----:B------:R-:W-:Y:S01]  /*5160*/  FMUL.FTZ R105, R106, UR14 ;  /* 0x0000000e6a697c20 */ /* 0x000fe20008410000 */
[----:B------:R-:W-:Y:S01]  /*5170*/  LOP3.LUT P6, RZ, R173, 0xff0000, RZ, 0xc0, !PT ;  /* 0x00ff0000adff7812 */ /* 0x000fe200078cc0ff */
[----:B------:R-:W-:-:S03]  /*5180*/  FFMA.FTZ R106, R144, R112, R113 ;  /* 0x00000070906a7223 */ /* 0x000fc60000010071 */
[----:B------:R-:W-:Y:S01]  /*5190*/  FSEL R107, R104, RZ, P6 ;  /* 0x000000ff686b7208 */ /* 0x000fe20003000000 */
[----:B------:R-:W-:Y:S01]  /*51a0*/  FFMA.FTZ R104, R143, R112, R113 ;  /* 0x000000708f687223 */ /* 0x000fe20000010071 */
[----:B------:R-:W-:Y:S01]  /*51b0*/  ISETP.GE.U32.AND P6, PT, R118, RZ, PT ;  /* 0x000000ff7600720c */ /* 0x000fe20003fc6070 */
[----:B------:R-:W-:Y:S02]  /*51c0*/  FADD.FTZ R108, R137, -R106 ;  /* 0x8000006a896c7221 */ /* 0x000fe40000010000 */
[----:B------:R-:W-:Y:S01]  /*51d0*/  FADD.FTZ R104, R133, -R104 ;  /* 0x8000006885687221 */ /* 0x000fe20000010000 */
[----:B------:R-:W-:Y:S01]  /*51e0*/  ISETP.GE.U32.AND.EX P6, PT, R119, 0x1000000, PT, P6 ;  /* 0x010000007700780c */ /* 0x000fe20003fc6160 */
[C---:B------:R-:W-:Y:S02]  /*51f0*/  FMUL.FTZ R108, R131.reuse, R108 ;  /* 0x0000006c836c7220 */ /* 0x040fe40000410000 */
[----:B------:R-:W-:Y:S01]  /*5200*/  FMUL.FTZ R104, R131, R104 ;  /* 0x0000006883687220 */ /* 0x000fe20000410000 */
[----:B------:R-:W-:Y:S01]  /*5210*/  FSEL R124, R105, RZ, P6 ;  /* 0x000000ff697c7208 */ /* 0x000fe20003000000 */
[----:B------:R-:W-:Y:S01]  /*5220*/  FMUL.FTZ R108, R108, UR14 ;  /* 0x0000000e6c6c7c20 */ /* 0x000fe20008410000 */
[----:B------:R-:W-:Y:S01]  /*5230*/  ISETP.GE.U32.AND P6, PT, R172, RZ, PT ;  /* 0x000000ffac00720c */ /* 0x000fe20003fc6070 */
[----:B------:R-:W-:Y:S01]  /*5240*/  FMUL.FTZ R106, R104, UR14 ;  /* 0x0000000e686a7c20 */ /* 0x000fe20008410000 */
[----:B------:R-:W-:-:S02]  /*5250*/  F2FP.BF16.F32.PACK_AB R111, R124, R111 ;  /* 0x0000006f7c6f723e */ /* 0x000fc400000010ff */
[----:B------:R-:W-:-:S04]  /*5260*/  ISETP.GE.U32.AND.EX P6, PT, R173, 0x1000000, PT, P6 ;  /* 0x01000000ad00780c */ /* 0x000fc80003fc6160 */
[----:B------:R-:W-:Y:S01]  /*5270*/  FSEL R126, R105, RZ, P6 ;  /* 0x000000ff697e7208 */ /* 0x000fe20003000000 */
[-C--:B------:R-:W-:Y:S01]  /*5280*/  FFMA.FTZ R105, R141, R112.reuse, R113 ;  /* 0x000000708d697223 */ /* 0x080fe20000010071 */
[----:B------:R-:W-:Y:S02]  /*5290*/  LOP3.LUT P6, RZ, R119, 0xff, RZ, 0xc0, !PT ;  /* 0x000000ff77ff7812 */ /* 0x000fe400078cc0ff */
[----:B------:R-:W-:Y:S01]  /*52a0*/  F2FP.BF16.F32.PACK_AB R107, R126, R107 ;  /* 0x0000006b7e6b723e */ /* 0x000fe200000010ff */
[----:B------:R-:W-:Y:S01]  /*52b0*/  FADD.FTZ R104, R132, -R105 ;  /* 0x8000006984687221 */ /* 0x000fe20000010000 */
[----:B------:R-:W-:Y:S01]  /*52c0*/  FSEL R110, R106, RZ, P6 ;  /* 0x000000ff6a6e7208 */ /* 0x000fe20003000000 */
[----:B------:R-:W-:Y:S01]  /*52d0*/  FFMA.FTZ R105, R142, R112, R113 ;  /* 0x000000708e697223 */ /* 0x000fe20000010071 */
[----:B------:R-:W-:Y:S01]  /*52e0*/  LOP3.LUT P6, RZ, R173, 0xff, RZ, 0xc0, !PT ;  /* 0x000000ffadff7812 */ /* 0x000fe200078cc0ff */
[----:B------:R-:W-:-:S03]  /*52f0*/  FMUL.FTZ R104, R131, R104 ;  /* 0x0000006883687220 */ /* 0x000fc60000410000 */
[----:B------:R-:W-:Y:S01]  /*5300*/  FSEL R122, R106, RZ, P6 ;  /* 0x000000ff6a7a7208 */ /* 0x000fe20003000000 */
[----:B------:R-:W-:Y:S01]  /*5310*/  FADD.FTZ R106, R136, -R105 ;  /* 0x80000069886a7221 */ /* 0x000fe20000010000 */
[----:B------:R-:W-:Y:S01]  /*5320*/  LOP3.LUT P6, RZ, R119, 0xff00, RZ, 0xc0, !PT ;  /* 0x0000ff0077ff7812 */ /* 0x000fe200078cc0ff */
[----:B------:R-:W-:Y:S01]  /*5330*/  FMUL.FTZ R105, R104, UR14 ;  /* 0x0000000e68697c20 */ /* 0x000fe20008410000 */
[--C-:B------:R-:W-:Y:S01]  /*5340*/  FFMA.FTZ R104, R140, R112, R113.reuse ;  /* 0x000000708c687223 */ /* 0x100fe20000010071 */
[----:B------:R-:W-:Y:S01]  /*5350*/  FMUL.FTZ R106, R131, R106 ;  /* 0x0000006a836a7220 */ /* 0x000fe20000410000 */
[----:B------:R-:W-:Y:S01]  /*5360*/  FSEL R123, R108, RZ, P6 ;  /* 0x000000ff6c7b7208 */ /* 0x000fe20003000000 */
[----:B------:R-:W-:Y:S01]  /*5370*/  FFMA.FTZ R113, R139, R112, R113 ;  /* 0x000000708b717223 */ /* 0x000fe20000010071 */
[----:B------:R-:W-:Y:S01]  /*5380*/  LOP3.LUT P6, RZ, R173, 0xff00, RZ, 0xc0, !PT ;  /* 0x0000ff00adff7812 */ /* 0x000fe200078cc0ff */
[----:B------:R-:W-:Y:S01]  /*5390*/  FMUL.FTZ R106, R106, UR14 ;  /* 0x0000000e6a6a7c20 */ /* 0x000fe20008410000 */
[----:B------:R-:W-:Y:S01]  /*53a0*/  FADD.FTZ R104, R135, -R104 ;  /* 0x8000006887687221 */ /* 0x000fe20000010000 */
[----:B------:R-:W-:-:S02]  /*53b0*/  F2FP.BF16.F32.PACK_AB R110, R123, R110 ;  /* 0x0000006e7b6e723e */ /* 0x000fc400000010ff */
[----:B------:R-:W-:Y:S02]  /*53c0*/  FSEL R125, R108, RZ, P6 ;  /* 0x000000ff6c7d7208 */ /* 0x000fe40003000000 */
[----:B------:R-:W-:-:S04]  /*53d0*/  LOP3.LUT P6, RZ, R118, 0xff0000, RZ, 0xc0, !PT ;  /* 0x00ff000076ff7812 */ /* 0x000fc800078cc0ff */
[----:B------:R-:W-:Y:S02]  /*53e0*/  FSEL R109, R105, RZ, P6 ;  /* 0x000000ff696d7208 */ /* 0x000fe40003000000 */
[----:B------:R-:W-:-:S04]  /*53f0*/  LOP3.LUT P6, RZ, R172, 0xff0000, RZ, 0xc0, !PT ;  /* 0x00ff0000acff7812 */ /* 0x000fc800078cc0ff */
[----:B------:R-:W-:Y:S01]  /*5400*/  FSEL R114, R105, RZ, P6 ;  /* 0x000000ff69727208 */ /* 0x000fe20003000000 */
[----:B------:R-:W-:Y:S01]  /*5410*/  FMUL.FTZ R105, R131, R104 ;  /* 0x0000006883697220 */ /* 0x000fe20000410000 */
[----:B------:R-:W-:Y:S01]  /*5420*/  LOP3.LUT P6, RZ, R118, 0xff000000, RZ, 0xc0, !PT ;  /* 0xff00000076ff7812 */ /* 0x000fe200078cc0ff */
[----:B------:R-:W-:Y:S02]  /*5430*/  FADD.FTZ R104, R130, -R113 ;  /* 0x8000007182687221 */ /* 0x000fe40000010000 */
[----:B------:R-:W-:Y:S01]  /*5440*/  FMUL.FTZ R105, R105, UR14 ;  /* 0x0000000e69697c20 */ /* 0x000fe20008410000 */
[----:B------:R-:W-:Y:S01]  /*5450*/  FSEL R112, R106, RZ, P6 ;  /* 0x000000ff6a707208 */ /* 0x000fe20003000000 */
[----:B------:R-:W-:Y:S01]  /*5460*/  FMUL.FTZ R104, R131, R104 ;  /* 0x0000006883687220 */ /* 0x000fe20000410000 */
[----:B------:R-:W-:Y:S02]  /*5470*/  LOP3.LUT P6, RZ, R172, 0xff000000, RZ, 0xc0, !PT ;  /* 0xff000000acff7812 */ /* 0x000fe400078cc0ff */
[----:B------:R-:W-:Y:S01]  /*5480*/  F2FP.BF16.F32.PACK_AB R109, R112, R109 ;  /* 0x0000006d706d723e */ /* 0x000fe200000010ff */
[----:B------:R-:W-:Y:S01]  /*5490*/  FMUL.FTZ R104, R104, UR14 ;  /* 0x0000000e68687c20 */ /* 0x000fe20008410000 */
[----:B------:R-:W-:-:S02]  /*54a0*/  FSEL R121, R106, RZ, P6 ;  /* 0x000000ff6a797208 */ /* 0x000fc40003000000 */
[----:B------:R-:W-:Y:S02]  /*54b0*/  LOP3.LUT P6, RZ, R118, 0xff00, RZ, 0xc0, !PT ;  /* 0x0000ff0076ff7812 */ /* 0x000fe400078cc0ff */
[----:B------:R-:W-:Y:S02]  /*54c0*/  F2FP.BF16.F32.PACK_AB R106, R125, R122 ;  /* 0x0000007a7d6a723e */ /* 0x000fe400000010ff */
        /* <DEDUP_REMOVED lines=11> */
.L_x_829:
[----:B------:R-:W-:-:S04]  /*5580*/  UISETP.NE.U32.AND UP0, UPT, UR16, URZ, UPT ;  /* 0x000000ff1000728c */ /* 0x000fc8000bf05070 */
[----:B------:R-:W-:-:S09]  /*5590*/  UISETP.NE.AND.EX UP0, UPT, UR17, URZ, UPT, UP0 ;  /* 0x000000ff1100728c */ /* 0x000fd2000bf05300 */
[----:B------:R-:W-:Y:S05]  /*55a0*/  BRA.U !UP0, `(.L_x_834) ;  /* 0x0000000508c07547 */ /* 0x000fea000b800000 */
[----:B0-----:R-:W0:Y:S02]  /*55b0*/  LDC.64 R108, c[0x0][0x478] ;  /* 0x00011e00ff6c7b82 */ /* 0x001e240000000a00 */
[----:B0-----:R-:W-:-:S04]  /*55c0*/  ISETP.NE.U32.AND P5, PT, R108, RZ, PT ;  /* 0x000000ff6c00720c */ /* 0x001fc80003fa5070 */
[----:B------:R-:W-:-:S13]  /*55d0*/  ISETP.NE.AND.EX P5, PT, R109, RZ, PT, P5 ;  /* 0x000000ff6d00720c */ /* 0x000fda0003fa5350 */
[----:B------:R-:W-:Y:S05]  /*55e0*/  @!P5 BRA `(.L_x_835) ;  /* 0x0000000000d8d947 */ /* 0x000fea0003800000 */
[-CC-:B------:R-:W-:Y:S01]  /*55f0*/  FFMA.FTZ R109, R146, R112.reuse, R113.reuse ;  /* 0x00000070926d7223 */ /* 0x180fe20000010071 */
[-CC-:B------:R-:W-:Y:S01]  /*5600*/  FFMA.FTZ R103, R145, R112.reuse, R113.reuse ;  /* 0x0000007091677223 */ /* 0x180fe20000010071 */
[----:B------:R-:W-:Y:S01]  /*5610*/  ISETP.GE.U32.AND P6, PT, R118, RZ, PT ;  /* 0x000000ff7600720c */ /* 0x000fe20003fc6070 */
[-C--:B------:R-:W-:Y:S01]  /*5620*/  FFMA.FTZ R97, R139, R112.reuse, R113 ;  /* 0x000000708b617223 */ /* 0x080fe20000010071 */
[----:B------:R-:W-:Y:S01]  /*5630*/  FADD.FTZ R98, R138, -R109 ;  /* 0x8000006d8a627221 */ /* 0x000fe20000010000 */
[----:B------:R-:W-:Y:S01]  /*5640*/  FADD.FTZ R109, R134, -R103 ;  /* 0x80000067866d7221 */ /* 0x000fe20000010000 */
[----:B------:R-:W-:Y:S01]  /*5650*/  FFMA.FTZ R96, R140, R112, R113 ;  /* 0x000000708c607223 */ /* 0x000fe20000010071 */
[----:B------:R-:W-:Y:S01]  /*5660*/  ISETP.GE.U32.AND.EX P6, PT, R119, 0x1000000, PT, P6 ;  /* 0x010000007700780c */ /* 0x000fe20003fc6160 */
[C---:B-----5:R-:W-:Y:S01]  /*5670*/  FFMA.FTZ R103, R131.reuse, R98, R7 ;  /* 0x0000006283677223 */ /* 0x060fe20000010007 */
[----:B------:R-:W-:Y:S01]  /*5680*/  FFMA.FTZ R102, R131, R109, R6 ;  /* 0x0000006d83667223 */ /* 0x000fe20000010006 */
[----:B------:R-:W-:Y:S01]  /*5690*/  FADD.FTZ R97, R130, -R97 ;  /* 0x8000006182617221 */ /* 0x000fe20000010000 */
[-CC-:B------:R-:W-:Y:S01]  /*56a0*/  FFMA.FTZ R99, R141, R112.reuse, R113.reuse ;  /* 0x000000708d637223 */ /* 0x180fe20000010071 */
[----:B------:R-:W-:Y:S01]  /*56b0*/  FMUL.FTZ R100, R103, UR14 ;  /* 0x0000000e67647c20 */ /* 0x000fe20008410000 */
[----:B------:R-:W-:Y:S01]  /*56c0*/  FADD.FTZ R98, R135, -R96 ;  /* 0x8000006087627221 */ /* 0x000fe20000010000 */
[----:B------:R-:W-:Y:S01]  /*56d0*/  FMUL.FTZ R108, R102, UR14 ;  /* 0x0000000e666c7c20 */ /* 0x000fe20008410000 */
[----:B------:R-:W-:Y:S01]  /*56e0*/  FFMA.FTZ R96, R131, R97, R8 ;  /* 0x0000006183607223 */ /* 0x000fe20000010008 */
[----:B------:R-:W-:Y:S01]  /*56f0*/  FFMA.FTZ R101, R142, R112, R113 ;  /* 0x000000708e657223 */ /* 0x000fe20000010071 */
[----:B------:R-:W-:Y:S01]  /*5700*/  FSEL R122, R100, RZ, P6 ;  /* 0x000000ff647a7208 */ /* 0x000fe20003000000 */
[----:B------:R-:W-:Y:S01]  /*5710*/  FADD.FTZ R100, R132, -R99 ;  /* 0x8000006384647221 */ /* 0x000fe20000010000 */
[----:B------:R-:W-:Y:S01]  /*5720*/  LOP3.LUT P6, RZ, R119, 0xff0000, RZ, 0xc0, !PT ;  /* 0x00ff000077ff7812 */ /* 0x000fe200078cc0ff */
[----:B------:R-:W-:Y:S01]  /*5730*/  FMUL.FTZ R99, R96, UR14 ;  /* 0x0000000e60637c20 */ /* 0x000fe20008410000 */
[C---:B------:R-:W-:Y:S01]  /*5740*/  FFMA.FTZ R97, R131.reuse, R98, R9 ;  /* 0x0000006283617223 */ /* 0x040fe20000010009 */
[----:B------:R-:W-:Y:S01]  /*5750*/  FFMA.FTZ R98, R131, R100, R10 ;  /* 0x0000006483627223 */ /* 0x000fe2000001000a */
[----:B------:R-:W-:Y:S01]  /*5760*/  FSEL R121, R108, RZ, P6 ;  /* 0x000000ff6c797208 */ /* 0x000fe20003000000 */
[----:B------:R-:W-:Y:S01]  /*5770*/  FADD.FTZ R110, R136, -R101 ;  /* 0x80000065886e7221 */ /* 0x000fe20000010000 */
[----:B------:R-:W-:Y:S01]  /*5780*/  LOP3.LUT P6, RZ, R118, 0xff, RZ, 0xc0, !PT ;  /* 0x000000ff76ff7812 */ /* 0x000fe200078cc0ff */
[----:B------:R-:W-:Y:S01]  /*5790*/  FMUL.FTZ R100, R97, UR14 ;  /* 0x0000000e61647c20 */ /* 0x000fe20008410000 */
[-CC-:B------:R-:W-:Y:S01]  /*57a0*/  FFMA.FTZ R114, R143, R112.reuse, R113.reuse ;  /* 0x000000708f727223 */ /* 0x180fe20000010071 */
[----:B------:R-:W-:Y:S01]  /*57b0*/  FFMA.FTZ R112, R144, R112, R113 ;  /* 0x0000007090707223 */ /* 0x000fe20000010071 */
[----:B------:R-:W-:Y:S01]  /*57c0*/  FSEL R108, R99, RZ, P6 ;  /* 0x000000ff636c7208 */ /* 0x000fe20003000000 */
[----:B------:R-:W-:Y:S01]  /*57d0*/  FMUL.FTZ R101, R98, UR14 ;  /* 0x0000000e62657c20 */ /* 0x000fe20008410000 */
[----:B------:R-:W-:Y:S01]  /*57e0*/  LOP3.LUT P6, RZ, R118, 0xff00, RZ, 0xc0, !PT ;  /* 0x0000ff0076ff7812 */ /* 0x000fe200078cc0ff */
[----:B------:R-:W-:Y:S01]  /*57f0*/  FFMA.FTZ R99, R131, R110, R11 ;  /* 0x0000006e83637223 */ /* 0x000fe2000001000b */
[----:B------:R-:W-:Y:S01]  /*5800*/  FADD.FTZ R114, R133, -R114 ;  /* 0x8000007285727221 */ /* 0x000fe20000010000 */
[----:B------:R-:W-:Y:S01]  /*5810*/  FADD.FTZ R112, R137, -R112 ;  /* 0x8000007089707221 */ /* 0x000fe20000010000 */
[----:B------:R-:W-:Y:S01]  /*5820*/  FSEL R113, R100, RZ, P6 ;  /* 0x000000ff64717208 */ /* 0x000fe20003000000 */
[----:B------:R-:W-:Y:S01]  /*5830*/  FMUL.FTZ R110, R99, UR14 ;  /* 0x0000000e636e7c20 */ /* 0x000fe20008410000 */
[----:B------:R-:W-:Y:S01]  /*5840*/  LOP3.LUT P6, RZ, R118, 0xff0000, RZ, 0xc0, !PT ;  /* 0x00ff000076ff7812 */ /* 0x000fe200078cc0ff */
[----:B------:R-:W-:Y:S01]  /*5850*/  FFMA.FTZ R100, R131, R114, R4 ;  /* 0x0000007283647223 */ /* 0x000fe20000010004 */
[----:B------:R-:W-:-:S02]  /*5860*/  F2FP.BF16.F32.PACK_AB R108, R113, R108 ;  /* 0x0000006c716c723e */ /* 0x000fc400000010ff */
[----:B------:R-:W-:Y:S01]  /*5870*/  FSEL R109, R101, RZ, P6 ;  /* 0x000000ff656d7208 */ /* 0x000fe20003000000 */
[----:B------:R-:W-:Y:S01]  /*5880*/  FFMA.FTZ R101, R131, R112, R5 ;  /* 0x0000007083657223 */ /* 0x000fe20000010005 */
[----:B------:R-:W-:Y:S01]  /*5890*/  LOP3.LUT P6, RZ, R118, 0xff000000, RZ, 0xc0, !PT ;  /* 0xff00000076ff7812 */ /* 0x000fe200078cc0ff */
[----:B------:R-:W-:Y:S02]  /*58a0*/  FMUL.FTZ R111, R100, UR14 ;  /* 0x0000000e646f7c20 */ /* 0x000fe40008410000 */
[----:B------:R-:W-:Y:S01]  /*58b0*/  FMUL.FTZ R114, R101, UR14 ;  /* 0x0000000e65727c20 */ /* 0x000fe20008410000 */
[----:B------:R-:W-:Y:S02]  /*58c0*/  FSEL R112, R110, RZ, P6 ;  /* 0x000000ff6e707208 */ /* 0x000fe40003000000 */
[----:B------:R-:W-:Y:S02]  /*58d0*/  LOP3.LUT P6, RZ, R119, 0xff, RZ, 0xc0, !PT ;  /* 0x000000ff77ff7812 */ /* 0x000fe400078cc0ff */
[----:B------:R-:W-:-:S02]  /*58e0*/  F2FP.BF16.F32.PACK_AB R109, R112, R109 ;  /* 0x0000006d706d723e */ /* 0x000fc400000010ff */
[----:B------:R-:W-:Y:S02]  /*58f0*/  FSEL R110, R111, RZ, P6 ;  /* 0x000000ff6f6e7208 */ /* 0x000fe40003000000 */
[----:B------:R-:W-:Y:S02]  /*5900*/  LOP3.LUT P6, RZ, R119, 0xff00, RZ, 0xc0, !PT ;  /* 0x0000ff0077ff7812 */ /* 0x000fe400078cc0ff */
[----:B------:R-:W-:Y:S02]  /*5910*/  F2FP.BF16.F32.PACK_AB R111, R122, R121 ;  /* 0x000000797a6f723e */ /* 0x000fe400000010ff */
[----:B------:R-:W-:-:S04]  /*5920*/  FSEL R115, R114, RZ, P6 ;  /* 0x000000ff72737208 */ /* 0x000fc80003000000 */
[----:B------:R-:W-:Y:S01]  /*5930*/  F2FP.BF16.F32.PACK_AB R110, R115, R110 ;  /* 0x0000006e736e723e */ /* 0x000fe200000010ff */
[----:B------:R-:W-:Y:S06]  /*5940*/  BRA `(.L_x_832) ;  /* 0x0000000800947947 */ /* 0x000fec0003800000 */
.L_x_835:
[-CC-:B------:R-:W-:Y:S01]  /*5950*/  FFMA.FTZ R109, R145, R112.reuse, R113.reuse ;  /* 0x00000070916d7223 */ /* 0x180fe20000010071 */
[-CC-:B------:R-:W-:Y:S01]  /*5960*/  FFMA.FTZ R115, R146, R112.reuse, R113.reuse ;  /* 0x0000007092737223 */ /* 0x180fe20000010071 */
[----:B------:R-:W-:Y:S01]  /*5970*/  LOP3.LUT P6, RZ, R119, 0xff0000, RZ, 0xc0, !PT ;  /* 0x00ff000077ff7812 */ /* 0x000fe200078cc0ff */
[-C--:B------:R-:W-:Y:S01]  /*5980*/  FFMA.FTZ R110, R143, R112.reuse, R113 ;  /* 0x000000708f6e7223 */ /* 0x080fe20000010071 */
[----:B------:R-:W-:Y:S01]  /*5990*/  FADD.FTZ R109, R134, -R109 ;  /* 0x8000006d866d7221 */ /* 0x000fe20000010000 */
[----:B------:R-:W-:Y:S01]  /*59a0*/  FADD.FTZ R122, R138, -R115 ;  /* 0x800000738a7a7221 */ /* 0x000fe20000010000 */
[-CC-:B------:R-:W-:Y:S01]  /*59b0*/  FFMA.FTZ R114, R144, R112.reuse, R113.reuse ;  /* 0x0000007090727223 */ /* 0x180fe20000010071 */
[-CC-:B------:R-:W-:Y:S01]  /*59c0*/  FFMA.FTZ R111, R142, R112.reuse, R113.reuse ;  /* 0x000000708e6f7223 */ /* 0x180fe20000010071 */
[----:B-----5:R-:W-:Y:S01]  /*59d0*/  FFMA.FTZ R108, R131, R109, R6 ;  /* 0x0000006d836c7223 */ /* 0x020fe20000010006 */
[-CC-:B------:R-:W-:Y:S01]  /*59e0*/  FFMA.FTZ R109, R141, R112.reuse, R113.reuse ;  /* 0x000000708d6d7223 */ /* 0x180fe20000010071 */
[----:B------:R-:W-:Y:S01]  /*59f0*/  FADD.FTZ R110, R133, -R110 ;  /* 0x8000006e856e7221 */ /* 0x000fe20000010000 */
[----:B------:R-:W-:Y:S01]  /*5a00*/  FADD.FTZ R114, R137, -R114 ;  /* 0x8000007289727221 */ /* 0x000fe20000010000 */
[----:B------:R-:W-:Y:S01]  /*5a10*/  FMUL.FTZ R115, R108, UR14 ;  /* 0x0000000e6c737c20 */ /* 0x000fe20008410000 */
[-CC-:B------:R-:W-:Y:S01]  /*5a20*/  FFMA.FTZ R108, R140, R112.reuse, R113.reuse ;  /* 0x000000708c6c7223 */ /* 0x180fe20000010071 */
[----:B------:R-:W-:Y:S01]  /*5a30*/  FFMA.FTZ R113, R139, R112, R113 ;  /* 0x000000708b717223 */ /* 0x000fe20000010071 */
[C---:B------:R-:W-:Y:S01]  /*5a40*/  FFMA.FTZ R112, R131.reuse, R122, R7 ;  /* 0x0000007a83707223 */ /* 0x040fe20000010007 */
[----:B------:R-:W-:Y:S01]  /*5a50*/  FFMA.FTZ R110, R131, R110, R4 ;  /* 0x0000006e836e7223 */ /* 0x000fe20000010004 */
[----:B------:R-:W-:Y:S01]  /*5a60*/  FSEL R122, R115, RZ, P6 ;  /* 0x000000ff737a7208 */ /* 0x000fe20003000000 */
[----:B------:R-:W-:Y:S01]  /*5a70*/  FFMA.FTZ R114, R131, R114, R5 ;  /* 0x0000007283727223 */ /* 0x000fe20000010005 */
[----:B------:R-:W-:Y:S01]  /*5a80*/  ISETP.GE.U32.AND P6, PT, R118, RZ, PT ;  /* 0x000000ff7600720c */ /* 0x000fe20003fc6070 */
[----:B------:R-:W-:Y:S01]  /*5a90*/  FMUL.FTZ R115, R112, UR14 ;  /* 0x0000000e70737c20 */ /* 0x000fe20008410000 */
[----:B------:R-:W-:Y:S01]  /*5aa0*/  FMUL.FTZ R112, R110, UR14 ;  /* 0x0000000e6e707c20 */ /* 0x000fe20008410000 */
[----:B------:R-:W-:Y:S01]  /*5ab0*/  FADD.FTZ R109, R132, -R109 ;  /* 0x8000006d846d7221 */ /* 0x000fe20000010000 */
[----:B------:R-:W-:Y:S01]  /*5ac0*/  ISETP.GE.U32.AND.EX P6, PT, R119, 0x1000000, PT, P6 ;  /* 0x010000007700780c */ /* 0x000fe20003fc6160 */
[----:B------:R-:W-:Y:S01]  /*5ad0*/  FADD.FTZ R110, R136, -R111 ;  /* 0x8000006f886e7221 */ /* 0x000fe20000010000 */
[----:B------:R-:W-:Y:S01]  /*5ae0*/  FMUL.FTZ R111, R114, UR14 ;  /* 0x0000000e726f7c20 */ /* 0x000fe20008410000 */
[----:B------:R-:W-:Y:S01]  /*5af0*/  FFMA.FTZ R109, R131, R109, R10 ;  /* 0x0000006d836d7223 */ /* 0x000fe2000001000a */
[----:B------:R-:W-:Y:S01]  /*5b00*/  FSEL R123, R115, RZ, P6 ;  /* 0x000000ff737b7208 */ /* 0x000fe20003000000 */
[----:B------:R-:W-:Y:S01]  /*5b10*/  FFMA.FTZ R110, R131, R110, R11 ;  /* 0x0000006e836e7223 */ /* 0x000fe2000001000b */
[----:B------:R-:W-:Y:S01]  /*5b20*/  LOP3.LUT P6, RZ, R119, 0xff, RZ, 0xc0, !PT ;  /* 0x000000ff77ff7812 */ /* 0x000fe200078cc0ff */
[----:B------:R-:W-:Y:S01]  /*5b30*/  FMUL.FTZ R109, R109, UR14 ;  /* 0x0000000e6d6d7c20 */ /* 0x000fe20008410000 */
[----:B------:R-:W-:Y:S01]  /*5b40*/  FADD.FTZ R108, R135, -R108 ;  /* 0x8000006c876c7221 */ /* 0x000fe20000010000 */
[----:B------:R-:W-:Y:S01]  /*5b50*/  FMUL.FTZ R110, R110, UR14 ;  /* 0x0000000e6e6e7c20 */ /* 0x000fe20008410000 */
[----:B------:R-:W-:Y:S01]  /*5b60*/  FSEL R114, R112, RZ, P6 ;  /* 0x000000ff70727208 */ /* 0x000fe20003000000 */
[----:B------:R-:W-:Y:S01]  /*5b70*/  FADD.FTZ R113, R130, -R113 ;  /* 0x8000007182717221 */ /* 0x000fe20000010000 */
[----:B------:R-:W-:Y:S01]  /*5b80*/  LOP3.LUT P6, RZ, R119, 0xff00, RZ, 0xc0, !PT ;  /* 0x0000ff0077ff7812 */ /* 0x000fe200078cc0ff */
[----:B------:R-:W-:-:S02]  /*5b90*/  FFMA.FTZ R108, R131, R108, R9 ;  /* 0x0000006c836c7223 */ /* 0x000fc40000010009 */
[----:B------:R-:W-:Y:S01]  /*5ba0*/  FFMA.FTZ R113, R131, R113, R8 ;  /* 0x0000007183717223 */ /* 0x000fe20000010008 */
[----:B------:R-:W-:Y:S01]  /*5bb0*/  FSEL R121, R111, RZ, P6 ;  /* 0x000000ff6f797208 */ /* 0x000fe20003000000 */
[----:B------:R-:W-:Y:S01]  /*5bc0*/  FMUL.FTZ R108, R108, UR14 ;  /* 0x0000000e6c6c7c20 */ /* 0x000fe20008410000 */
[C---:B------:R-:W-:Y:S01]  /*5bd0*/  LOP3.LUT P6, RZ, R118.reuse, 0xff0000, RZ, 0xc0, !PT ;  /* 0x00ff000076ff7812 */ /* 0x040fe200078cc0ff */
[----:B------:R-:W-:Y:S01]  /*5be0*/  FMUL.FTZ R113, R113, UR14 ;  /* 0x0000000e71717c20 */ /* 0x000fe20008410000 */
        /* <DEDUP_REMOVED lines=12> */
.L_x_834:
[----:B0-----:R-:W0:Y:S02]  /*5cb0*/  LDC.64 R108, c[0x0][0x478] ;  /* 0x00011e00ff6c7b82 */ /* 0x001e240000000a00 */
[----:B0-----:R-:W-:-:S04]  /*5cc0*/  ISETP.NE.U32.AND P5, PT, R108, RZ, PT ;  /* 0x000000ff6c00720c */ /* 0x001fc80003fa5070 */
[----:B------:R-:W-:-:S13]  /*5cd0*/  ISETP.NE.AND.EX P5, PT, R109, RZ, PT, P5 ;  /* 0x000000ff6d00720c */ /* 0x000fda0003fa5350 */
[----:B------:R-:W-:Y:S05]  /*5ce0*/  @!P5 BRA `(.L_x_836) ;  /* 0x0000000000d8d947 */ /* 0x000fea0003800000 */
[-CC-:B------:R-:W-:Y:S01]  /*5cf0*/  FFMA.FTZ R109, R146, R112.reuse, R113.reuse ;  /* 0x00000070926d7223 */ /* 0x180fe20000010071 */
[-CC-:B------:R-:W-:Y:S01]  /*5d00*/  FFMA.FTZ R103, R145, R112.reuse, R113.reuse ;  /* 0x0000007091677223 */ /* 0x180fe20000010071 */
[-C--:B------:R-:W-:Y:S01]  /*5d10*/  FFMA.FTZ R97, R139, R112.reuse, R113 ;  /* 0x000000708b617223 */ /* 0x080fe20000010071 */
[----:B------:R-:W-:Y:S01]  /*5d20*/  ISETP.GE.U32.AND P6, PT, R118, RZ, PT ;  /* 0x000000ff7600720c */ /* 0x000fe20003fc6070 */
[----:B------:R-:W-:Y:S01]  /*5d30*/  FADD.FTZ R96, R138, -R109 ;  /* 0x8000006d8a607221 */ /* 0x000fe20000010000 */
[----:B------:R-:W-:Y:S01]  /*5d40*/  FADD.FTZ R102, R134, -R103 ;  /* 0x8000006786667221 */ /* 0x000fe20000010000 */
[----:B------:R-:W-:Y:S01]  /*5d50*/  FFMA.FTZ R98, R140, R112, R113 ;  /* 0x000000708c627223 */ /* 0x000fe20000010071 */
[----:B------:R-:W-:Y:S01]  /*5d60*/  ISETP.GE.U32.AND.EX P6, PT, R119, 0x1000000, PT, P6 ;  /* 0x010000007700780c */ /* 0x000fe20003fc6160 */
[C---:B-----5:R-:W-:Y:S01]  /*5d70*/  FMUL.FTZ R103, R131.reuse, R96 ;  /* 0x0000006083677220 */ /* 0x060fe20000410000 */
[----:B------:R-:W-:Y:S01]  /*5d80*/  FADD.FTZ R96, R130, -R97 ;  /* 0x8000006182607221 */ /* 0x000fe20000010000 */
[----:B------:R-:W-:Y:S01]  /*5d90*/  FMUL.FTZ R102, R131, R102 ;  /* 0x0000006683667220 */ /* 0x000fe20000410000 */
[----:B------:R-:W-:Y:S01]  /*5da0*/  FFMA.FTZ R99, R141, R112, R113 ;  /* 0x000000708d637223 */ /* 0x000fe20000010071 */
[----:B------:R-:W-:Y:S01]  /*5db0*/  FMUL.FTZ R97, R103, UR14 ;  /* 0x0000000e67617c20 */ /* 0x000fe20008410000 */
[----:B------:R-:W-:Y:S01]  /*5dc0*/  FMUL.FTZ R96, R131, R96 ;  /* 0x0000006083607220 */ /* 0x000fe20000410000 */
[----:B------:R-:W-:Y:S01]  /*5dd0*/  FMUL.FTZ R108, R102, UR14 ;  /* 0x0000000e666c7c20 */ /* 0x000fe20008410000 */
[----:B------:R-:W-:Y:S01]  /*5de0*/  FADD.FTZ R98, R135, -R98 ;  /* 0x8000006287627221 */ /* 0x000fe20000010000 */
[----:B------:R-:W-:Y:S01]  /*5df0*/  FADD.FTZ R100, R132, -R99 ;  /* 0x8000006384647221 */ /* 0x000fe20000010000 */
[----:B------:R-:W-:Y:S01]  /*5e00*/  FSEL R122, R97, RZ, P6 ;  /* 0x000000ff617a7208 */ /* 0x000fe20003000000 */
[----:B------:R-:W-:Y:S01]  /*5e10*/  FMUL.FTZ R99, R96, UR14 ;  /* 0x0000000e60637c20 */ /* 0x000fe20008410000 */
[----:B------:R-:W-:Y:S01]  /*5e20*/  LOP3.LUT P6, RZ, R119, 0xff0000, RZ, 0xc0, !PT ;  /* 0x00ff000077ff7812 */ /* 0x000fe200078cc0ff */
[C---:B------:R-:W-:Y:S01]  /*5e30*/  FMUL.FTZ R97, R131.reuse, R98 ;  /* 0x0000006283617220 */ /* 0x040fe20000410000 */
[----:B------:R-:W-:Y:S01]  /*5e40*/  FFMA.FTZ R101, R142, R112, R113 ;  /* 0x000000708e657223 */ /* 0x000fe20000010071 */
[----:B------:R-:W-:Y:S01]  /*5e50*/  FMUL.FTZ R98, R131, R100 ;  /* 0x0000006483627220 */ /* 0x000fe20000410000 */
[----:B------:R-:W-:Y:S01]  /*5e60*/  FSEL R121, R108, RZ, P6 ;  /* 0x000000ff6c797208 */ /* 0x000fe20003000000 */
[----:B------:R-:W-:Y:S01]  /*5e70*/  FMUL.FTZ R100, R97, UR14 ;  /* 0x0000000e61647c20 */ /* 0x000fe20008410000 */
[----:B------:R-:W-:Y:S01]  /*5e80*/  LOP3.LUT P6, RZ, R118, 0xff, RZ, 0xc0, !PT ;  /* 0x000000ff76ff7812 */ /* 0x000fe200078cc0ff */
[----:B------:R-:W-:Y:S01]  /*5e90*/  FADD.FTZ R110, R136, -R101 ;  /* 0x80000065886e7221 */ /* 0x000fe20000010000 */
[-CC-:B------:R-:W-:Y:S01]  /*5ea0*/  FFMA.FTZ R114, R143, R112.reuse, R113.reuse ;  /* 0x000000708f727223 */ /* 0x180fe20000010071 */
[----:B------:R-:W-:Y:S01]  /*5eb0*/  FFMA.FTZ R112, R144, R112, R113 ;  /* 0x0000007090707223 */ /* 0x000fe20000010071 */
[----:B------:R-:W-:Y:S01]  /*5ec0*/  FSEL R108, R99, RZ, P6 ;  /* 0x000000ff636c7208 */ /* 0x000fe20003000000 */
[----:B------:R-:W-:Y:S01]  /*5ed0*/  FMUL.FTZ R101, R98, UR14 ;  /* 0x0000000e62657c20 */ /* 0x000fe20008410000 */
[----:B------:R-:W-:Y:S01]  /*5ee0*/  LOP3.LUT P6, RZ, R118, 0xff00, RZ, 0xc0, !PT ;  /* 0x0000ff0076ff7812 */ /* 0x000fe200078cc0ff */
[----:B------:R-:W-:Y:S01]  /*5ef0*/  FMUL.FTZ R99, R131, R110 ;  /* 0x0000006e83637220 */ /* 0x000fe20000410000 */
[----:B------:R-:W-:Y:S01]  /*5f00*/  FADD.FTZ R114, R133, -R114 ;  /* 0x8000007285727221 */ /* 0x000fe20000010000 */
[----:B------:R-:W-:Y:S01]  /*5f10*/  FADD.FTZ R112, R137, -R112 ;  /* 0x8000007089707221 */ /* 0x000fe20000010000 */
[----:B------:R-:W-:Y:S01]  /*5f20*/  FSEL R113, R100, RZ, P6 ;  /* 0x000000ff64717208 */ /* 0x000fe20003000000 */
[----:B------:R-:W-:Y:S01]  /*5f30*/  FMUL.FTZ R110, R99, UR14 ;  /* 0x0000000e636e7c20 */ /* 0x000fe20008410000 */
[----:B------:R-:W-:Y:S01]  /*5f40*/  LOP3.LUT P6, RZ, R118, 0xff0000, RZ, 0xc0, !PT ;  /* 0x00ff000076ff7812 */ /* 0x000fe200078cc0ff */
[----:B------:R-:W-:Y:S01]  /*5f50*/  FMUL.FTZ R100, R131, R114 ;  /* 0x0000007283647220 */ /* 0x000fe20000410000 */
[----:B------:R-:W-:-:S02]  /*5f60*/  F2FP.BF16.F32.PACK_AB R108, R113, R108 ;  /* 0x0000006c716c723e */ /* 0x000fc400000010ff */
[----:B------:R-:W-:Y:S01]  /*5f70*/  FSEL R109, R101, RZ, P6 ;  /* 0x000000ff656d7208 */ /* 0x000fe20003000000 */
[----:B------:R-:W-:Y:S01]  /*5f80*/  FMUL.FTZ R101, R131, R112 ;  /* 0x0000007083657220 */ /* 0x000fe20000410000 */
        /* <DEDUP_REMOVED lines=12> */
.L_x_836:
[-CC-:B------:R-:W-:Y:S01]  /*6050*/  FFMA.FTZ R109, R145, R112.reuse, R113.reuse ;  /* 0x00000070916d7223 */ /* 0x180fe20000010071 */
[-CC-:B------:R-:W-:Y:S01]  /*6060*/  FFMA.FTZ R115, R146, R112.reuse, R113.reuse ;  /* 0x0000007092737223 */ /* 0x180fe20000010071 */
[----:B------:R-:W-:Y:S01]  /*6070*/  LOP3.LUT P6, RZ, R119, 0xff0000, RZ, 0xc0, !PT ;  /* 0x00ff000077ff7812 */ /* 0x000fe200078cc0ff */
[-C--:B------:R-:W-:Y:S01]  /*6080*/  FFMA.FTZ R110, R143, R112.reuse, R113 ;  /* 0x000000708f6e7223 */ /* 0x080fe20000010071 */
[----:B------:R-:W-:Y:S01]  /*6090*/  FADD.FTZ R108, R134, -R109 ;  /* 0x8000006d866c7221 */ /* 0x000fe20000010000 */
[----:B------:R-:W-:Y:S01]  /*60a0*/  FADD.FTZ R122, R138, -R115 ;  /* 0x800000738a7a7221 */ /* 0x000fe20000010000 */
[--C-:B------:R-:W-:Y:S01]  /*60b0*/  FFMA.FTZ R114, R144, R112, R113.reuse ;  /* 0x0000007090727223 */ /* 0x100fe20000010071 */
[----:B------:R-:W-:Y:S01]  /*60c0*/  FADD.FTZ R110, R133, -R110 ;  /* 0x8000006e856e7221 */ /* 0x000fe20000010000 */
[C---:B-----5:R-:W-:Y:S01]  /*60d0*/  FMUL.FTZ R108, R131.reuse, R108 ;  /* 0x0000006c836c7220 */ /* 0x060fe20000410000 */
[----:B------:R-:W-:Y:S01]  /*60e0*/  FMUL.FTZ R122, R131, R122 ;  /* 0x0000007a837a7220 */ /* 0x000fe20000410000 */
[-CC-:B------:R-:W-:Y:S01]  /*60f0*/  FFMA.FTZ R109, R141, R112.reuse, R113.reuse ;  /* 0x000000708d6d7223 */ /* 0x180fe20000010071 */
[-CC-:B------:R-:W-:Y:S01]  /*6100*/  FFMA.FTZ R111, R142, R112.reuse, R113.reuse ;  /* 0x000000708e6f7223 */ /* 0x180fe20000010071 */
[----:B------:R-:W-:Y:S01]  /*6110*/  FMUL.FTZ R115, R108, UR14 ;  /* 0x0000000e6c737c20 */ /* 0x000fe20008410000 */
[-CC-:B------:R-:W-:Y:S01]  /*6120*/  FFMA.FTZ R108, R140, R112.reuse, R113.reuse ;  /* 0x000000708c6c7223 */ /* 0x180fe20000010071 */
[----:B------:R-:W-:Y:S01]  /*6130*/  FFMA.FTZ R113, R139, R112, R113 ;  /* 0x000000708b717223 */ /* 0x000fe20000010071 */
[----:B------:R-:W-:Y:S01]  /*6140*/  FADD.FTZ R114, R137, -R114 ;  /* 0x8000007289727221 */ /* 0x000fe20000010000 */
[----:B------:R-:W-:Y:S01]  /*6150*/  FMUL.FTZ R122, R122, UR14 ;  /* 0x0000000e7a7a7c20 */ /* 0x000fe20008410000 */
[----:B------:R-:W-:Y:S01]  /*6160*/  FSEL R121, R115, RZ, P6 ;  /* 0x000000ff73797208 */ /* 0x000fe20003000000 */
[C---:B------:R-:W-:Y:S01]  /*6170*/  FMUL.FTZ R112, R131.reuse, R110 ;  /* 0x0000006e83707220 */ /* 0x040fe20000410000 */
[----:B------:R-:W-:Y:S01]  /*6180*/  ISETP.GE.U32.AND P6, PT, R118, RZ, PT ;  /* 0x000000ff7600720c */ /* 0x000fe20003fc6070 */
[----:B------:R-:W-:Y:S01]  /*6190*/  FMUL.FTZ R115, R131, R114 ;  /* 0x0000007283737220 */ /* 0x000fe20000410000 */
[----:B------:R-:W-:Y:S01]  /*61a0*/  FADD.FTZ R110, R132, -R109 ;  /* 0x8000006d846e7221 */ /* 0x000fe20000010000 */
[----:B------:R-:W-:Y:S01]  /*61b0*/  FMUL.FTZ R114, R112, UR14 ;  /* 0x0000000e70727c20 */ /* 0x000fe20008410000 */
[----:B------:R-:W-:Y:S01]  /*61c0*/  ISETP.GE.U32.AND.EX P6, PT, R119, 0x1000000, PT, P6 ;  /* 0x010000007700780c */ /* 0x000fe20003fc6160 */
[----:B------:R-:W-:Y:S01]  /*61d0*/  FMUL.FTZ R115, R115, UR14 ;  /* 0x0000000e73737c20 */ /* 0x000fe20008410000 */
[----:B------:R-:W-:Y:S01]  /*61e0*/  FMUL.FTZ R109, R131, R110 ;  /* 0x0000006e836d7220 */ /* 0x000fe20000410000 */
[----:B------:R-:W-:Y:S01]  /*61f0*/  FADD.FTZ R112, R136, -R111 ;  /* 0x8000006f88707221 */ /* 0x000fe20000010000 */
[----:B------:R-:W-:Y:S01]  /*6200*/  FSEL R122, R122, RZ, P6 ;  /* 0x000000ff7a7a7208 */ /* 0x000fe20003000000 */
[----:B------:R-:W-:Y:S01]  /*6210*/  FADD.FTZ R110, R135, -R108 ;  /* 0x8000006c876e7221 */ /* 0x000fe20000010000 */
[----:B------:R-:W-:Y:S01]  /*6220*/  LOP3.LUT P6, RZ, R119, 0xff, RZ, 0xc0, !PT ;  /* 0x000000ff77ff7812 */ /* 0x000fe200078cc0ff */
[----:B------:R-:W-:Y:S01]  /*6230*/  FMUL.FTZ R109, R109, UR14 ;  /* 0x0000000e6d6d7c20 */ /* 0x000fe20008410000 */
[C---:B------:R-:W-:Y:S01]  /*6240*/  FMUL.FTZ R112, R131.reuse, R112 ;  /* 0x0000007083707220 */ /* 0x040fe20000410000 */
[----:B------:R-:W-:Y:S01]  /*6250*/  FMUL.FTZ R110, R131, R110 ;  /* 0x0000006e836e7220 */ /* 0x000fe20000410000 */
[----:B------:R-:W-:Y:S01]  /*6260*/  FSEL R114, R114, RZ, P6 ;  /* 0x000000ff72727208 */ /* 0x000fe20003000000 */
[----:B------:R-:W-:Y:S01]  /*6270*/  FADD.FTZ R108, R130, -R113 ;  /* 0x80000071826c7221 */ /* 0x000fe20000010000 */
[----:B------:R-:W-:Y:S01]  /*6280*/  LOP3.LUT P6, RZ, R119, 0xff00, RZ, 0xc0, !PT ;  /* 0x0000ff0077ff7812 */ /* 0x000fe200078cc0ff */
[----:B------:R-:W-:Y:S01]  /*6290*/  FMUL.FTZ R112, R112, UR14 ;  /* 0x0000000e70707c20 */ /* 0x000fe20008410000 */
[----:B------:R-:W-:Y:S01]  /*62a0*/  FMUL.FTZ R110, R110, UR14 ;  /* 0x0000000e6e6e7c20 */ /* 0x000fe20008410000 */
[----:B------:R-:W-:Y:S01]  /*62b0*/  FMUL.FTZ R108, R131, R108 ;  /* 0x0000006c836c7220 */ /* 0x000fe20000410000 */
[----:B------:R-:W-:-:S02]  /*62c0*/  FSEL R115, R115, RZ, P6 ;  /* 0x000000ff73737208 */ /* 0x000fc40003000000 */
[----:B------:R-:W-:Y:S01]  /*62d0*/  LOP3.LUT P6, RZ, R118, 0xff0000, RZ, 0xc0, !PT ;  /* 0x00ff000076ff7812 */ /* 0x000fe200078cc0ff */
        /* <DEDUP_REMOVED lines=11> */
[----:B------:R-:W-:-:S07]  /*6390*/  F2FP.BF16.F32.PACK_AB R108, R113, R108 ;  /* 0x0000006c716c723e */ /* 0x000fce00000010ff */
.L_x_832:
        /* <DEDUP_REMOVED lines=10> */
.L_x_828:
[----:B------:R-:W-:Y:S05]  /*6440*/  BSYNC.RECONVERGENT B0 ;  /* 0x0000000000007941 */ /* 0x000fea0003800200 */
.L_x_827:
[----:B------:R-:W-:Y:S01]  /*6450*/  UPLOP3.LUT UP1, UPT, UPT, UPT, UP1, 0x40, 0x4 ;  /* 0x000000000004789c */ /* 0x000fe20003f2e810 */
[----:B------:R-:W-:Y:S10]  /*6460*/  @!P4 BRA `(.L_x_837) ;  /* 0xffffffa000c0c947 */ /* 0x000ff4000383ffff */
.L_x_810:
        /* <DEDUP_REMOVED lines=22> */
.L_x_839:
[----:B------:R-:W-:Y:S05]  /*65d0*/  BSYNC.RECONVERGENT B0 ;  /* 0x0000000000007941 */ /* 0x000fea0003800200 */
.L_x_838:
        /* <DEDUP_REMOVED lines=18> */
.L_x_840:
        /* <DEDUP_REMOVED lines=16> */
.L_x_2796:


//--------------------- .text._ZN10layer_norm31ln_parallel_residual_bwd_kernelINS_13Kernel_traitsI13__nv_bfloat16S2_fS2_fjLj2048ELj1ELj1ELj4ELj16ENS_18Kernel_traits_baseILj2048ES2_S2_fS2_fjLj128EEEEELb1ELb0ELb1EEEvNS_9BwdParamsE --------------------------
	.section	.text._ZN10layer_norm31ln_parallel_residual_bwd_kernelINS_13Kernel_traitsI13__nv_bfloat16S2_fS2_fjLj2048ELj1ELj1ELj4ELj16ENS_18Kernel_traits_baseILj2048ES2_S2_fS2_fjLj128EEEEELb1ELb0ELb1EEEvNS_9BwdParamsE,"ax",@progbits
	.align	128
        .global         _ZN10layer_norm31ln_parallel_residual_bwd_kernelINS_13Kernel_traitsI13__nv_bfloat16S2_fS2_fjLj2048ELj1ELj1ELj4ELj16ENS_18Kernel_traits_baseILj2048ES2_S2_fS2_fjLj128EEEEELb1ELb0ELb1EEEvNS_9BwdParamsE
        .type           _ZN10layer_norm31ln_parallel_residual_bwd_kernelINS_13Kernel_traitsI13__nv_bfloat16S2_fS2_fjLj2048ELj1ELj1ELj4ELj16ENS_18Kernel_traits_baseILj2048ES2_S2_fS2_fjLj128EEEEELb1ELb0ELb1EEEvNS_9BwdParamsE,@function
        .size           _ZN10layer_norm31ln_parallel_residual_bwd_kernelINS_13Kernel_traitsI13__nv_bfloat16S2_fS2_fjLj2048ELj1ELj1ELj4ELj16ENS_18Kernel_traits_baseILj2048ES2_S2_fS2_fjLj128EEEEELb1ELb0ELb1EEEvNS_9BwdParamsE,(.L_x_2797 - _ZN10layer_norm31ln_parallel_residual_bwd_kernelINS_13Kernel_traitsI13__nv_bfloat16S2_fS2_fjLj2048ELj1ELj1ELj4ELj16ENS_18Kernel_traits_baseILj2048ES2_S2_fS2_fjLj128EEEEELb1ELb0ELb1EEEvNS_9BwdParamsE)
        .other          _ZN10layer_norm31ln_parallel_residual_bwd_kernelINS_13Kernel_traitsI13__nv_bfloat16S2_fS2_fjLj2048ELj1ELj1ELj4ELj16ENS_18Kernel_traits_baseILj2048ES2_S2_fS2_fjLj128EEEEELb1ELb0ELb1EEEvNS_9BwdParamsE,@"STO_CUDA_ENTRY STV_DEFAULT"
_ZN10layer_norm31ln_parallel_residual_bwd_kernelINS_13Kernel_traitsI13__nv_bfloat16S2_fS2_fjLj2048ELj1ELj1ELj4ELj16ENS_18Kernel_traits_baseILj2048ES2_S2_fS2_fjLj128EEEEELb1ELb0ELb1EEEvNS_9BwdParamsE:
.text._ZN10layer_norm31ln_parallel_residual_bwd_kernelINS_13Kernel_traitsI13__nv_bfloat16S2_fS2_fjLj2048ELj1ELj1ELj4ELj16ENS_18Kernel_traits_baseILj2048ES2_S2_fS2_fjLj128EEEEELb1ELb0ELb1EEEvNS_9BwdParamsE:
        /* <DEDUP_REMOVED lines=78> */
[----:B------:R-:W-:Y:S01]  /*04e0*/  CS2R R124, SRZ ;  /* 0x00000000007c7805 */ /* 0x000fe2000001ff00 */
[----:B------:R-:W-:Y:S01]  /*04f0*/  UPLOP3.LUT UP1, UPT, UPT, UPT, UPT, 0x40, 0x4 ;  /* 0x000000000004789c */ /* 0x000fe20003f2e870 */
[----:B------:R-:W0:Y:S01]  /*0500*/  LDCU UR6, c[0x0][0x408] ;  /* 0x00008100ff0677ac */ /* 0x000e220008000800 */
[----:B------:R-:W1:Y:S01]  /*0510*/  LDCU UR13, c[0x0][0x388] ;  /* 0x00007100ff0d77ac */ /* 0x000e620008000800 */
[----:B------:R-:W0:Y:S01]  /*0520*/  LDCU.U8 UR12, c[0x0][0x410] ;  /* 0x00008200ff0c77ac */ /* 0x000e220008000000 */
        /* <DEDUP_REMOVED lines=8> */
[----:B------:R-:W-:Y:S02]  /*05b0*/  PRMT R157, R18, 0x7632, R157 ;  /* 0x00007632129d7816 */ /* 0x000fe4000000009d */
[----:B------:R-:W-:Y:S02]  /*05c0*/  PRMT R156, R19, 0x7632, R156 ;  /* 0x00007632139c7816 */ /* 0x000fe4000000009c */
[----:B----4-:R-:W-:-:S02]  /*05d0*/  PRMT R155, R12, 0x7632, R155 ;  /* 0x000076320c9b7816 */ /* 0x010fc4000000009b */
[----:B------:R-:W-:Y:S02]  /*05e0*/  PRMT R154, R13, 0x7632, R154 ;  /* 0x000076320d9a7816 */ /* 0x000fe4000000009a */
[----:B------:R-:W-:Y:S02]  /*05f0*/  PRMT R153, R14, 0x7632, R153 ;  /* 0x000076320e997816 */ /* 0x000fe40000000099 */
[----:B------:R-:W-:Y:S02]  /*0600*/  PRMT R152, R15, 0x7632, R152 ;  /* 0x000076320f987816 */ /* 0x000fe40000000098 */
[----:B------:R-:W-:Y:S02]  /*0610*/  PRMT R149, R10, 0x7632, R149 ;  /* 0x000076320a957816 */ /* 0x000fe40000000095 */
[----:B------:R-:W-:Y:S02]  /*0620*/  PRMT R148, R11, 0x7632, R148 ;  /* 0x000076320b947816 */ /* 0x000fe40000000094 */
[----:B-----5:R-:W-:-:S02]  /*0630*/  PRMT R147, R160, 0x7632, R147 ;  /* 0x00007632a0937816 */ /* 0x020fc40000000093 */
[----:B------:R-:W-:Y:S02]  /*0640*/  PRMT R146, R161, 0x7632, R146 ;  /* 0x00007632a1927816 */ /* 0x000fe40000000092 */
[----:B------:R-:W-:Y:S02]  /*0650*/  PRMT R145, R162, 0x7632, R145 ;  /* 0x00007632a2917816 */ /* 0x000fe40000000091 */
[----:B------:R-:W-:Y:S02]  /*0660*/  PRMT R144, R163, 0x7632, R144 ;  /* 0x00007632a3907816 */ /* 0x000fe40000000090 */
[----:B------:R-:W-:Y:S01]  /*0670*/  SHF.L.U32 R165, R160, 0x10, RZ ;  /* 0x00000010a0a57819 */ /* 0x000fe200000006ff */
[----:B------:R-:W-:Y:S01]  /*0680*/  IMAD.U32 R168, R9, 0x10000, RZ ;  /* 0x0001000009a87824 */ /* 0x000fe200078e00ff */
[----:B------:R-:W-:Y:S01]  /*0690*/  SHF.L.U32 R164, R161, 0x10, RZ ;  /* 0x00000010a1a47819 */ /* 0x000fe200000006ff */
[----:B------:R-:W-:Y:S01]  /*06a0*/  IMAD.MOV.U32 R161, RZ, RZ, RZ ;  /* 0x000000ffffa17224 */ /* 0x000fe200078e00ff */
[----:B------:R-:W-:Y:S01]  /*06b0*/  SHF.L.U32 R160, R163, 0x10, RZ ;  /* 0x00000010a3a07819 */ /* 0x000fe200000006ff */
[----:B------:R-:W-:Y:S01]  /*06c0*/  IMAD.U32 R151, R151, 0x10000, RZ ;  /* 0x0001000097977824 */ /* 0x000fe200078e00ff */
        /* <DEDUP_REMOVED lines=12> */
[----:B------:R-:W-:-:S02]  /*0790*/  MOV R163, UR4 ;  /* 0x0000000400a37c02 */ /* 0x000fc40008000f00 */
        /* <DEDUP_REMOVED lines=14> */
[----:B01----:R-:W-:-:S07]  /*0880*/  SHF.L.U32 R144, R144, 0x10, RZ ;  /* 0x0000001090907819 */ /* 0x003fce00000006ff */
.L_x_860:
        /* <DEDUP_REMOVED lines=8> */
[----:B0-----:R-:W-:-:S05]  /*0910*/  IMAD.WIDE R50, R163, 0x4, R50 ;  /* 0x00000004a3327825 */ /* 0x001fca00078e0232 */
[----:B------:R-:W4:Y:S02]  /*0920*/  LDG.E R0, desc[UR10][R50.64] ;  /* 0x0000000a32007981 */ /* 0x000f24000c1e1900 */
[----:B------:R-:W0:Y:S01]  /*0930*/  LDC.64 R60, c[0x0][0x3c8] ;  /* 0x0000f200ff3c7b82 */ /* 0x000e220000000a00 */
[C---:B-1----:R-:W-:Y:S01]  /*0940*/  IMAD.WIDE.U32 R64, R179.reuse, 0x20, R70 ;  /* 0x00000020b3407825 */ /* 0x042fe200078e0046 */
[----:B------:R-:W-:-:S04]  /*0950*/  IADD3 R143, PT, PT, R179, 0x80, RZ ;  /* 0x00000080b38f7810 */ /* 0x000fc80007ffe0ff */
[----:B------:R-:W4:Y:S01]  /*0960*/  LDG.E.128 R32, desc[UR10][R64.64] ;  /* 0x0000000a40207981 */ /* 0x000f22000c1e1d00 */
[----:B--2---:R-:W-:-:S03]  /*0970*/  IMAD.WIDE.U32 R36, R179, 0x10, R48 ;  /* 0x00000010b3247825 */ /* 0x004fc600078e0030 */
[----:B------:R1:W2:Y:S04]  /*0980*/  LDG.E.128 R44, desc[UR10][R64.64+0x10] ;  /* 0x0000100a402c7981 */ /* 0x0002a8000c1e1d00 */
[----:B------:R-:W2:Y:S01]  /*0990*/  LDG.E.128 R36, desc[UR10][R36.64] ;  /* 0x0000000a24247981 */ /* 0x000ea2000c1e1d00 */
[----:B---3--:R-:W-:-:S04]  /*09a0*/  IMAD.WIDE.U32 R40, R179, 0x10, R56 ;  /* 0x00000010b3287825 */ /* 0x008fc800078e0038 */
[----:B------:R-:W-:Y:S01]  /*09b0*/  IMAD.WIDE.U32 R70, R143, 0x20, R70 ;  /* 0x000000208f467825 */ /* 0x000fe200078e0046 */
[----:B------:R-:W-:Y:S01]  /*09c0*/  ISETP.NE.U32.AND P0, PT, RZ, UR16, PT ;  /* 0x00000010ff007c0c */ /* 0x000fe2000bf05070 */
[----:B------:R-:W3:Y:S01]  /*09d0*/  LDG.E.128 R40, desc[UR10][R40.64] ;  /* 0x0000000a28287981 */ /* 0x000ee2000c1e1d00 */
[----:B------:R-:W-:Y:S01]  /*09e0*/  ISETP.NE.U32.AND P1, PT, RZ, UR14, PT ;  /* 0x0000000eff007c0c */ /* 0x000fe2000bf25070 */
[----:B0-----:R-:W-:Y:S01]  /*09f0*/  IMAD.WIDE R76, R163, 0x4, R60 ;  /* 0x00000004a34c7825 */ /* 0x001fe200078e023c */
[----:B-1----:R-:W0:Y:S01]  /*0a00*/  LDC.64 R64, c[0x0][0x3b0] ;  /* 0x0000ec00ff407b82 */ /* 0x002e220000000a00 */
[----:B------:R-:W3:Y:S02]  /*0a10*/  LDG.E.128 R60, desc[UR10][R70.64+0x10] ;  /* 0x0000100a463c7981 */ /* 0x000ee4000c1e1d00 */
[C---:B------:R-:W-:Y:S02]  /*0a20*/  IMAD.WIDE.U32 R52, R143.reuse, 0x10, R48 ;  /* 0x000000108f347825 */ /* 0x040fe400078e0030 */
[----:B------:R-:W3:Y:S04]  /*0a30*/  LDG.E R76, desc[UR10][R76.64] ;  /* 0x0000000a4c4c7981 */ /* 0x000ee8000c1e1900 */
[----:B------:R1:W3:Y:S01]  /*0a40*/  LDG.E.128 R48, desc[UR10][R70.64] ;  /* 0x0000000a46307981 */ /* 0x0002e2000c1e1d00 */
[----:B------:R-:W-:-:S03]  /*0a50*/  IMAD.WIDE.U32 R56, R143, 0x10, R56 ;  /* 0x000000108f387825 */ /* 0x000fc600078e0038 */
[----:B------:R-:W3:Y:S04]  /*0a60*/  LDG.E.128 R52, desc[UR10][R52.64] ;  /* 0x0000000a34347981 */ /* 0x000ee8000c1e1d00 */
[----:B------:R-:W3:Y:S01]  /*0a70*/  LDG.E.128 R56, desc[UR10][R56.64] ;  /* 0x0000000a38387981 */ /* 0x000ee2000c1e1d00 */
[----:B------:R-:W-:Y:S02]  /*0a80*/  ISETP.NE.AND.EX P0, PT, RZ, UR17, PT, P0 ;  /* 0x00000011ff007c0c */ /* 0x000fe4000bf05300 */
[----:B------:R-:W-:-:S11]  /*0a90*/  ISETP.NE.AND.EX P1, PT, RZ, UR15, PT, P1 ;  /* 0x0000000fff007c0c */ /* 0x000fd6000bf25310 */
[----:B------:R-:W1:Y:S08]  /*0aa0*/  @P0 LDC.64 R74, c[0x0][0x3b8] ;  /* 0x0000ee00ff4a0b82 */ /* 0x000e700000000a00 */
[----:B------:R-:W0:Y:S08]  /*0ab0*/  @P1 LDC.64 R66, c[0x0][0x438] ;  /* 0x00010e00ff421b82 */ /* 0x000e300000000a00 */
[----:B------:R-:W0:Y:S01]  /*0ac0*/  @P1 LDC.64 R68, c[0x0][0x438] ;  /* 0x00010e00ff441b82 */ /* 0x000e220000000a00 */
[----:B-1----:R-:W-:-:S07]  /*0ad0*/  @P0 IMAD.WIDE.U32 R70, R179, 0x8, R74 ;  /* 0x00000008b3460825 */ /* 0x002fce00078e004a */
[----:B------:R-:W1:Y:S01]  /*0ae0*/  @P0 LDC.64 R72, c[0x0][0x3b8] ;  /* 0x0000ee00ff480b82 */ /* 0x000e620000000a00 */
[----:B------:R-:W-:Y:S01]  /*0af0*/  ISETP.NE.AND P4, PT, RZ, UR12, PT ;  /* 0x0000000cff007c0c */ /* 0x000fe2000bf85270 */
[----:B------:R4:W5:Y:S01]  /*0b00*/  @P0 LDG.E.64 R138, desc[UR10][R70.64] ;  /* 0x0000000a468a0981 */ /* 0x000962000c1e1b00 */
[----:B0-----:R-:W-:-:S04]  /*0b10*/  @P1 IMAD.WIDE.U32 R74, R143, 0x20, R66 ;  /* 0x000000208f4a1825 */ /* 0x001fc800078e0042 */
[--C-:B------:R-:W-:Y:S01]  /*0b20*/  IMAD.WIDE.U32 R66, R179, 0x8, R64.reuse ;  /* 0x00000008b3427825 */ /* 0x100fe200078e0040 */
[----:B------:R-:W5:Y:S03]  /*0b30*/  @P1 LDG.E.128 R12, desc[UR10][R74.64] ;  /* 0x0000000a4a0c1981 */ /* 0x000f66000c1e1d00 */
[----:B------:R-:W-:Y:S01]  /*0b40*/  IMAD.WIDE.U32 R64, R143, 0x8, R64 ;  /* 0x000000088f407825 */ /* 0x000fe200078e0040 */
[----:B------:R-:W5:Y:S04]  /*0b50*/  @P1 LDG.E.128 R16, desc[UR10][R74.64+0x10] ;  /* 0x0000100a4a101981 */ /* 0x000f68000c1e1d00 */
[----:B------:R-:W5:Y:S04]  /*0b60*/  LDG.E.64 R66, desc[UR10][R66.64] ;  /* 0x0000000a42427981 */ /* 0x000f68000c1e1b00 */
[----:B------:R-:W5:Y:S01]  /*0b70*/  LDG.E.64 R64, desc[UR10][R64.64] ;  /* 0x0000000a40407981 */ /* 0x000f62000c1e1b00 */
[----:B------:R-:W-:-:S04]  /*0b80*/  @P1 IMAD.WIDE.U32 R68, R179, 0x20, R68 ;  /* 0x00000020b3441825 */ /* 0x000fc800078e0044 */
[----:B-1----:R-:W-:Y:S01]  /*0b90*/  @P0 IMAD.WIDE.U32 R72, R143, 0x8, R72 ;  /* 0x000000088f480825 */ /* 0x002fe200078e0048 */
[----:B------:R-:W5:Y:S04]  /*0ba0*/  @P1 LDG.E.128 R4, desc[UR10][R68.64] ;  /* 0x0000000a44041981 */ /* 0x000f68000c1e1d00 */
[----:B------:R0:W5:Y:S04]  /*0bb0*/  @P1 LDG.E.128 R8, desc[UR10][R68.64+0x10] ;  /* 0x0000100a44081981 */ /* 0x000168000c1e1d00 */
[----:B------:R1:W5:Y:S01]  /*0bc0*/  @P0 LDG.E.64 R2, desc[UR10][R72.64] ;  /* 0x0000000a48020981 */ /* 0x000362000c1e1b00 */
[----:B----4-:R-:W-:-:S05]  /*0bd0*/  FSEL R0, R0, RZ, !P4 ;  /* 0x000000ff00007208 */ /* 0x010fca0006000000 */
[C---:B------:R-:W-:Y:S01]  /*0be0*/  FADD.FTZ R71, -R0.reuse, R32 ;  /* 0x0000002000477221 */ /* 0x040fe20000010100 */
[C---:B------:R-:W-:Y:S01]  /*0bf0*/  FADD.FTZ R187, -R0.reuse, R35 ;  /* 0x0000002300bb7221 */ /* 0x040fe20000010100 */
[C---:B0-----:R-:W-:Y:S01]  /*0c00*/  FADD.FTZ R69, -R0.reuse, R34 ;  /* 0x0000002200457221 */ /* 0x041fe20000010100 */
[----:B-1----:R-:W-:Y:S01]  /*0c10*/  FADD.FTZ R73, -R0, R33 ;  /* 0x0000002100497221 */ /* 0x002fe20000010100 */
[C---:B--2---:R-:W-:Y:S02]  /*0c20*/  PRMT R32, R38.reuse, 0x7632, R32 ;  /* 0x0000763226207816 */ /* 0x044fe40000000020 */
[----:B------:R-:W-:Y:S02]  /*0c30*/  SHF.L.U32 R35, R38, 0x10, RZ ;  /* 0x0000001026237819 */ /* 0x000fe400000006ff */
[C---:B---3--:R-:W-:Y:S02]  /*0c40*/  PRMT R74, R40.reuse, 0x7632, R74 ;  /* 0x00007632284a7816 */ /* 0x048fe4000000004a */
[----:B------:R-:W-:Y:S01]  /*0c50*/  SHF.L.U32 R40, R40, 0x10, RZ ;  /* 0x0000001028287819 */ /* 0x000fe200000006ff */
[----:B------:R-:W-:Y:S01]  /*0c60*/  IMAD.U32 R38, R32, 0x10000, RZ ;  /* 0x0001000020267824 */ /* 0x000fe200078e00ff */
[C---:B------:R-:W-:Y:S01]  /*0c70*/  PRMT R34, R36.reuse, 0x7632, R34 ;  /* 0x0000763224227816 */ /* 0x040fe20000000022 */
[----:B------:R-:W-:Y:S01]  /*0c80*/  IMAD.U32 R36, R36, 0x10000, RZ ;  /* 0x0001000024247824 */ /* 0x000fe200078e00ff */
[----:B------:R-:W-:Y:S01]  /*0c90*/  SHF.L.U32 R74, R74, 0x10, RZ ;  /* 0x000000104a4a7819 */ /* 0x000fe200000006ff */
[----:B------:R-:W-:Y:S01]  /*0ca0*/  FMUL.FTZ R32, R173, R40 ;  /* 0x00000028ad207220 */ /* 0x000fe20000410000 */
[----:B------:R-:W-:Y:S01]  /*0cb0*/  FADD.FTZ R195, -R0, R46 ;  /* 0x0000002e00c37221 */ /* 0x000fe20000010100 */
[----:B------:R-:W-:Y:S01]  /*0cc0*/  FMUL.FTZ R46, R76, R73 ;  /* 0x000000494c2e7220 */ /* 0x000fe20000410000 */
[----:B------:R-:W-:Y:S01]  /*0cd0*/  PRMT R183, R41, 0x7632, R183 ;  /* 0x0000763229b77816 */ /* 0x000fe200000000b7 */
[----:B------:R-:W-:Y:S01]  /*0ce0*/  FFMA.FTZ R73, R177, R36, R32 ;  /* 0x00000024b1497223 */ /* 0x000fe20000010020 */
        /* <DEDUP_REMOVED lines=15> */
[C---:B------:R-:W-:Y:S01]  /*0de0*/  FMUL.FTZ R0, R76.reuse, R71 ;  /* 0x000000474c007220 */ /* 0x040fe20000410000 */
[----:B------:R-:W-:Y:S01]  /*0df0*/  PRMT R77, R37, 0x7632, R77 ;  /* 0x00007632254d7816 */ /* 0x000fe2000000004d */
[----:B------:R-:W-:Y:S01]  /*0e00*/  FMUL.FTZ R50, R76, R187 ;  /* 0x000000bb4c327220 */ /* 0x000fe20000410000 */
[----:B------:R-:W-:Y:S01]  /*0e10*/  SHF.L.U32 R43, R43, 0x10, RZ ;  /* 0x000000102b2b7819 */ /* 0x000fe200000006ff */
[----:B------:R-:W-:Y:S01]  /*0e20*/  FFMA.FTZ R187, R159, R34, R32 ;  /* 0x000000229fbb7223 */ /* 0x000fe20000010020 */
[----:B------:R-:W-:Y:S01]  /*0e30*/  SHF.L.U32 R37, R37, 0x10, RZ ;  /* 0x0000001025257819 */ /* 0x000fe200000006ff */
[----:B------:R-:W-:Y:S01]  /*0e40*/  FMUL.FTZ R75, R172, R41 ;  /* 0x00000029ac4b7220 */ /* 0x000fe20000410000 */
[----:B------:R-:W-:Y:S01]  /*0e50*/  SHF.L.U32 R183, R183, 0x10, RZ ;  /* 0x00000010b7b77819 */ /* 0x000fe200000006ff */
[----:B------:R-:W-:Y:S01]  /*0e60*/  FMUL.FTZ R60, R76, R191 ;  /* 0x000000bf4c3c7220 */ /* 0x000fe20000410000 */
[----:B------:R-:W-:Y:S01]  /*0e70*/  FADD.FTZ R32, RZ, R73 ;  /* 0x00000049ff207221 */ /* 0x000fe20000010000 */
[C---:B------:R-:W-:Y:S01]  /*0e80*/  PRMT R68, R39.reuse, 0x7632, R68 ;  /* 0x0000763227447816 */ /* 0x040fe20000000044 */
[----:B------:R-:W-:Y:S01]  /*0e90*/  FFMA.FTZ R191, R0, R73, RZ ;  /* 0x0000004900bf7223 */ /* 0x000fe200000100ff */
[----:B------:R-:W-:Y:S01]  /*0ea0*/  SHF.L.U32 R39, R39, 0x10, RZ ;  /* 0x0000001027277819 */ /* 0x000fe200000006ff */
[----:B------:R-:W-:Y:S01]  /*0eb0*/  FMUL.FTZ R48, R76, R69 ;  /* 0x000000454c307220 */ /* 0x000fe20000410000 */
[----:B------:R-:W-:Y:S01]  /*0ec0*/  PRMT R70, R42, 0x7632, R70 ;  /* 0x000076322a467816 */ /* 0x000fe20000000046 */
[----:B------:R-:W-:Y:S01]  /*0ed0*/  FMUL.FTZ R51, R170, R43 ;  /* 0x0000002baa337220 */ /* 0x000fe20000410000 */
[----:B------:R-:W-:Y:S01]  /*0ee0*/  SHF.L.U32 R42, R42, 0x10, RZ ;  /* 0x000000102a2a7819 */ /* 0x000fe200000006ff */
[C---:B------:R-:W-:Y:S01]  /*0ef0*/  FMUL.FTZ R63, R76.reuse, R189 ;  /* 0x000000bd4c3f7220 */ /* 0x040fe20000410000 */
[----:B------:R-:W-:Y:S01]  /*0f00*/  SHF.L.U32 R77, R77, 0x10, RZ ;  /* 0x000000104d4d7819 */ /* 0x000fe200000006ff */
[----:B------:R-:W-:Y:S01]  /*0f10*/  FMUL.FTZ R69, R76, R195 ;  /* 0x000000c34c457220 */ /* 0x000fe20000410000 */
[----:B------:R-:W-:Y:S01]  /*0f20*/  FFMA.FTZ R75, R176, R37, R75 ;  /* 0x00000025b04b7223 */ /* 0x000fe2000001004b */
[----:B------:R-:W-:Y:S01]  /*0f30*/  FMUL.FTZ R189, R154, R183 ;  /* 0x000000b79abd7220 */ /* 0x000fe20000410000 */
[----:B------:R-:W-:Y:S01]  /*0f40*/  FADD.FTZ R32, R187, R32 ;  /* 0x00000020bb207221 */ /* 0x000fe20000010000 */
[----:B------:R-:W-:Y:S01]  /*0f50*/  FFMA.FTZ R195, R46, R187, R191 ;  /* 0x000000bb2ec37223 */ /* 0x000fe200000100bf */
[----:B------:R-:W-:-:S02]  /*0f60*/  PRMT R190, R58, 0x7632, R190 ;  /* 0x000076323abe7816 */ /* 0x000fc400000000be */
[----:B------:R-:W-:Y:S02]  /*0f70*/  SHF.L.U32 R49, R58, 0x10, RZ ;  /* 0x000000103a317819 */ /* 0x000fe400000006ff */
[----:B------:R-:W-:Y:S01]  /*0f80*/  SHF.L.U32 R71, R72, 0x10, RZ ;  /* 0x0000001048477819 */ /* 0x000fe200000006ff */
[----:B------:R-:W-:Y:S01]  /*0f90*/  FFMA.FTZ R72, R174, R39, R51 ;  /* 0x00000027ae487223 */ /* 0x000fe20000010033 */
[----:B------:R-:W-:Y:S01]  /*0fa0*/  SHF.L.U32 R58, R68, 0x10, RZ ;  /* 0x00000010443a7819 */ /* 0x000fe200000006ff */
[----:B------:R-:W-:Y:S01]  /*0fb0*/  FMUL.FTZ R68, R171, R42 ;  /* 0x0000002aab447220 */ /* 0x000fe20000410000 */
[----:B------:R-:W-:Y:S01]  /*0fc0*/  SHF.L.U32 R70, R70, 0x10, RZ ;  /* 0x0000001046467819 */ /* 0x000fe200000006ff */
[----:B------:R-:W-:Y:S01]  /*0fd0*/  FMUL.FTZ R51, R76, R199 ;  /* 0x000000c74c337220 */ /* 0x000fe20000410000 */
[----:B------:R-:W-:Y:S01]  /*0fe0*/  PRMT R192, R59, 0x7632, R192 ;  /* 0x000076323bc07816 */ /* 0x000fe200000000c0 */
[----:B------:R-:W-:Y:S01]  /*0ff0*/  FFMA.FTZ R189, R158, R77, R189 ;  /* 0x0000004d9ebd7223 */ /* 0x000fe200000100bd */
[----:B------:R-:W-:Y:S01]  /*1000*/  FADD.FTZ R32, R75, R32 ;  /* 0x000000204b207221 */ /* 0x000fe20000010000 */
[----:B------:R-:W-:Y:S01]  /*1010*/  FFMA.FTZ R199, R48, R75, R195 ;  /* 0x0000004b30c77223 */ /* 0x000fe200000100c3 */
[----:B------:R-:W-:Y:S01]  /*1020*/  FMUL.FTZ R62, R76, R197 ;  /* 0x000000c54c3e7220 */ /* 0x000fe20000410000 */
[----:B------:R-:W-:Y:S01]  /*1030*/  FFMA.FTZ R68, R175, R35, R68 ;  /* 0x00000023af447223 */ /* 0x000fe20000010044 */
[----:B------:R-:W-:Y:S01]  /*1040*/  FMUL.FTZ R44, R153, R70 ;  /* 0x00000046992c7220 */ /* 0x000fe20000410000 */
[----:B------:R-:W-:Y:S01]  /*1050*/  SHF.L.U32 R197, R192, 0x10, RZ ;  /* 0x00000010c0c57819 */ /* 0x000fe200000006ff */
[----:B------:R-:W-:Y:S01]  /*1060*/  FADD.FTZ R195, R189, R32 ;  /* 0x00000020bdc37221 */ /* 0x000fe20000010000 */
[----:B------:R-:W-:Y:S01]  /*1070*/  FFMA.FTZ R192, R50, R189, R199 ;  /* 0x000000bd32c07223 */ /* 0x000fe200000100c7 */
[C---:B------:R-:W-:Y:S01]  /*1080*/  PRMT R178, R52.reuse, 0x7632, R178 ;  /* 0x0000763234b27816 */ /* 0x040fe200000000b2 */
[----:B------:R-:W-:Y:S01]  /*1090*/  FFMA.FTZ R199, R157, R38, R44 ;  /* 0x000000269dc77223 */ /* 0x000fe2000001002c */
[----:B------:R-:W-:Y:S01]  /*10a0*/  SHF.L.U32 R45, R52, 0x10, RZ ;  /* 0x00000010342d7819 */ /* 0x000fe200000006ff */
[----:B------:R-:W-:Y:S01]  /*10b0*/  FMUL.FTZ R52, R76, R203 ;  /* 0x000000cb4c347220 */ /* 0x000fe20000410000 */
[----:B------:R-:W-:Y:S01]  /*10c0*/  FADD.FTZ R32, R68, R195 ;  /* 0x000000c344207221 */ /* 0x000fe20000010000 */
[----:B------:R-:W-:Y:S01]  /*10d0*/  FFMA.FTZ R203, R63, R68, R192 ;  /* 0x000000443fcb7223 */ /* 0x000fe200000100c0 */
[----:B------:R-:W-:Y:S01]  /*10e0*/  PRMT R188, R56, 0x7632, R188 ;  /* 0x0000763238bc7816 */ /* 0x000fe200000000bc */
[----:B------:R-:W-:Y:S01]  /*10f0*/  FMUL.FTZ R201, R152, R71 ;  /* 0x0000004798c97220 */ /* 0x000fe20000410000 */
[----:B------:R-:W-:Y:S01]  /*1100*/  SHF.L.U32 R56, R56, 0x10, RZ ;  /* 0x0000001038387819 */ /* 0x000fe200000006ff */
[----:B------:R-:W-:Y:S01]  /*1110*/  FADD.FTZ R195, R199, R32 ;  /* 0x00000020c7c37221 */ /* 0x000fe20000010000 */
[----:B------:R-:W-:Y:S01]  /*1120*/  PRMT R186, R57, 0x7632, R186 ;  /* 0x0000763239ba7816 */ /* 0x000fe200000000ba */
[----:B------:R-:W-:Y:S01]  /*1130*/  FFMA.FTZ R44, R60, R199, R203 ;  /* 0x000000c73c2c7223 */ /* 0x000fe200000100cb */
[----:B------:R-:W-:Y:S01]  /*1140*/  SHF.L.U32 R188, R188, 0x10, RZ ;  /* 0x00000010bcbc7819 */ /* 0x000fe200000006ff */
[----:B------:R-:W-:Y:S01]  /*1150*/  FFMA.FTZ R201, R156, R58, R201 ;  /* 0x0000003a9cc97223 */ /* 0x000fe200000100c9 */
[----:B------:R-:W-:Y:S01]  /*1160*/  SHF.L.U32 R191, R186, 0x10, RZ ;  /* 0x00000010babf7819 */ /* 0x000fe200000006ff */
[----:B------:R-:W-:Y:S01]  /*1170*/  FMUL.FTZ R186, R165, R56 ;  /* 0x00000038a5ba7220 */ /* 0x000fe20000410000 */
[----:B------:R-:W-:Y:S01]  /*1180*/  FADD.FTZ R32, R72, R195 ;  /* 0x000000c348207221 */ /* 0x000fe20000010000 */
[----:B------:R-:W-:Y:S01]  /*1190*/  FFMA.FTZ R195, R69, R72, R44 ;  /* 0x0000004845c37223 */ /* 0x000fe2000001002c */
[----:B------:R-:W-:Y:S01]  /*11a0*/  SHF.L.U32 R57, R57, 0x10, RZ ;  /* 0x0000001039397819 */ /* 0x000fe200000006ff */
[----:B------:R-:W-:Y:S01]  /*11b0*/  FFMA.FTZ R186, R169, R45, R186 ;  /* 0x0000002da9ba7223 */ /* 0x000fe200000100ba */
[----:B------:R-:W-:Y:S01]  /*11c0*/  SHF.L.U32 R178, R178, 0x10, RZ ;  /* 0x00000010b2b27819 */ /* 0x000fe200000006ff */
[----:B------:R-:W-:Y:S01]  /*11d0*/  FMUL.FTZ R192, R147, R188 ;  /* 0x000000bc93c07220 */ /* 0x000fe20000410000 */
[----:B------:R-:W-:Y:S01]  /*11e0*/  FADD.FTZ R203, R201, R32 ;  /* 0x00000020c9cb7221 */ /* 0x000fe20000010000 */
[----:B------:R-:W-:Y:S01]  /*11f0*/  FFMA.FTZ R44, R62, R201, R195 ;  /* 0x000000c93e2c7223 */ /* 0x000fe200000100c3 */
[C---:B------:R-:W-:Y:S01]  /*1200*/  PRMT R182, R53.reuse, 0x7632, R182 ;  /* 0x0000763235b67816 */ /* 0x040fe200000000b6 */
[----:B------:R-:W-:Y:S01]  /*1210*/  FMUL.FTZ R61, R76, R205 ;  /* 0x000000cd4c3d7220 */ /* 0x000fe20000410000 */
[----:B------:R-:W-:-:S02]  /*1220*/  IMAD.U32 R53, R53, 0x10000, RZ ;  /* 0x0001000035357824 */ /* 0x000fc400078e00ff */
[----:B------:R-:W-:Y:S01]  /*1230*/  FMUL.FTZ R205, R164, R57 ;  /* 0x00000039a4cd7220 */ /* 0x000fe20000410000 */
[----:B------:R-:W-:Y:S01]  /*1240*/  FFMA.FTZ R195, R151, R178, R192 ;  /* 0x000000b297c37223 */ /* 0x000fe200000100c0 */
[----:B------:R-:W-:Y:S01]  /*1250*/  FADD.FTZ R32, R186, R203 ;  /* 0x000000cbba207221 */ /* 0x000fe20000010000 */
[----:B------:R-:W-:Y:S01]  /*1260*/  FFMA.FTZ R203, R51, R186, R44 ;  /* 0x000000ba33cb7223 */ /* 0x000fe2000001002c */
[----:B------:R-:W-:Y:S01]  /*1270*/  PRMT R180, R54, 0x7632, R180 ;  /* 0x0000763236b47816 */ /* 0x000fe200000000b4 */
[----:B------:R-:W-:Y:S01]  /*1280*/  FFMA.FTZ R192, R168, R53, R205 ;  /* 0x00000035a8c07223 */ /* 0x000fe200000100cd */
[----:B------:R-:W-:Y:S01]  /*1290*/  SHF.L.U32 R47, R54, 0x10, RZ ;  /* 0x00000010362f7819 */ /* 0x000fe200000006ff */
[----:B------:R-:W-:Y:S01]  /*12a0*/  FMUL.FTZ R54, R76, R207 ;  /* 0x000000cf4c367220 */ /* 0x000fe20000410000 */
[----:B------:R-:W-:Y:S01]  /*12b0*/  SHF.L.U32 R182, R182, 0x10, RZ ;  /* 0x00000010b6b67819 */ /* 0x000fe200000006ff */
[----:B------:R-:W-:Y:S01]  /*12c0*/  FMUL.FTZ R207, R146, R191 ;  /* 0x000000bf92cf7220 */ /* 0x000fe20000410000 */
[----:B------:R-:W-:Y:S01]  /*12d0*/  FADD.FTZ R205, R32, R195 ;  /* 0x000000c320cd7221 */ /* 0x000fe20000010000 */
[----:B------:R-:W-:Y:S01]  /*12e0*/  FFMA.FTZ R32, R52, R195, R203 ;  /* 0x000000c334207223 */ /* 0x000fe200000100cb */
[----:B------:R-:W-:Y:S01]  /*12f0*/  SHF.L.U32 R190, R190, 0x10, RZ ;  /* 0x00000010bebe7819 */ /* 0x000fe200000006ff */
[----:B------:R-:W-:Y:S01]  /*1300*/  FMUL.FTZ R194, R76, R185 ;  /* 0x000000b94cc27220 */ /* 0x000fe20000410000 */
[----:B------:R-:W-:Y:S01]  /*1310*/  FMUL.FTZ R196, R162, R49 ;  /* 0x00000031a2c47220 */ /* 0x000fe20000410000 */
[----:B------:R-:W-:Y:S01]  /*1320*/  FFMA.FTZ R185, R150, R182, R207 ;  /* 0x000000b696b97223 */ /* 0x000fe200000100cf */
[----:B------:R-:W-:Y:S01]  /*1330*/  FADD.FTZ R44, R205, R192 ;  /* 0x000000c0cd2c7221 */ /* 0x000fe20000010000 */
[----:B------:R-:W-:Y:S01]  /*1340*/  FFMA.FTZ R203, R61, R192, R32 ;  /* 0x000000c03dcb7223 */ /* 0x000fe20000010020 */
[----:B------:R-:W-:Y:S01]  /*1350*/  SHF.L.U32 R59, R59, 0x10, RZ ;  /* 0x000000103b3b7819 */ /* 0x000fe200000006ff */
[----:B------:R-:W-:Y:S01]  /*1360*/  FFMA.FTZ R196, R167, R47, R196 ;  /* 0x0000002fa7c47223 */ /* 0x000fe200000100c4 */
[----:B------:R-:W-:Y:S01]  /*1370*/  SHF.L.U32 R180, R180, 0x10, RZ ;  /* 0x00000010b4b47819 */ /* 0x000fe200000006ff */
[----:B------:R-:W-:Y:S01]  /*1380*/  FMUL.FTZ R198, R145, R190 ;  /* 0x000000be91c67220 */ /* 0x000fe20000410000 */
[----:B------:R-:W-:Y:S01]  /*1390*/  FADD.FTZ R205, R44, R185 ;  /* 0x000000b92ccd7221 */ /* 0x000fe20000010000 */
[C---:B------:R-:W-:Y:S01]  /*13a0*/  PRMT R184, R55.reuse, 0x7632, R184 ;  /* 0x0000763237b87816 */ /* 0x040fe200000000b8 */
[----:B------:R-:W-:Y:S01]  /*13b0*/  FMUL.FTZ R193, R76, R193 ;  /* 0x000000c14cc17220 */ /* 0x000fe20000410000 */
[----:B------:R-:W-:Y:S01]  /*13c0*/  FFMA.FTZ R32, R54, R185, R203 ;  /* 0x000000b936207223 */ /* 0x000fe200000100cb */
[----:B------:R-:W-:Y:S01]  /*13d0*/  SHF.L.U32 R55, R55, 0x10, RZ ;  /* 0x0000001037377819 */ /* 0x000fe200000006ff */
[----:B------:R-:W-:Y:S01]  /*13e0*/  FMUL.FTZ R209, R160, R59 ;  /* 0x0000003ba0d17220 */ /* 0x000fe20000410000 */
[----:B------:R-:W-:Y:S01]  /*13f0*/  FFMA.FTZ R203, R149, R180, R198 ;  /* 0x000000b495cb7223 */ /* 0x000fe200000100c6 */
[----:B------:R-:W-:Y:S01]  /*1400*/  FADD.FTZ R44, R205, R196 ;  /* 0x000000c4cd2c7221 */ /* 0x000fe20000010000 */
[----:B------:R-:W-:Y:S01]  /*1410*/  FFMA.FTZ R205, R193, R196, R32 ;  /* 0x000000c4c1cd7223 */ /* 0x000fe20000010020 */
[----:B------:R-:W-:Y:S01]  /*1420*/  FFMA.FTZ R198, R166, R55, R209 ;  /* 0x00000037a6c67223 */ /* 0x000fe200000100d1 */
[----:B------:R-:W-:-:S02]  /*1430*/  IMAD.U32 R184, R184, 0x10000, RZ ;  /* 0x00010000b8b87824 */ /* 0x000fc400078e00ff */
[----:B------:R-:W-:Y:S01]  /*1440*/  FMUL.FTZ R209, R144, R197 ;  /* 0x000000c590d17220 */ /* 0x000fe20000410000 */
[----:B------:R-:W-:Y:S01]  /*1450*/  FADD.FTZ R207, R44, R203 ;  /* 0x000000cb2ccf7221 */ /* 0x000fe20000010000 */
[----:B------:R-:W-:Y:S01]  /*1460*/  FMUL.FTZ R181, R76, R181 ;  /* 0x000000b54cb57220 */ /* 0x000fe20000410000 */
[----:B------:R-:W-:Y:S01]  /*1470*/  FFMA.FTZ R32, R194, R203, R205 ;  /* 0x000000cbc2207223 */ /* 0x000fe200000100cd */
[----:B------:R-:W-:Y:S01]  /*1480*/  FMUL.FTZ R200, R76, R33 ;  /* 0x000000214cc87220 */ /* 0x000fe20000410000 */
[----:B------:R-:W-:Y:S01]  /*1490*/  FFMA.FTZ R205, R148, R184, R209 ;  /* 0x000000b894cd7223 */ /* 0x000fe200000100d1 */
[----:B------:R-:W-:Y:S01]  /*14a0*/  FADD.FTZ R44, R207, R198 ;  /* 0x000000c6cf2c7221 */ /* 0x000fe20000010000 */
[----:B------:R-:W-:-:S03]  /*14b0*/  FFMA.FTZ R33, R181, R198, R32 ;  /* 0x000000c6b5217223 */ /* 0x000fc60000010020 */
[----:B------:R-:W-:Y:S01]  /*14c0*/  FADD.FTZ R44, R44, R205 ;  /* 0x000000cd2c2c7221 */ /* 0x000fe20000010000 */
[----:B------:R-:W-:-:S04]  /*14d0*/  FFMA.FTZ R33, R200, R205, R33 ;  /* 0x000000cdc8217223 */ /* 0x000fc80000010021 */
        /* <DEDUP_REMOVED lines=19> */
[----:B--2---:R-:W-:Y:S01]  /*1610*/  LOP3.LUT P2, RZ, R44, 0x1f, RZ, 0xc0, !PT ;  /* 0x0000001f2cff7812 */ /* 0x004fe2000784c0ff */
[----:B------:R-:W-:Y:S01]  /*1620*/  BSSY.RECONVERGENT B0, `(.L_x_842) ;  /* 0x000000c000007945 */ /* 0x000fe20003800200 */
[----:B0-----:R-:W-:Y:S01]  /*1630*/  FADD.FTZ R32, R206, R33 ;  /* 0x00000021ce207221 */ /* 0x001fe20000010000 */
[----:B-1----:R-:W-:-:S10]  /*1640*/  FADD.FTZ R33, R207, R208 ;  /* 0x000000d0cf217221 */ /* 0x002fd40000010000 */
        /* <DEDUP_REMOVED lines=9> */
.L_x_843:
[----:B------:R-:W-:Y:S05]  /*16e0*/  BSYNC.RECONVERGENT B0 ;  /* 0x0000000000007941 */ /* 0x000fea0003800200 */
.L_x_842:
[----:B------:R-:W1:Y:S08]  /*16f0*/  S2UR UR5, SR_CgaCtaId ;  /* 0x00000000000579c3 */ /* 0x000e700000008800 */
[----:B------:R-:W-:Y:S01]  /*1700*/  BAR.SYNC.DEFER_BLOCKING 0x0 ;  /* 0x0000000000007b1d */ /* 0x000fe20000010000 */
[----:B------:R-:W-:Y:S01]  /*1710*/  FFMA.FTZ R137, R46, R34, R137 ;  /* 0x000000222e897223 */ /* 0x000fe20000010089 */
[----:B------:R-:W-:Y:S01]  /*1720*/  FADD.FTZ R136, R34, R136 ;  /* 0x0000008822887221 */ /* 0x000fe20000010000 */
[----:B------:R-:W-:Y:S01]  /*1730*/  FADD.FTZ R114, R35, R114 ;  /* 0x0000007223727221 */ /* 0x000fe20000010000 */
[----:B------:R-:W-:Y:S01]  /*1740*/  FFMA.FTZ R126, R63, R35, R126 ;  /* 0x000000233f7e7223 */ /* 0x000fe2000001007e */
[----:B------:R-:W-:Y:S01]  /*1750*/  FADD.FTZ R142, R36, R142 ;  /* 0x0000008e248e7221 */ /* 0x000fe20000010000 */
[----:B------:R-:W-:Y:S01]  /*1760*/  UMOV UR4, 0x400 ;  /* 0x0000040000047882 */ /* 0x000fe20000000000 */
        /* <DEDUP_REMOVED lines=12> */
[----:B------:R-:W2:Y:S01]  /*1830*/  LDC.64 R40, c[0x0][0x380] ;  /* 0x0000e000ff287b82 */ /* 0x000ea20000000a00 */
[----:B------:R-:W-:Y:S01]  /*1840*/  FFMA.FTZ R100, R69, R43, R100 ;  /* 0x0000002b45647223 */ /* 0x000fe20000010064 */
[----:B------:R-:W-:Y:S01]  /*1850*/  UISETP.NE.U32.AND UP0, UPT, UR16, URZ, UPT ;  /* 0x000000ff1000728c */ /* 0x000fe2000bf05070 */
[----:B------:R-:W-:Y:S01]  /*1860*/  FADD.FTZ R110, R45, R110 ;  /* 0x0000006e2d6e7221 */ /* 0x000fe20000010000 */
[----:B-1----:R-:W-:Y:S01]  /*1870*/  ULEA UR4, UR5, UR4, 0x18 ;  /* 0x0000000405047291 */ /* 0x002fe2000f8ec0ff */
[C---:B------:R-:W-:Y:S01]  /*1880*/  FFMA.FTZ R122, R51.reuse, R45, R122 ;  /* 0x0000002d337a7223 */ /* 0x040fe2000001007a */
[----:B------:R-:W-:Y:S01]  /*1890*/  UISETP.NE.AND.EX UP0, UPT, UR17, URZ, UPT, UP0 ;  /* 0x000000ff1100728c */ /* 0x000fe2000bf05300 */
[----:B------:R-:W-:Y:S01]  /*18a0*/  FADD.FTZ R83, R56, R83 ;  /* 0x0000005338537221 */ /* 0x000fe20000010000 */
[----:B------:R-:W-:Y:S01]  /*18b0*/  UIADD3 UR5, UPT, UPT, UR4, 0x2020, URZ ;  /* 0x0000202004057890 */ /* 0x000fe2000fffe0ff */
[----:B------:R-:W-:Y:S01]  /*18c0*/  FFMA.FTZ R98, R51, R56, R98 ;  /* 0x0000003833627223 */ /* 0x000fe20000010062 */
[----:B------:R-:W-:Y:S01]  /*18d0*/  @!UP1 UIADD3 UR5, UPT, UPT, UR4, 0x2000, URZ ;  /* 0x0000200004059890 */ /* 0x000fe2000fffe0ff */
[----:B------:R-:W-:Y:S01]  /*18e0*/  FFMA.FTZ R129, R50, R77, R129 ;  /* 0x0000004d32817223 */ /* 0x000fe20000010081 */
[----:B------:R-:W-:Y:S01]  /*18f0*/  UIADD3 UR7, UPT, UPT, UR4, 0x2030, URZ ;  /* 0x0000203004077890 */ /* 0x000fe2000fffe0ff */
[----:B------:R-:W-:Y:S01]  /*1900*/  FADD.FTZ R128, R77, R128 ;  /* 0x000000804d807221 */ /* 0x000fe20000010000 */
[----:B------:R-:W-:Y:S01]  /*1910*/  @!UP1 UIADD3 UR7, UPT, UPT, UR4, 0x2010, URZ ;  /* 0x0000201004079890 */ /* 0x000fe2000fffe0ff */
[----:B------:R-:W-:Y:S01]  /*1920*/  FFMA.FTZ R135, R46, R74, R135 ;  /* 0x0000004a2e877223 */ /* 0x000fe20000010087 */
[----:B------:R-:W-:Y:S01]  /*1930*/  FADD.FTZ R134, R74, R134 ;  /* 0x000000864a867221 */ /* 0x000fe20000010000 */
[----:B------:R-:W-:Y:S01]  /*1940*/  FFMA.FTZ R127, R50, R183, R127 ;  /* 0x000000b7327f7223 */ /* 0x000fe2000001007f */
[----:B------:R-:W-:Y:S01]  /*1950*/  FADD.FTZ R78, R183, R78 ;  /* 0x0000004eb74e7221 */ /* 0x000fe20000010000 */
[----:B0-----:R-:W0:Y:S01]  /*1960*/  LDS.128 R32, [UR5] ;  /* 0x00000005ff207984 */ /* 0x001e220008000c00 */
[----:B------:R-:W-:Y:S01]  /*1970*/  FADD.FTZ R79, R42, R79 ;  /* 0x0000004f2a4f7221 */ /* 0x000fe20000010000 */
[----:B------:R-:W-:Y:S01]  /*1980*/  FFMA.FTZ R102, R63, R42, R102 ;  /* 0x0000002a3f667223 */ /* 0x000fe20000010066 */
[----:B------:R-:W-:Y:S01]  /*1990*/  FADD.FTZ R80, R70, R80 ;  /* 0x0000005046507221 */ /* 0x000fe20000010000 */
[----:B------:R-:W1:Y:S01]  /*19a0*/  LDS.128 R36, [UR7] ;  /* 0x00000007ff247984 */ /* 0x000e620008000c00 */
[----:B--2---:R-:W-:Y:S01]  /*19b0*/  IADD3 R163, PT, PT, R163, R40, RZ ;  /* 0x00000028a3a37210 */ /* 0x004fe20007ffe0ff */
[----:B------:R-:W-:Y:S01]  /*19c0*/  FFMA.FTZ R101, R60, R70, R101 ;  /* 0x000000463c657223 */ /* 0x000fe20000010065 */
[----:B------:R-:W-:Y:S01]  /*19d0*/  FADD.FTZ R111, R58, R111 ;  /* 0x0000006f3a6f7221 */ /* 0x000fe20000010000 */
[C---:B------:R-:W-:Y:S01]  /*19e0*/  FFMA.FTZ R123, R62.reuse, R58, R123 ;  /* 0x0000003a3e7b7223 */ /* 0x040fe2000001007b */
[----:B------:R-:W-:Y:S01]  /*19f0*/  FADD.FTZ R82, R71, R82 ;  /* 0x0000005247527221 */ /* 0x000fe20000010000 */
[----:B------:R-:W-:Y:S01]  /*1a00*/  FFMA.FTZ R99, R62, R71, R99 ;  /* 0x000000473e637223 */ /* 0x000fe20000010063 */
        /* <DEDUP_REMOVED lines=26> */
[----:B------:R-:W-:Y:S01]  /*1bb0*/  ISETP.GE.AND P3, PT, R163, R41, PT ;  /* 0x00000029a300720c */ /* 0x000fe20003f66270 */
        /* <DEDUP_REMOVED lines=13> */
[----:B------:R-:W-:Y:S06]  /*1c90*/  BRA.U UP0, `(.L_x_844) ;  /* 0x0000000d00947547 */ /* 0x000fec000b800000 */
        /* <DEDUP_REMOVED lines=10> */
[-CC-:B------:R-:W-:Y:S01]  /*1d40*/  FFMA.FTZ R69, R69, R45.reuse, R56.reuse ;  /* 0x0000002d45457223 */ /* 0x180fe20000010038 */
[-C--:B------:R-:W-:Y:S01]  /*1d50*/  FFMA.FTZ R62, R62, R45.reuse, R56 ;  /* 0x0000002d3e3e7223 */ /* 0x080fe20000010038 */
[----:B------:R-:W-:Y:S01]  /*1d60*/  FADD.FTZ R63, R68, -R63 ;  /* 0x8000003f443f7221 */ /* 0x000fe20000010000 */
[----:B------:R-:W-:Y:S01]  /*1d70*/  FADD.FTZ R199, R199, -R60 ;  /* 0x8000003cc7c77221 */ /* 0x000fe20000010000 */
[----:B------:R-:W-:Y:S01]  /*1d80*/  FADD.FTZ R69, R72, -R69 ;  /* 0x8000004548457221 */ /* 0x000fe20000010000 */
[----:B------:R-:W-:Y:S01]  /*1d90*/  FADD.FTZ R201, R201, -R62 ;  /* 0x8000003ec9c97221 */ /* 0x000fe20000010000 */
[-CC-:B------:R-:W-:Y:S01]  /*1da0*/  FFMA.FTZ R46, R46, R45.reuse, R56.reuse ;  /* 0x0000002d2e2e7223 */ /* 0x180fe20000010038 */
[-CC-:B------:R-:W-:Y:S01]  /*1db0*/  FFMA.FTZ R48, R48, R45.reuse, R56.reuse ;  /* 0x0000002d30307223 */ /* 0x180fe20000010038 */
[-CC-:B------:R-:W-:Y:S01]  /*1dc0*/  FFMA.FTZ R50, R50, R45.reuse, R56.reuse ;  /* 0x0000002d32327223 */ /* 0x180fe20000010038 */
[----:B------:R-:W-:Y:S01]  /*1dd0*/  FFMA.FTZ R0, R0, R45, R56 ;  /* 0x0000002d00007223 */ /* 0x000fe20000010038 */
[C---:B------:R-:W-:Y:S01]  /*1de0*/  FMUL.FTZ R201, R76.reuse, R201 ;  /* 0x000000c94cc97220 */ /* 0x040fe20000410000 */
[C---:B------:R-:W-:Y:S01]  /*1df0*/  FMUL.FTZ R69, R76.reuse, R69 ;  /* 0x000000454c457220 */ /* 0x040fe20000410000 */
[C---:B------:R-:W-:Y:S01]  /*1e00*/  FMUL.FTZ R63, R76.reuse, R63 ;  /* 0x0000003f4c3f7220 */ /* 0x040fe20000410000 */
[----:B------:R-:W-:Y:S01]  /*1e10*/  FMUL.FTZ R199, R76, R199 ;  /* 0x000000c74cc77220 */ /* 0x000fe20000410000 */
        /* <DEDUP_REMOVED lines=10> */
[C---:B------:R-:W-:Y:S01]  /*1ec0*/  FMUL.FTZ R187, R76.reuse, R187 ;  /* 0x000000bb4cbb7220 */ /* 0x040fe20000410000 */
[C---:B------:R-:W-:Y:S01]  /*1ed0*/  LOP3.LUT P5, RZ, R67.reuse, 0xff, RZ, 0xc0, !PT ;  /* 0x000000ff43ff7812 */ /* 0x040fe200078ac0ff */
[C---:B------:R-:W-:Y:S01]  /*1ee0*/  FMUL.FTZ R75, R76.reuse, R75 ;  /* 0x0000004b4c4b7220 */ /* 0x040fe20000410000 */
[C---:B------:R-:W-:Y:S01]  /*1ef0*/  ISETP.GE.U32.AND.EX P2, PT, R67.reuse, 0x1000000, PT, P2 ;  /* 0x010000004300780c */ /* 0x040fe20003f46120 */
[C---:B------:R-:W-:Y:S01]  /*1f00*/  FMUL.FTZ R189, R76.reuse, R189 ;  /* 0x000000bd4cbd7220 */ /* 0x040fe20000410000 */
[----:B------:R-:W-:Y:S01]  /*1f10*/  LOP3.LUT P6, RZ, R67, 0xff00, RZ, 0xc0, !PT ;  /* 0x0000ff0043ff7812 */ /* 0x000fe200078cc0ff */
[----:B------:R-:W-:Y:S01]  /*1f20*/  FMUL.FTZ R73, R76, R73 ;  /* 0x000000494c497220 */ /* 0x000fe20000410000 */
        /* <DEDUP_REMOVED lines=21> */
.L_x_846:
[-CC-:B------:R-:W-:Y:S01]  /*2080*/  FFMA.FTZ R69, R69, R45.reuse, R56.reuse ;  /* 0x0000002d45457223 */ /* 0x180fe20000010038 */
[-CC-:B------:R-:W-:Y:S01]  /*2090*/  FFMA.FTZ R62, R62, R45.reuse, R56.reuse ;  /* 0x0000002d3e3e7223 */ /* 0x180fe20000010038 */
[-CC-:B------:R-:W-:Y:S01]  /*20a0*/  FFMA.FTZ R0, R0, R45.reuse, R56.reuse ;  /* 0x0000002d00007223 */ /* 0x180fe20000010038 */
[----:B------:R-:W-:Y:S01]  /*20b0*/  FFMA.FTZ R48, R48, R45, R56 ;  /* 0x0000002d30307223 */ /* 0x000fe20000010038 */
[----:B------:R-:W-:Y:S01]  /*20c0*/  FADD.FTZ R69, R72, -R69 ;  /* 0x8000004548457221 */ /* 0x000fe20000010000 */
[----:B------:R-:W-:Y:S01]  /*20d0*/  FADD.FTZ R27, R201, -R62 ;  /* 0x8000003ec91b7221 */ /* 0x000fe20000010000 */
[----:B------:R-:W-:Y:S01]  /*20e0*/  FADD.FTZ R73, R73, -R0 ;  /* 0x8000000049497221 */ /* 0x000fe20000010000 */
[----:B-----5:R-:W-:Y:S01]  /*20f0*/  LOP3.LUT P5, RZ, R67, 0xff0000, RZ, 0xc0, !PT ;  /* 0x00ff000043ff7812 */ /* 0x020fe200078ac0ff */
[C---:B------:R-:W-:Y:S01]  /*2100*/  FMUL.FTZ R26, R76.reuse, R69 ;  /* 0x000000454c1a7220 */ /* 0x040fe20000410000 */
[----:B------:R-:W-:Y:S01]  /*2110*/  FMUL.FTZ R27, R76, R27 ;  /* 0x0000001b4c1b7220 */ /* 0x000fe20000410000 */
[----:B------:R-:W-:Y:S01]  /*2120*/  FADD.FTZ R75, R75, -R48 ;  /* 0x800000304b4b7221 */ /* 0x000fe20000010000 */
[-CC-:B------:R-:W-:Y:S01]  /*2130*/  FFMA.FTZ R60, R60, R45.reuse, R56.reuse ;  /* 0x0000002d3c3c7223 */ /* 0x180fe20000010038 */
[----:B------:R-:W-:Y:S01]  /*2140*/  FMUL.FTZ R22, R26, UR6 ;  /* 0x000000061a167c20 */ /* 0x000fe20008410000 */
[----:B------:R-:W-:Y:S01]  /*2150*/  ISETP.GE.U32.AND P2, PT, R66, RZ, PT ;  /* 0x000000ff4200720c */ /* 0x000fe20003f46070 */
[-CC-:B------:R-:W-:Y:S01]  /*2160*/  FFMA.FTZ R46, R46, R45.reuse, R56.reuse ;  /* 0x0000002d2e2e7223 */ /* 0x180fe20000010038 */
[-CC-:B------:R-:W-:Y:S01]  /*2170*/  FFMA.FTZ R50, R50, R45.reuse, R56.reuse ;  /* 0x0000002d32327223 */ /* 0x180fe20000010038 */
[----:B------:R-:W-:Y:S01]  /*2180*/  FFMA.FTZ R63, R63, R45, R56 ;  /* 0x0000002d3f3f7223 */ /* 0x000fe20000010038 */
[----:B------:R-:W-:Y:S01]  /*2190*/  FMUL.FTZ R20, R76, R73 ;  /* 0x000000494c147220 */ /* 0x000fe20000410000 */
[----:B------:R-:W-:Y:S01]  /*21a0*/  FMUL.FTZ R24, R27, UR6 ;  /* 0x000000061b187c20 */ /* 0x000fe20008410000 */
[----:B------:R-:W-:Y:S01]  /*21b0*/  FSEL R40, R22, RZ, P5 ;  /* 0x000000ff16287208 */ /* 0x000fe20002800000 */
[----:B------:R-:W-:Y:S01]  /*21c0*/  FADD.FTZ R25, R199, -R60 ;  /* 0x8000003cc7197221 */ /* 0x000fe20000010000 */
[----:B------:R-:W-:Y:S01]  /*21d0*/  ISETP.GE.U32.AND.EX P2, PT, R67, 0x1000000, PT, P2 ;  /* 0x010000004300780c */ /* 0x000fe20003f46120 */
[----:B------:R-:W-:Y:S01]  /*21e0*/  FMUL.FTZ R22, R76, R75 ;  /* 0x0000004b4c167220 */ /* 0x000fe20000410000 */
[----:B------:R-:W-:Y:S01]  /*21f0*/  FADD.FTZ R21, R187, -R46 ;  /* 0x8000002ebb157221 */ /* 0x000fe20000010000 */
[----:B------:R-:W-:Y:S01]  /*2200*/  FADD.FTZ R23, R189, -R50 ;  /* 0x80000032bd177221 */ /* 0x000fe20000010000 */
        /* <DEDUP_REMOVED lines=8> */
[C---:B------:R-:W-:Y:S01]  /*2290*/  FMUL.FTZ R23, R76.reuse, R23 ;  /* 0x000000174c177220 */ /* 0x040fe20000410000 */
[----:B------:R-:W-:Y:S01]  /*22a0*/  FMUL.FTZ R24, R76, R63 ;  /* 0x0000003f4c187220 */ /* 0x000fe20000410000 */
[----:B------:R-:W-:Y:S01]  /*22b0*/  FSEL R0, R0, RZ, P4 ;  /* 0x000000ff00007208 */ /* 0x000fe20002000000 */
[----:B------:R-:W-:Y:S01]  /*22c0*/  FMUL.FTZ R36, R25, UR6 ;  /* 0x0000000619247c20 */ /* 0x000fe20008410000 */
[----:B------:R-:W-:Y:S01]  /*22d0*/  LOP3.LUT P4, RZ, R67, 0xff00, RZ, 0xc0, !PT ;  /* 0x0000ff0043ff7812 */ /* 0x000fe2000788c0ff */
[----:B------:R-:W-:Y:S01]  /*22e0*/  FMUL.FTZ R32, R21, UR6 ;  /* 0x0000000615207c20 */ /* 0x000fe20008410000 */
[----:B------:R-:W-:Y:S01]  /*22f0*/  FMUL.FTZ R35, R24, UR6 ;  /* 0x0000000618237c20 */ /* 0x000fe20008410000 */
[----:B------:R-:W-:Y:S01]  /*2300*/  FMUL.FTZ R34, R23, UR6 ;  /* 0x0000000617227c20 */ /* 0x000fe20008410000 */
[----:B------:R-:W-:-:S02]  /*2310*/  FSEL R33, R33, RZ, P6 ;  /* 0x000000ff21217208 */ /* 0x000fc40003000000 */
[C---:B------:R-:W-:Y:S02]  /*2320*/  LOP3.LUT P2, RZ, R66.reuse, 0xff000000, RZ, 0xc0, !PT ;  /* 0xff00000042ff7812 */ /* 0x040fe4000784c0ff */
[----:B------:R-:W-:Y:S02]  /*2330*/  LOP3.LUT P5, RZ, R67, 0xff, RZ, 0xc0, !PT ;  /* 0x000000ff43ff7812 */ /* 0x000fe400078ac0ff */
        /* <DEDUP_REMOVED lines=10> */
.L_x_845:
        /* <DEDUP_REMOVED lines=12> */
[----:B------:R-:W-:Y:S01]  /*24a0*/  FFMA.FTZ R60, R60, R45, R56 ;  /* 0x0000002d3c3c7223 */ /* 0x000fe20000010038 */
[----:B------:R-:W-:Y:S01]  /*24b0*/  FADD.FTZ R73, R73, -R0 ;  /* 0x8000000049497221 */ /* 0x000fe20000010000 */
[C---:B-----5:R-:W-:Y:S01]  /*24c0*/  FFMA.FTZ R32, R76.reuse, R69, R10 ;  /* 0x000000454c207223 */ /* 0x060fe2000001000a */
[C---:B------:R-:W-:Y:S01]  /*24d0*/  FFMA.FTZ R33, R76.reuse, R33, R11 ;  /* 0x000000214c217223 */ /* 0x040fe2000001000b */
[----:B------:R-:W-:Y:S01]  /*24e0*/  FFMA.FTZ R0, R76, R63, R8 ;  /* 0x0000003f4c007223 */ /* 0x000fe20000010008 */
[----:B------:R-:W-:Y:S01]  /*24f0*/  FADD.FTZ R60, R199, -R60 ;  /* 0x8000003cc73c7221 */ /* 0x000fe20000010000 */
[----:B------:R-:W-:Y:S01]  /*2500*/  ISETP.GE.U32.AND P2, PT, R66, RZ, PT ;  /* 0x000000ff4200720c */ /* 0x000fe20003f46070 */
[-CC-:B------:R-:W-:Y:S01]  /*2510*/  FFMA.FTZ R46, R46, R45.reuse, R56.reuse ;  /* 0x0000002d2e2e7223 */ /* 0x180fe20000010038 */
[-CC-:B------:R-:W-:Y:S01]  /*2520*/  FFMA.FTZ R48, R48, R45.reuse, R56.reuse ;  /* 0x0000002d30307223 */ /* 0x180fe20000010038 */
[----:B------:R-:W-:Y:S01]  /*2530*/  FFMA.FTZ R50, R50, R45, R56 ;  /* 0x0000002d32327223 */ /* 0x000fe20000010038 */
[----:B------:R-:W-:Y:S01]  /*2540*/  FMUL.FTZ R33, R33, UR6 ;  /* 0x0000000621217c20 */ /* 0x000fe20008410000 */
[----:B------:R-:W-:Y:S01]  /*2550*/  FMUL.FTZ R32, R32, UR6 ;  /* 0x0000000620207c20 */ /* 0x000fe20008410000 */
[----:B------:R-:W-:Y:S01]  /*2560*/  FMUL.FTZ R0, R0, UR6 ;  /* 0x0000000600007c20 */ /* 0x000fe20008410000 */
[C---:B------:R-:W-:Y:S01]  /*2570*/  LOP3.LUT P4, RZ, R67.reuse, 0xff0000, RZ, 0xc0, !PT ;  /* 0x00ff000043ff7812 */ /* 0x040fe2000788c0ff */
[----:B------:R-:W-:Y:S01]  /*2580*/  FFMA.FTZ R35, R76, R60, R9 ;  /* 0x0000003c4c237223 */ /* 0x000fe20000010009 */
[----:B------:R-:W-:Y:S01]  /*2590*/  LOP3.LUT P5, RZ, R67, 0xff, RZ, 0xc0, !PT ;  /* 0x000000ff43ff7812 */ /* 0x000fe200078ac0ff */
[----:B------:R-:W-:Y:S01]  /*25a0*/  FADD.FTZ R46, R187, -R46 ;  /* 0x8000002ebb2e7221 */ /* 0x000fe20000010000 */
[----:B------:R-:W-:Y:S01]  /*25b0*/  ISETP.GE.U32.AND.EX P2, PT, R67, 0x1000000, PT, P2 ;  /* 0x010000004300780c */ /* 0x000fe20003f46120 */
[----:B------:R-:W-:Y:S01]  /*25c0*/  FADD.FTZ R75, R75, -R48 ;  /* 0x800000304b4b7221 */ /* 0x000fe20000010000 */
[----:B------:R-:W-:Y:S01]  /*25d0*/  FADD.FTZ R34, R189, -R50 ;  /* 0x80000032bd227221 */ /* 0x000fe20000010000 */
[----:B------:R-:W-:Y:S01]  /*25e0*/  FSEL R40, R32, RZ, P4 ;  /* 0x000000ff20287208 */ /* 0x000fe20002000000 */
[----:B------:R-:W-:Y:S01]  /*25f0*/  FMUL.FTZ R35, R35, UR6 ;  /* 0x0000000623237c20 */ /* 0x000fe20008410000 */
[----:B------:R-:W-:Y:S01]  /*2600*/  FSEL R41, R33, RZ, P2 ;  /* 0x000000ff21297208 */ /* 0x000fe20001000000 */
[----:B------:R-:W-:Y:S01]  /*2610*/  FFMA.FTZ R32, R76, R46, R5 ;  /* 0x0000002e4c207223 */ /* 0x000fe20000010005 */
[----:B------:R-:W-:Y:S01]  /*2620*/  FSEL R38, R0, RZ, P5 ;  /* 0x000000ff00267208 */ /* 0x000fe20002800000 */
[C---:B------:R-:W-:Y:S01]  /*2630*/  FFMA.FTZ R33, R76.reuse, R75, R6 ;  /* 0x0000004b4c217223 */ /* 0x040fe20000010006 */
[----:B------:R-:W-:Y:S01]  /*2640*/  LOP3.LUT P6, RZ, R67, 0xff00, RZ, 0xc0, !PT ;  /* 0x0000ff0043ff7812 */ /* 0x000fe200078cc0ff */
[C---:B------:R-:W-:Y:S01]  /*2650*/  FFMA.FTZ R34, R76.reuse, R34, R7 ;  /* 0x000000224c227223 */ /* 0x040fe20000010007 */
[----:B------:R-:W-:Y:S01]  /*2660*/  FFMA.FTZ R0, R76, R73, R4 ;  /* 0x000000494c007223 */ /* 0x000fe20000010004 */
[----:B------:R-:W-:Y:S01]  /*2670*/  FMUL.FTZ R32, R32, UR6 ;  /* 0x0000000620207c20 */ /* 0x000fe20008410000 */
[----:B------:R-:W-:Y:S01]  /*2680*/  FMUL.FTZ R33, R33, UR6 ;  /* 0x0000000621217c20 */ /* 0x000fe20008410000 */
        /* <DEDUP_REMOVED lines=16> */
.L_x_848:
[-CC-:B------:R-:W-:Y:S01]  /*2790*/  FFMA.FTZ R62, R62, R45.reuse, R56.reuse ;  /* 0x0000002d3e3e7223 */ /* 0x180fe20000010038 */
[-CC-:B------:R-:W-:Y:S01]  /*27a0*/  FFMA.FTZ R69, R69, R45.reuse, R56.reuse ;  /* 0x0000002d45457223 */ /* 0x180fe20000010038 */
[-C--:B------:R-:W-:Y:S01]  /*27b0*/  FFMA.FTZ R0, R0, R45.reuse, R56 ;  /* 0x0000002d00007223 */ /* 0x080fe20000010038 */
[----:B-----5:R-:W-:Y:S01]  /*27c0*/  ISETP.GE.U32.AND P2, PT, R66, RZ, PT ;  /* 0x000000ff4200720c */ /* 0x020fe20003f46070 */
[----:B------:R-:W-:Y:S01]  /*27d0*/  FADD.FTZ R62, R201, -R62 ;  /* 0x8000003ec93e7221 */ /* 0x000fe20000010000 */
[----:B------:R-:W-:Y:S01]  /*27e0*/  FADD.FTZ R69, R72, -R69 ;  /* 0x8000004548457221 */ /* 0x000fe20000010000 */
[----:B------:R-:W-:Y:S01]  /*27f0*/  FFMA.FTZ R48, R48, R45, R56 ;  /* 0x0000002d30307223 */ /* 0x000fe20000010038 */
[----:B------:R-:W-:Y:S01]  /*2800*/  FADD.FTZ R73, R73, -R0 ;  /* 0x8000000049497221 */ /* 0x000fe20000010000 */
[C---:B------:R-:W-:Y:S01]  /*2810*/  FFMA.FTZ R27, R76.reuse, R62, R11 ;  /* 0x0000003e4c1b7223 */ /* 0x040fe2000001000b */
[----:B------:R-:W-:Y:S01]  /*2820*/  FFMA.FTZ R26, R76, R69, R10 ;  /* 0x000000454c1a7223 */ /* 0x000fe2000001000a */
[----:B------:R-:W-:Y:S01]  /*2830*/  ISETP.GE.U32.AND.EX P2, PT, R67, 0x1000000, PT, P2 ;  /* 0x010000004300780c */ /* 0x000fe20003f46120 */
[----:B------:R-:W-:Y:S01]  /*2840*/  FADD.FTZ R75, R75, -R48 ;  /* 0x800000304b4b7221 */ /* 0x000fe20000010000 */
[----:B------:R-:W-:Y:S01]  /*2850*/  FMUL.FTZ R22, R27, UR6 ;  /* 0x000000061b167c20 */ /* 0x000fe20008410000 */
[-CC-:B------:R-:W-:Y:S01]  /*2860*/  FFMA.FTZ R60, R60, R45.reuse, R56.reuse ;  /* 0x0000002d3c3c7223 */ /* 0x180fe20000010038 */
[-CC-:B------:R-:W-:Y:S01]  /*2870*/  FFMA.FTZ R46, R46, R45.reuse, R56.reuse ;  /* 0x0000002d2e2e7223 */ /* 0x180fe20000010038 */
[-CC-:B------:R-:W-:Y:S01]  /*2880*/  FFMA.FTZ R50, R50, R45.reuse, R56.reuse ;  /* 0x0000002d32327223 */ /* 0x180fe20000010038 */
[----:B------:R-:W-:Y:S01]  /*2890*/  FFMA.FTZ R63, R63, R45, R56 ;  /* 0x0000002d3f3f7223 */ /* 0x000fe20000010038 */
[----:B------:R-:W-:Y:S01]  /*28a0*/  FFMA.FTZ R20, R76, R73, R4 ;  /* 0x000000494c147223 */ /* 0x000fe20000010004 */
[----:B------:R-:W-:Y:S01]  /*28b0*/  FMUL.FTZ R21, R26, UR6 ;  /* 0x000000061a157c20 */ /* 0x000fe20008410000 */
[----:B------:R-:W-:Y:S01]  /*28c0*/  FSEL R41, R22, RZ, P2 ;  /* 0x000000ff16297208 */ /* 0x000fe20001000000 */
[----:B------:R-:W-:Y:S01]  /*28d0*/  FADD.FTZ R60, R199, -R60 ;  /* 0x8000003cc73c7221 */ /* 0x000fe20000010000 */
[----:B------:R-:W-:Y:S01]  /*28e0*/  LOP3.LUT P5, RZ, R67, 0xff0000, RZ, 0xc0, !PT ;  /* 0x00ff000043ff7812 */ /* 0x000fe200078ac0ff */
[----:B------:R-:W-:Y:S01]  /*28f0*/  FFMA.FTZ R22, R76, R75, R6 ;  /* 0x0000004b4c167223 */ /* 0x000fe20000010006 */
[----:B------:R-:W-:Y:S01]  /*2900*/  FADD.FTZ R46, R187, -R46 ;  /* 0x8000002ebb2e7221 */ /* 0x000fe20000010000 */
[----:B------:R-:W-:Y:S01]  /*2910*/  FADD.FTZ R50, R189, -R50 ;  /* 0x80000032bd327221 */ /* 0x000fe20000010000 */
[----:B------:R-:W-:Y:S01]  /*2920*/  FADD.FTZ R63, R68, -R63 ;  /* 0x8000003f443f7221 */ /* 0x000fe20000010000 */
[----:B------:R-:W-:Y:S01]  /*2930*/  FMUL.FTZ R0, R20, UR6 ;  /* 0x0000000614007c20 */ /* 0x000fe20008410000 */
[----:B------:R-:W-:Y:S01]  /*2940*/  LOP3.LUT P4, RZ, R66, 0xff, RZ, 0xc0, !PT ;  /* 0x000000ff42ff7812 */ /* 0x000fe2000788c0ff */
[----:B------:R-:W-:Y:S01]  /*2950*/  FFMA.FTZ R25, R76, R60, R9 ;  /* 0x0000003c4c197223 */ /* 0x000fe20000010009 */
[----:B------:R-:W-:Y:S01]  /*2960*/  FSEL R40, R21, RZ, P5 ;  /* 0x000000ff15287208 */ /* 0x000fe20002800000 */
[----:B------:R-:W-:Y:S01]  /*2970*/  FMUL.FTZ R33, R22, UR6 ;  /* 0x0000000616217c20 */ /* 0x000fe20008410000 */
[----:B------:R-:W-:Y:S01]  /*2980*/  LOP3.LUT P6, RZ, R66, 0xff0000, RZ, 0xc0, !PT ;  /* 0x00ff000042ff7812 */ /* 0x000fe200078cc0ff */
[C---:B------:R-:W-:Y:S01]  /*2990*/  FFMA.FTZ R21, R76.reuse, R46, R5 ;  /* 0x0000002e4c157223 */ /* 0x040fe20000010005 */
[C---:B------:R-:W-:Y:S01]  /*29a0*/  FFMA.FTZ R23, R76.reuse, R50, R7 ;  /* 0x000000324c177223 */ /* 0x040fe20000010007 */
[----:B------:R-:W-:Y:S01]  /*29b0*/  FFMA.FTZ R24, R76, R63, R8 ;  /* 0x0000003f4c187223 */ /* 0x000fe20000010008 */
        /* <DEDUP_REMOVED lines=19> */
.L_x_844:
        /* <DEDUP_REMOVED lines=10> */
[-C--:B------:R-:W-:Y:S01]  /*2b90*/  FFMA.FTZ R69, R69, R45.reuse, R56 ;  /* 0x0000002d45457223 */ /* 0x080fe20000010038 */
[----:B-----5:R-:W-:Y:S01]  /*2ba0*/  ISETP.GE.U32.AND P2, PT, R66, RZ, PT ;  /* 0x000000ff4200720c */ /* 0x020fe20003f46070 */
[----:B------:R-:W-:Y:S01]  /*2bb0*/  FADD.FTZ R201, R201, -R62 ;  /* 0x8000003ec9c97221 */ /* 0x000fe20000010000 */
[----:B------:R-:W-:Y:S01]  /*2bc0*/  FADD.FTZ R63, R68, -R63 ;  /* 0x8000003f443f7221 */ /* 0x000fe20000010000 */
[----:B------:R-:W-:Y:S01]  /*2bd0*/  FADD.FTZ R69, R72, -R69 ;  /* 0x8000004548457221 */ /* 0x000fe20000010000 */
[--C-:B------:R-:W-:Y:S01]  /*2be0*/  FFMA.FTZ R48, R48, R45, R56.reuse ;  /* 0x0000002d30307223 */ /* 0x100fe20000010038 */
[----:B------:R-:W-:Y:S01]  /*2bf0*/  FMUL.FTZ R201, R76, R201 ;  /* 0x000000c94cc97220 */ /* 0x000fe20000410000 */
[----:B------:R-:W-:Y:S01]  /*2c00*/  FFMA.FTZ R60, R60, R45, R56 ;  /* 0x0000002d3c3c7223 */ /* 0x000fe20000010038 */
[C---:B------:R-:W-:Y:S01]  /*2c10*/  FMUL.FTZ R69, R76.reuse, R69 ;  /* 0x000000454c457220 */ /* 0x040fe20000410000 */
[----:B------:R-:W-:Y:S01]  /*2c20*/  ISETP.GE.U32.AND.EX P5, PT, R67, 0x1000000, PT, P2 ;  /* 0x010000004300780c */ /* 0x000fe20003fa6120 */
[----:B------:R-:W-:Y:S01]  /*2c30*/  FMUL.FTZ R201, R201, UR6 ;  /* 0x00000006c9c97c20 */ /* 0x000fe20008410000 */
[----:B------:R-:W-:Y:S01]  /*2c40*/  FMUL.FTZ R63, R76, R63 ;  /* 0x0000003f4c3f7220 */ /* 0x000fe20000410000 */
[----:B------:R-:W-:Y:S01]  /*2c50*/  FADD.FTZ R75, R75, -R48 ;  /* 0x800000304b4b7221 */ /* 0x000fe20000010000 */
[----:B------:R-:W-:Y:S01]  /*2c60*/  FADD.FTZ R199, R199, -R60 ;  /* 0x8000003cc7c77221 */ /* 0x000fe20000010000 */
[----:B------:R-:W-:Y:S01]  /*2c70*/  ISETP.GE.U32.AND P2, PT, R138, RZ, PT ;  /* 0x000000ff8a00720c */ /* 0x000fe20003f46070 */
[----:B------:R-:W-:Y:S01]  /*2c80*/  FMUL.FTZ R69, R69, UR6 ;  /* 0x0000000645457c20 */ /* 0x000fe20008410000 */
[----:B------:R-:W-:Y:S01]  /*2c90*/  FSEL R32, R201, RZ, P5 ;  /* 0x000000ffc9207208 */ /* 0x000fe20002800000 */
[----:B------:R-:W-:Y:S01]  /*2ca0*/  FMUL.FTZ R63, R63, UR6 ;  /* 0x000000063f3f7c20 */ /* 0x000fe20008410000 */
[C---:B------:R-:W-:Y:S01]  /*2cb0*/  LOP3.LUT P4, RZ, R67.reuse, 0xff0000, RZ, 0xc0, !PT ;  /* 0x00ff000043ff7812 */ /* 0x040fe2000788c0ff */
[C---:B------:R-:W-:Y:S01]  /*2cc0*/  FMUL.FTZ R199, R76.reuse, R199 ;  /* 0x000000c74cc77220 */ /* 0x040fe20000410000 */
[----:B------:R-:W-:Y:S01]  /*2cd0*/  LOP3.LUT P5, RZ, R67, 0xff, RZ, 0xc0, !PT ;  /* 0x000000ff43ff7812 */ /* 0x000fe200078ac0ff */
[----:B------:R-:W-:Y:S01]  /*2ce0*/  FMUL.FTZ R75, R76, R75 ;  /* 0x0000004b4c4b7220 */ /* 0x000fe20000410000 */
[----:B------:R-:W-:Y:S01]  /*2cf0*/  ISETP.GE.U32.AND.EX P2, PT, R139, 0x1000000, PT, P2 ;  /* 0x010000008b00780c */ /* 0x000fe20003f46120 */
[-C--:B------:R-:W-:Y:S01]  /*2d00*/  FFMA.FTZ R50, R50, R45.reuse, R56 ;  /* 0x0000002d32327223 */ /* 0x080fe20000010038 */
[----:B------:R-:W-:Y:S01]  /*2d10*/  FSEL R35, R69, RZ, P4 ;  /* 0x000000ff45237208 */ /* 0x000fe20002000000 */
[----:B------:R-:W-:Y:S01]  /*2d20*/  FMUL.FTZ R199, R199, UR6 ;  /* 0x00000006c7c77c20 */ /* 0x000fe20008410000 */
[----:B------:R-:W-:Y:S01]  /*2d30*/  FSEL R28, R201, RZ, P2 ;  /* 0x000000ffc91c7208 */ /* 0x000fe20001000000 */
[----:B------:R-:W-:Y:S01]  /*2d40*/  FMUL.FTZ R75, R75, UR6 ;  /* 0x000000064b4b7c20 */ /* 0x000fe20008410000 */
[----:B------:R-:W-:Y:S01]  /*2d50*/  FSEL R34, R63, RZ, P5 ;  /* 0x000000ff3f227208 */ /* 0x000fe20002800000 */
[----:B------:R-:W-:Y:S01]  /*2d60*/  FADD.FTZ R189, R189, -R50 ;  /* 0x80000032bdbd7221 */ /* 0x000fe20000010000 */
[C---:B------:R-:W-:Y:S01]  /*2d70*/  LOP3.LUT P4, RZ, R139.reuse, 0xff, RZ, 0xc0, !PT ;  /* 0x000000ff8bff7812 */ /* 0x040fe2000788c0ff */
[-CC-:B------:R-:W-:Y:S01]  /*2d80*/  FFMA.FTZ R46, R46, R45.reuse, R56.reuse ;  /* 0x0000002d2e2e7223 */ /* 0x180fe20000010038 */
[----:B------:R-:W-:Y:S01]  /*2d90*/  LOP3.LUT P2, RZ, R139, 0xff00, RZ, 0xc0, !PT ;  /* 0x0000ff008bff7812 */ /* 0x000fe2000784c0ff */
[----:B------:R-:W-:Y:S01]  /*2da0*/  FFMA.FTZ R0, R0, R45, R56 ;  /* 0x0000002d00007223 */ /* 0x000fe20000010038 */
[----:B------:R-:W-:Y:S01]  /*2db0*/  LOP3.LUT P5, RZ, R66, 0xff0000, RZ, 0xc0, !PT ;  /* 0x00ff000042ff7812 */ /* 0x000fe200078ac0ff */
[C---:B------:R-:W-:Y:S01]  /*2dc0*/  FMUL.FTZ R189, R76.reuse, R189 ;  /* 0x000000bd4cbd7220 */ /* 0x040fe20000410000 */
[----:B------:R-:W-:Y:S01]  /*2dd0*/  FSEL R30, R63, RZ, P4 ;  /* 0x000000ff3f1e7208 */ /* 0x000fe20002000000 */
[----:B------:R-:W-:Y:S01]  /*2de0*/  FADD.FTZ R187, R187, -R46 ;  /* 0x8000002ebbbb7221 */ /* 0x000fe20000010000 */
[----:B------:R-:W-:Y:S01]  /*2df0*/  FSEL R29, R199, RZ, P2 ;  /* 0x000000ffc71d7208 */ /* 0x000fe20001000000 */
[----:B------:R-:W-:Y:S01]  /*2e00*/  FADD.FTZ R73, R73, -R0 ;  /* 0x8000000049497221 */ /* 0x000fe20000010000 */
[----:B------:R-:W-:Y:S01]  /*2e10*/  FSEL R33, R75, RZ, P5 ;  /* 0x000000ff4b217208 */ /* 0x000fe20002800000 */
[----:B------:R-:W-:Y:S01]  /*2e20*/  FMUL.FTZ R189, R189, UR6 ;  /* 0x00000006bdbd7c20 */ /* 0x000fe20008410000 */
[----:B------:R-:W-:Y:S01]  /*2e30*/  LOP3.LUT P6, RZ, R139, 0xff0000, RZ, 0xc0, !PT ;  /* 0x00ff00008bff7812 */ /* 0x000fe200078cc0ff */
[----:B------:R-:W-:Y:S01]  /*2e40*/  FMUL.FTZ R187, R76, R187 ;  /* 0x000000bb4cbb7220 */ /* 0x000fe20000410000 */
[----:B------:R-:W-:Y:S01]  /*2e50*/  LOP3.LUT P5, RZ, R138, 0xff0000, RZ, 0xc0, !PT ;  /* 0x00ff00008aff7812 */ /* 0x000fe200078ac0ff */
[----:B------:R-:W-:Y:S01]  /*2e60*/  FMUL.FTZ R73, R76, R73 ;  /* 0x000000494c497220 */ /* 0x000fe20000410000 */
[----:B------:R-:W-:Y:S01]  /*2e70*/  F2FP.BF16.F32.PACK_AB R30, R29, R30 ;  /* 0x0000001e1d1e723e */ /* 0x000fe200000010ff */
[----:B------:R-:W-:Y:S01]  /*2e80*/  FMUL.FTZ R187, R187, UR6 ;  /* 0x00000006bbbb7c20 */ /* 0x000fe20008410000 */
[----:B------:R-:W-:Y:S01]  /*2e90*/  FSEL R31, R69, RZ, P6 ;  /* 0x000000ff451f7208 */ /* 0x000fe20003000000 */
[----:B------:R-:W-:Y:S01]  /*2ea0*/  FMUL.FTZ R73, R73, UR6 ;  /* 0x0000000649497c20 */ /* 0x000fe20008410000 */
[----:B------:R-:W-:-:S02]  /*2eb0*/  FSEL R29, R75, RZ, P5 ;  /* 0x000000ff4b1d7208 */ /* 0x000fc40002800000 */
[----:B------:R-:W-:Y:S02]  /*2ec0*/  LOP3.LUT P6, RZ, R67, 0xff00, RZ, 0xc0, !PT ;  /* 0x0000ff0043ff7812 */ /* 0x000fe400078cc0ff */
[----:B------:R-:W-:Y:S02]  /*2ed0*/  LOP3.LUT P4, RZ, R66, 0xff000000, RZ, 0xc0, !PT ;  /* 0xff00000042ff7812 */ /* 0x000fe4000788c0ff */
[----:B------:R-:W-:Y:S02]  /*2ee0*/  LOP3.LUT P5, RZ, R138, 0xff000000, RZ, 0xc0, !PT ;  /* 0xff0000008aff7812 */ /* 0x000fe400078ac0ff */
[----:B------:R-:W-:Y:S02]  /*2ef0*/  FSEL R37, R199, RZ, P6 ;  /* 0x000000ffc7257208 */ /* 0x000fe40003000000 */
[C---:B------:R-:W-:Y:S02]  /*2f00*/  FSEL R36, R189.reuse, RZ, P4 ;  /* 0x000000ffbd247208 */ /* 0x040fe40002000000 */
[----:B------:R-:W-:-:S02]  /*2f10*/  FSEL R0, R189, RZ, P5 ;  /* 0x000000ffbd007208 */ /* 0x000fc40002800000 */
[C---:B------:R-:W-:Y:S02]  /*2f20*/  LOP3.LUT P6, RZ, R66.reuse, 0xff00, RZ, 0xc0, !PT ;  /* 0x0000ff0042ff7812 */ /* 0x040fe400078cc0ff */
[----:B------:R-:W-:Y:S02]  /*2f30*/  LOP3.LUT P2, RZ, R66, 0xff, RZ, 0xc0, !PT ;  /* 0x000000ff42ff7812 */ /* 0x000fe4000784c0ff */
[C---:B------:R-:W-:Y:S02]  /*2f40*/  LOP3.LUT P4, RZ, R138.reuse, 0xff00, RZ, 0xc0, !PT ;  /* 0x0000ff008aff7812 */ /* 0x040fe4000788c0ff */
        /* <DEDUP_REMOVED lines=13> */
.L_x_850:
        /* <DEDUP_REMOVED lines=8> */
[C---:B------:R-:W-:Y:S01]  /*30a0*/  FMUL.FTZ R26, R76.reuse, R69 ;  /* 0x000000454c1a7220 */ /* 0x040fe20000410000 */
[----:B-----5:R-:W-:Y:S01]  /*30b0*/  LOP3.LUT P6, RZ, R67, 0xff0000, RZ, 0xc0, !PT ;  /* 0x00ff000043ff7812 */ /* 0x020fe200078cc0ff */
[----:B------:R-:W-:Y:S01]  /*30c0*/  FMUL.FTZ R27, R76, R27 ;  /* 0x0000001b4c1b7220 */ /* 0x000fe20000410000 */
[----:B------:R-:W-:Y:S01]  /*30d0*/  LOP3.LUT P5, RZ, R139, 0xff0000, RZ, 0xc0, !PT ;  /* 0x00ff00008bff7812 */ /* 0x000fe200078ac0ff */
[----:B------:R-:W-:Y:S01]  /*30e0*/  FMUL.FTZ R20, R26, UR6 ;  /* 0x000000061a147c20 */ /* 0x000fe20008410000 */
[----:B------:R-:W-:Y:S01]  /*30f0*/  FMUL.FTZ R24, R76, R63 ;  /* 0x0000003f4c187220 */ /* 0x000fe20000410000 */
[----:B------:R-:W-:Y:S01]  /*3100*/  ISETP.GE.U32.AND P2, PT, R66, RZ, PT ;  /* 0x000000ff4200720c */ /* 0x000fe20003f46070 */
[----:B------:R-:W-:Y:S01]  /*3110*/  FADD.FTZ R75, R75, -R48 ;  /* 0x800000304b4b7221 */ /* 0x000fe20000010000 */
[----:B------:R-:W-:Y:S01]  /*3120*/  ISETP.GE.U32.AND P4, PT, R138, RZ, PT ;  /* 0x000000ff8a00720c */ /* 0x000fe20003f86070 */
[----:B------:R-:W-:Y:S01]  /*3130*/  FADD.FTZ R25, R199, -R60 ;  /* 0x8000003cc7197221 */ /* 0x000fe20000010000 */
[C---:B------:R-:W-:Y:S01]  /*3140*/  FSEL R35, R20.reuse, RZ, P6 ;  /* 0x000000ff14237208 */ /* 0x040fe20003000000 */
[----:B------:R-:W-:Y:S01]  /*3150*/  FMUL.FTZ R21, R27, UR6 ;  /* 0x000000061b157c20 */ /* 0x000fe20008410000 */
[----:B------:R-:W-:Y:S01]  /*3160*/  FSEL R31, R20, RZ, P5 ;  /* 0x000000ff141f7208 */ /* 0x000fe20002800000 */
[----:B------:R-:W-:Y:S01]  /*3170*/  FMUL.FTZ R20, R24, UR6 ;  /* 0x0000000618147c20 */ /* 0x000fe20008410000 */
[----:B------:R-:W-:Y:S01]  /*3180*/  LOP3.LUT P6, RZ, R67, 0xff, RZ, 0xc0, !PT ;  /* 0x000000ff43ff7812 */ /* 0x000fe200078cc0ff */
[C---:B------:R-:W-:Y:S01]  /*3190*/  FMUL.FTZ R25, R76.reuse, R25 ;  /* 0x000000194c197220 */ /* 0x040fe20000410000 */
[----:B------:R-:W-:Y:S01]  /*31a0*/  LOP3.LUT P5, RZ, R139, 0xff, RZ, 0xc0, !PT ;  /* 0x000000ff8bff7812 */ /* 0x000fe200078ac0ff */
[----:B------:R-:W-:Y:S01]  /*31b0*/  FMUL.FTZ R22, R76, R75 ;  /* 0x0000004b4c167220 */ /* 0x000fe20000410000 */
[----:B------:R-:W-:Y:S01]  /*31c0*/  ISETP.GE.U32.AND.EX P2, PT, R67, 0x1000000, PT, P2 ;  /* 0x010000004300780c */ /* 0x000fe20003f46120 */
[-CC-:B------:R-:W-:Y:S01]  /*31d0*/  FFMA.FTZ R50, R50, R45.reuse, R56.reuse ;  /* 0x0000002d32327223 */ /* 0x180fe20000010038 */
[----:B------:R-:W-:Y:S01]  /*31e0*/  ISETP.GE.U32.AND.EX P4, PT, R139, 0x1000000, PT, P4 ;  /* 0x010000008b00780c */ /* 0x000fe20003f86140 */
[-C--:B------:R-:W-:Y:S01]  /*31f0*/  FFMA.FTZ R46, R46, R45.reuse, R56 ;  /* 0x0000002d2e2e7223 */ /* 0x080fe20000010038 */
[----:B------:R-:W-:Y:S01]  /*3200*/  FSEL R28, R21, RZ, P2 ;  /* 0x000000ff151c7208 */ /* 0x000fe20001000000 */
[----:B------:R-:W-:Y:S01]  /*3210*/  FADD.FTZ R23, R189, -R50 ;  /* 0x80000032bd177221 */ /* 0x000fe20000010000 */
[----:B------:R-:W-:Y:S01]  /*3220*/  FSEL R32, R21, RZ, P4 ;  /* 0x000000ff15207208 */ /* 0x000fe20002000000 */
[----:B------:R-:W-:Y:S01]  /*3230*/  FMUL.FTZ R21, R25, UR6 ;  /* 0x0000000619157c20 */ /* 0x000fe20008410000 */
[----:B------:R-:W-:Y:S01]  /*3240*/  FSEL R34, R20, RZ, P6 ;  /* 0x000000ff14227208 */ /* 0x000fe20003000000 */
[----:B------:R-:W-:Y:S01]  /*3250*/  FFMA.FTZ R0, R0, R45, R56 ;  /* 0x0000002d00007223 */ /* 0x000fe20000010038 */
[----:B------:R-:W-:Y:S01]  /*3260*/  FSEL R30, R20, RZ, P5 ;  /* 0x000000ff141e7208 */ /* 0x000fe20002800000 */
[----:B------:R-:W-:Y:S01]  /*3270*/  FMUL.FTZ R20, R22, UR6 ;  /* 0x0000000616147c20 */ /* 0x000fe20008410000 */
[----:B------:R-:W-:Y:S01]  /*3280*/  LOP3.LUT P2, RZ, R67, 0xff00, RZ, 0xc0, !PT ;  /* 0x0000ff0043ff7812 */ /* 0x000fe2000784c0ff */
[----:B------:R-:W-:Y:S01]  /*3290*/  FMUL.FTZ R23, R76, R23 ;  /* 0x000000174c177220 */ /* 0x000fe20000410000 */
[----:B------:R-:W-:Y:S01]  /*32a0*/  LOP3.LUT P4, RZ, R139, 0xff00, RZ, 0xc0, !PT ;  /* 0x0000ff008bff7812 */ /* 0x000fe2000788c0ff */
[----:B------:R-:W-:Y:S01]  /*32b0*/  FADD.FTZ R73, R73, -R0 ;  /* 0x8000000049497221 */ /* 0x000fe20000010000 */
[----:B------:R-:W-:-:S02]  /*32c0*/  LOP3.LUT P6, RZ, R66, 0xff0000, RZ, 0xc0, !PT ;  /* 0x00ff000042ff7812 */ /* 0x000fc400078cc0ff */
[C---:B------:R-:W-:Y:S02]  /*32d0*/  FSEL R37, R21.reuse, RZ, P2 ;  /* 0x000000ff15257208 */ /* 0x040fe40001000000 */
[----:B------:R-:W-:Y:S01]  /*32e0*/  FSEL R29, R21, RZ, P4 ;  /* 0x000000ff151d7208 */ /* 0x000fe20002000000 */
[----:B------:R-:W-:Y:S01]  /*32f0*/  FADD.FTZ R21, R187, -R46 ;  /* 0x8000002ebb157221 */ /* 0x000fe20000010000 */
[----:B------:R-:W-:Y:S02]  /*3300*/  FSEL R33, R20, RZ, P6 ;  /* 0x000000ff14217208 */ /* 0x000fe40003000000 */
[----:B------:R-:W-:Y:S01]  /*3310*/  LOP3.LUT P6, RZ, R138, 0xff0000, RZ, 0xc0, !PT ;  /* 0x00ff00008aff7812 */ /* 0x000fe200078cc0ff */
[----:B------:R-:W-:Y:S01]  /*3320*/  FMUL.FTZ R21, R76, R21 ;  /* 0x000000154c157220 */ /* 0x000fe20000410000 */
[----:B------:R-:W-:Y:S01]  /*3330*/  F2FP.BF16.F32.PACK_AB R31, R32, R31 ;  /* 0x0000001f201f723e */ /* 0x000fe200000010ff */
[----:B------:R-:W-:Y:S01]  /*3340*/  FMUL.FTZ R32, R23, UR6 ;  /* 0x0000000617207c20 */ /* 0x000fe20008410000 */
[----:B------:R-:W-:-:S02]  /*3350*/  F2FP.BF16.F32.PACK_AB R30, R29, R30 ;  /* 0x0000001e1d1e723e */ /* 0x000fc400000010ff */
[----:B------:R-:W-:Y:S02]  /*3360*/  LOP3.LUT P5, RZ, R66, 0xff000000, RZ, 0xc0, !PT ;  /* 0xff00000042ff7812 */ /* 0x000fe400078ac0ff */
[----:B------:R-:W-:Y:S01]  /*3370*/  FSEL R29, R20, RZ, P6 ;  /* 0x000000ff141d7208 */ /* 0x000fe20003000000 */
[----:B------:R-:W-:Y:S01]  /*3380*/  FMUL.FTZ R20, R76, R73 ;  /* 0x000000494c147220 */ /* 0x000fe20000410000 */
[----:B------:R-:W-:Y:S02]  /*3390*/  LOP3.LUT P6, RZ, R138, 0xff000000, RZ, 0xc0, !PT ;  /* 0xff0000008aff7812 */ /* 0x000fe400078cc0ff */
[----:B------:R-:W-:Y:S01]  /*33a0*/  F2FP.BF16.F32.PACK_AB R35, R28, R35 ;  /* 0x000000231c23723e */ /* 0x000fe200000010ff */
        /* <DEDUP_REMOVED lines=18> */
.L_x_849:
        /* <DEDUP_REMOVED lines=12> */
[-CC-:B------:R-:W-:Y:S01]  /*3590*/  FFMA.FTZ R48, R48, R45.reuse, R56.reuse ;  /* 0x0000002d30307223 */ /* 0x180fe20000010038 */
[----:B------:R-:W-:Y:S01]  /*35a0*/  FFMA.FTZ R62, R76, R62, R11 ;  /* 0x0000003e4c3e7223 */ /* 0x000fe2000001000b */
[----:B------:R-:W-:Y:S01]  /*35b0*/  FFMA.FTZ R60, R60, R45, R56 ;  /* 0x0000002d3c3c7223 */ /* 0x000fe20000010038 */
[----:B------:R-:W-:Y:S01]  /*35c0*/  FFMA.FTZ R69, R76, R69, R10 ;  /* 0x000000454c457223 */ /* 0x000fe2000001000a */
[----:B------:R-:W-:Y:S01]  /*35d0*/  ISETP.GE.U32.AND.EX P5, PT, R67, 0x1000000, PT, P2 ;  /* 0x010000004300780c */ /* 0x000fe20003fa6120 */
[----:B------:R-:W-:Y:S01]  /*35e0*/  FMUL.FTZ R62, R62, UR6 ;  /* 0x000000063e3e7c20 */ /* 0x000fe20008410000 */
[----:B------:R-:W-:Y:S01]  /*35f0*/  FFMA.FTZ R63, R76, R63, R8 ;  /* 0x0000003f4c3f7223 */ /* 0x000fe20000010008 */
[----:B------:R-:W-:Y:S01]  /*3600*/  FADD.FTZ R75, R75, -R48 ;  /* 0x800000304b4b7221 */ /* 0x000fe20000010000 */
[----:B------:R-:W-:Y:S01]  /*3610*/  FADD.FTZ R60, R199, -R60 ;  /* 0x8000003cc73c7221 */ /* 0x000fe20000010000 */
[----:B------:R-:W-:Y:S01]  /*3620*/  ISETP.GE.U32.AND P2, PT, R138, RZ, PT ;  /* 0x000000ff8a00720c */ /* 0x000fe20003f46070 */
[----:B------:R-:W-:Y:S01]  /*3630*/  FMUL.FTZ R69, R69, UR6 ;  /* 0x0000000645457c20 */ /* 0x000fe20008410000 */
[----:B------:R-:W-:Y:S01]  /*3640*/  FSEL R32, R62, RZ, P5 ;  /* 0x000000ff3e207208 */ /* 0x000fe20002800000 */
[----:B------:R-:W-:Y:S01]  /*3650*/  FMUL.FTZ R63, R63, UR6 ;  /* 0x000000063f3f7c20 */ /* 0x000fe20008410000 */
[C---:B------:R-:W-:Y:S01]  /*3660*/  LOP3.LUT P4, RZ, R67.reuse, 0xff0000, RZ, 0xc0, !PT ;  /* 0x00ff000043ff7812 */ /* 0x040fe2000788c0ff */
[C---:B------:R-:W-:Y:S01]  /*3670*/  FFMA.FTZ R60, R76.reuse, R60, R9 ;  /* 0x0000003c4c3c7223 */ /* 0x040fe20000010009 */
[----:B------:R-:W-:Y:S01]  /*3680*/  LOP3.LUT P5, RZ, R67, 0xff, RZ, 0xc0, !PT ;  /* 0x000000ff43ff7812 */ /* 0x000fe200078ac0ff */
[----:B------:R-:W-:Y:S01]  /*3690*/  FFMA.FTZ R75, R76, R75, R6 ;  /* 0x0000004b4c4b7223 */ /* 0x000fe20000010006 */
        /* <DEDUP_REMOVED lines=13> */
[----:B------:R-:W-:Y:S01]  /*3770*/  FFMA.FTZ R50, R76, R50, R7 ;  /* 0x000000324c327223 */ /* 0x000fe20000010007 */
[----:B------:R-:W-:Y:S01]  /*3780*/  FSEL R30, R63, RZ, P4 ;  /* 0x000000ff3f1e7208 */ /* 0x000fe20002000000 */
[----:B------:R-:W-:Y:S01]  /*3790*/  FADD.FTZ R46, R187, -R46 ;  /* 0x8000002ebb2e7221 */ /* 0x000fe20000010000 */
[----:B------:R-:W-:Y:S01]  /*37a0*/  FSEL R29, R60, RZ, P2 ;  /* 0x000000ff3c1d7208 */ /* 0x000fe20001000000 */
[----:B------:R-:W-:Y:S01]  /*37b0*/  FADD.FTZ R73, R73, -R0 ;  /* 0x8000000049497221 */ /* 0x000fe20000010000 */
[----:B------:R-:W-:Y:S01]  /*37c0*/  FSEL R33, R75, RZ, P5 ;  /* 0x000000ff4b217208 */ /* 0x000fe20002800000 */
[----:B------:R-:W-:Y:S01]  /*37d0*/  FMUL.FTZ R50, R50, UR6 ;  /* 0x0000000632327c20 */ /* 0x000fe20008410000 */
[----:B------:R-:W-:Y:S01]  /*37e0*/  LOP3.LUT P6, RZ, R139, 0xff0000, RZ, 0xc0, !PT ;  /* 0x00ff00008bff7812 */ /* 0x000fe200078cc0ff */
[----:B------:R-:W-:Y:S01]  /*37f0*/  FFMA.FTZ R46, R76, R46, R5 ;  /* 0x0000002e4c2e7223 */ /* 0x000fe20000010005 */
[----:B------:R-:W-:Y:S01]  /*3800*/  LOP3.LUT P5, RZ, R138, 0xff0000, RZ, 0xc0, !PT ;  /* 0x00ff00008aff7812 */ /* 0x000fe200078ac0ff */
[----:B------:R-:W-:Y:S01]  /*3810*/  FFMA.FTZ R73, R76, R73, R4 ;  /* 0x000000494c497223 */ /* 0x000fe20000010004 */
        /* <DEDUP_REMOVED lines=27> */
.L_x_851:
        /* <DEDUP_REMOVED lines=8> */
[C---:B-----5:R-:W-:Y:S01]  /*3a50*/  FFMA.FTZ R26, R76.reuse, R69, R10 ;  /* 0x000000454c1a7223 */ /* 0x060fe2000001000a */
[----:B------:R-:W-:Y:S01]  /*3a60*/  LOP3.LUT P6, RZ, R67, 0xff0000, RZ, 0xc0, !PT ;  /* 0x00ff000043ff7812 */ /* 0x000fe200078cc0ff */
[----:B------:R-:W-:Y:S01]  /*3a70*/  FFMA.FTZ R27, R76, R62, R11 ;  /* 0x0000003e4c1b7223 */ /* 0x000fe2000001000b */
[----:B------:R-:W-:Y:S01]  /*3a80*/  LOP3.LUT P5, RZ, R139, 0xff0000, RZ, 0xc0, !PT ;  /* 0x00ff00008bff7812 */ /* 0x000fe200078ac0ff */
[----:B------:R-:W-:Y:S01]  /*3a90*/  FMUL.FTZ R20, R26, UR6 ;  /* 0x000000061a147c20 */ /* 0x000fe20008410000 */
[----:B------:R-:W-:Y:S01]  /*3aa0*/  ISETP.GE.U32.AND P2, PT, R66, RZ, PT ;  /* 0x000000ff4200720c */ /* 0x000fe20003f46070 */
[----:B------:R-:W-:Y:S01]  /*3ab0*/  FFMA.FTZ R24, R76, R63, R8 ;  /* 0x0000003f4c187223 */ /* 0x000fe20000010008 */
[----:B------:R-:W-:Y:S01]  /*3ac0*/  ISETP.GE.U32.AND P4, PT, R138, RZ, PT ;  /* 0x000000ff8a00720c */ /* 0x000fe20003f86070 */
[----:B------:R-:W-:Y:S01]  /*3ad0*/  FADD.FTZ R60, R199, -R60 ;  /* 0x8000003cc73c7221 */ /* 0x000fe20000010000 */
[----:B------:R-:W-:Y:S01]  /*3ae0*/  FADD.FTZ R75, R75, -R48 ;  /* 0x800000304b4b7221 */ /* 0x000fe20000010000 */
[C---:B------:R-:W-:Y:S01]  /*3af0*/  FSEL R35, R20.reuse, RZ, P6 ;  /* 0x000000ff14237208 */ /* 0x040fe20003000000 */
[----:B------:R-:W-:Y:S01]  /*3b00*/  FMUL.FTZ R21, R27, UR6 ;  /* 0x000000061b157c20 */ /* 0x000fe20008410000 */
[----:B------:R-:W-:Y:S01]  /*3b10*/  FSEL R31, R20, RZ, P5 ;  /* 0x000000ff141f7208 */ /* 0x000fe20002800000 */
[----:B------:R-:W-:Y:S01]  /*3b20*/  FMUL.FTZ R20, R24, UR6 ;  /* 0x0000000618147c20 */ /* 0x000fe20008410000 */
[----:B------:R-:W-:Y:S01]  /*3b30*/  ISETP.GE.U32.AND.EX P2, PT, R67, 0x1000000, PT, P2 ;  /* 0x010000004300780c */ /* 0x000fe20003f46120 */
[C---:B------:R-:W-:Y:S01]  /*3b40*/  FFMA.FTZ R25, R76.reuse, R60, R9 ;  /* 0x0000003c4c197223 */ /* 0x040fe20000010009 */
[----:B------:R-:W-:Y:S01]  /*3b50*/  ISETP.GE.U32.AND.EX P4, PT, R139, 0x1000000, PT, P4 ;  /* 0x010000008b00780c */ /* 0x000fe20003f86140 */
[----:B------:R-:W-:Y:S01]  /*3b60*/  FFMA.FTZ R22, R76, R75, R6 ;  /* 0x0000004b4c167223 */ /* 0x000fe20000010006 */
[----:B------:R-:W-:Y:S01]  /*3b70*/  LOP3.LUT P6, RZ, R67, 0xff, RZ, 0xc0, !PT ;  /* 0x000000ff43ff7812 */ /* 0x000fe200078cc0ff */
[-CC-:B------:R-:W-:Y:S01]  /*3b80*/  FFMA.FTZ R50, R50, R45.reuse, R56.reuse ;  /* 0x0000002d32327223 */ /* 0x180fe20000010038 */
[----:B------:R-:W-:Y:S01]  /*3b90*/  LOP3.LUT P5, RZ, R139, 0xff, RZ, 0xc0, !PT ;  /* 0x000000ff8bff7812 */ /* 0x000fe200078ac0ff */
        /* <DEDUP_REMOVED lines=10> */
[----:B------:R-:W-:Y:S01]  /*3c40*/  FFMA.FTZ R23, R76, R50, R7 ;  /* 0x000000324c177223 */ /* 0x000fe20000010007 */
[----:B------:R-:W-:Y:S01]  /*3c50*/  LOP3.LUT P4, RZ, R139, 0xff00, RZ, 0xc0, !PT ;  /* 0x0000ff008bff7812 */ /* 0x000fe2000788c0ff */
[----:B------:R-:W-:Y:S01]  /*3c60*/  FADD.FTZ R46, R187, -R46 ;  /* 0x8000002ebb2e7221 */ /* 0x000fe20000010000 */
[----:B------:R-:W-:Y:S01]  /*3c70*/  LOP3.LUT P6, RZ, R66, 0xff0000, RZ, 0xc0, !PT ;  /* 0x00ff000042ff7812 */ /* 0x000fe200078cc0ff */
[----:B------:R-:W-:Y:S01]  /*3c80*/  FADD.FTZ R73, R73, -R0 ;  /* 0x8000000049497221 */ /* 0x000fe20000010000 */
[----:B------:R-:W-:-:S02]  /*3c90*/  FSEL R37, R21, RZ, P2 ;  /* 0x000000ff15257208 */ /* 0x000fc40001000000 */
[----:B------:R-:W-:Y:S02]  /*3ca0*/  FSEL R21, R21, RZ, P4 ;  /* 0x000000ff15157208 */ /* 0x000fe40002000000 */
[----:B------:R-:W-:Y:S02]  /*3cb0*/  FSEL R33, R20, RZ, P6 ;  /* 0x000000ff14217208 */ /* 0x000fe40003000000 */
[----:B------:R-:W-:Y:S02]  /*3cc0*/  LOP3.LUT P6, RZ, R138, 0xff0000, RZ, 0xc0, !PT ;  /* 0x00ff00008aff7812 */ /* 0x000fe400078cc0ff */
[----:B------:R-:W-:Y:S01]  /*3cd0*/  F2FP.BF16.F32.PACK_AB R31, R32, R31 ;  /* 0x0000001f201f723e */ /* 0x000fe200000010ff */
[----:B------:R-:W-:Y:S01]  /*3ce0*/  FMUL.FTZ R32, R23, UR6 ;  /* 0x0000000617207c20 */ /* 0x000fe20008410000 */
[----:B------:R-:W-:Y:S01]  /*3cf0*/  F2FP.BF16.F32.PACK_AB R30, R21, R30 ;  /* 0x0000001e151e723e */ /* 0x000fe200000010ff */
[----:B------:R-:W-:Y:S01]  /*3d00*/  FFMA.FTZ R21, R76, R46, R5 ;  /* 0x0000002e4c157223 */ /* 0x000fe20000010005 */
[----:B------:R-:W-:-:S02]  /*3d10*/  LOP3.LUT P5, RZ, R66, 0xff000000, RZ, 0xc0, !PT ;  /* 0xff00000042ff7812 */ /* 0x000fc400078ac0ff */
[----:B------:R-:W-:Y:S01]  /*3d20*/  FSEL R29, R20, RZ, P6 ;  /* 0x000000ff141d7208 */ /* 0x000fe20003000000 */
[----:B------:R-:W-:Y:S01]  /*3d30*/  FFMA.FTZ R20, R76, R73, R4 ;  /* 0x000000494c147223 */ /* 0x000fe20000010004 */
[----:B------:R-:W-:Y:S02]  /*3d40*/  LOP3.LUT P6, RZ, R138, 0xff000000, RZ, 0xc0, !PT ;  /* 0xff0000008aff7812 */ /* 0x000fe400078cc0ff */
[----:B------:R-:W-:Y:S01]  /*3d50*/  F2FP.BF16.F32.PACK_AB R35, R28, R35 ;  /* 0x000000231c23723e */ /* 0x000fe200000010ff */
[----:B------:R-:W-:Y:S01]  /*3d60*/  FMUL.FTZ R28, R21, UR6 ;  /* 0x00000006151c7c20 */ /* 0x000fe20008410000 */
[----:B------:R-:W-:Y:S01]  /*3d70*/  FSEL R36, R32, RZ, P5 ;  /* 0x000000ff20247208 */ /* 0x000fe20002800000 */
[----:B------:R-:W-:Y:S01]  /*3d80*/  FMUL.FTZ R0, R20, UR6 ;  /* 0x0000000614007c20 */ /* 0x000fe20008410000 */
[----:B------:R-:W-:Y:S02]  /*3d90*/  LOP3.LUT P2, RZ, R66, 0xff00, RZ, 0xc0, !PT ;  /* 0x0000ff0042ff7812 */ /* 0x000fe4000784c0ff */
[----:B------:R-:W-:-:S02]  /*3da0*/  LOP3.LUT P5, RZ, R138, 0xff00, RZ, 0xc0, !PT ;  /* 0x0000ff008aff7812 */ /* 0x000fc400078ac0ff */
[----:B------:R-:W-:Y:S02]  /*3db0*/  FSEL R38, R32, RZ, P6 ;  /* 0x000000ff20267208 */ /* 0x000fe40003000000 */
[----:B------:R-:W-:Y:S02]  /*3dc0*/  LOP3.LUT P4, RZ, R66, 0xff, RZ, 0xc0, !PT ;  /* 0x000000ff42ff7812 */ /* 0x000fe4000788c0ff */
[----:B------:R-:W-:Y:S02]  /*3dd0*/  LOP3.LUT P6, RZ, R138, 0xff, RZ, 0xc0, !PT ;  /* 0x000000ff8aff7812 */ /* 0x000fe400078cc0ff */
[----:B------:R-:W-:Y:S02]  /*3de0*/  F2FP.BF16.F32.PACK_AB R34, R37, R34 ;  /* 0x000000222522723e */ /* 0x000fe400000010ff */
[C---:B------:R-:W-:Y:S02]  /*3df0*/  FSEL R37, R28.reuse, RZ, P2 ;  /* 0x000000ff1c257208 */ /* 0x040fe40001000000 */
[----:B------:R-:W-:-:S02]  /*3e00*/  FSEL R39, R28, RZ, P5 ;  /* 0x000000ff1c277208 */ /* 0x000fc40002800000 */
[C---:B------:R-:W-:Y:S02]  /*3e10*/  FSEL R28, R0.reuse, RZ, P6 ;  /* 0x000000ff001c7208 */ /* 0x040fe40003000000 */
[----:B------:R-:W-:Y:S02]  /*3e20*/  FSEL R32, R0, RZ, P4 ;  /* 0x000000ff00207208 */ /* 0x000fe40002000000 */
[----:B------:R-:W-:Y:S02]  /*3e30*/  F2FP.BF16.F32.PACK_AB R29, R38, R29 ;  /* 0x0000001d261d723e */ /* 0x000fe400000010ff */
[----:B------:R-:W-:Y:S02]  /*3e40*/  F2FP.BF16.F32.PACK_AB R33, R36, R33 ;  /* 0x000000212421723e */ /* 0x000fe400000010ff */
[----:B------:R-:W-:Y:S02]  /*3e50*/  F2FP.BF16.F32.PACK_AB R28, R39, R28 ;  /* 0x0000001c271c723e */ /* 0x000fe400000010ff */
[----:B------:R-:W-:-:S07]  /*3e60*/  F2FP.BF16.F32.PACK_AB R32, R37, R32 ;  /* 0x000000202520723e */ /* 0x000fce00000010ff */
.L_x_847:
        /* <DEDUP_REMOVED lines=23> */
[C---:B0-----:R-:W-:Y:S01]  /*3fe0*/  FFMA.FTZ R26, R76.reuse, R181, R18 ;  /* 0x000000b54c1a7223 */ /* 0x041fe20000010012 */
[----:B------:R-:W-:Y:S01]  /*3ff0*/  LOP3.LUT P6, RZ, R65, 0xff0000, RZ, 0xc0, !PT ;  /* 0x00ff000041ff7812 */ /* 0x000fe200078cc0ff */
[----:B------:R-:W-:Y:S01]  /*4000*/  FFMA.FTZ R27, R76, R200, R19 ;  /* 0x000000c84c1b7223 */ /* 0x000fe20000010013 */
[----:B------:R-:W-:Y:S01]  /*4010*/  LOP3.LUT P5, RZ, R3, 0xff0000, RZ, 0xc0, !PT ;  /* 0x00ff000003ff7812 */ /* 0x000fe200078ac0ff */
[----:B------:R-:W-:Y:S01]  /*4020*/  FMUL.FTZ R0, R26, UR6 ;  /* 0x000000061a007c20 */ /* 0x000fe20008410000 */
[----:B------:R-:W-:Y:S01]  /*4030*/  FFMA.FTZ R24, R76, R193, R16 ;  /* 0x000000c14c187223 */ /* 0x000fe20000010010 */
        /* <DEDUP_REMOVED lines=9> */
[C---:B------:R-:W-:Y:S01]  /*40d0*/  FFMA.FTZ R25, R76.reuse, R194, R17 ;  /* 0x000000c24c197223 */ /* 0x040fe20000010011 */
[----:B------:R-:W-:Y:S01]  /*40e0*/  LOP3.LUT P5, RZ, R3, 0xff, RZ, 0xc0, !PT ;  /* 0x000000ff03ff7812 */ /* 0x000fe200078ac0ff */
[----:B------:R-:W-:Y:S01]  /*40f0*/  FFMA.FTZ R22, R76, R61, R14 ;  /* 0x0000003d4c167223 */ /* 0x000fe2000001000e */
[----:B------:R-:W-:Y:S01]  /*4100*/  ISETP.GE.U32.AND.EX P1, PT, R65, 0x1000000, PT, P1 ;  /* 0x010000004100780c */ /* 0x000fe20003f26110 */
[-CC-:B------:R-:W-:Y:S01]  /*4110*/  FFMA.FTZ R54, R54, R45.reuse, R56.reuse ;  /* 0x0000002d36367223 */ /* 0x180fe20000010038 */
[----:B------:R-:W-:Y:S01]  /*4120*/  ISETP.GE.U32.AND.EX P4, PT, R3, 0x1000000, PT, P4 ;  /* 0x010000000300780c */ /* 0x000fe20003f86140 */
[-C--:B------:R-:W-:Y:S01]  /*4130*/  FFMA.FTZ R52, R52, R45.reuse, R56 ;  /* 0x0000002d34347223 */ /* 0x080fe20000010038 */
[C---:B------:R-:W-:Y:S01]  /*4140*/  FSEL R28, R20.reuse, RZ, P1 ;  /* 0x000000ff141c7208 */ /* 0x040fe20000800000 */
[----:B------:R-:W-:Y:S01]  /*4150*/  FADD.FTZ R54, R185, -R54 ;  /* 0x80000036b9367221 */ /* 0x000fe20000010000 */
[----:B------:R-:W-:Y:S01]  /*4160*/  FSEL R32, R20, RZ, P4 ;  /* 0x000000ff14207208 */ /* 0x000fe20002000000 */
[----:B------:R-:W-:Y:S01]  /*4170*/  FMUL.FTZ R20, R25, UR6 ;  /* 0x0000000619147c20 */ /* 0x000fe20008410000 */
[C---:B------:R-:W-:Y:S01]  /*4180*/  FSEL R34, R0.reuse, RZ, P6 ;  /* 0x000000ff00227208 */ /* 0x040fe20003000000 */
[----:B------:R-:W-:Y:S01]  /*4190*/  FFMA.FTZ R45, R51, R45, R56 ;  /* 0x0000002d332d7223 */ /* 0x000fe20000010038 */
[----:B------:R-:W-:Y:S01]  /*41a0*/  FSEL R30, R0, RZ, P5 ;  /* 0x000000ff001e7208 */ /* 0x000fe20002800000 */
[----:B------:R-:W-:Y:S01]  /*41b0*/  FMUL.FTZ R0, R22, UR6 ;  /* 0x0000000616007c20 */ /* 0x000fe20008410000 */
[----:B------:R-:W-:Y:S01]  /*41c0*/  LOP3.LUT P4, RZ, R3, 0xff00, RZ, 0xc0, !PT ;  /* 0x0000ff0003ff7812 */ /* 0x000fe2000788c0ff */
[----:B------:R-:W-:Y:S01]  /*41d0*/  FFMA.FTZ R23, R76, R54, R15 ;  /* 0x000000364c177223 */ /* 0x000fe2000001000f */
[----:B------:R-:W-:Y:S01]  /*41e0*/  LOP3.LUT P6, RZ, R64, 0xff0000, RZ, 0xc0, !PT ;  /* 0x00ff000040ff7812 */ /* 0x000fe200078cc0ff */
[----:B------:R-:W-:Y:S01]  /*41f0*/  FADD.FTZ R52, R195, -R52 ;  /* 0x80000034c3347221 */ /* 0x000fe20000010000 */
[----:B------:R-:W-:Y:S01]  /*4200*/  FSEL R29, R20, RZ, P4 ;  /* 0x000000ff141d7208 */ /* 0x000fe20002000000 */
[----:B------:R-:W-:Y:S01]  /*4210*/  FADD.FTZ R45, R186, -R45 ;  /* 0x8000002dba2d7221 */ /* 0x000fe20000010000 */
[----:B------:R-:W-:Y:S01]  /*4220*/  FSEL R33, R0, RZ, P6 ;  /* 0x000000ff00217208 */ /* 0x000fe20003000000 */
[----:B------:R-:W-:Y:S01]  /*4230*/  FFMA.FTZ R21, R76, R52, R13 ;  /* 0x000000344c157223 */ /* 0x000fe2000001000d */
[----:B------:R-:W-:-:S02]  /*4240*/  LOP3.LUT P1, RZ, R65, 0xff00, RZ, 0xc0, !PT ;  /* 0x0000ff0041ff7812 */ /* 0x000fc4000782c0ff */
[----:B------:R-:W-:Y:S02]  /*4250*/  LOP3.LUT P6, RZ, R2, 0xff0000, RZ, 0xc0, !PT ;  /* 0x00ff000002ff7812 */ /* 0x000fe400078cc0ff */
[----:B------:R-:W-:Y:S01]  /*4260*/  F2FP.BF16.F32.PACK_AB R31, R32, R31 ;  /* 0x0000001f201f723e */ /* 0x000fe200000010ff */
[----:B------:R-:W-:Y:S01]  /*4270*/  FMUL.FTZ R32, R23, UR6 ;  /* 0x0000000617207c20 */ /* 0x000fe20008410000 */
[----:B------:R-:W-:Y:S02]  /*4280*/  F2FP.BF16.F32.PACK_AB R30, R29, R30 ;  /* 0x0000001e1d1e723e */ /* 0x000fe400000010ff */
[----:B------:R-:W-:Y:S02]  /*4290*/  LOP3.LUT P5, RZ, R64, 0xff000000, RZ, 0xc0, !PT ;  /* 0xff00000040ff7812 */ /* 0x000fe400078ac0ff */
[----:B------:R-:W-:Y:S01]  /*42a0*/  FSEL R39, R20, RZ, P1 ;  /* 0x000000ff14277208 */ /* 0x000fe20000800000 */
[----:B------:R-:W-:Y:S01]  /*42b0*/  FFMA.FTZ R20, R76, R45, R12 ;  /* 0x0000002d4c147223 */ /* 0x000fe2000001000c */
[----:B------:R-:W-:-:S02]  /*42c0*/  FSEL R29, R0, RZ, P6 ;  /* 0x000000ff001d7208 */ /* 0x000fc40003000000 */
[----:B------:R-:W-:Y:S01]  /*42d0*/  LOP3.LUT P6, RZ, R2, 0xff000000, RZ, 0xc0, !PT ;  /* 0xff00000002ff7812 */ /* 0x000fe200078cc0ff */
[----:B------:R-:W-:Y:S01]  /*42e0*/  FMUL.FTZ R0, R20, UR6 ;  /* 0x0000000614007c20 */ /* 0x000fe20008410000 */
[----:B------:R-:W-:Y:S01]  /*42f0*/  F2FP.BF16.F32.PACK_AB R35, R28, R35 ;  /* 0x000000231c23723e */ /* 0x000fe200000010ff */
[----:B------:R-:W-:Y:S01]  /*4300*/  FMUL.FTZ R28, R21, UR6 ;  /* 0x00000006151c7c20 */ /* 0x000fe20008410000 */
[----:B------:R-:W-:Y:S02]  /*4310*/  FSEL R38, R32, RZ, P5 ;  /* 0x000000ff20267208 */ /* 0x000fe40002800000 */
[----:B------:R-:W-:Y:S02]  /*4320*/  LOP3.LUT P1, RZ, R64, 0xff00, RZ, 0xc0, !PT ;  /* 0x0000ff0040ff7812 */ /* 0x000fe4000782c0ff */
[----:B------:R-:W-:Y:S02]  /*4330*/  LOP3.LUT P5, RZ, R2, 0xff00, RZ, 0xc0, !PT ;  /* 0x0000ff0002ff7812 */ /* 0x000fe400078ac0ff */
[----:B------:R-:W-:-:S02]  /*4340*/  FSEL R40, R32, RZ, P6 ;  /* 0x000000ff20287208 */ /* 0x000fc40003000000 */
        /* <DEDUP_REMOVED lines=12> */
.L_x_854:
[-CC-:B------:R-:W-:Y:S01]  /*4410*/  FFMA.FTZ R200, R200, R45.reuse, R56.reuse ;  /* 0x0000002dc8c87223 */ /* 0x180fe20000010038 */
[-CC-:B------:R-:W-:Y:S01]  /*4420*/  FFMA.FTZ R193, R193, R45.reuse, R56.reuse ;  /* 0x0000002dc1c17223 */ /* 0x180fe20000010038 */
[-C--:B------:R-:W-:Y:S01]  /*4430*/  FFMA.FTZ R181, R181, R45.reuse, R56 ;  /* 0x0000002db5b57223 */ /* 0x080fe20000010038 */
[----:B------:R-:W-:Y:S01]  /*4440*/  ISETP.GE.U32.AND P1, PT, R64, RZ, PT ;  /* 0x000000ff4000720c */ /* 0x000fe20003f26070 */
        /* <DEDUP_REMOVED lines=22> */
[----:B0-----:R-:W-:Y:S01]  /*45b0*/  FSEL R35, R181, RZ, P4 ;  /* 0x000000ffb5237208 */ /* 0x001fe20002000000 */
        /* <DEDUP_REMOVED lines=48> */
.L_x_853:
[----:B------:R-:W-:Y:S05]  /*48c0*/  @!P2 BRA `(.L_x_856) ;  /* 0x00000004002ca947 */ /* 0x000fea0003800000 */
[-CC-:B------:R-:W-:Y:S01]  /*48d0*/  FFMA.FTZ R181, R181, R45.reuse, R56.reuse ;  /* 0x0000002db5b57223 */ /* 0x180fe20000010038 */
[-CC-:B------:R-:W-:Y:S01]  /*48e0*/  FFMA.FTZ R193, R193, R45.reuse, R56.reuse ;  /* 0x0000002dc1c17223 */ /* 0x180fe20000010038 */
[-CC-:B------:R-:W-:Y:S01]  /*48f0*/  FFMA.FTZ R200, R200, R45.reuse, R56.reuse ;  /* 0x0000002dc8c87223 */ /* 0x180fe20000010038 */
[-C--:B------:R-:W-:Y:S01]  /*4900*/  FFMA.FTZ R61, R61, R45.reuse, R56 ;  /* 0x0000002d3d3d7223 */ /* 0x080fe20000010038 */
[----:B------:R-:W-:Y:S01]  /*4910*/  FADD.FTZ R181, R198, -R181 ;  /* 0x800000b5c6b57221 */ /* 0x000fe20000010000 */
[----:B------:R-:W-:Y:S01]  /*4920*/  FADD.FTZ R193, R196, -R193 ;  /* 0x800000c1c4c17221 */ /* 0x000fe20000010000 */
[----:B0-----:R-:W-:Y:S01]  /*4930*/  FADD.FTZ R27, R205, -R200 ;  /* 0x800000c8cd1b7221 */ /* 0x001fe20000010000 */
[----:B------:R-:W-:Y:S01]  /*4940*/  FFMA.FTZ R194, R194, R45, R56 ;  /* 0x0000002dc2c27223 */ /* 0x000fe20000010038 */
[C---:B------:R-:W-:Y:S01]  /*4950*/  FMUL.FTZ R26, R76.reuse, R181 ;  /* 0x000000b54c1a7220 */ /* 0x040fe20000410000 */
[----:B------:R-:W-:Y:S01]  /*4960*/  LOP3.LUT P6, RZ, R65, 0xff0000, RZ, 0xc0, !PT ;  /* 0x00ff000041ff7812 */ /* 0x000fe200078cc0ff */
        /* <DEDUP_REMOVED lines=29> */
[----:B------:R-:W-:Y:S01]  /*4b40*/  FMUL.FTZ R23, R76, R23 ;  /* 0x000000174c177220 */ /* 0x000fe20000410000 */
[----:B------:R-:W-:Y:S01]  /*4b50*/  LOP3.LUT P6, RZ, R64, 0xff0000, RZ, 0xc0, !PT ;  /* 0x00ff000040ff7812 */ /* 0x000fe200078cc0ff */
[----:B------:R-:W-:Y:S01]  /*4b60*/  FADD.FTZ R21, R195, -R52 ;  /* 0x80000034c3157221 */ /* 0x000fe20000010000 */
[----:B------:R-:W-:Y:S01]  /*4b70*/  FSEL R29, R20, RZ, P4 ;  /* 0x000000ff141d7208 */ /* 0x000fe20002000000 */
[----:B------:R-:W-:Y:S01]  /*4b80*/  FADD.FTZ R45, R186, -R45 ;  /* 0x8000002dba2d7221 */ /* 0x000fe20000010000 */
[----:B------:R-:W-:Y:S01]  /*4b90*/  FSEL R33, R0, RZ, P6 ;  /* 0x000000ff00217208 */ /* 0x000fe20003000000 */
[----:B------:R-:W-:Y:S01]  /*4ba0*/  FMUL.FTZ R21, R76, R21 ;  /* 0x000000154c157220 */ /* 0x000fe20000410000 */
[----:B------:R-:W-:-:S02]  /*4bb0*/  LOP3.LUT P1, RZ, R65, 0xff00, RZ, 0xc0, !PT ;  /* 0x0000ff0041ff7812 */ /* 0x000fc4000782c0ff */
[----:B------:R-:W-:Y:S02]  /*4bc0*/  LOP3.LUT P6, RZ, R2, 0xff0000, RZ, 0xc0, !PT ;  /* 0x00ff000002ff7812 */ /* 0x000fe400078cc0ff */
[----:B------:R-:W-:Y:S01]  /*4bd0*/  F2FP.BF16.F32.PACK_AB R31, R32, R31 ;  /* 0x0000001f201f723e */ /* 0x000fe200000010ff */
[----:B------:R-:W-:Y:S01]  /*4be0*/  FMUL.FTZ R32, R23, UR6 ;  /* 0x0000000617207c20 */ /* 0x000fe20008410000 */
[----:B------:R-:W-:Y:S02]  /*4bf0*/  F2FP.BF16.F32.PACK_AB R30, R29, R30 ;  /* 0x0000001e1d1e723e */ /* 0x000fe400000010ff */
[----:B------:R-:W-:Y:S02]  /*4c00*/  LOP3.LUT P5, RZ, R64, 0xff000000, RZ, 0xc0, !PT ;  /* 0xff00000040ff7812 */ /* 0x000fe400078ac0ff */
[----:B------:R-:W-:Y:S01]  /*4c10*/  FSEL R39, R20, RZ, P1 ;  /* 0x000000ff14277208 */ /* 0x000fe20000800000 */
[----:B------:R-:W-:Y:S01]  /*4c20*/  FMUL.FTZ R20, R76, R45 ;  /* 0x0000002d4c147220 */ /* 0x000fe20000410000 */
        /* <DEDUP_REMOVED lines=21> */
.L_x_856:
[-CC-:B------:R-:W-:Y:S01]  /*4d80*/  FFMA.FTZ R200, R200, R45.reuse, R56.reuse ;  /* 0x0000002dc8c87223 */ /* 0x180fe20000010038 */
[-CC-:B------:R-:W-:Y:S01]  /*4d90*/  FFMA.FTZ R193, R193, R45.reuse, R56.reuse ;  /* 0x0000002dc1c17223 */ /* 0x180fe20000010038 */
[----:B------:R-:W-:Y:S01]  /*4da0*/  ISETP.GE.U32.AND P1, PT, R64, RZ, PT ;  /* 0x000000ff4000720c */ /* 0x000fe20003f26070 */
[-C--:B------:R-:W-:Y:S01]  /*4db0*/  FFMA.FTZ R61, R61, R45.reuse, R56 ;  /* 0x0000002d3d3d7223 */ /* 0x080fe20000010038 */
[----:B------:R-:W-:Y:S01]  /*4dc0*/  FADD.FTZ R205, R205, -R200 ;  /* 0x800000c8cdcd7221 */ /* 0x000fe20000010000 */
[----:B------:R-:W-:Y:S01]  /*4dd0*/  FADD.FTZ R193, R196, -R193 ;  /* 0x800000c1c4c17221 */ /* 0x000fe20000010000 */
[--C-:B------:R-:W-:Y:S01]  /*4de0*/  FFMA.FTZ R181, R181, R45, R56.reuse ;  /* 0x0000002db5b57223 */ /* 0x100fe20000010038 */
[----:B------:R-:W-:Y:S01]  /*4df0*/  ISETP.GE.U32.AND.EX P5, PT, R65, 0x1000000, PT, P1 ;  /* 0x010000004100780c */ /* 0x000fe20003fa6110 */
[C---:B------:R-:W-:Y:S01]  /*4e00*/  FMUL.FTZ R205, R76.reuse, R205 ;  /* 0x000000cd4ccd7220 */ /* 0x040fe20000410000 */
[----:B------:R-:W-:Y:S01]  /*4e10*/  FMUL.FTZ R193, R76, R193 ;  /* 0x000000c14cc17220 */ /* 0x000fe20000410000 */
[----:B------:R-:W-:Y:S01]  /*4e20*/  FADD.FTZ R61, R192, -R61 ;  /* 0x8000003dc03d7221 */ /* 0x000fe20000010000 */
[----:B------:R-:W-:Y:S01]  /*4e30*/  FADD.FTZ R181, R198, -R181 ;  /* 0x800000b5c6b57221 */ /* 0x000fe20000010000 */
[----:B------:R-:W-:Y:S01]  /*4e40*/  FMUL.FTZ R205, R205, UR6 ;  /* 0x00000006cdcd7c20 */ /* 0x000fe20008410000 */
[----:B------:R-:W-:Y:S01]  /*4e50*/  FMUL.FTZ R193, R193, UR6 ;  /* 0x00000006c1c17c20 */ /* 0x000fe20008410000 */
[C---:B------:R-:W-:Y:S01]  /*4e60*/  FMUL.FTZ R61, R76.reuse, R61 ;  /* 0x0000003d4c3d7220 */ /* 0x040fe20000410000 */
[----:B------:R-:W-:Y:S01]  /*4e70*/  FMUL.FTZ R181, R76, R181 ;  /* 0x000000b54cb57220 */ /* 0x000fe20000410000 */
[-CC-:B------:R-:W-:Y:S01]  /*4e80*/  FFMA.FTZ R194, R194, R45.reuse, R56.reuse ;  /* 0x0000002dc2c27223 */ /* 0x180fe20000010038 */
[----:B------:R-:W-:Y:S01]  /*4e90*/  FSEL R0, R205, RZ, P5 ;  /* 0x000000ffcd007208 */ /* 0x000fe20002800000 */
[-C--:B------:R-:W-:Y:S01]  /*4ea0*/  FFMA.FTZ R54, R54, R45.reuse, R56 ;  /* 0x0000002d36367223 */ /* 0x080fe20000010038 */
[----:B------:R-:W-:Y:S01]  /*4eb0*/  LOP3.LUT P5, RZ, R65, 0xff, RZ, 0xc0, !PT ;  /* 0x000000ff41ff7812 */ /* 0x000fe200078ac0ff */
[----:B------:R-:W-:Y:S01]  /*4ec0*/  FMUL.FTZ R181, R181, UR6 ;  /* 0x00000006b5b57c20 */ /* 0x000fe20008410000 */
[----:B------:R-:W-:Y:S01]  /*4ed0*/  FMUL.FTZ R61, R61, UR6 ;  /* 0x000000063d3d7c20 */ /* 0x000fe20008410000 */
[----:B------:R-:W-:Y:S01]  /*4ee0*/  FADD.FTZ R203, R203, -R194 ;  /* 0x800000c2cbcb7221 */ /* 0x000fe20000010000 */
[----:B0-----:R-:W-:Y:S01]  /*4ef0*/  FSEL R34, R193, RZ, P5 ;  /* 0x000000ffc1227208 */ /* 0x001fe20002800000 */
[-C--:B------:R-:W-:Y:S01]  /*4f00*/  FFMA.FTZ R52, R52, R45.reuse, R56 ;  /* 0x0000002d34347223 */ /* 0x080fe20000010038 */
[----:B------:R-:W-:Y:S01]  /*4f10*/  LOP3.LUT P4, RZ, R65, 0xff0000, RZ, 0xc0, !PT ;  /* 0x00ff000041ff7812 */ /* 0x000fe2000788c0ff */
[----:B------:R-:W-:Y:S01]  /*4f20*/  FADD.FTZ R185, R185, -R54 ;  /* 0x80000036b9b97221 */ /* 0x000fe20000010000 */
[----:B------:R-:W-:Y:S01]  /*4f30*/  LOP3.LUT P5, RZ, R64, 0xff0000, RZ, 0xc0, !PT ;  /* 0x00ff000040ff7812 */ /* 0x000fe200078ac0ff */
[----:B------:R-:W-:Y:S01]  /*4f40*/  FFMA.FTZ R45, R51, R45, R56 ;  /* 0x0000002d332d7223 */ /* 0x000fe20000010038 */
[----:B------:R-:W-:Y:S01]  /*4f50*/  ISETP.GE.U32.AND P1, PT, R2, RZ, PT ;  /* 0x000000ff0200720c */ /* 0x000fe20003f26070 */
[C---:B------:R-:W-:Y:S01]  /*4f60*/  FMUL.FTZ R203, R76.reuse, R203 ;  /* 0x000000cb4ccb7220 */ /* 0x040fe20000410000 */
[----:B------:R-:W-:Y:S01]  /*4f70*/  LOP3.LUT P6, RZ, R3, 0xff0000, RZ, 0xc0, !PT ;  /* 0x00ff000003ff7812 */ /* 0x000fe200078cc0ff */
[----:B------:R-:W-:Y:S01]  /*4f80*/  FADD.FTZ R195, R195, -R52 ;  /* 0x80000034c3c37221 */ /* 0x000fe20000010000 */
[----:B------:R-:W-:Y:S01]  /*4f90*/  FSEL R35, R181, RZ, P4 ;  /* 0x000000ffb5237208 */ /* 0x000fe20002000000 */
[----:B------:R-:W-:Y:S01]  /*4fa0*/  FMUL.FTZ R185, R76, R185 ;  /* 0x000000b94cb97220 */ /* 0x000fe20000410000 */
[----:B------:R-:W-:Y:S01]  /*4fb0*/  FSEL R33, R61, RZ, P5 ;  /* 0x000000ff3d217208 */ /* 0x000fe20002800000 */
[----:B------:R-:W-:Y:S01]  /*4fc0*/  FADD.FTZ R45, R186, -R45 ;  /* 0x8000002dba2d7221 */ /* 0x000fe20000010000 */
[----:B------:R-:W-:Y:S01]  /*4fd0*/  LOP3.LUT P4, RZ, R3, 0xff, RZ, 0xc0, !PT ;  /* 0x000000ff03ff7812 */ /* 0x000fe2000788c0ff */
[----:B------:R-:W-:Y:S01]  /*4fe0*/  FMUL.FTZ R203, R203, UR6 ;  /* 0x00000006cbcb7c20 */ /* 0x000fe20008410000 */
[----:B------:R-:W-:Y:S01]  /*4ff0*/  ISETP.GE.U32.AND.EX P1, PT, R3, 0x1000000, PT, P1 ;  /* 0x010000000300780c */ /* 0x000fe20003f26110 */
[----:B------:R-:W-:Y:S01]  /*5000*/  FMUL.FTZ R195, R76, R195 ;  /* 0x000000c34cc37220 */ /* 0x000fe20000410000 */
[----:B------:R-:W-:Y:S01]  /*5010*/  LOP3.LUT P5, RZ, R2, 0xff0000, RZ, 0xc0, !PT ;  /* 0x00ff000002ff7812 */ /* 0x000fe200078ac0ff */
[----:B------:R-:W-:Y:S01]  /*5020*/  FMUL.FTZ R185, R185, UR6 ;  /* 0x00000006b9b97c20 */ /* 0x000fe20008410000 */
[----:B------:R-:W-:Y:S01]  /*5030*/  FSEL R31, R181, RZ, P6 ;  /* 0x000000ffb51f7208 */ /* 0x000fe20003000000 */
[----:B------:R-:W-:Y:S01]  /*5040*/  FMUL.FTZ R45, R76, R45 ;  /* 0x0000002d4c2d7220 */ /* 0x000fe20000410000 */
        /* <DEDUP_REMOVED lines=10> */
[----:B------:R-:W-:-:S02]  /*50f0*/  F2FP.BF16.F32.PACK_AB R35, R0, R35 ;  /* 0x000000230023723e */ /* 0x000fc400000010ff */
[C---:B------:R-:W-:Y:S02]  /*5100*/  LOP3.LUT P6, RZ, R64.reuse, 0xff00, RZ, 0xc0, !PT ;  /* 0x0000ff0040ff7812 */ /* 0x040fe400078cc0ff */
[----:B------:R-:W-:Y:S02]  /*5110*/  FSEL R203, R203, RZ, P1 ;  /* 0x000000ffcbcb7208 */ /* 0x000fe40000800000 */
[C---:B------:R-:W-:Y:S02]  /*5120*/  FSEL R0, R185.reuse, RZ, P4 ;  /* 0x000000ffb9007208 */ /* 0x040fe40002000000 */
[----:B------:R-:W-:Y:S02]  /*5130*/  FSEL R38, R185, RZ, P5 ;  /* 0x000000ffb9267208 */ /* 0x000fe40002800000 */
[----:B------:R-:W-:Y:S02]  /*5140*/  LOP3.LUT P1, RZ, R64, 0xff, RZ, 0xc0, !PT ;  /* 0x000000ff40ff7812 */ /* 0x000fe4000782c0ff */
[----:B------:R-:W-:-:S02]  /*5150*/  LOP3.LUT P4, RZ, R2, 0xff00, RZ, 0xc0, !PT ;  /* 0x0000ff0002ff7812 */ /* 0x000fc4000788c0ff */
[----:B------:R-:W-:Y:S02]  /*5160*/  LOP3.LUT P5, RZ, R2, 0xff, RZ, 0xc0, !PT ;  /* 0x000000ff02ff7812 */ /* 0x000fe400078ac0ff */
[----:B------:R-:W-:Y:S02]  /*5170*/  F2FP.BF16.F32.PACK_AB R34, R39, R34 ;  /* 0x000000222722723e */ /* 0x000fe400000010ff */
        /* <DEDUP_REMOVED lines=9> */
[----:B------:R-:W-:Y:S01]  /*5210*/  F2FP.BF16.F32.PACK_AB R32, R39, R32 ;  /* 0x000000202720723e */ /* 0x000fe200000010ff */
[----:B------:R-:W-:Y:S06]  /*5220*/  BRA `(.L_x_855) ;  /* 0x0000000c00687947 */ /* 0x000fec0003800000 */
.L_x_852:
        /* <DEDUP_REMOVED lines=8> */
[-C--:B------:R-:W-:Y:S01]  /*52b0*/  FFMA.FTZ R181, R181, R45.reuse, R56 ;  /* 0x0000002db5b57223 */ /* 0x080fe20000010038 */
[----:B------:R-:W-:Y:S01]  /*52c0*/  FADD.FTZ R200, R205, -R200 ;  /* 0x800000c8cdc87221 */ /* 0x000fe20000010000 */
[----:B------:R-:W-:Y:S01]  /*52d0*/  FFMA.FTZ R45, R51, R45, R56 ;  /* 0x0000002d332d7223 */ /* 0x000fe20000010038 */
[----:B------:R-:W-:Y:S01]  /*52e0*/  ISETP.GE.U32.AND P1, PT, R64, RZ, PT ;  /* 0x000000ff4000720c */ /* 0x000fe20003f26070 */
[----:B------:R-:W-:Y:S01]  /*52f0*/  FADD.FTZ R181, R198, -R181 ;  /* 0x800000b5c6b57221 */ /* 0x000fe20000010000 */
[----:B0-----:R-:W-:Y:S01]  /*5300*/  FFMA.FTZ R27, R76, R200, R19 ;  /* 0x000000c84c1b7223 */ /* 0x001fe20000010013 */
[----:B------:R-:W-:Y:S01]  /*5310*/  FADD.FTZ R45, R186, -R45 ;  /* 0x8000002dba2d7221 */ /* 0x000fe20000010000 */
[----:B------:R-:W-:Y:S01]  /*5320*/  FADD.FTZ R61, R192, -R61 ;  /* 0x8000003dc03d7221 */ /* 0x000fe20000010000 */
[C---:B------:R-:W-:Y:S01]  /*5330*/  FFMA.FTZ R26, R76.reuse, R181, R18 ;  /* 0x000000b54c1a7223 */ /* 0x040fe20000010012 */
[----:B------:R-:W-:Y:S01]  /*5340*/  FMUL.FTZ R33, R27, UR6 ;  /* 0x000000061b217c20 */ /* 0x000fe20008410000 */
[C---:B------:R-:W-:Y:S01]  /*5350*/  FFMA.FTZ R20, R76.reuse, R45, R12 ;  /* 0x0000002d4c147223 */ /* 0x040fe2000001000c */
[----:B------:R-:W-:Y:S01]  /*5360*/  ISETP.GE.U32.AND.EX P1, PT, R65, 0x1000000, PT, P1 ;  /* 0x010000004100780c */ /* 0x000fe20003f26110 */
[----:B------:R-:W-:Y:S01]  /*5370*/  FADD.FTZ R194, R203, -R194 ;  /* 0x800000c2cbc27221 */ /* 0x000fe20000010000 */
[----:B------:R-:W-:Y:S01]  /*5380*/  FFMA.FTZ R22, R76, R61, R14 ;  /* 0x0000003d4c167223 */ /* 0x000fe2000001000e */
[----:B------:R-:W-:Y:S01]  /*5390*/  FADD.FTZ R52, R195, -R52 ;  /* 0x80000034c3347221 */ /* 0x000fe20000010000 */
[----:B------:R-:W-:Y:S01]  /*53a0*/  FADD.FTZ R54, R185, -R54 ;  /* 0x80000036b9367221 */ /* 0x000fe20000010000 */
[----:B------:R-:W-:Y:S01]  /*53b0*/  FADD.FTZ R193, R196, -R193 ;  /* 0x800000c1c4c17221 */ /* 0x000fe20000010000 */
[----:B------:R-:W-:Y:S01]  /*53c0*/  FMUL.FTZ R32, R26, UR6 ;  /* 0x000000061a207c20 */ /* 0x000fe20008410000 */
[----:B------:R-:W-:Y:S01]  /*53d0*/  FMUL.FTZ R0, R20, UR6 ;  /* 0x0000000614007c20 */ /* 0x000fe20008410000 */
[----:B------:R-:W-:Y:S01]  /*53e0*/  FSEL R43, R33, RZ, P1 ;  /* 0x000000ff212b7208 */ /* 0x000fe20000800000 */
[----:B------:R-:W-:Y:S01]  /*53f0*/  FFMA.FTZ R25, R76, R194, R17 ;  /* 0x000000c24c197223 */ /* 0x000fe20000010011 */
[----:B------:R-:W-:Y:S01]  /*5400*/  LOP3.LUT P5, RZ, R65, 0xff0000, RZ, 0xc0, !PT ;  /* 0x00ff000041ff7812 */ /* 0x000fe200078ac0ff */
[----:B------:R-:W-:Y:S01]  /*5410*/  FMUL.FTZ R33, R22, UR6 ;  /* 0x0000000616217c20 */ /* 0x000fe20008410000 */
[----:B------:R-:W-:Y:S01]  /*5420*/  LOP3.LUT P4, RZ, R64, 0xff, RZ, 0xc0, !PT ;  /* 0x000000ff40ff7812 */ /* 0x000fe2000788c0ff */
[C---:B------:R-:W-:Y:S01]  /*5430*/  FFMA.FTZ R21, R76.reuse, R52, R13 ;  /* 0x000000344c157223 */ /* 0x040fe2000001000d */
[C---:B------:R-:W-:Y:S01]  /*5440*/  FFMA.FTZ R23, R76.reuse, R54, R15 ;  /* 0x000000364c177223 */ /* 0x040fe2000001000f */
[----:B------:R-:W-:Y:S01]  /*5450*/  FFMA.FTZ R24, R76, R193, R16 ;  /* 0x000000c14c187223 */ /* 0x000fe20000010010 */
        /* <DEDUP_REMOVED lines=21> */
.L_x_858:
        /* <DEDUP_REMOVED lines=11> */
[----:B------:R-:W-:Y:S01]  /*5660*/  FFMA.FTZ R45, R51, R45, R56 ;  /* 0x0000002d332d7223 */ /* 0x000fe20000010038 */
[C---:B------:R-:W-:Y:S01]  /*5670*/  FFMA.FTZ R193, R76.reuse, R193, R16 ;  /* 0x000000c14cc17223 */ /* 0x040fe20000010010 */
[C---:B------:R-:W-:Y:S01]  /*5680*/  FFMA.FTZ R194, R76.reuse, R194, R17 ;  /* 0x000000c24cc27223 */ /* 0x040fe20000010011 */
[C---:B------:R-:W-:Y:S01]  /*5690*/  FFMA.FTZ R181, R76.reuse, R181, R18 ;  /* 0x000000b54cb57223 */ /* 0x040fe20000010012 */
[----:B------:R-:W-:Y:S01]  /*56a0*/  FFMA.FTZ R200, R76, R200, R19 ;  /* 0x000000c84cc87223 */ /* 0x000fe20000010013 */
        /* <DEDUP_REMOVED lines=9> */
[C---:B------:R-:W-:Y:S01]  /*5740*/  FFMA.FTZ R52, R76.reuse, R52, R13 ;  /* 0x000000344c347223 */ /* 0x040fe2000001000d */
[C---:B------:R-:W-:Y:S01]  /*5750*/  FFMA.FTZ R61, R76.reuse, R61, R14 ;  /* 0x0000003d4c3d7223 */ /* 0x040fe2000001000e */
[C---:B------:R-:W-:Y:S01]  /*5760*/  FFMA.FTZ R54, R76.reuse, R54, R15 ;  /* 0x000000364c367223 */ /* 0x040fe2000001000f */
[----:B------:R-:W-:Y:S01]  /*5770*/  FFMA.FTZ R45, R76, R45, R12 ;  /* 0x0000002d4c2d7223 */ /* 0x000fe2000001000c */
        /* <DEDUP_REMOVED lines=8> */
[----:B------:R-:W-:-:S02]  /*5800*/  FSEL R200, R200, RZ, P1 ;  /* 0x000000ffc8c87208 */ /* 0x000fc40000800000 */
[----:B0-----:R-:W-:Y:S02]  /*5810*/  FSEL R35, R181, RZ, P4 ;  /* 0x000000ffb5237208 */ /* 0x001fe40002000000 */
        /* <DEDUP_REMOVED lines=15> */
.L_x_857:
        /* <DEDUP_REMOVED lines=8> */
[----:B0-----:R-:W-:Y:S01]  /*5990*/  FADD.FTZ R27, R205, -R200 ;  /* 0x800000c8cd1b7221 */ /* 0x001fe20000010000 */
[----:B------:R-:W-:Y:S01]  /*59a0*/  FFMA.FTZ R45, R51, R45, R56 ;  /* 0x0000002d332d7223 */ /* 0x000fe20000010038 */
[----:B------:R-:W-:Y:S01]  /*59b0*/  ISETP.GE.U32.AND P1, PT, R64, RZ, PT ;  /* 0x000000ff4000720c */ /* 0x000fe20003f26070 */
[----:B------:R-:W-:Y:S01]  /*59c0*/  FADD.FTZ R181, R198, -R181 ;  /* 0x800000b5c6b57221 */ /* 0x000fe20000010000 */
[----:B------:R-:W-:Y:S01]  /*59d0*/  FMUL.FTZ R27, R76, R27 ;  /* 0x0000001b4c1b7220 */ /* 0x000fe20000410000 */
[----:B------:R-:W-:Y:S01]  /*59e0*/  FADD.FTZ R45, R186, -R45 ;  /* 0x8000002dba2d7221 */ /* 0x000fe20000010000 */
[----:B------:R-:W-:Y:S01]  /*59f0*/  FADD.FTZ R61, R192, -R61 ;  /* 0x8000003dc03d7221 */ /* 0x000fe20000010000 */
[C---:B------:R-:W-:Y:S01]  /*5a00*/  FMUL.FTZ R26, R76.reuse, R181 ;  /* 0x000000b54c1a7220 */ /* 0x040fe20000410000 */
[----:B------:R-:W-:Y:S01]  /*5a10*/  FMUL.FTZ R33, R27, UR6 ;  /* 0x000000061b217c20 */ /* 0x000fe20008410000 */
[C---:B------:R-:W-:Y:S01]  /*5a20*/  FMUL.FTZ R20, R76.reuse, R45 ;  /* 0x0000002d4c147220 */ /* 0x040fe20000410000 */
[----:B------:R-:W-:Y:S01]  /*5a30*/  ISETP.GE.U32.AND.EX P1, PT, R65, 0x1000000, PT, P1 ;  /* 0x010000004100780c */ /* 0x000fe20003f26110 */
[----:B------:R-:W-:Y:S01]  /*5a40*/  FADD.FTZ R25, R203, -R194 ;  /* 0x800000c2cb197221 */ /* 0x000fe20000010000 */
[----:B------:R-:W-:Y:S01]  /*5a50*/  FMUL.FTZ R22, R76, R61 ;  /* 0x0000003d4c167220 */ /* 0x000fe20000410000 */
[----:B------:R-:W-:Y:S01]  /*5a60*/  FADD.FTZ R21, R195, -R52 ;  /* 0x80000034c3157221 */ /* 0x000fe20000010000 */
[----:B------:R-:W-:Y:S01]  /*5a70*/  FADD.FTZ R23, R185, -R54 ;  /* 0x80000036b9177221 */ /* 0x000fe20000010000 */
[----:B------:R-:W-:Y:S01]  /*5a80*/  FADD.FTZ R193, R196, -R193 ;  /* 0x800000c1c4c17221 */ /* 0x000fe20000010000 */
[----:B------:R-:W-:Y:S01]  /*5a90*/  FMUL.FTZ R32, R26, UR6 ;  /* 0x000000061a207c20 */ /* 0x000fe20008410000 */
[----:B------:R-:W-:Y:S01]  /*5aa0*/  FMUL.FTZ R0, R20, UR6 ;  /* 0x0000000614007c20 */ /* 0x000fe20008410000 */
[----:B------:R-:W-:Y:S01]  /*5ab0*/  FSEL R43, R33, RZ, P1 ;  /* 0x000000ff212b7208 */ /* 0x000fe20000800000 */
[----:B------:R-:W-:Y:S01]  /*5ac0*/  FMUL.FTZ R25, R76, R25 ;  /* 0x000000194c197220 */ /* 0x000fe20000410000 */
[----:B------:R-:W-:Y:S01]  /*5ad0*/  LOP3.LUT P5, RZ, R65, 0xff0000, RZ, 0xc0, !PT ;  /* 0x00ff000041ff7812 */ /* 0x000fe200078ac0ff */
[----:B------:R-:W-:Y:S01]  /*5ae0*/  FMUL.FTZ R33, R22, UR6 ;  /* 0x0000000616217c20 */ /* 0x000fe20008410000 */
[----:B------:R-:W-:Y:S01]  /*5af0*/  LOP3.LUT P4, RZ, R64, 0xff, RZ, 0xc0, !PT ;  /* 0x000000ff40ff7812 */ /* 0x000fe2000788c0ff */
[C---:B------:R-:W-:Y:S01]  /*5b00*/  FMUL.FTZ R21, R76.reuse, R21 ;  /* 0x000000154c157220 */ /* 0x040fe20000410000 */
[C---:B------:R-:W-:Y:S01]  /*5b10*/  FMUL.FTZ R23, R76.reuse, R23 ;  /* 0x000000174c177220 */ /* 0x040fe20000410000 */
[----:B------:R-:W-:Y:S01]  /*5b20*/  FMUL.FTZ R24, R76, R193 ;  /* 0x000000c14c187220 */ /* 0x000fe20000410000 */
        /* <DEDUP_REMOVED lines=21> */
.L_x_859:
        /* <DEDUP_REMOVED lines=25> */
[C---:B------:R-:W-:Y:S01]  /*5e10*/  FMUL.FTZ R195, R76.reuse, R195 ;  /* 0x000000c34cc37220 */ /* 0x040fe20000410000 */
[C---:B------:R-:W-:Y:S01]  /*5e20*/  FMUL.FTZ R61, R76.reuse, R61 ;  /* 0x0000003d4c3d7220 */ /* 0x040fe20000410000 */
[C---:B------:R-:W-:Y:S01]  /*5e30*/  FMUL.FTZ R185, R76.reuse, R185 ;  /* 0x000000b94cb97220 */ /* 0x040fe20000410000 */
[----:B------:R-:W-:Y:S01]  /*5e40*/  FMUL.FTZ R45, R76, R45 ;  /* 0x0000002d4c2d7220 */ /* 0x000fe20000410000 */
        /* <DEDUP_REMOVED lines=8> */
[----:B0-----:R-:W-:-:S02]  /*5ed0*/  FSEL R38, R205, RZ, P1 ;  /* 0x000000ffcd267208 */ /* 0x001fc40000800000 */
        /* <DEDUP_REMOVED lines=14> */
[----:B------:R-:W-:-:S07]  /*5fc0*/  F2FP.BF16.F32.PACK_AB R32, R195, R32 ;  /* 0x00000020c320723e */ /* 0x000fce00000010ff */
.L_x_855:
        /* <DEDUP_REMOVED lines=73> */
.L_x_841:
        /* <DEDUP_REMOVED lines=29> */
.L_x_861:
        /* <DEDUP_REMOVED lines=13> */
.L_x_2797:


//--------------------- .text._ZN10layer_norm22ln_bwd_finalize_kernelINS_22Kernel_traits_finalizeILj2048E13__nv_bfloat16S2_fS2_fjLb0ELj1024ELj4ENS_18Kernel_traits_baseILj2048ES2_S2_fS2_fjLj1024EEEEELb0ELb0EEEvNS_9BwdParamsE --------------------------
	.section	.text._ZN10layer_norm22ln_bwd_finalize_kernelINS_22Kernel_traits_finalizeILj2048E13__nv_bfloat16S2_fS2_fjLb0ELj1024ELj4ENS_18Kernel_traits_baseILj2048ES2_S2_fS2_fjLj1024EEEEELb0ELb0EEEvNS_9BwdParamsE,"ax",@progbits
	.align	128
        .global         _ZN10layer_norm22ln_bwd_finalize_kernelINS_22Kernel_traits_finalizeILj2048E13__nv_bfloat16S2_fS2_fjLb0ELj1024ELj4ENS_18Kernel_traits_baseILj2048ES2_S2_fS2_fjLj1024EEEEELb0ELb0EEEvNS_9BwdParamsE
        .type           _ZN10layer_norm22ln_bwd_finalize_kernelINS_22Kernel_traits_finalizeILj2048E13__nv_bfloat16S2_fS2_fjLb0ELj1024ELj4ENS_18Kernel_traits_baseILj2048ES2_S2_fS2_fjLj1024EEEEELb0ELb0EEEvNS_9BwdParamsE,@function
        .size           _ZN10layer_norm22ln_bwd_finalize_kernelINS_22Kernel_traits_finalizeILj2048E13__nv_bfloat16S2_fS2_fjLb0ELj1024ELj4ENS_18Kernel_traits_baseILj2048ES2_S2_fS2_fjLj1024EEEEELb0ELb0EEEvNS_9BwdParamsE,(.L_x_2798 - _ZN10layer_norm22ln_bwd_finalize_kernelINS_22Kernel_traits_finalizeILj2048E13__nv_bfloat16S2_fS2_fjLb0ELj1024ELj4ENS_18Kernel_traits_baseILj2048ES2_S2_fS2_fjLj1024EEEEELb0ELb0EEEvNS_9BwdParamsE)
        .other          _ZN10layer_norm22ln_bwd_finalize_kernelINS_22Kernel_traits_finalizeILj2048E13__nv_bfloat16S2_fS2_fjLb0ELj1024ELj4ENS_18Kernel_traits_baseILj2048ES2_S2_fS2_fjLj1024EEEEELb0ELb0EEEvNS_9BwdParamsE,@"STO_CUDA_ENTRY STV_DEFAULT"
_ZN10layer_norm22ln_bwd_finalize_kernelINS_22Kernel_traits_finalizeILj2048E13__nv_bfloat16S2_fS2_fjLb0ELj1024ELj4ENS_18Kernel_traits_baseILj2048ES2_S2_fS2_fjLj1024EEEEELb0ELb0EEEvNS_9BwdParamsE:
.text._ZN10layer_norm22ln_bwd_finalize_kernelINS_22Kernel_traits_finalizeILj2048E13__nv_bfloat16S2_fS2_fjLb0ELj1024ELj4ENS_18Kernel_traits_baseILj2048ES2_S2_fS2_fjLj1024EEEEELb0ELb0EEEvNS_9BwdParamsE:
        /* <DEDUP_REMOVED lines=78> */
.L_x_866:
        /* <DEDUP_REMOVED lines=118> */
.L_x_865:
[----:B------:R-:W-:Y:S05]  /*0c40*/  BSYNC.RECONVERGENT B1 ;  /* 0x0000000000017941 */ /* 0x000fea0003800200 */
.L_x_864:
        /* <DEDUP_REMOVED lines=68> */
.L_x_868:
[----:B------:R-:W-:Y:S05]  /*1090*/  BSYNC.RECONVERGENT B1 ;  /* 0x0000000000017941 */ /* 0x000fea0003800200 */
.L_x_867:
        /* <DEDUP_REMOVED lines=37> */
.L_x_870:
[----:B------:R-:W-:Y:S05]  /*12f0*/  BSYNC.RECONVERGENT B1 ;  /* 0x0000000000017941 */ /* 0x000fea0003800200 */
.L_x_869:
[----:B------:R-:W-:Y:S05]  /*1300*/  @!P1 BRA `(.L_x_863) ;  /* 0x00000000003c9947 */ /* 0x000fea0003800000 */
[----:B------:R-:W0:Y:S01]  /*1310*/  LDC.64 R8, c[0x0][0x440] ;  /* 0x00011000ff087b82 */ /* 0x000e220000000a00 */
[----:B------:R-:W-:Y:S01]  /*1320*/  IMAD R2, R2, R54, R7 ;  /* 0x0000003602027224 */ /* 0x000fe200078e0207 */
[----:B------:R-:W-:-:S04]  /*1330*/  IADD3 R0, PT, PT, -R0, RZ, RZ ;  /* 0x000000ff00007210 */ /* 0x000fc80007ffe1ff */
[----:B------:R-:W-:Y:S02]  /*1340*/  IADD3 R13, PT, PT, R57, R2, RZ ;  /* 0x00000002390d7210 */ /* 0x000fe40007ffe0ff */
[----:B------:R-:W1:Y:S05]  /*1350*/  LDC.64 R10, c[0x0][0x448] ;  /* 0x00011200ff0a7b82 */ /* 0x000e6a0000000a00 */
.L_x_871:
        /* <DEDUP_REMOVED lines=10> */
.L_x_863:
[----:B------:R-:W-:Y:S05]  /*1400*/  BSYNC.RECONVERGENT B0 ;  /* 0x0000000000007941 */ /* 0x000fea0003800200 */
.L_x_862:
        /* <DEDUP_REMOVED lines=62> */
.L_x_872:
        /* <DEDUP_REMOVED lines=9> */
.L_x_2798:


//--------------------- .text._ZN10layer_norm40ln_parallel_residual_bwd_finalize_kernelINS_22Kernel_traits_finalizeILj2048E13__nv_bfloat16S2_fS2_fjLb0ELj1024ELj4ENS_18Kernel_traits_baseILj2048ES2_S2_fS2_fjLj1024EEEEELb0EEEvNS_9BwdParamsE --------------------------
	.section	.text._ZN10layer_norm40ln_parallel_residual_bwd_finalize_kernelINS_22Kernel_traits_finalizeILj2048E13__nv_bfloat16S2_fS2_fjLb0ELj1024ELj4ENS_18Kernel_traits_baseILj2048ES2_S2_fS2_fjLj1024EEEEELb0EEEvNS_9BwdParamsE,"ax",@progbits
	.align	128
        .global         _ZN10layer_norm40ln_parallel_residual_bwd_finalize_kernelINS_22Kernel_traits_finalizeILj2048E13__nv_bfloat16S2_fS2_fjLb0ELj1024ELj4ENS_18Kernel_traits_baseILj2048ES2_S2_fS2_fjLj1024EEEEELb0EEEvNS_9BwdParamsE
        .type           _ZN10layer_norm40ln_parallel_residual_bwd_finalize_kernelINS_22Kernel_traits_finalizeILj2048E13__nv_bfloat16S2_fS2_fjLb0ELj1024ELj4ENS_18Kernel_traits_baseILj2048ES2_S2_fS2_fjLj1024EEEEELb0EEEvNS_9BwdParamsE,@function
        .size           _ZN10layer_norm40ln_parallel_residual_bwd_finalize_kernelINS_22Kernel_traits_finalizeILj2048E13__nv_bfloat16S2_fS2_fjLb0ELj1024ELj4ENS_18Kernel_traits_baseILj2048ES2_S2_fS2_fjLj1024EEEEELb0EEEvNS_9BwdParamsE,(.L_x_2799 - _ZN10layer_norm40ln_parallel_residual_bwd_finalize_kernelINS_22Kernel_traits_finalizeILj2048E13__nv_bfloat16S2_fS2_fjLb0ELj1024ELj4ENS_18Kernel_traits_baseILj2048ES2_S2_fS2_fjLj1024EEEEELb0EEEvNS_9BwdParamsE)
        .other          _ZN10layer_norm40ln_parallel_residual_bwd_finalize_kernelINS_22Kernel_traits_finalizeILj2048E13__nv_bfloat16S2_fS2_fjLb0ELj1024ELj4ENS_18Kernel_traits_baseILj2048ES2_S2_fS2_fjLj1024EEEEELb0EEEvNS_9BwdParamsE,@"STO_CUDA_ENTRY STV_DEFAULT"
_ZN10layer_norm40ln_parallel_residual_bwd_finalize_kernelINS_22Kernel_traits_finalizeILj2048E13__nv_bfloat16S2_fS2_fjLb0ELj1024ELj4ENS_18Kernel_traits_baseILj2048ES2_S2_fS2_fjLj1024EEEEELb0EEEvNS_9BwdParamsE:
.text._ZN10layer_norm40ln_parallel_residual_bwd_finalize_kernelINS_22Kernel_traits_finalizeILj2048E13__nv_bfloat16S2_fS2_fjLb0ELj1024ELj4ENS_18Kernel_traits_baseILj2048ES2_S2_fS2_fjLj1024EEEEELb0EEEvNS_9BwdParamsE:
        /* <DEDUP_REMOVED lines=58> */
.L_x_877:
        /* <DEDUP_REMOVED lines=112> */
.L_x_876:
[----:B------:R-:W-:Y:S05]  /*0aa0*/  BSYNC.RECONVERGENT B1 ;  /* 0x0000000000017941 */ /* 0x000fea0003800200 */
.L_x_875:
        /* <DEDUP_REMOVED lines=66> */
.L_x_879:
[----:B------:R-:W-:Y:S05]  /*0ed0*/  BSYNC.RECONVERGENT B1 ;  /* 0x0000000000017941 */ /* 0x000fea0003800200 */
.L_x_878:
        /* <DEDUP_REMOVED lines=36> */
.L_x_881:
[----:B------:R-:W-:Y:S05]  /*1120*/  BSYNC.RECONVERGENT B1 ;  /* 0x0000000000017941 */ /* 0x000fea0003800200 */
.L_x_880:
        /* <DEDUP_REMOVED lines=18> */
.L_x_874:
[----:B------:R-:W-:Y:S05]  /*1250*/  BSYNC.RECONVERGENT B0 ;  /* 0x0000000000007941 */ /* 0x000fea0003800200 */
.L_x_873:
        /* <DEDUP_REMOVED lines=96> */
.L_x_882:
        /* <DEDUP_REMOVED lines=10> */
.L_x_2799:


//--------------------- .text._ZN10layer_norm31ln_parallel_residual_bwd_kernelINS_13Kernel_traitsI13__nv_bfloat16S2_fS2_fjLj2048ELj1ELj1ELj4ELj16ENS_18Kernel_traits_baseILj2048ES2_S2_fS2_fjLj128EEEEELb1ELb1ELb0EEEvNS_9BwdParamsE --------------------------
	.section	.text._ZN10layer_norm31ln_parallel_residual_bwd_kernelINS_13Kernel_traitsI13__nv_bfloat16S2_fS2_fjLj2048ELj1ELj1ELj4ELj16ENS_18Kernel_traits_baseILj2048ES2_S2_fS2_fjLj128EEEEELb1ELb1ELb0EEEvNS_9BwdParamsE,"ax",@progbits
	.align	128
        .global         _ZN10layer_norm31ln_parallel_residual_bwd_kernelINS_13Kernel_traitsI13__nv_bfloat16S2_fS2_fjLj2048ELj1ELj1ELj4ELj16ENS_18Kernel_traits_baseILj2048ES2_S2_fS2_fjLj128EEEEELb1ELb1ELb0EEEvNS_9BwdParamsE
        .type           _ZN10layer_norm31ln_parallel_residual_bwd_kernelINS_13Kernel_traitsI13__nv_bfloat16S2_fS2_fjLj2048ELj1ELj1ELj4ELj16ENS_18Kernel_traits_baseILj2048ES2_S2_fS2_fjLj128EEEEELb1ELb1ELb0EEEvNS_9BwdParamsE,@function
        .size           _ZN10layer_norm31ln_parallel_residual_bwd_kernelINS_13Kernel_traitsI13__nv_bfloat16S2_fS2_fjLj2048ELj1ELj1ELj4ELj16ENS_18Kernel_traits_baseILj2048ES2_S2_fS2_fjLj128EEEEELb1ELb1ELb0EEEvNS_9BwdParamsE,(.L_x_2800 - _ZN10layer_norm31ln_parallel_residual_bwd_kernelINS_13Kernel_traitsI13__nv_bfloat16S2_fS2_fjLj2048ELj1ELj1ELj4ELj16ENS_18Kernel_traits_baseILj2048ES2_S2_fS2_fjLj128EEEEELb1ELb1ELb0EEEvNS_9BwdParamsE)
        .other          _ZN10layer_norm31ln_parallel_residual_bwd_kernelINS_13Kernel_traitsI13__nv_bfloat16S2_fS2_fjLj2048ELj1ELj1ELj4ELj16ENS_18Kernel_traits_baseILj2048ES2_S2_fS2_fjLj128EEEEELb1ELb1ELb0EEEvNS_9BwdParamsE,@"STO_CUDA_ENTRY STV_DEFAULT"
_ZN10layer_norm31ln_parallel_residual_bwd_kernelINS_13Kernel_traitsI13__nv_bfloat16S2_fS2_fjLj2048ELj1ELj1ELj4ELj16ENS_18Kernel_traits_baseILj2048ES2_S2_fS2_fjLj128EEEEELb1ELb1ELb0EEEvNS_9BwdParamsE:
.text._ZN10layer_norm31ln_parallel_residual_bwd_kernelINS_13Kernel_traitsI13__nv_bfloat16S2_fS2_fjLj2048ELj1ELj1ELj4ELj16ENS_18Kernel_traits_baseILj2048ES2_S2_fS2_fjLj128EEEEELb1ELb1ELb0EEEvNS_9BwdParamsE:
[----:B------:R-:W-:Y:S01]  /*0000*/  LDC R1, c[0x0][0x37c] ;  /* 0x0000df00ff017b82 */ /* 0x000fe20000000800 */
[----:B------:R-:W0:Y:S01]  /*0010*/  S2R R132, SR_TID.X ;  /* 0x0000000000847919 */ /* 0x000e220000002100 */
[----:B------:R-:W1:Y:S01]  /*0020*/  LDCU UR4, c[0x0][0x388] ;  /* 0x00007100ff0477ac */ /* 0x000e620008000800 */
[----:B------:R-:W2:Y:S01]  /*0030*/  LDCU.64 UR10, c[0x0][0x358] ;  /* 0x00006b00ff0a77ac */ /* 0x000ea20008000a00 */
[----:B------:R-:W3:Y:S01]  /*0040*/  LDCU UR5, c[0x0][0x384] ;  /* 0x00007080ff0577ac */ /* 0x000ee20008000800 */
[----:B-1----:R-:W-:-:S04]  /*0050*/  MOV R14, UR4 ;  /* 0x00000004000e7c02 */ /* 0x002fc80008000f00 */
[----:B------:R-:W-:-:S04]  /*0060*/  SHF.R.S32.HI R3, RZ, 0x1f, R14 ;  /* 0x0000001fff037819 */ /* 0x000fc8000001140e */
[----:B------:R-:W-:Y:S02]  /*0070*/  LEA.HI R3, R3, R14, RZ, 0x3 ;  /* 0x0000000e03037211 */ /* 0x000fe400078f18ff */
[----:B0-----:R-:W-:Y:S02]  /*0080*/  LOP3.LUT R12, R132, 0x7f, RZ, 0x3c, !PT ;  /* 0x0000007f840c7812 */ /* 0x001fe400078e3cff */
[----:B------:R-:W-:Y:S02]  /*0090*/  MOV R7, R132 ;  /* 0x0000008400077202 */ /* 0x000fe40000000f00 */
[----:B------:R-:W-:-:S04]  /*00a0*/  LEA.HI.SX32 R12, R3, R12, 0x1d ;  /* 0x0000000c030c7211 */ /* 0x000fc800078feaff */
[C---:B------:R-:W-:Y:S02]  /*00b0*/  ISETP.GE.U32.AND P1, PT, R12.reuse, 0x80, PT ;  /* 0x000000800c00780c */ /* 0x040fe40003f26070 */
[----:B------:R-:W-:-:S11]  /*00c0*/  ISETP.GE.U32.AND P2, PT, R12, 0x100, PT ;  /* 0x000001000c00780c */ /* 0x000fd60003f46070 */
[----:B------:R-:W0:Y:S08]  /*00d0*/  @P1 LDC.64 R2, c[0x0][0x3d0] ;  /* 0x0000f400ff021b82 */ /* 0x000e300000000a00 */
[----:B------:R-:W1:Y:S01]  /*00e0*/  @P2 LDC.64 R4, c[0x0][0x3d0] ;  /* 0x0000f400ff042b82 */ /* 0x000e620000000a00 */
[C---:B0-----:R-:W-:Y:S01]  /*00f0*/  @P1 IMAD.WIDE.U32 R2, R7.reuse, 0x10, R2 ;  /* 0x0000001007021825 */ /* 0x041fe200078e0002 */
[----:B------:R-:W-:-:S04]  /*0100*/  @P1 LOP3.LUT R7, R7, 0x80, RZ, 0xfc, !PT ;  /* 0x0000008007071812 */ /* 0x000fc800078efcff */
[----:B--2---:R0:W5:Y:S01]  /*0110*/  @P1 LDG.E.128 R68, desc[UR10][R2.64] ;  /* 0x0000000a02441981 */ /* 0x004162000c1e1d00 */
[----:B-1----:R-:W-:-:S05]  /*0120*/  @P2 IMAD.WIDE.U32 R4, R7, 0x10, R4 ;  /* 0x0000001007042825 */ /* 0x002fca00078e0004 */
[----:B------:R0:W5:Y:S01]  /*0130*/  @P2 LDG.E.128 R64, desc[UR10][R4.64] ;  /* 0x0000000a04402981 */ /* 0x000162000c1e1d00 */
[----:B------:R-:W1:Y:S01]  /*0140*/  S2UR UR4, SR_CTAID.X ;  /* 0x00000000000479c3 */ /* 0x000e620000002500 */
[----:B------:R-:W-:Y:S02]  /*0150*/  CS2R R60, SRZ ;  /* 0x00000000003c7805 */ /* 0x000fe4000001ff00 */
[----:B------:R-:W-:Y:S02]  /*0160*/  CS2R R62, SRZ ;  /* 0x00000000003e7805 */ /* 0x000fe4000001ff00 */
[----:B------:R-:W-:Y:S02]  /*0170*/  CS2R R56, SRZ ;  /* 0x0000000000387805 */ /* 0x000fe4000001ff00 */
[----:B------:R-:W-:Y:S02]  /*0180*/  CS2R R58, SRZ ;  /* 0x00000000003a7805 */ /* 0x000fe4000001ff00 */
[----:B------:R-:W-:-:S02]  /*0190*/  CS2R R52, SRZ ;  /* 0x0000000000347805 */ /* 0x000fc4000001ff00 */
[----:B-1----:R-:W-:-:S04]  /*01a0*/  MOV R11, UR4 ;  /* 0x00000004000b7c02 */ /* 0x002fc80008000f00 */
[----:B---3--:R-:W-:Y:S02]  /*01b0*/  ISETP.GE.AND P0, PT, R11, UR5, PT ;  /* 0x000000050b007c0c */ /* 0x008fe4000bf06270 */
        /* <DEDUP_REMOVED lines=45> */
.L_x_910:
        /* <DEDUP_REMOVED lines=10> */
[----:B------:R-:W-:-:S04]  /*0530*/  ISETP.GE.U32.AND P2, PT, R12, 0x100, PT ;  /* 0x000001000c00780c */ /* 0x000fc80003f46070 */
[----:B------:R-:W-:-:S04]  /*0540*/  SHF.R.S32.HI R97, RZ, 0x1f, R0 ;  /* 0x0000001fff617819 */ /* 0x000fc80000011400 */
[----:B------:R-:W-:-:S04]  /*0550*/  LEA.HI R97, R97, R0, RZ, 0x3 ;  /* 0x0000000061617211 */ /* 0x000fc800078f18ff */
[----:B------:R-:W-:Y:S02]  /*0560*/  LEA.HI.SX32 R0, R97, R132, 0x1d ;  /* 0x0000008461007211 */ /* 0x000fe400078feaff */
[----:B------:R-:W-:Y:S02]  /*0570*/  MOV R132, RZ ;  /* 0x000000ff00847202 */ /* 0x000fe40000000f00 */
[----:B------:R-:W-:Y:S02]  /*0580*/  MOV R133, R0 ;  /* 0x0000000000857202 */ /* 0x000fe40000000f00 */
[----:B---3--:R-:W-:Y:S01]  /*0590*/  FSEL R124, R94, RZ, !P3 ;  /* 0x000000ff5e7c7208 */ /* 0x008fe20005800000 */
[----:B0-----:R-:W-:Y:S06]  /*05a0*/  @!P1 BRA `(.L_x_885) ;  /* 0x0000000400889947 */ /* 0x001fec0003800000 */
[----:B------:R-:W0:Y:S08]  /*05b0*/  LDC.64 R20, c[0x0][0x428] ;  /* 0x00010a00ff147b82 */ /* 0x000e300000000a00 */
[----:B------:R-:W1:Y:S08]  /*05c0*/  LDC.64 R98, c[0x0][0x3a8] ;  /* 0x0000ea00ff627b82 */ /* 0x000e700000000a00 */
[----:B------:R-:W2:Y:S01]  /*05d0*/  LDC.64 R114, c[0x0][0x3b0] ;  /* 0x0000ec00ff727b82 */ /* 0x000ea20000000a00 */
[----:B0-----:R-:W-:-:S06]  /*05e0*/  IMAD.WIDE.U32 R20, R0, 0x10, R20 ;  /* 0x0000001000147825 */ /* 0x001fcc00078e0014 */
[----:B------:R-:W3:Y:S01]  /*05f0*/  LDG.E.128 R20, desc[UR10][R20.64] ;  /* 0x0000000a14147981 */ /* 0x000ee2000c1e1d00 */
[----:B-1----:R-:W-:-:S05]  /*0600*/  IMAD.WIDE.U32 R98, R0, 0x20, R98 ;  /* 0x0000002000627825 */ /* 0x002fca00078e0062 */
[----:B------:R-:W3:Y:S04]  /*0610*/  LDG.E.128 R16, desc[UR10][R98.64] ;  /* 0x0000000a62107981 */ /* 0x000ee8000c1e1d00 */
[----:B------:R-:W3:Y:S01]  /*0620*/  LDG.E.128 R92, desc[UR10][R98.64+0x10] ;  /* 0x0000100a625c7981 */ /* 0x000ee2000c1e1d00 */
[----:B--2---:R-:W-:-:S06]  /*0630*/  IMAD.WIDE.U32 R114, R0, 0x8, R114 ;  /* 0x0000000800727825 */ /* 0x004fcc00078e0072 */
[----:B------:R-:W5:Y:S01]  /*0640*/  LDG.E.64 R114, desc[UR10][R114.64] ;  /* 0x0000000a72727981 */ /* 0x000f62000c1e1b00 */
[----:B------:R-:W-:-:S04]  /*0650*/  ISETP.NE.U32.AND P0, PT, RZ, UR16, PT ;  /* 0x00000010ff007c0c */ /* 0x000fc8000bf05070 */
[----:B------:R-:W-:Y:S02]  /*0660*/  ISETP.NE.AND.EX P0, PT, RZ, UR17, PT, P0 ;  /* 0x00000011ff007c0c */ /* 0x000fe4000bf05300 */
[----:B----4-:R-:W-:-:S04]  /*0670*/  ISETP.NE.U32.AND P1, PT, RZ, UR12, PT ;  /* 0x0000000cff007c0c */ /* 0x010fc8000bf25070 */
[----:B------:R-:W-:-:S07]  /*0680*/  ISETP.NE.AND.EX P1, PT, RZ, UR13, PT, P1 ;  /* 0x0000000dff007c0c */ /* 0x000fce000bf25310 */
[----:B------:R-:W0:Y:S08]  /*0690*/  @P0 LDC.64 R96, c[0x0][0x438] ;  /* 0x00010e00ff600b82 */ /* 0x000e300000000a00 */
[----:B------:R-:W1:Y:S01]  /*06a0*/  @P1 LDC.64 R104, c[0x0][0x3b8] ;  /* 0x0000ee00ff681b82 */ /* 0x000e620000000a00 */
[----:B0-----:R-:W-:-:S05]  /*06b0*/  @P0 IMAD.WIDE.U32 R96, R0, 0x20, R96 ;  /* 0x0000002000600825 */ /* 0x001fca00078e0060 */
[----:B------:R-:W5:Y:S04]  /*06c0*/  @P0 LDG.E.128 R28, desc[UR10][R96.64] ;  /* 0x0000000a601c0981 */ /* 0x000f68000c1e1d00 */
[----:B------:R-:W5:Y:S01]  /*06d0*/  @P0 LDG.E.128 R24, desc[UR10][R96.64+0x10] ;  /* 0x0000100a60180981 */ /* 0x000f62000c1e1d00 */
[----:B-1----:R-:W-:-:S05]  /*06e0*/  @P1 IMAD.WIDE.U32 R104, R0, 0x8, R104 ;  /* 0x0000000800681825 */ /* 0x002fca00078e0068 */
[----:B------:R0:W5:Y:S02]  /*06f0*/  @P1 LDG.E.64 R116, desc[UR10][R104.64] ;  /* 0x0000000a68741981 */ /* 0x000164000c1e1b00 */
[----:B0-----:R-:W-:Y:S02]  /*0700*/  SHF.L.U32 R104, R70, 0x10, RZ ;  /* 0x0000001046687819 */ /* 0x001fe400000006ff */
[----:B------:R-:W-:Y:S02]  /*0710*/  IADD3 R133, PT, PT, R0, 0x80, RZ ;  /* 0x0000008000857810 */ /* 0x000fe40007ffe0ff */
[C---:B---3--:R-:W-:Y:S02]  /*0720*/  PRMT R13, R20.reuse, 0x7632, R13 ;  /* 0x00007632140d7816 */ /* 0x048fe4000000000d */
[----:B------:R-:W-:Y:S02]  /*0730*/  SHF.L.U32 R15, R20, 0x10, RZ ;  /* 0x00000010140f7819 */ /* 0x000fe400000006ff */
[----:B------:R-:W-:Y:S01]  /*0740*/  SHF.L.U32 R20, R13, 0x10, RZ ;  /* 0x000000100d147819 */ /* 0x000fe200000006ff */
[C---:B------:R-:W-:Y:S01]  /*0750*/  FADD.FTZ R16, -R124.reuse, R16 ;  /* 0x000000107c107221 */ /* 0x040fe20000010100 */
[C---:B------:R-:W-:Y:S01]  /*0760*/  FADD.FTZ R98, -R124.reuse, R17 ;  /* 0x000000117c627221 */ /* 0x040fe20000010100 */
[----:B------:R-:W-:Y:S01]  /*0770*/  SHF.L.U32 R17, R7, 0x10, RZ ;  /* 0x0000001007117819 */ /* 0x000fe200000006ff */
[C-C-:B------:R-:W-:Y:S01]  /*0780*/  FADD.FTZ R108, -R124.reuse, R19.reuse ;  /* 0x000000137c6c7221 */ /* 0x140fe20000010100 */
[----:B-----5:R-:W-:Y:S01]  /*0790*/  FMUL.FTZ R3, R109, R16 ;  /* 0x000000106d037220 */ /* 0x020fe20000410000 */
[----:B------:R-:W-:Y:S01]  /*07a0*/  FADD.FTZ R106, -R124, R18 ;  /* 0x000000127c6a7221 */ /* 0x000fe20000010100 */
[----:B------:R-:W-:Y:S01]  /*07b0*/  PRMT R19, R21, 0x7632, R19 ;  /* 0x0000763215137816 */ /* 0x000fe20000000013 */
[----:B------:R-:W-:Y:S01]  /*07c0*/  FMUL.FTZ R16, R109, R98 ;  /* 0x000000626d107220 */ /* 0x000fe20000410000 */
[----:B------:R-:W-:Y:S01]  /*07d0*/  SHF.L.U32 R18, R68, 0x10, RZ ;  /* 0x0000001044127819 */ /* 0x000fe200000006ff */
[----:B------:R-:W-:Y:S01]  /*07e0*/  FADD.FTZ R96, -R124, R92 ;  /* 0x0000005c7c607221 */ /* 0x000fe20000010100 */
[-C--:B------:R-:W-:Y:S01]  /*07f0*/  FMUL.FTZ R13, R17, R20.reuse ;  /* 0x00000014110d7220 */ /* 0x080fe20000410000 */
[----:B------:R-:W-:Y:S01]  /*0800*/  FFMA.FTZ R61, R16, R20, R61 ;  /* 0x00000014103d7223 */ /* 0x000fe2000001003d */
[----:B------:R-:W-:Y:S01]  /*0810*/  FADD.FTZ R45, R45, R20 ;  /* 0x000000142d2d7221 */ /* 0x000fe20000010000 */
[----:B------:R-:W-:Y:S01]  /*0820*/  SHF.L.U32 R17, R8, 0x10, RZ ;  /* 0x0000001008117819 */ /* 0x000fe200000006ff */
[----:B------:R-:W-:Y:S01]  /*0830*/  FMUL.FTZ R20, R109, R108 ;  /* 0x0000006c6d147220 */ /* 0x000fe20000410000 */
[----:B------:R-:W-:Y:S01]  /*0840*/  SHF.L.U32 R92, R19, 0x10, RZ ;  /* 0x00000010135c7819 */ /* 0x000fe200000006ff */
[-C--:B------:R-:W-:Y:S01]  /*0850*/  FMUL.FTZ R18, R18, R15.reuse ;  /* 0x0000000f12127220 */ /* 0x080fe20000410000 */
[----:B------:R-:W-:Y:S01]  /*0860*/  PRMT R99, R22, 0x7632, R99 ;  /* 0x0000763216637816 */ /* 0x000fe20000000063 */
[----:B------:R-:W-:Y:S01]  /*0870*/  FADD.FTZ R44, R44, R15 ;  /* 0x0000000f2c2c7221 */ /* 0x000fe20000010000 */
[----:B------:R-:W-:Y:S01]  /*0880*/  SHF.L.U32 R97, R22, 0x10, RZ ;  /* 0x0000001016617819 */ /* 0x000fe200000006ff */
[----:B------:R-:W-:Y:S01]  /*0890*/  FFMA.FTZ R60, R3, R15, R60 ;  /* 0x0000000f033c7223 */ /* 0x000fe2000001003c */
[----:B------:R-:W-:Y:S01]  /*08a0*/  SHF.L.U32 R21, R21, 0x10, RZ ;  /* 0x0000001015157819 */ /* 0x000fe200000006ff */
[----:B------:R-:W-:Y:S01]  /*08b0*/  FMUL.FTZ R15, R109, R106 ;  /* 0x0000006a6d0f7220 */ /* 0x000fe20000410000 */
[----:B------:R-:W-:Y:S01]  /*08c0*/  SHF.L.U32 R22, R69, 0x10, RZ ;  /* 0x0000001045167819 */ /* 0x000fe200000006ff */
[----:B------:R-:W-:Y:S01]  /*08d0*/  FADD.FTZ R132, -R124, R93 ;  /* 0x0000005d7c847221 */ /* 0x000fe20000010100 */
[-C--:B------:R-:W-:Y:S01]  /*08e0*/  FMUL.FTZ R17, R17, R92.reuse ;  /* 0x0000005c11117220 */ /* 0x080fe20000410000 */
[----:B------:R-:W-:Y:S01]  /*08f0*/  FFMA.FTZ R63, R20, R92, R63 ;  /* 0x0000005c143f7223 */ /* 0x000fe2000001003f */
[----:B------:R-:W-:Y:S01]  /*0900*/  FADD.FTZ R47, R47, R92 ;  /* 0x0000005c2f2f7221 */ /* 0x000fe20000010000 */
[C---:B------:R-:W-:Y:S01]  /*0910*/  PRMT R105, R23.reuse, 0x7632, R105 ;  /* 0x0000763217697816 */ /* 0x040fe20000000069 */
[----:B------:R-:W-:Y:S01]  /*0920*/  FADD.FTZ R92, RZ, R18 ;  /* 0x00000012ff5c7221 */ /* 0x000fe20000010000 */
[----:B------:R-:W-:Y:S01]  /*0930*/  SHF.L.U32 R107, R23, 0x10, RZ ;  /* 0x00000010176b7819 */ /* 0x000fe200000006ff */
[----:B------:R-:W-:Y:S01]  /*0940*/  FADD.FTZ R134, -R124, R94 ;  /* 0x0000005e7c867221 */ /* 0x000fe20000010100 */
[-C--:B------:R-:W-:Y:S01]  /*0950*/  FMUL.FTZ R22, R22, R21.reuse ;  /* 0x0000001516167220 */ /* 0x080fe20000410000 */
[----:B------:R-:W-:Y:S01]  /*0960*/  FADD.FTZ R46, R46, R21 ;  /* 0x000000152e2e7221 */ /* 0x000fe20000010000 */
[----:B------:R-:W-:Y:S01]  /*0970*/  FFMA.FTZ R62, R15, R21, R62 ;  /* 0x000000150f3e7223 */ /* 0x000fe2000001003e */
[----:B------:R-:W-:Y:S01]  /*0980*/  FFMA.FTZ R23, R3, R18, RZ ;  /* 0x0000001203177223 */ /* 0x000fe200000100ff */
[----:B------:R-:W-:Y:S01]  /*0990*/  SHF.L.U32 R21, R9, 0x10, RZ ;  /* 0x0000001009157819 */ /* 0x000fe200000006ff */
[----:B------:R-:W-:Y:S01]  /*09a0*/  FMUL.FTZ R106, R109, R132 ;  /* 0x000000846d6a7220 */ /* 0x000fe20000410000 */
[----:B------:R-:W-:Y:S01]  /*09b0*/  SHF.L.U32 R94, R99, 0x10, RZ ;  /* 0x00000010635e7819 */ /* 0x000fe200000006ff */
[----:B------:R-:W-:Y:S01]  /*09c0*/  FADD.FTZ R93, R92, R13 ;  /* 0x0000000d5c5d7221 */ /* 0x000fe20000010000 */
[----:B------:R-:W-:-:S03]  /*09d0*/  FFMA.FTZ R92, R16, R13, R23 ;  /* 0x0000000d105c7223 */ /* 0x000fc60000010017 */
[-C--:B------:R-:W-:Y:S01]  /*09e0*/  FMUL.FTZ R21, R21, R94.reuse ;  /* 0x0000005e15157220 */ /* 0x080fe20000410000 */
[----:B------:R-:W-:Y:S01]  /*09f0*/  FADD.FTZ R41, R41, R94 ;  /* 0x0000005e29297221 */ /* 0x000fe20000010000 */
[----:B------:R-:W-:Y:S01]  /*0a00*/  FFMA.FTZ R57, R106, R94, R57 ;  /* 0x0000005e6a397223 */ /* 0x000fe20000010039 */
[----:B------:R-:W-:Y:S01]  /*0a10*/  FADD.FTZ R94, R93, R22 ;  /* 0x000000165d5e7221 */ /* 0x000fe20000010000 */
[----:B------:R-:W-:Y:S01]  /*0a20*/  FFMA.FTZ R93, R15, R22, R92 ;  /* 0x000000160f5d7223 */ /* 0x000fe2000001005c */
[----:B------:R-:W-:Y:S01]  /*0a30*/  FADD.FTZ R136, -R124, R95 ;  /* 0x0000005f7c887221 */ /* 0x000fe20000010100 */
[----:B------:R-:W-:Y:S01]  /*0a40*/  FMUL.FTZ R19, R109, R96 ;  /* 0x000000606d137220 */ /* 0x000fe20000410000 */
[----:B------:R-:W-:Y:S01]  /*0a50*/  FMUL.FTZ R104, R104, R97 ;  /* 0x0000006168687220 */ /* 0x000fe20000410000 */
[----:B------:R-:W-:Y:S01]  /*0a60*/  FADD.FTZ R95, R94, R17 ;  /* 0x000000115e5f7221 */ /* 0x000fe20000010000 */
[----:B------:R-:W-:Y:S01]  /*0a70*/  FFMA.FTZ R92, R20, R17, R93 ;  /* 0x00000011145c7223 */ /* 0x000fe2000001005d */
[----:B------:R-:W-:Y:S01]  /*0a80*/  SHF.L.U32 R23, R71, 0x10, RZ ;  /* 0x0000001047177819 */ /* 0x000fe200000006ff */
[----:B------:R-:W-:Y:S01]  /*0a90*/  FADD.FTZ R40, R40, R97 ;  /* 0x0000006128287221 */ /* 0x000fe20000010000 */
[----:B------:R-:W-:Y:S01]  /*0aa0*/  FADD.FTZ R94, R95, R104 ;  /* 0x000000685f5e7221 */ /* 0x000fe20000010000 */
[C---:B------:R-:W-:Y:S01]  /*0ab0*/  FFMA.FTZ R93, R19.reuse, R104, R92 ;  /* 0x00000068135d7223 */ /* 0x040fe2000001005c */
[----:B------:R-:W-:Y:S01]  /*0ac0*/  FFMA.FTZ R56, R19, R97, R56 ;  /* 0x0000006113387223 */ /* 0x000fe20000010038 */
[----:B------:R-:W-:Y:S01]  /*0ad0*/  SHF.L.U32 R97, R105, 0x10, RZ ;  /* 0x0000001069617819 */ /* 0x000fe200000006ff */
[----:B------:R-:W-:Y:S01]  /*0ae0*/  FMUL.FTZ R105, R109, R134 ;  /* 0x000000866d697220 */ /* 0x000fe20000410000 */
[----:B------:R-:W-:Y:S01]  /*0af0*/  SHF.L.U32 R96, R10, 0x10, RZ ;  /* 0x000000100a607819 */ /* 0x000fe200000006ff */
[----:B------:R-:W-:Y:S01]  /*0b00*/  FMUL.FTZ R23, R23, R107 ;  /* 0x0000006b17177220 */ /* 0x000fe20000410000 */
        /* <DEDUP_REMOVED lines=11> */
[----:B------:R-:W-:-:S07]  /*0bc0*/  FFMA.FTZ R132, R108, R107, R92 ;  /* 0x0000006b6c847223 */ /* 0x000fce000001005c */
.L_x_885:
[----:B----4-:R-:W-:Y:S05]  /*0bd0*/  BSYNC.RECONVERGENT B0 ;  /* 0x0000000000007941 */ /* 0x010fea0003800200 */
.L_x_884:
[----:B------:R-:W-:Y:S04]  /*0be0*/  BSSY.RECONVERGENT B0, `(.L_x_886) ;  /* 0x0000063000007945 */ /* 0x000fe80003800200 */
[----:B------:R-:W-:Y:S05]  /*0bf0*/  @!P2 BRA `(.L_x_887) ;  /* 0x000000040084a947 */ /* 0x000fea0003800000 */
[----:B------:R-:W0:Y:S08]  /*0c00*/  LDC.64 R110, c[0x0][0x3a8] ;  /* 0x0000ea00ff6e7b82 */ /* 0x000e300000000a00 */
[----:B------:R-:W1:Y:S08]  /*0c10*/  LDC.64 R100, c[0x0][0x428] ;  /* 0x00010a00ff647b82 */ /* 0x000e700000000a00 */
[----:B------:R-:W2:Y:S01]  /*0c20*/  LDC.64 R122, c[0x0][0x3b0] ;  /* 0x0000ec00ff7a7b82 */ /* 0x000ea20000000a00 */
[----:B0-----:R-:W-:-:S05]  /*0c30*/  IMAD.WIDE.U32 R110, R133, 0x20, R110 ;  /* 0x00000020856e7825 */ /* 0x001fca00078e006e */
[----:B------:R-:W3:Y:S01]  /*0c40*/  LDG.E.128 R92, desc[UR10][R110.64] ;  /* 0x0000000a6e5c7981 */ /* 0x000ee2000c1e1d00 */
[----:B-1----:R-:W-:-:S03]  /*0c50*/  IMAD.WIDE.U32 R100, R133, 0x10, R100 ;  /* 0x0000001085647825 */ /* 0x002fc600078e0064 */
[----:B------:R2:W4:Y:S04]  /*0c60*/  LDG.E.128 R96, desc[UR10][R110.64+0x10] ;  /* 0x0000100a6e607981 */ /* 0x000528000c1e1d00 */
[----:B------:R-:W4:Y:S01]  /*0c70*/  LDG.E.128 R100, desc[UR10][R100.64] ;  /* 0x0000000a64647981 */ /* 0x000f22000c1e1d00 */
[----:B------:R-:W-:Y:S02]  /*0c80*/  ISETP.NE.U32.AND P1, PT, RZ, UR12, PT ;  /* 0x0000000cff007c0c */ /* 0x000fe4000bf25070 */
[----:B------:R-:W-:Y:S01]  /*0c90*/  ISETP.NE.U32.AND P0, PT, RZ, UR16, PT ;  /* 0x00000010ff007c0c */ /* 0x000fe2000bf05070 */
[----:B--2---:R-:W-:Y:S01]  /*0ca0*/  IMAD.WIDE.U32 R110, R133, 0x8, R122 ;  /* 0x00000008856e7825 */ /* 0x004fe200078e007a */
[----:B------:R-:W-:Y:S02]  /*0cb0*/  ISETP.NE.AND.EX P1, PT, RZ, UR13, PT, P1 ;  /* 0x0000000dff007c0c */ /* 0x000fe4000bf25310 */
[----:B------:R-:W-:-:S03]  /*0cc0*/  ISETP.NE.AND.EX P0, PT, RZ, UR17, PT, P0 ;  /* 0x00000011ff007c0c */ /* 0x000fc6000bf05300 */
[----:B------:R-:W5:Y:S08]  /*0cd0*/  LDG.E.64 R110, desc[UR10][R110.64] ;  /* 0x0000000a6e6e7981 */ /* 0x000f70000c1e1b00 */
[----:B------:R-:W0:Y:S08]  /*0ce0*/  @P1 LDC.64 R120, c[0x0][0x3b8] ;  /* 0x0000ee00ff781b82 */ /* 0x000e300000000a00 */
[----:B------:R-:W1:Y:S01]  /*0cf0*/  @P0 LDC.64 R118, c[0x0][0x438] ;  /* 0x00010e00ff760b82 */ /* 0x000e620000000a00 */
[----:B0-----:R-:W-:-:S05]  /*0d00*/  @P1 IMAD.WIDE.U32 R120, R133, 0x8, R120 ;  /* 0x0000000885781825 */ /* 0x001fca00078e0078 */
[----:B------:R0:W5:Y:S01]  /*0d10*/  @P1 LDG.E.64 R112, desc[UR10][R120.64] ;  /* 0x0000000a78701981 */ /* 0x000162000c1e1b00 */
[----:B-1----:R-:W-:-:S05]  /*0d20*/  @P0 IMAD.WIDE.U32 R118, R133, 0x20, R118 ;  /* 0x0000002085760825 */ /* 0x002fca00078e0076 */
[----:B------:R-:W5:Y:S01]  /*0d30*/  @P0 LDG.E.128 R72, desc[UR10][R118.64] ;  /* 0x0000000a76480981 */ /* 0x000f62000c1e1d00 */
[----:B0-----:R-:W-:-:S03]  /*0d40*/  SHF.L.U32 R120, R65, 0x10, RZ ;  /* 0x0000001041787819 */ /* 0x001fc600000006ff */
[----:B------:R0:W5:Y:S01]  /*0d50*/  @P0 LDG.E.128 R76, desc[UR10][R118.64+0x10] ;  /* 0x0000100a764c0981 */ /* 0x000162000c1e1d00 */
[----:B------:R-:W-:Y:S02]  /*0d60*/  SHF.L.U32 R121, R4, 0x10, RZ ;  /* 0x0000001004797819 */ /* 0x000fe400000006ff */
[----:B------:R-:W-:Y:S01]  /*0d70*/  SHF.L.U32 R127, R5, 0x10, RZ ;  /* 0x00000010057f7819 */ /* 0x000fe200000006ff */
[C---:B---3--:R-:W-:Y:S01]  /*0d80*/  FADD.FTZ R92, -R124.reuse, R92 ;  /* 0x0000005c7c5c7221 */ /* 0x048fe20000010100 */
[C---:B------:R-:W-:Y:S01]  /*0d90*/  FADD.FTZ R122, -R124.reuse, R93 ;  /* 0x0000005d7c7a7221 */ /* 0x040fe20000010100 */
[C---:B------:R-:W-:Y:S01]  /*0da0*/  FADD.FTZ R126, -R124.reuse, R95 ;  /* 0x0000005f7c7e7221 */ /* 0x040fe20000010100 */
[C---:B----4-:R-:W-:Y:S01]  /*0db0*/  FADD.FTZ R134, -R124.reuse, R98 ;  /* 0x000000627c867221 */ /* 0x050fe20000010100 */
[C---:B------:R-:W-:Y:S01]  /*0dc0*/  FADD.FTZ R136, -R124.reuse, R99 ;  /* 0x000000637c887221 */ /* 0x040fe20000010100 */
[C---:B------:R-:W-:Y:S01]  /*0dd0*/  FADD.FTZ R128, -R124.reuse, R96 ;  /* 0x000000607c807221 */ /* 0x040fe20000010100 */
[----:B------:R-:W-:Y:S01]  /*0de0*/  FADD.FTZ R130, -R124, R97 ;  /* 0x000000617c827221 */ /* 0x000fe20000010100 */
[----:B------:R-:W-:-:S02]  /*0df0*/  PRMT R93, R100, 0x7632, R93 ;  /* 0x00007632645d7816 */ /* 0x000fc4000000005d */
[C---:B------:R-:W-:Y:S02]  /*0e00*/  PRMT R98, R102.reuse, 0x7632, R98 ;  /* 0x0000763266627816 */ /* 0x040fe40000000062 */
[----:B------:R-:W-:Y:S01]  /*0e10*/  SHF.L.U32 R99, R102, 0x10, RZ ;  /* 0x0000001066637819 */ /* 0x000fe200000006ff */
[----:B------:R-:W-:Y:S01]  /*0e20*/  FADD.FTZ R94, -R124, R94 ;  /* 0x0000005e7c5e7221 */ /* 0x000fe20000010100 */
[----:B------:R-:W-:Y:S02]  /*0e30*/  SHF.L.U32 R95, R100, 0x10, RZ ;  /* 0x00000010645f7819 */ /* 0x000fe400000006ff */
[----:B------:R-:W-:Y:S02]  /*0e40*/  SHF.L.U32 R102, R64, 0x10, RZ ;  /* 0x0000001040667819 */ /* 0x000fe400000006ff */
[C---:B------:R-:W-:Y:S02]  /*0e50*/  PRMT R96, R101.reuse, 0x7632, R96 ;  /* 0x0000763265607816 */ /* 0x040fe40000000060 */
[----:B------:R-:W-:Y:S01]  /*0e60*/  SHF.L.U32 R97, R101, 0x10, RZ ;  /* 0x0000001065617819 */ /* 0x000fe200000006ff */
[----:B-----5:R-:W-:Y:S01]  /*0e70*/  FMUL.FTZ R101, R109, R92 ;  /* 0x0000005c6d657220 */ /* 0x020fe20000410000 */
[----:B------:R-:W-:-:S02]  /*0e80*/  PRMT R124, R103, 0x7632, R124 ;  /* 0x00007632677c7816 */ /* 0x000fc4000000007c */
[----:B------:R-:W-:Y:S01]  /*0e90*/  SHF.L.U32 R131, R103, 0x10, RZ ;  /* 0x0000001067837819 */ /* 0x000fe200000006ff */
[----:B------:R-:W-:Y:S01]  /*0ea0*/  FMUL.FTZ R100, R109, R122 ;  /* 0x0000007a6d647220 */ /* 0x000fe20000410000 */
[----:B------:R-:W-:Y:S02]  /*0eb0*/  SHF.L.U32 R103, R2, 0x10, RZ ;  /* 0x0000001002677819 */ /* 0x000fe400000006ff */
[----:B------:R-:W-:Y:S01]  /*0ec0*/  SHF.L.U32 R92, R93, 0x10, RZ ;  /* 0x000000105d5c7819 */ /* 0x000fe200000006ff */
[----:B------:R-:W-:-:S04]  /*0ed0*/  FMUL.FTZ R102, R102, R95 ;  /* 0x0000005f66667220 */ /* 0x000fc80000410000 */
[-C--:B------:R-:W-:Y:S01]  /*0ee0*/  FMUL.FTZ R103, R103, R92.reuse ;  /* 0x0000005c67677220 */ /* 0x080fe20000410000 */
[----:B------:R-:W-:Y:S01]  /*0ef0*/  FFMA.FTZ R53, R100, R92, R53 ;  /* 0x0000005c64357223 */ /* 0x000fe20000010035 */
[----:B------:R-:W-:Y:S01]  /*0f00*/  FADD.FTZ R37, R37, R92 ;  /* 0x0000005c25257221 */ /* 0x000fe20000010000 */
[----:B------:R-:W-:Y:S01]  /*0f10*/  FADD.FTZ R92, R125, R102 ;  /* 0x000000667d5c7221 */ /* 0x000fe20000010000 */
[C---:B------:R-:W-:Y:S01]  /*0f20*/  FFMA.FTZ R93, R101.reuse, R102, R132 ;  /* 0x00000066655d7223 */ /* 0x040fe20000010084 */
[----:B------:R-:W-:Y:S01]  /*0f30*/  FADD.FTZ R36, R36, R95 ;  /* 0x0000005f24247221 */ /* 0x000fe20000010000 */
[----:B------:R-:W-:Y:S01]  /*0f40*/  FFMA.FTZ R52, R101, R95, R52 ;  /* 0x0000005f65347223 */ /* 0x000fe20000010034 */
[----:B------:R-:W-:Y:S01]  /*0f50*/  SHF.L.U32 R96, R96, 0x10, RZ ;  /* 0x0000001060607819 */ /* 0x000fe200000006ff */
[----:B------:R-:W-:Y:S01]  /*0f60*/  FADD.FTZ R95, R92, R103 ;  /* 0x000000675c5f7221 */ /* 0x000fe20000010000 */
[C---:B0-----:R-:W-:Y:S01]  /*0f70*/  FMUL.FTZ R119, R109.reuse, R94 ;  /* 0x0000005e6d777220 */ /* 0x041fe20000410000 */
[----:B------:R-:W-:Y:S01]  /*0f80*/  FMUL.FTZ R120, R120, R97 ;  /* 0x0000006178787220 */ /* 0x000fe20000410000 */
[----:B------:R-:W-:Y:S01]  /*0f90*/  FFMA.FTZ R92, R100, R103, R93 ;  /* 0x00000067645c7223 */ /* 0x000fe2000001005d */
[----:B------:R-:W-:Y:S01]  /*0fa0*/  SHF.L.U32 R122, R66, 0x10, RZ ;  /* 0x00000010427a7819 */ /* 0x000fe200000006ff */
[----:B------:R-:W-:Y:S01]  /*0fb0*/  FMUL.FTZ R118, R109, R126 ;  /* 0x0000007e6d767220 */ /* 0x000fe20000410000 */
[----:B------:R-:W-:Y:S01]  /*0fc0*/  FMUL.FTZ R121, R121, R96 ;  /* 0x0000006079797220 */ /* 0x000fe20000410000 */
[----:B------:R-:W-:Y:S01]  /*0fd0*/  FADD.FTZ R94, R95, R120 ;  /* 0x000000785f5e7221 */ /* 0x000fe20000010000 */
[----:B------:R-:W-:Y:S01]  /*0fe0*/  FFMA.FTZ R93, R119, R120, R92 ;  /* 0x00000078775d7223 */ /* 0x000fe2000001005c */
[----:B------:R-:W-:Y:S01]  /*0ff0*/  SHF.L.U32 R98, R98, 0x10, RZ ;  /* 0x0000001062627819 */ /* 0x000fe200000006ff */
[----:B------:R-:W-:Y:S01]  /*1000*/  FMUL.FTZ R123, R109, R128 ;  /* 0x000000806d7b7220 */ /* 0x000fe20000410000 */
[----:B------:R-:W-:Y:S01]  /*1010*/  FMUL.FTZ R122, R122, R99 ;  /* 0x000000637a7a7220 */ /* 0x000fe20000410000 */
[----:B------:R-:W-:Y:S01]  /*1020*/  FADD.FTZ R95, R94, R121 ;  /* 0x000000795e5f7221 */ /* 0x000fe20000010000 */
[C---:B------:R-:W-:Y:S01]  /*1030*/  FFMA.FTZ R92, R118.reuse, R121, R93 ;  /* 0x00000079765c7223 */ /* 0x040fe2000001005d */
[----:B------:R-:W-:Y:S01]  /*1040*/  SHF.L.U32 R128, R67, 0x10, RZ ;  /* 0x0000001043807819 */ /* 0x000fe200000006ff */
[----:B------:R-:W-:Y:S01]  /*1050*/  FMUL.FTZ R126, R109, R130 ;  /* 0x000000826d7e7220 */ /* 0x000fe20000410000 */
[----:B------:R-:W-:Y:S01]  /*1060*/  FMUL.FTZ R127, R127, R98 ;  /* 0x000000627f7f7220 */ /* 0x000fe20000410000 */
[----:B------:R-:W-:Y:S01]  /*1070*/  FADD.FTZ R94, R95, R122 ;  /* 0x0000007a5f5e7221 */ /* 0x000fe20000010000 */
[----:B------:R-:W-:Y:S01]  /*1080*/  FFMA.FTZ R93, R123, R122, R92 ;  /* 0x0000007a7b5d7223 */ /* 0x000fe2000001005c */
[----:B------:R-:W-:Y:S01]  /*1090*/  FFMA.FTZ R55, R118, R96, R55 ;  /* 0x0000006076377223 */ /* 0x000fe20000010037 */
[----:B------:R-:W-:Y:S01]  /*10a0*/  FADD.FTZ R39, R39, R96 ;  /* 0x0000006027277221 */ /* 0x000fe20000010000 */
        /* <DEDUP_REMOVED lines=16> */
[----:B------:R-:W-:Y:S01]  /*11b0*/  FFMA.FTZ R49, R126, R98, R49 ;  /* 0x000000627e317223 */ /* 0x000fe20000010031 */
[----:B------:R-:W-:Y:S01]  /*11c0*/  FADD.FTZ R33, R33, R98 ;  /* 0x0000006221217221 */ /* 0x000fe20000010000 */
[----:B------:R-:W-:Y:S01]  /*11d0*/  FFMA.FTZ R51, R130, R124, R51 ;  /* 0x0000007c82337223 */ /* 0x000fe20000010033 */
[----:B------:R-:W-:Y:S01]  /*11e0*/  FADD.FTZ R35, R35, R124 ;  /* 0x0000007c23237221 */ /* 0x000fe20000010000 */
[----:B------:R-:W-:Y:S01]  /*11f0*/  FADD.FTZ R125, R94, R131 ;  /* 0x000000835e7d7221 */ /* 0x000fe20000010000 */
[----:B------:R-:W-:-:S07]  /*1200*/  FFMA.FTZ R132, R130, R131, R92 ;  /* 0x0000008382847223 */ /* 0x000fce000001005c */
.L_x_887:
[----:B------:R-:W-:Y:S05]  /*1210*/  BSYNC.RECONVERGENT B0 ;  /* 0x0000000000007941 */ /* 0x000fea0003800200 */
.L_x_886:
        /* <DEDUP_REMOVED lines=32> */
.L_x_889:
[----:B------:R-:W-:Y:S05]  /*1420*/  BSYNC.RECONVERGENT B0 ;  /* 0x0000000000007941 */ /* 0x000fea0003800200 */
.L_x_888:
        /* <DEDUP_REMOVED lines=60> */
[-C--:B------:R-:W-:Y:S01]  /*17f0*/  FFMA.FTZ R94, R20, R133.reuse, R134 ;  /* 0x00000085145e7223 */ /* 0x080fe20000010086 */
[----:B------:R-:W-:Y:S01]  /*1800*/  FSEL R99, R92, RZ, P6 ;  /* 0x000000ff5c637208 */ /* 0x000fe20003000000 */
[----:B------:R-:W-:Y:S01]  /*1810*/  FADD.FTZ R124, R21, -R96 ;  /* 0x80000060157c7221 */ /* 0x000fe20000010000 */
[-CC-:B------:R-:W-:Y:S01]  /*1820*/  FFMA.FTZ R92, R16, R133.reuse, R134.reuse ;  /* 0x00000085105c7223 */ /* 0x180fe20000010086 */
[----:B------:R-:W-:Y:S01]  /*1830*/  FADD.FTZ R96, R22, -R95 ;  /* 0x8000005f16607221 */ /* 0x000fe20000010000 */
[----:B------:R-:W-:Y:S01]  /*1840*/  FFMA.FTZ R93, R3, R133, R134 ;  /* 0x00000085035d7223 */ /* 0x000fe20000010086 */
[----:B------:R-:W-:Y:S01]  /*1850*/  FADD.FTZ R98, R17, -R94 ;  /* 0x8000005e11627221 */ /* 0x000fe20000010000 */
[----:B------:R-:W-:Y:S01]  /*1860*/  FMUL.FTZ R124, R109, R124 ;  /* 0x0000007c6d7c7220 */ /* 0x000fe20000410000 */
[----:B------:R-:W-:Y:S01]  /*1870*/  FADD.FTZ R94, R13, -R92 ;  /* 0x8000005c0d5e7221 */ /* 0x000fe20000010000 */
[----:B------:R-:W-:Y:S01]  /*1880*/  FMUL.FTZ R96, R109, R96 ;  /* 0x000000606d607220 */ /* 0x000fe20000410000 */
[----:B------:R-:W-:Y:S01]  /*1890*/  FADD.FTZ R92, R18, -R93 ;  /* 0x8000005d125c7221 */ /* 0x000fe20000010000 */
[----:B------:R-:W-:Y:S01]  /*18a0*/  FMUL.FTZ R124, R124, UR14 ;  /* 0x0000000e7c7c7c20 */ /* 0x000fe20008410000 */
[----:B------:R-:W-:Y:S01]  /*18b0*/  LOP3.LUT P5, RZ, R115, 0xff00, RZ, 0xc0, !PT ;  /* 0x0000ff0073ff7812 */ /* 0x000fe200078ac0ff */
[----:B------:R-:W-:Y:S01]  /*18c0*/  FMUL.FTZ R96, R96, UR14 ;  /* 0x0000000e60607c20 */ /* 0x000fe20008410000 */
[----:B------:R-:W-:Y:S01]  /*18d0*/  LOP3.LUT P0, RZ, R114, 0xff0000, RZ, 0xc0, !PT ;  /* 0x00ff000072ff7812 */ /* 0x000fe2000780c0ff */
[C---:B------:R-:W-:Y:S01]  /*18e0*/  FMUL.FTZ R98, R109.reuse, R98 ;  /* 0x000000626d627220 */ /* 0x040fe20000410000 */
        /* <DEDUP_REMOVED lines=18> */
.L_x_894:
[-CC-:B------:R-:W-:Y:S01]  /*1a10*/  FFMA.FTZ R80, R105, R133.reuse, R134.reuse ;  /* 0x0000008569507223 */ /* 0x180fe20000010086 */
[-CC-:B------:R-:W-:Y:S01]  /*1a20*/  FFMA.FTZ R81, R3, R133.reuse, R134.reuse ;  /* 0x0000008503517223 */ /* 0x180fe20000010086 */
[-C--:B------:R-:W-:Y:S01]  /*1a30*/  FFMA.FTZ R82, R108, R133.reuse, R134 ;  /* 0x000000856c527223 */ /* 0x080fe20000010086 */
[----:B------:R-:W-:Y:S01]  /*1a40*/  ISETP.GE.U32.AND P0, PT, R114, RZ, PT ;  /* 0x000000ff7200720c */ /* 0x000fe20003f06070 */
[----:B------:R-:W-:Y:S01]  /*1a50*/  FADD.FTZ R86, R23, -R80 ;  /* 0x8000005017567221 */ /* 0x000fe20000010000 */
[----:B------:R-:W-:Y:S01]  /*1a60*/  FADD.FTZ R80, R18, -R81 ;  /* 0x8000005112507221 */ /* 0x000fe20000010000 */
[----:B------:R-:W-:Y:S01]  /*1a70*/  FADD.FTZ R82, R107, -R82 ;  /* 0x800000526b527221 */ /* 0x000fe20000010000 */
[----:B------:R-:W-:Y:S01]  /*1a80*/  LOP3.LUT P6, RZ, R114, 0xff, RZ, 0xc0, !PT ;  /* 0x000000ff72ff7812 */ /* 0x000fe200078cc0ff */
[C---:B-----5:R-:W-:Y:S01]  /*1a90*/  FMUL.FTZ R86, R109.reuse, R86 ;  /* 0x000000566d567220 */ /* 0x060fe20000410000 */
[C---:B------:R-:W-:Y:S01]  /*1aa0*/  FMUL.FTZ R80, R109.reuse, R80 ;  /* 0x000000506d507220 */ /* 0x040fe20000410000 */
[----:B------:R-:W-:Y:S01]  /*1ab0*/  FMUL.FTZ R87, R109, R82 ;  /* 0x000000526d577220 */ /* 0x000fe20000410000 */
[----:B------:R-:W-:Y:S01]  /*1ac0*/  ISETP.GE.U32.AND.EX P0, PT, R115, 0x1000000, PT, P0 ;  /* 0x010000007300780c */ /* 0x000fe20003f06100 */
[----:B------:R-:W-:Y:S01]  /*1ad0*/  FMUL.FTZ R82, R86, UR14 ;  /* 0x0000000e56527c20 */ /* 0x000fe20008410000 */
[----:B------:R-:W-:Y:S01]  /*1ae0*/  FMUL.FTZ R81, R80, UR14 ;  /* 0x0000000e50517c20 */ /* 0x000fe20008410000 */
[----:B------:R-:W-:Y:S01]  /*1af0*/  FMUL.FTZ R83, R87, UR14 ;  /* 0x0000000e57537c20 */ /* 0x000fe20008410000 */
[----:B------:R-:W-:Y:S01]  /*1b00*/  LOP3.LUT P5, RZ, R115, 0xff0000, RZ, 0xc0, !PT ;  /* 0x00ff000073ff7812 */ /* 0x000fe200078ac0ff */
[-CC-:B------:R-:W-:Y:S01]  /*1b10*/  FFMA.FTZ R124, R106, R133.reuse, R134.reuse ;  /* 0x000000856a7c7223 */ /* 0x180fe20000010086 */
[-CC-:B------:R-:W-:Y:S01]  /*1b20*/  FFMA.FTZ R96, R20, R133.reuse, R134.reuse ;  /* 0x0000008514607223 */ /* 0x180fe20000010086 */
[----:B------:R-:W-:Y:S01]  /*1b30*/  FSEL R92, R81, RZ, P6 ;  /* 0x000000ff515c7208 */ /* 0x000fe20003000000 */
[-CC-:B------:R-:W-:Y:S01]  /*1b40*/  FFMA.FTZ R81, R15, R133.reuse, R134.reuse ;  /* 0x000000850f517223 */ /* 0x180fe20000010086 */
[----:B------:R-:W-:Y:S01]  /*1b50*/  FSEL R136, R83, RZ, P0 ;  /* 0x000000ff53887208 */ /* 0x000fe20000000000 */
[-CC-:B------:R-:W-:Y:S01]  /*1b60*/  FFMA.FTZ R83, R19, R133.reuse, R134.reuse ;  /* 0x0000008513537223 */ /* 0x180fe20000010086 */
[----:B------:R-:W-:Y:S01]  /*1b70*/  FSEL R135, R82, RZ, P5 ;  /* 0x000000ff52877208 */ /* 0x000fe20002800000 */
[----:B------:R-:W-:Y:S01]  /*1b80*/  FFMA.FTZ R82, R16, R133, R134 ;  /* 0x0000008510527223 */ /* 0x000fe20000010086 */
[----:B------:R-:W-:Y:S01]  /*1b90*/  FADD.FTZ R84, R22, -R81 ;  /* 0x8000005116547221 */ /* 0x000fe20000010000 */
[----:B------:R-:W-:Y:S01]  /*1ba0*/  FADD.FTZ R98, R104, -R83 ;  /* 0x8000005368627221 */ /* 0x000fe20000010000 */
[----:B------:R-:W-:Y:S01]  /*1bb0*/  FADD.FTZ R124, R21, -R124 ;  /* 0x8000007c157c7221 */ /* 0x000fe20000010000 */
[----:B------:R-:W-:Y:S01]  /*1bc0*/  FADD.FTZ R94, R13, -R82 ;  /* 0x800000520d5e7221 */ /* 0x000fe20000010000 */
[C---:B------:R-:W-:Y:S01]  /*1bd0*/  FMUL.FTZ R82, R109.reuse, R84 ;  /* 0x000000546d527220 */ /* 0x040fe20000410000 */
[----:B------:R-:W-:Y:S01]  /*1be0*/  FMUL.FTZ R84, R109, R98 ;  /* 0x000000626d547220 */ /* 0x000fe20000410000 */
[----:B------:R-:W-:Y:S01]  /*1bf0*/  FADD.FTZ R96, R17, -R96 ;  /* 0x8000006011607221 */ /* 0x000fe20000010000 */
[----:B------:R-:W-:Y:S01]  /*1c00*/  LOP3.LUT P5, RZ, R114, 0xff0000, RZ, 0xc0, !PT ;  /* 0x00ff000072ff7812 */ /* 0x000fe200078ac0ff */
[----:B------:R-:W-:Y:S01]  /*1c10*/  FMUL.FTZ R93, R82, UR14 ;  /* 0x0000000e525d7c20 */ /* 0x000fe20008410000 */
[----:B------:R-:W-:Y:S01]  /*1c20*/  FMUL.FTZ R85, R109, R124 ;  /* 0x0000007c6d557220 */ /* 0x000fe20000410000 */
        /* <DEDUP_REMOVED lines=20> */
.L_x_893:
        /* <DEDUP_REMOVED lines=26> */
[-C--:B------:R-:W-:Y:S01]  /*1f10*/  FFMA.FTZ R94, R16, R133.reuse, R134 ;  /* 0x00000085105e7223 */ /* 0x080fe20000010086 */
[----:B------:R-:W-:Y:S01]  /*1f20*/  FADD.FTZ R96, R21, -R96 ;  /* 0x8000006015607221 */ /* 0x000fe20000010000 */
[----:B------:R-:W-:Y:S01]  /*1f30*/  FSEL R124, R93, RZ, P5 ;  /* 0x000000ff5d7c7208 */ /* 0x000fe20002800000 */
[----:B------:R-:W-:Y:S01]  /*1f40*/  FADD.FTZ R95, R22, -R95 ;  /* 0x8000005f165f7221 */ /* 0x000fe20000010000 */
[----:B------:R-:W-:Y:S01]  /*1f50*/  FFMA.FTZ R93, R3, R133, R134 ;  /* 0x00000085035d7223 */ /* 0x000fe20000010086 */
[----:B------:R-:W-:Y:S01]  /*1f60*/  FADD.FTZ R138, R17, -R92 ;  /* 0x8000005c118a7221 */ /* 0x000fe20000010000 */
[----:B------:R-:W-:Y:S01]  /*1f70*/  FFMA.FTZ R92, R109, R96, R25 ;  /* 0x000000606d5c7223 */ /* 0x000fe20000010019 */
        /* <DEDUP_REMOVED lines=26> */
.L_x_896:
        /* <DEDUP_REMOVED lines=28> */
[----:B------:R-:W-:Y:S01]  /*22e0*/  FFMA.FTZ R82, R109, R81, R30 ;  /* 0x000000516d527223 */ /* 0x000fe2000001001e */
[----:B------:R-:W-:Y:S01]  /*22f0*/  FADD.FTZ R98, R21, -R98 ;  /* 0x8000006215627221 */ /* 0x000fe20000010000 */
[C---:B------:R-:W-:Y:S01]  /*2300*/  FFMA.FTZ R84, R109.reuse, R83, R24 ;  /* 0x000000536d547223 */ /* 0x040fe20000010018 */
[----:B------:R-:W-:Y:S01]  /*2310*/  LOP3.LUT P5, RZ, R114, 0xff0000, RZ, 0xc0, !PT ;  /* 0x00ff000072ff7812 */ /* 0x000fe200078ac0ff */
[----:B------:R-:W-:Y:S01]  /*2320*/  FMUL.FTZ R93, R82, UR14 ;  /* 0x0000000e525d7c20 */ /* 0x000fe20008410000 */
        /* <DEDUP_REMOVED lines=21> */
.L_x_892:
        /* <DEDUP_REMOVED lines=14> */
[-C--:B------:R-:W-:Y:S01]  /*2560*/  FFMA.FTZ R90, R106, R133.reuse, R134 ;  /* 0x000000856a5a7223 */ /* 0x080fe20000010086 */
[----:B------:R-:W-:Y:S01]  /*2570*/  ISETP.GE.U32.AND P5, PT, R114, RZ, PT ;  /* 0x000000ff7200720c */ /* 0x000fe20003fa6070 */
[C---:B-----5:R-:W-:Y:S01]  /*2580*/  FMUL.FTZ R88, R109.reuse, R88 ;  /* 0x000000586d587220 */ /* 0x060fe20000410000 */
[----:B------:R-:W-:Y:S01]  /*2590*/  FMUL.FTZ R92, R109, R92 ;  /* 0x0000005c6d5c7220 */ /* 0x000fe20000410000 */
[----:B------:R-:W-:Y:S01]  /*25a0*/  FADD.FTZ R90, R21, -R90 ;  /* 0x8000005a155a7221 */ /* 0x000fe20000010000 */
[----:B------:R-:W-:Y:S01]  /*25b0*/  LOP3.LUT P6, RZ, R117, 0xff0000, RZ, 0xc0, !PT ;  /* 0x00ff000075ff7812 */ /* 0x000fe200078cc0ff */
[----:B------:R-:W-:Y:S01]  /*25c0*/  FMUL.FTZ R91, R88, UR14 ;  /* 0x0000000e585b7c20 */ /* 0x000fe20008410000 */
[----:B------:R-:W-:Y:S01]  /*25d0*/  FADD.FTZ R88, R104, -R89 ;  /* 0x8000005968587221 */ /* 0x000fe20000010000 */
[----:B------:R-:W-:Y:S01]  /*25e0*/  FMUL.FTZ R92, R92, UR14 ;  /* 0x0000000e5c5c7c20 */ /* 0x000fe20008410000 */
[----:B------:R-:W-:Y:S01]  /*25f0*/  FMUL.FTZ R90, R109, R90 ;  /* 0x0000005a6d5a7220 */ /* 0x000fe20000410000 */
[----:B------:R-:W-:Y:S01]  /*2600*/  ISETP.GE.U32.AND.EX P5, PT, R115, 0x1000000, PT, P5 ;  /* 0x010000007300780c */ /* 0x000fe20003fa6150 */
[----:B------:R-:W-:Y:S01]  /*2610*/  FMUL.FTZ R88, R109, R88 ;  /* 0x000000586d587220 */ /* 0x000fe20000410000 */
[C---:B------:R-:W-:Y:S01]  /*2620*/  FSEL R95, R91.reuse, RZ, P0 ;  /* 0x000000ff5b5f7208 */ /* 0x040fe20000000000 */
[----:B------:R-:W-:Y:S01]  /*2630*/  FMUL.FTZ R97, R90, UR14 ;  /* 0x0000000e5a617c20 */ /* 0x000fe20008410000 */
[----:B------:R-:W-:Y:S01]  /*2640*/  ISETP.GE.U32.AND P0, PT, R116, RZ, PT ;  /* 0x000000ff7400720c */ /* 0x000fe20003f06070 */
[----:B------:R-:W-:Y:S01]  /*2650*/  FMUL.FTZ R94, R88, UR14 ;  /* 0x0000000e585e7c20 */ /* 0x000fe20008410000 */
[----:B------:R-:W-:Y:S01]  /*2660*/  FSEL R91, R91, RZ, P6 ;  /* 0x000000ff5b5b7208 */ /* 0x000fe20003000000 */
[----:B------:R-:W-:Y:S01]  /*2670*/  FFMA.FTZ R93, R15, R133, R134 ;  /* 0x000000850f5d7223 */ /* 0x000fe20000010086 */
[----:B------:R-:W-:-:S02]  /*2680*/  ISETP.GE.U32.AND.EX P0, PT, R117, 0x1000000, PT, P0 ;  /* 0x010000007500780c */ /* 0x000fc40003f06100 */
[C---:B------:R-:W-:Y:S02]  /*2690*/  FSEL R96, R92.reuse, RZ, P5 ;  /* 0x000000ff5c607208 */ /* 0x040fe40002800000 */
[C---:B------:R-:W-:Y:S02]  /*26a0*/  LOP3.LUT P6, RZ, R117.reuse, 0xff, RZ, 0xc0, !PT ;  /* 0x000000ff75ff7812 */ /* 0x040fe400078cc0ff */
[----:B------:R-:W-:Y:S02]  /*26b0*/  LOP3.LUT P5, RZ, R117, 0xff00, RZ, 0xc0, !PT ;  /* 0x0000ff0075ff7812 */ /* 0x000fe400078ac0ff */
[----:B------:R-:W-:Y:S01]  /*26c0*/  FSEL R88, R92, RZ, P0 ;  /* 0x000000ff5c587208 */ /* 0x000fe20000000000 */
[----:B------:R-:W-:Y:S01]  /*26d0*/  FFMA.FTZ R92, R20, R133, R134 ;  /* 0x00000085145c7223 */ /* 0x000fe20000010086 */
[----:B------:R-:W-:Y:S02]  /*26e0*/  FSEL R90, R94, RZ, P6 ;  /* 0x000000ff5e5a7208 */ /* 0x000fe40003000000 */
[----:B------:R-:W-:-:S02]  /*26f0*/  FSEL R89, R97, RZ, P5 ;  /* 0x000000ff61597208 */ /* 0x000fc40002800000 */
[----:B------:R-:W-:Y:S01]  /*2700*/  F2FP.BF16.F32.PACK_AB R91, R88, R91 ;  /* 0x0000005b585b723e */ /* 0x000fe200000010ff */
[----:B------:R-:W-:Y:S01]  /*2710*/  FADD.FTZ R88, R22, -R93 ;  /* 0x8000005d16587221 */ /* 0x000fe20000010000 */
[----:B------:R-:W-:Y:S02]  /*2720*/  F2FP.BF16.F32.PACK_AB R90, R89, R90 ;  /* 0x0000005a595a723e */ /* 0x000fe400000010ff */
[----:B------:R-:W-:Y:S01]  /*2730*/  LOP3.LUT P6, RZ, R115, 0xff, RZ, 0xc0, !PT ;  /* 0x000000ff73ff7812 */ /* 0x000fe200078cc0ff */
[----:B------:R-:W-:Y:S01]  /*2740*/  FMUL.FTZ R89, R109, R88 ;  /* 0x000000586d597220 */ /* 0x000fe20000410000 */
[----:B------:R-:W-:Y:S01]  /*2750*/  FFMA.FTZ R88, R16, R133, R134 ;  /* 0x0000008510587223 */ /* 0x000fe20000010086 */
[----:B------:R-:W-:Y:S02]  /*2760*/  F2FP.BF16.F32.PACK_AB R95, R96, R95 ;  /* 0x0000005f605f723e */ /* 0x000fe400000010ff */
[----:B------:R-:W-:Y:S01]  /*2770*/  FSEL R96, R94, RZ, P6 ;  /* 0x000000ff5e607208 */ /* 0x000fe20003000000 */
[----:B------:R-:W-:Y:S01]  /*2780*/  FADD.FTZ R94, R17, -R92 ;  /* 0x8000005c115e7221 */ /* 0x000fe20000010000 */
        /* <DEDUP_REMOVED lines=34> */
.L_x_898:
[-CC-:B------:R-:W-:Y:S01]  /*29b0*/  FFMA.FTZ R80, R105, R133.reuse, R134.reuse ;  /* 0x0000008569507223 */ /* 0x180fe20000010086 */
[-CC-:B------:R-:W-:Y:S01]  /*29c0*/  FFMA.FTZ R84, R108, R133.reuse, R134.reuse ;  /* 0x000000856c547223 */ /* 0x180fe20000010086 */
[-C--:B------:R-:W-:Y:S01]  /*29d0*/  FFMA.FTZ R81, R19, R133.reuse, R134 ;  /* 0x0000008513517223 */ /* 0x080fe20000010086 */
[----:B------:R-:W-:Y:S01]  /*29e0*/  LOP3.LUT P0, RZ, R115, 0xff0000, RZ, 0xc0, !PT ;  /* 0x00ff000073ff7812 */ /* 0x000fe2000780c0ff */
[----:B------:R-:W-:Y:S01]  /*29f0*/  FADD.FTZ R80, R23, -R80 ;  /* 0x8000005017507221 */ /* 0x000fe20000010000 */
[----:B------:R-:W-:Y:S01]  /*2a00*/  FADD.FTZ R88, R107, -R84 ;  /* 0x800000546b587221 */ /* 0x000fe20000010000 */
[----:B------:R-:W-:Y:S01]  /*2a10*/  FADD.FTZ R84, R104, -R81 ;  /* 0x8000005168547221 */ /* 0x000fe20000010000 */
[----:B------:R-:W-:Y:S01]  /*2a20*/  LOP3.LUT P6, RZ, R117, 0xff0000, RZ, 0xc0, !PT ;  /* 0x00ff000075ff7812 */ /* 0x000fe200078cc0ff */
[C---:B-----5:R-:W-:Y:S01]  /*2a30*/  FMUL.FTZ R86, R109.reuse, R80 ;  /* 0x000000506d567220 */ /* 0x060fe20000410000 */
[----:B------:R-:W-:Y:S01]  /*2a40*/  FFMA.FTZ R80, R106, R133, R134 ;  /* 0x000000856a507223 */ /* 0x000fe20000010086 */
[----:B------:R-:W-:Y:S01]  /*2a50*/  FMUL.FTZ R87, R109, R88 ;  /* 0x000000586d577220 */ /* 0x000fe20000410000 */
[----:B------:R-:W-:Y:S01]  /*2a60*/  ISETP.GE.U32.AND P5, PT, R114, RZ, PT ;  /* 0x000000ff7200720c */ /* 0x000fe20003fa6070 */
[----:B------:R-:W-:Y:S01]  /*2a70*/  FMUL.FTZ R82, R86, UR14 ;  /* 0x0000000e56527c20 */ /* 0x000fe20008410000 */
[----:B------:R-:W-:Y:S01]  /*2a80*/  FADD.FTZ R80, R21, -R80 ;  /* 0x8000005015507221 */ /* 0x000fe20000010000 */
[----:B------:R-:W-:Y:S01]  /*2a90*/  FMUL.FTZ R84, R109, R84 ;  /* 0x000000546d547220 */ /* 0x000fe20000410000 */
[----:B------:R-:W-:Y:S01]  /*2aa0*/  FMUL.FTZ R81, R87, UR14 ;  /* 0x0000000e57517c20 */ /* 0x000fe20008410000 */
[----:B------:R-:W-:Y:S01]  /*2ab0*/  ISETP.GE.U32.AND.EX P5, PT, R115, 0x1000000, PT, P5 ;  /* 0x010000007300780c */ /* 0x000fe20003fa6150 */
[----:B------:R-:W-:Y:S01]  /*2ac0*/  FMUL.FTZ R85, R109, R80 ;  /* 0x000000506d557220 */ /* 0x000fe20000410000 */
[----:B------:R-:W-:Y:S01]  /*2ad0*/  FSEL R95, R82, RZ, P0 ;  /* 0x000000ff525f7208 */ /* 0x000fe20000000000 */
[----:B------:R-:W-:Y:S01]  /*2ae0*/  FMUL.FTZ R80, R84, UR14 ;  /* 0x0000000e54507c20 */ /* 0x000fe20008410000 */
[----:B------:R-:W-:Y:S01]  /*2af0*/  ISETP.GE.U32.AND P0, PT, R116, RZ, PT ;  /* 0x000000ff7400720c */ /* 0x000fe20003f06070 */
[----:B------:R-:W-:Y:S01]  /*2b00*/  FMUL.FTZ R83, R85, UR14 ;  /* 0x0000000e55537c20 */ /* 0x000fe20008410000 */
[----:B------:R-:W-:-:S02]  /*2b10*/  FSEL R91, R82, RZ, P6 ;  /* 0x000000ff525b7208 */ /* 0x000fc40003000000 */
[C---:B------:R-:W-:Y:S02]  /*2b20*/  ISETP.GE.U32.AND.EX P0, PT, R117.reuse, 0x1000000, PT, P0 ;  /* 0x010000007500780c */ /* 0x040fe40003f06100 */
[----:B------:R-:W-:Y:S02]  /*2b30*/  LOP3.LUT P6, RZ, R117, 0xff, RZ, 0xc0, !PT ;  /* 0x000000ff75ff7812 */ /* 0x000fe400078cc0ff */
[C---:B------:R-:W-:Y:S02]  /*2b40*/  FSEL R82, R81.reuse, RZ, P5 ;  /* 0x000000ff51527208 */ /* 0x040fe40002800000 */
[----:B------:R-:W-:Y:S01]  /*2b50*/  FSEL R88, R81, RZ, P0 ;  /* 0x000000ff51587208 */ /* 0x000fe20000000000 */
[----:B------:R-:W-:Y:S01]  /*2b60*/  FFMA.FTZ R81, R15, R133, R134 ;  /* 0x000000850f517223 */ /* 0x000fe20000010086 */
[----:B------:R-:W-:Y:S02]  /*2b70*/  FSEL R90, R80, RZ, P6 ;  /* 0x000000ff505a7208 */ /* 0x000fe40003000000 */
[----:B------:R-:W-:-:S02]  /*2b80*/  LOP3.LUT P6, RZ, R115, 0xff, RZ, 0xc0, !PT ;  /* 0x000000ff73ff7812 */ /* 0x000fc400078cc0ff */
[----:B------:R-:W-:Y:S02]  /*2b90*/  LOP3.LUT P5, RZ, R117, 0xff00, RZ, 0xc0, !PT ;  /* 0x0000ff0075ff7812 */ /* 0x000fe400078ac0ff */
[----:B------:R-:W-:Y:S01]  /*2ba0*/  F2FP.BF16.F32.PACK_AB R95, R82, R95 ;  /* 0x0000005f525f723e */ /* 0x000fe200000010ff */
[----:B------:R-:W-:Y:S01]  /*2bb0*/  FADD.FTZ R82, R22, -R81 ;  /* 0x8000005116527221 */ /* 0x000fe20000010000 */
[----:B------:R-:W-:Y:S01]  /*2bc0*/  F2FP.BF16.F32.PACK_AB R91, R88, R91 ;  /* 0x0000005b585b723e */ /* 0x000fe200000010ff */
[-CC-:B------:R-:W-:Y:S01]  /*2bd0*/  FFMA.FTZ R88, R20, R133.reuse, R134.reuse ;  /* 0x0000008514587223 */ /* 0x180fe20000010086 */
[----:B------:R-:W-:Y:S01]  /*2be0*/  FSEL R94, R80, RZ, P6 ;  /* 0x000000ff505e7208 */ /* 0x000fe20003000000 */
[-C--:B------:R-:W-:Y:S01]  /*2bf0*/  FFMA.FTZ R80, R16, R133.reuse, R134 ;  /* 0x0000008510507223 */ /* 0x080fe20000010086 */
[----:B------:R-:W-:Y:S01]  /*2c00*/  FSEL R89, R83, RZ, P5 ;  /* 0x000000ff53597208 */ /* 0x000fe20002800000 */
[----:B------:R-:W-:Y:S01]  /*2c10*/  FMUL.FTZ R82, R109, R82 ;  /* 0x000000526d527220 */ /* 0x000fe20000410000 */
[----:B------:R-:W-:Y:S01]  /*2c20*/  LOP3.LUT P0, RZ, R115, 0xff00, RZ, 0xc0, !PT ;  /* 0x0000ff0073ff7812 */ /* 0x000fe2000780c0ff */
[----:B------:R-:W-:Y:S01]  /*2c30*/  FADD.FTZ R92, R17, -R88 ;  /* 0x80000058115c7221 */ /* 0x000fe20000010000 */
[----:B------:R-:W-:Y:S01]  /*2c40*/  FFMA.FTZ R81, R3, R133, R134 ;  /* 0x0000008503517223 */ /* 0x000fe20000010086 */
[----:B------:R-:W-:Y:S01]  /*2c50*/  FADD.FTZ R88, R13, -R80 ;  /* 0x800000500d587221 */ /* 0x000fe20000010000 */
[----:B------:R-:W-:Y:S01]  /*2c60*/  F2FP.BF16.F32.PACK_AB R90, R89, R90 ;  /* 0x0000005a595a723e */ /* 0x000fe200000010ff */
[----:B------:R-:W-:Y:S01]  /*2c70*/  FMUL.FTZ R89, R82, UR14 ;  /* 0x0000000e52597c20 */ /* 0x000fe20008410000 */
[----:B------:R-:W-:Y:S01]  /*2c80*/  FSEL R99, R83, RZ, P0 ;  /* 0x000000ff53637208 */ /* 0x000fe20000000000 */
[C---:B------:R-:W-:Y:S01]  /*2c90*/  FMUL.FTZ R83, R109.reuse, R92 ;  /* 0x0000005c6d537220 */ /* 0x040fe20000410000 */
[----:B------:R-:W-:Y:S01]  /*2ca0*/  LOP3.LUT P5, RZ, R114, 0xff0000, RZ, 0xc0, !PT ;  /* 0x00ff000072ff7812 */ /* 0x000fe200078ac0ff */
[----:B------:R-:W-:Y:S01]  /*2cb0*/  FADD.FTZ R80, R18, -R81 ;  /* 0x8000005112507221 */ /* 0x000fe20000010000 */
[----:B------:R-:W-:Y:S01]  /*2cc0*/  LOP3.LUT P6, RZ, R116, 0xff0000, RZ, 0xc0, !PT ;  /* 0x00ff000074ff7812 */ /* 0x000fe200078cc0ff */
        /* <DEDUP_REMOVED lines=25> */
.L_x_897:
        /* <DEDUP_REMOVED lines=8> */
[----:B------:R-:W-:Y:S01]  /*2ee0*/  LOP3.LUT P0, RZ, R115, 0xff0000, RZ, 0xc0, !PT ;  /* 0x00ff000073ff7812 */ /* 0x000fe2000780c0ff */
[----:B------:R-:W-:Y:S01]  /*2ef0*/  FADD.FTZ R88, R23, -R88 ;  /* 0x8000005817587221 */ /* 0x000fe20000010000 */
[----:B------:R-:W-:Y:S01]  /*2f00*/  FADD.FTZ R90, R107, -R90 ;  /* 0x8000005a6b5a7221 */ /* 0x000fe20000010000 */
[----:B------:R-:W-:Y:S01]  /*2f10*/  FADD.FTZ R89, R104, -R89 ;  /* 0x8000005968597221 */ /* 0x000fe20000010000 */
[----:B------:R-:W-:Y:S01]  /*2f20*/  ISETP.GE.U32.AND P5, PT, R114, RZ, PT ;  /* 0x000000ff7200720c */ /* 0x000fe20003fa6070 */
[C---:B-----5:R-:W-:Y:S01]  /*2f30*/  FFMA.FTZ R88, R109.reuse, R88, R26 ;  /* 0x000000586d587223 */ /* 0x060fe2000001001a */
[----:B------:R-:W-:Y:S01]  /*2f40*/  FFMA.FTZ R90, R109, R90, R27 ;  /* 0x0000005a6d5a7223 */ /* 0x000fe2000001001b */
[----:B------:R-:W-:Y:S01]  /*2f50*/  LOP3.LUT P6, RZ, R117, 0xff0000, RZ, 0xc0, !PT ;  /* 0x00ff000075ff7812 */ /* 0x000fe200078cc0ff */
[----:B------:R-:W-:Y:S01]  /*2f60*/  FFMA.FTZ R89, R109, R89, R24 ;  /* 0x000000596d597223 */ /* 0x000fe20000010018 */
[----:B------:R-:W-:Y:S01]  /*2f70*/  FMUL.FTZ R91, R88, UR14 ;  /* 0x0000000e585b7c20 */ /* 0x000fe20008410000 */
[-C--:B------:R-:W-:Y:S01]  /*2f80*/  FFMA.FTZ R88, R106, R133.reuse, R134 ;  /* 0x000000856a587223 */ /* 0x080fe20000010086 */
[----:B------:R-:W-:Y:S01]  /*2f90*/  FMUL.FTZ R90, R90, UR14 ;  /* 0x0000000e5a5a7c20 */ /* 0x000fe20008410000 */
[----:B------:R-:W-:Y:S01]  /*2fa0*/  ISETP.GE.U32.AND.EX P5, PT, R115, 0x1000000, PT, P5 ;  /* 0x010000007300780c */ /* 0x000fe20003fa6150 */
[----:B------:R-:W-:Y:S01]  /*2fb0*/  FMUL.FTZ R94, R89, UR14 ;  /* 0x0000000e595e7c20 */ /* 0x000fe20008410000 */
[----:B------:R-:W-:Y:S01]  /*2fc0*/  FSEL R95, R91, RZ, P0 ;  /* 0x000000ff5b5f7208 */ /* 0x000fe20000000000 */
[----:B------:R-:W-:Y:S01]  /*2fd0*/  FADD.FTZ R88, R21, -R88 ;  /* 0x8000005815587221 */ /* 0x000fe20000010000 */
[----:B------:R-:W-:Y:S01]  /*2fe0*/  ISETP.GE.U32.AND P0, PT, R116, RZ, PT ;  /* 0x000000ff7400720c */ /* 0x000fe20003f06070 */
[----:B------:R-:W-:Y:S01]  /*2ff0*/  FFMA.FTZ R93, R15, R133, R134 ;  /* 0x000000850f5d7223 */ /* 0x000fe20000010086 */
[----:B------:R-:W-:Y:S01]  /*3000*/  FSEL R91, R91, RZ, P6 ;  /* 0x000000ff5b5b7208 */ /* 0x000fe20003000000 */
[----:B------:R-:W-:Y:S01]  /*3010*/  FFMA.FTZ R88, R109, R88, R25 ;  /* 0x000000586d587223 */ /* 0x000fe20000010019 */
[C---:B------:R-:W-:Y:S01]  /*3020*/  ISETP.GE.U32.AND.EX P0, PT, R117.reuse, 0x1000000, PT, P0 ;  /* 0x010000007500780c */ /* 0x040fe20003f06100 */
[----:B------:R-:W-:Y:S01]  /*3030*/  FADD.FTZ R93, R22, -R93 ;  /* 0x8000005d165d7221 */ /* 0x000fe20000010000 */
[----:B------:R-:W-:Y:S01]  /*3040*/  LOP3.LUT P6, RZ, R117, 0xff, RZ, 0xc0, !PT ;  /* 0x000000ff75ff7812 */ /* 0x000fe200078cc0ff */
[----:B------:R-:W-:Y:S01]  /*3050*/  FMUL.FTZ R97, R88, UR14 ;  /* 0x0000000e58617c20 */ /* 0x000fe20008410000 */
[C---:B------:R-:W-:Y:S01]  /*3060*/  FSEL R92, R90.reuse, RZ, P5 ;  /* 0x000000ff5a5c7208 */ /* 0x040fe20002800000 */
[----:B------:R-:W-:Y:S01]  /*3070*/  FFMA.FTZ R93, R109, R93, R30 ;  /* 0x0000005d6d5d7223 */ /* 0x000fe2000001001e */
[----:B------:R-:W-:-:S02]  /*3080*/  FSEL R88, R90, RZ, P0 ;  /* 0x000000ff5a587208 */ /* 0x000fc40000000000 */
[----:B------:R-:W-:Y:S01]  /*3090*/  LOP3.LUT P5, RZ, R117, 0xff00, RZ, 0xc0, !PT ;  /* 0x0000ff0075ff7812 */ /* 0x000fe200078ac0ff */
[----:B------:R-:W-:Y:S01]  /*30a0*/  FMUL.FTZ R93, R93, UR14 ;  /* 0x0000000e5d5d7c20 */ /* 0x000fe20008410000 */
[----:B------:R-:W-:Y:S02]  /*30b0*/  FSEL R90, R94, RZ, P6 ;  /* 0x000000ff5e5a7208 */ /* 0x000fe40003000000 */
[----:B------:R-:W-:Y:S01]  /*30c0*/  F2FP.BF16.F32.PACK_AB R95, R92, R95 ;  /* 0x0000005f5c5f723e */ /* 0x000fe200000010ff */
[--C-:B------:R-:W-:Y:S01]  /*30d0*/  FFMA.FTZ R92, R20, R133, R134.reuse ;  /* 0x00000085145c7223 */ /* 0x100fe20000010086 */
[----:B------:R-:W-:Y:S02]  /*30e0*/  LOP3.LUT P6, RZ, R115, 0xff, RZ, 0xc0, !PT ;  /* 0x000000ff73ff7812 */ /* 0x000fe400078cc0ff */
[----:B------:R-:W-:Y:S01]  /*30f0*/  F2FP.BF16.F32.PACK_AB R91, R88, R91 ;  /* 0x0000005b585b723e */ /* 0x000fe200000010ff */
[----:B------:R-:W-:Y:S01]  /*3100*/  FFMA.FTZ R88, R16, R133, R134 ;  /* 0x0000008510587223 */ /* 0x000fe20000010086 */
[----:B------:R-:W-:-:S02]  /*3110*/  FSEL R89, R97, RZ, P5 ;  /* 0x000000ff61597208 */ /* 0x000fc40002800000 */
[----:B------:R-:W-:Y:S01]  /*3120*/  FSEL R96, R94, RZ, P6 ;  /* 0x000000ff5e607208 */ /* 0x000fe20003000000 */
[----:B------:R-:W-:Y:S01]  /*3130*/  FADD.FTZ R94, R17, -R92 ;  /* 0x8000005c115e7221 */ /* 0x000fe20000010000 */
[----:B------:R-:W-:Y:S01]  /*3140*/  F2FP.BF16.F32.PACK_AB R90, R89, R90 ;  /* 0x0000005a595a723e */ /* 0x000fe200000010ff */
        /* <DEDUP_REMOVED lines=33> */
.L_x_899:
        /* <DEDUP_REMOVED lines=8> */
[C---:B-----5:R-:W-:Y:S01]  /*33e0*/  FFMA.FTZ R86, R109.reuse, R80, R26 ;  /* 0x000000506d567223 */ /* 0x060fe2000001001a */
[----:B------:R-:W-:Y:S01]  /*33f0*/  FFMA.FTZ R80, R106, R133, R134 ;  /* 0x000000856a507223 */ /* 0x000fe20000010086 */
[----:B------:R-:W-:Y:S01]  /*3400*/  FFMA.FTZ R87, R109, R84, R27 ;  /* 0x000000546d577223 */ /* 0x000fe2000001001b */
[----:B------:R-:W-:Y:S01]  /*3410*/  ISETP.GE.U32.AND P5, PT, R114, RZ, PT ;  /* 0x000000ff7200720c */ /* 0x000fe20003fa6070 */
[----:B------:R-:W-:Y:S01]  /*3420*/  FMUL.FTZ R82, R86, UR14 ;  /* 0x0000000e56527c20 */ /* 0x000fe20008410000 */
[----:B------:R-:W-:Y:S01]  /*3430*/  FADD.FTZ R80, R21, -R80 ;  /* 0x8000005015507221 */ /* 0x000fe20000010000 */
[----:B------:R-:W-:Y:S01]  /*3440*/  FFMA.FTZ R84, R109, R81, R24 ;  /* 0x000000516d547223 */ /* 0x000fe20000010018 */
[----:B------:R-:W-:Y:S01]  /*3450*/  FMUL.FTZ R81, R87, UR14 ;  /* 0x0000000e57517c20 */ /* 0x000fe20008410000 */
[----:B------:R-:W-:Y:S01]  /*3460*/  ISETP.GE.U32.AND.EX P5, PT, R115, 0x1000000, PT, P5 ;  /* 0x010000007300780c */ /* 0x000fe20003fa6150 */
[----:B------:R-:W-:Y:S01]  /*3470*/  FFMA.FTZ R85, R109, R80, R25 ;  /* 0x000000506d557223 */ /* 0x000fe20000010019 */
        /* <DEDUP_REMOVED lines=11> */
[----:B------:R-:W-:Y:S01]  /*3530*/  LOP3.LUT P6, RZ, R115, 0xff, RZ, 0xc0, !PT ;  /* 0x000000ff73ff7812 */ /* 0x000fe200078cc0ff */
[----:B------:R-:W-:Y:S01]  /*3540*/  FADD.FTZ R81, R22, -R81 ;  /* 0x8000005116517221 */ /* 0x000fe20000010000 */
[----:B------:R-:W-:-:S02]  /*3550*/  LOP3.LUT P5, RZ, R117, 0xff00, RZ, 0xc0, !PT ;  /* 0x0000ff0075ff7812 */ /* 0x000fc400078ac0ff */
[----:B------:R-:W-:Y:S01]  /*3560*/  F2FP.BF16.F32.PACK_AB R91, R88, R91 ;  /* 0x0000005b585b723e */ /* 0x000fe200000010ff */
[-CC-:B------:R-:W-:Y:S01]  /*3570*/  FFMA.FTZ R88, R20, R133.reuse, R134.reuse ;  /* 0x0000008514587223 */ /* 0x180fe20000010086 */
[----:B------:R-:W-:Y:S01]  /*3580*/  FSEL R94, R80, RZ, P6 ;  /* 0x000000ff505e7208 */ /* 0x000fe20003000000 */
[----:B------:R-:W-:Y:S01]  /*3590*/  FFMA.FTZ R80, R16, R133, R134 ;  /* 0x0000008510507223 */ /* 0x000fe20000010086 */
[----:B------:R-:W-:Y:S01]  /*35a0*/  FSEL R89, R83, RZ, P5 ;  /* 0x000000ff53597208 */ /* 0x000fe20002800000 */
[----:B------:R-:W-:Y:S01]  /*35b0*/  FADD.FTZ R92, R17, -R88 ;  /* 0x80000058115c7221 */ /* 0x000fe20000010000 */
[----:B------:R-:W-:Y:S01]  /*35c0*/  F2FP.BF16.F32.PACK_AB R95, R82, R95 ;  /* 0x0000005f525f723e */ /* 0x000fe200000010ff */
[----:B------:R-:W-:Y:S01]  /*35d0*/  FFMA.FTZ R82, R109, R81, R30 ;  /* 0x000000516d527223 */ /* 0x000fe2000001001e */
[----:B------:R-:W-:Y:S01]  /*35e0*/  LOP3.LUT P0, RZ, R115, 0xff00, RZ, 0xc0, !PT ;  /* 0x0000ff0073ff7812 */ /* 0x000fe2000780c0ff */
[----:B------:R-:W-:Y:S01]  /*35f0*/  FFMA.FTZ R81, R3, R133, R134 ;  /* 0x0000008503517223 */ /* 0x000fe20000010086 */
[----:B------:R-:W-:Y:S01]  /*3600*/  FADD.FTZ R88, R13, -R80 ;  /* 0x800000500d587221 */ /* 0x000fe20000010000 */
[----:B------:R-:W-:Y:S01]  /*3610*/  F2FP.BF16.F32.PACK_AB R90, R89, R90 ;  /* 0x0000005a595a723e */ /* 0x000fe200000010ff */
[----:B------:R-:W-:Y:S01]  /*3620*/  FMUL.FTZ R89, R82, UR14 ;  /* 0x0000000e52597c20 */ /* 0x000fe20008410000 */
[----:B------:R-:W-:Y:S01]  /*3630*/  FSEL R99, R83, RZ, P0 ;  /* 0x000000ff53637208 */ /* 0x000fe20000000000 */
[C---:B------:R-:W-:Y:S01]  /*3640*/  FFMA.FTZ R83, R109.reuse, R92, R31 ;  /* 0x0000005c6d537223 */ /* 0x040fe2000001001f */
[----:B------:R-:W-:Y:S01]  /*3650*/  LOP3.LUT P5, RZ, R114, 0xff0000, RZ, 0xc0, !PT ;  /* 0x00ff000072ff7812 */ /* 0x000fe200078ac0ff */
[----:B------:R-:W-:Y:S01]  /*3660*/  FADD.FTZ R80, R18, -R81 ;  /* 0x8000005112507221 */ /* 0x000fe20000010000 */
        /* <DEDUP_REMOVED lines=25> */
.L_x_895:
        /* <DEDUP_REMOVED lines=15> */
.L_x_891:
[----:B------:R-:W-:Y:S05]  /*38f0*/  BSYNC.RECONVERGENT B0 ;  /* 0x0000000000007941 */ /* 0x000fea0003800200 */
.L_x_890:
        /* <DEDUP_REMOVED lines=17> */
[----:B------:R-:W-:Y:S01]  /*3a10*/  FADD.FTZ R86, R128, -R81 ;  /* 0x8000005180567221 */ /* 0x000fe20000010000 */
[----:B------:R-:W-:Y:S01]  /*3a20*/  FFMA.FTZ R81, R123, R133, R134 ;  /* 0x000000857b517223 */ /* 0x000fe20000010086 */
[C---:B-----5:R-:W-:Y:S02]  /*3a30*/  FFMA.FTZ R87, R109.reuse, R80, R79 ;  /* 0x000000506d577223 */ /* 0x060fe4000001004f */
[----:B------:R-:W-:Y:S01]  /*3a40*/  FFMA.FTZ R86, R109, R86, R78 ;  /* 0x000000566d567223 */ /* 0x000fe2000001004e */
[----:B------:R-:W-:Y:S01]  /*3a50*/  FADD.FTZ R81, R122, -R81 ;  /* 0x800000517a517221 */ /* 0x000fe20000010000 */
[----:B------:R-:W-:-:S02]  /*3a60*/  FMUL.FTZ R80, R87, UR14 ;  /* 0x0000000e57507c20 */ /* 0x000fc40008410000 */
[----:B------:R-:W-:Y:S01]  /*3a70*/  FMUL.FTZ R83, R86, UR14 ;  /* 0x0000000e56537c20 */ /* 0x000fe20008410000 */
[----:B------:R-:W-:Y:S01]  /*3a80*/  FFMA.FTZ R84, R109, R81, R76 ;  /* 0x000000516d547223 */ /* 0x000fe2000001004c */
[----:B------:R-:W-:Y:S01]  /*3a90*/  FFMA.FTZ R81, R119, R133, R134 ;  /* 0x0000008577517223 */ /* 0x000fe20000010086 */
[----:B------:R-:W-:Y:S02]  /*3aa0*/  FSEL R124, R80, RZ, P6 ;  /* 0x000000ff507c7208 */ /* 0x000fe40003000000 */
[----:B------:R-:W-:Y:S01]  /*3ab0*/  ISETP.GE.U32.AND P6, PT, R112, RZ, PT ;  /* 0x000000ff7000720c */ /* 0x000fe20003fc6070 */
[----:B------:R-:W-:-:S03]  /*3ac0*/  FADD.FTZ R81, R120, -R81 ;  /* 0x8000005178517221 */ /* 0x000fc60000010000 */
        /* <DEDUP_REMOVED lines=8> */
[C---:B------:R-:W-:Y:S01]  /*3b50*/  FFMA.FTZ R85, R109.reuse, R82, R77 ;  /* 0x000000526d557223 */ /* 0x040fe2000001004d */
[----:B------:R-:W-:Y:S01]  /*3b60*/  FFMA.FTZ R82, R109, R81, R74 ;  /* 0x000000516d527223 */ /* 0x000fe2000001004a */
[----:B------:R-:W-:Y:S02]  /*3b70*/  F2FP.BF16.F32.PACK_AB R95, R124, R95 ;  /* 0x0000005f7c5f723e */ /* 0x000fe400000010ff */
[----:B------:R-:W-:Y:S01]  /*3b80*/  FSEL R91, R83, RZ, P6 ;  /* 0x000000ff535b7208 */ /* 0x000fe20003000000 */
[----:B------:R-:W-:Y:S01]  /*3b90*/  FMUL.FTZ R83, R85, UR14 ;  /* 0x0000000e55537c20 */ /* 0x000fe20008410000 */
[----:B------:R-:W-:Y:S01]  /*3ba0*/  LOP3.LUT P6, RZ, R111, 0xff, RZ, 0xc0, !PT ;  /* 0x000000ff6fff7812 */ /* 0x000fe200078cc0ff */
[----:B------:R-:W-:Y:S01]  /*3bb0*/  FMUL.FTZ R81, R82, UR14 ;  /* 0x0000000e52517c20 */ /* 0x000fe20008410000 */
[----:B------:R-:W-:-:S02]  /*3bc0*/  F2FP.BF16.F32.PACK_AB R91, R136, R91 ;  /* 0x0000005b885b723e */ /* 0x000fc400000010ff */
[----:B------:R-:W-:Y:S02]  /*3bd0*/  FSEL R94, R80, RZ, P6 ;  /* 0x000000ff505e7208 */ /* 0x000fe40003000000 */
[----:B------:R-:W-:-:S04]  /*3be0*/  LOP3.LUT P6, RZ, R113, 0xff, RZ, 0xc0, !PT ;  /* 0x000000ff71ff7812 */ /* 0x000fc800078cc0ff */
[----:B------:R-:W-:Y:S01]  /*3bf0*/  FSEL R90, R80, RZ, P6 ;  /* 0x000000ff505a7208 */ /* 0x000fe20003000000 */
[----:B------:R-:W-:Y:S01]  /*3c00*/  FFMA.FTZ R80, R118, R133, R134 ;  /* 0x0000008576507223 */ /* 0x000fe20000010086 */
[----:B------:R-:W-:-:S03]  /*3c10*/  LOP3.LUT P6, RZ, R111, 0xff00, RZ, 0xc0, !PT ;  /* 0x0000ff006fff7812 */ /* 0x000fc600078cc0ff */
[----:B------:R-:W-:Y:S01]  /*3c20*/  FADD.FTZ R88, R121, -R80 ;  /* 0x8000005079587221 */ /* 0x000fe20000010000 */
[----:B------:R-:W-:Y:S01]  /*3c30*/  FSEL R135, R83, RZ, P6 ;  /* 0x000000ff53877208 */ /* 0x000fe20003000000 */
[-CC-:B------:R-:W-:Y:S01]  /*3c40*/  FFMA.FTZ R80, R100, R133.reuse, R134.reuse ;  /* 0x0000008564507223 */ /* 0x180fe20000010086 */
[----:B------:R-:W-:Y:S01]  /*3c50*/  LOP3.LUT P6, RZ, R113, 0xff00, RZ, 0xc0, !PT ;  /* 0x0000ff0071ff7812 */ /* 0x000fe200078cc0ff */
[----:B------:R-:W-:Y:S01]  /*3c60*/  FFMA.FTZ R133, R101, R133, R134 ;  /* 0x0000008565857223 */ /* 0x000fe20000010086 */
[----:B------:R-:W-:Y:S01]  /*3c70*/  F2FP.BF16.F32.PACK_AB R94, R135, R94 ;  /* 0x0000005e875e723e */ /* 0x000fe200000010ff */
[----:B------:R-:W-:Y:S01]  /*3c80*/  FADD.FTZ R80, R103, -R80 ;  /* 0x8000005067507221 */ /* 0x000fe20000010000 */
[----:B------:R-:W-:Y:S01]  /*3c90*/  FSEL R137, R83, RZ, P6 ;  /* 0x000000ff53897208 */ /* 0x000fe20003000000 */
[----:B------:R-:W-:Y:S01]  /*3ca0*/  FFMA.FTZ R83, R109, R88, R75 ;  /* 0x000000586d537223 */ /* 0x000fe2000001004b */
[----:B------:R-:W-:Y:S01]  /*3cb0*/  LOP3.LUT P6, RZ, R110, 0xff0000, RZ, 0xc0, !PT ;  /* 0x00ff00006eff7812 */ /* 0x000fe200078cc0ff */
[----:B------:R-:W-:Y:S01]  /*3cc0*/  FADD.FTZ R133, R102, -R133 ;  /* 0x8000008566857221 */ /* 0x000fe20000010000 */
[----:B------:R-:W-:Y:S01]  /*3cd0*/  F2FP.BF16.F32.PACK_AB R90, R137, R90 ;  /* 0x0000005a895a723e */ /* 0x000fe200000010ff */
[----:B------:R-:W-:Y:S01]  /*3ce0*/  FMUL.FTZ R88, R83, UR14 ;  /* 0x0000000e53587c20 */ /* 0x000fe20008410000 */
[----:B------:R-:W-:-:S02]  /*3cf0*/  FSEL R93, R81, RZ, P6 ;  /* 0x000000ff515d7208 */ /* 0x000fc40003000000 */
        /* <DEDUP_REMOVED lines=23> */
.L_x_904:
[-CC-:B0-----:R-:W-:Y:S01]  /*3e70*/  FFMA.FTZ R89, R129, R133.reuse, R134.reuse ;  /* 0x0000008581597223 */ /* 0x181fe20000010086 */
[----:B------:R-:W-:Y:S01]  /*3e80*/  LOP3.LUT P6, RZ, R111, 0xff0000, RZ, 0xc0, !PT ;  /* 0x00ff00006fff7812 */ /* 0x000fe200078cc0ff */
[----:B------:R-:W-:Y:S02]  /*3e90*/  FFMA.FTZ R88, R130, R133, R134 ;  /* 0x0000008582587223 */ /* 0x000fe40000010086 */
[----:B------:R-:W-:Y:S02]  /*3ea0*/  FADD.FTZ R89, R128, -R89 ;  /* 0x8000005980597221 */ /* 0x000fe40000010000 */
[----:B------:R-:W-:Y:S02]  /*3eb0*/  FADD.FTZ R88, R131, -R88 ;  /* 0x8000005883587221 */ /* 0x000fe40000010000 */
[C---:B-----5:R-:W-:Y:S02]  /*3ec0*/  FFMA.FTZ R89, R109.reuse, R89, R78 ;  /* 0x000000596d597223 */ /* 0x060fe4000001004e */
[----:B------:R-:W-:-:S02]  /*3ed0*/  FFMA.FTZ R88, R109, R88, R79 ;  /* 0x000000586d587223 */ /* 0x000fc4000001004f */
[----:B------:R-:W-:Y:S02]  /*3ee0*/  FMUL.FTZ R89, R89, UR14 ;  /* 0x0000000e59597c20 */ /* 0x000fe40008410000 */
[----:B------:R-:W-:Y:S01]  /*3ef0*/  FMUL.FTZ R91, R88, UR14 ;  /* 0x0000000e585b7c20 */ /* 0x000fe20008410000 */
[----:B------:R-:W-:Y:S02]  /*3f00*/  FFMA.FTZ R88, R126, R133, R134 ;  /* 0x000000857e587223 */ /* 0x000fe40000010086 */
[----:B------:R-:W-:Y:S02]  /*3f10*/  FSEL R95, R89, RZ, P6 ;  /* 0x000000ff595f7208 */ /* 0x000fe40003000000 */
[----:B------:R-:W-:Y:S01]  /*3f20*/  LOP3.LUT P6, RZ, R113, 0xff0000, RZ, 0xc0, !PT ;  /* 0x00ff000071ff7812 */ /* 0x000fe200078cc0ff */
[----:B------:R-:W-:-:S03]  /*3f30*/  FADD.FTZ R90, R127, -R88 ;  /* 0x800000587f5a7221 */ /* 0x000fc60000010000 */
[----:B------:R-:W-:Y:S01]  /*3f40*/  FSEL R136, R89, RZ, P6 ;  /* 0x000000ff59887208 */ /* 0x000fe20003000000 */
[----:B------:R-:W-:Y:S01]  /*3f50*/  FFMA.FTZ R89, R123, R133, R134 ;  /* 0x000000857b597223 */ /* 0x000fe20000010086 */
[----:B------:R-:W-:Y:S01]  /*3f60*/  ISETP.GE.U32.AND P6, PT, R110, RZ, PT ;  /* 0x000000ff6e00720c */ /* 0x000fe20003fc6070 */
[----:B------:R-:W-:Y:S02]  /*3f70*/  FFMA.FTZ R90, R109, R90, R77 ;  /* 0x0000005a6d5a7223 */ /* 0x000fe4000001004d */
[----:B------:R-:W-:Y:S01]  /*3f80*/  FADD.FTZ R89, R122, -R89 ;  /* 0x800000597a597221 */ /* 0x000fe20000010000 */
[----:B------:R-:W-:-:S03]  /*3f90*/  ISETP.GE.U32.AND.EX P6, PT, R111, 0x1000000, PT, P6 ;  /* 0x010000006f00780c */ /* 0x000fc60003fc6160 */
[----:B------:R-:W-:Y:S01]  /*3fa0*/  FFMA.FTZ R89, R109, R89, R76 ;  /* 0x000000596d597223 */ /* 0x000fe2000001004c */
[----:B------:R-:W-:Y:S02]  /*3fb0*/  FSEL R138, R91, RZ, P6 ;  /* 0x000000ff5b8a7208 */ /* 0x000fe40003000000 */
[----:B------:R-:W-:Y:S01]  /*3fc0*/  ISETP.GE.U32.AND P6, PT, R112, RZ, PT ;  /* 0x000000ff7000720c */ /* 0x000fe20003fc6070 */
[----:B------:R-:W-:Y:S01]  /*3fd0*/  FMUL.FTZ R88, R89, UR14 ;  /* 0x0000000e59587c20 */ /* 0x000fe20008410000 */
[----:B------:R-:W-:Y:S01]  /*3fe0*/  FFMA.FTZ R89, R119, R133, R134 ;  /* 0x0000008577597223 */ /* 0x000fe20000010086 */
[----:B------:R-:W-:Y:S02]  /*3ff0*/  F2FP.BF16.F32.PACK_AB R95, R138, R95 ;  /* 0x0000005f8a5f723e */ /* 0x000fe400000010ff */
[----:B------:R-:W-:Y:S01]  /*4000*/  ISETP.GE.U32.AND.EX P6, PT, R113, 0x1000000, PT, P6 ;  /* 0x010000007100780c */ /* 0x000fe20003fc6160 */
[----:B------:R-:W-:-:S03]  /*4010*/  FADD.FTZ R89, R120, -R89 ;  /* 0x8000005978597221 */ /* 0x000fc60000010000 */
[----:B------:R-:W-:Y:S01]  /*4020*/  FSEL R137, R91, RZ, P6 ;  /* 0x000000ff5b897208 */ /* 0x000fe20003000000 */
[----:B------:R-:W-:Y:S01]  /*4030*/  FMUL.FTZ R91, R90, UR14 ;  /* 0x0000000e5a5b7c20 */ /* 0x000fe20008410000 */
[----:B------:R-:W-:Y:S01]  /*4040*/  LOP3.LUT P6, RZ, R111, 0xff, RZ, 0xc0, !PT ;  /* 0x000000ff6fff7812 */ /* 0x000fe200078cc0ff */
[----:B------:R-:W-:-:S03]  /*4050*/  FFMA.FTZ R89, R109, R89, R74 ;  /* 0x000000596d597223 */ /* 0x000fc6000001004a */
[----:B------:R-:W-:Y:S01]  /*4060*/  FSEL R94, R88, RZ, P6 ;  /* 0x000000ff585e7208 */ /* 0x000fe20003000000 */
[----:B------:R-:W-:Y:S01]  /*4070*/  FMUL.FTZ R89, R89, UR14 ;  /* 0x0000000e59597c20 */ /* 0x000fe20008410000 */
        /* <DEDUP_REMOVED lines=9> */
[----:B------:R-:W-:Y:S01]  /*4110*/  FFMA.FTZ R133, R101, R133, R134 ;  /* 0x0000008565857223 */ /* 0x000fe20000010086 */
[----:B------:R-:W-:Y:S01]  /*4120*/  FADD.FTZ R88, R103, -R88 ;  /* 0x8000005867587221 */ /* 0x000fe20000010000 */
[----:B------:R-:W-:Y:S01]  /*4130*/  FSEL R135, R91, RZ, P6 ;  /* 0x000000ff5b877208 */ /* 0x000fe20003000000 */
[----:B------:R-:W-:Y:S01]  /*4140*/  FMUL.FTZ R90, R90, UR14 ;  /* 0x0000000e5a5a7c20 */ /* 0x000fe20008410000 */
[----:B------:R-:W-:Y:S01]  /*4150*/  LOP3.LUT P6, RZ, R110, 0xff0000, RZ, 0xc0, !PT ;  /* 0x00ff00006eff7812 */ /* 0x000fe200078cc0ff */
[----:B------:R-:W-:Y:S01]  /*4160*/  FFMA.FTZ R88, R109, R88, R73 ;  /* 0x000000586d587223 */ /* 0x000fe20000010049 */
[----:B------:R-:W-:Y:S01]  /*4170*/  FADD.FTZ R133, R102, -R133 ;  /* 0x8000008566857221 */ /* 0x000fe20000010000 */
[----:B------:R-:W-:-:S02]  /*4180*/  F2FP.BF16.F32.PACK_AB R91, R137, R136 ;  /* 0x00000088895b723e */ /* 0x000fc400000010ff */
[----:B------:R-:W-:Y:S01]  /*4190*/  FSEL R93, R89, RZ, P6 ;  /* 0x000000ff595d7208 */ /* 0x000fe20003000000 */
[----:B------:R-:W-:Y:S01]  /*41a0*/  FMUL.FTZ R88, R88, UR14 ;  /* 0x0000000e58587c20 */ /* 0x000fe20008410000 */
[----:B------:R-:W-:Y:S01]  /*41b0*/  LOP3.LUT P6, RZ, R112, 0xff0000, RZ, 0xc0, !PT ;  /* 0x00ff000070ff7812 */ /* 0x000fe200078cc0ff */
[----:B------:R-:W-:Y:S01]  /*41c0*/  FFMA.FTZ R133, R109, R133, R72 ;  /* 0x000000856d857223 */ /* 0x000fe20000010048 */
[----:B------:R-:W-:Y:S02]  /*41d0*/  F2FP.BF16.F32.PACK_AB R94, R125, R94 ;  /* 0x0000005e7d5e723e */ /* 0x000fe400000010ff */
[----:B------:R-:W-:Y:S01]  /*41e0*/  FSEL R89, R89, RZ, P6 ;  /* 0x000000ff59597208 */ /* 0x000fe20003000000 */
[----:B------:R-:W-:Y:S01]  /*41f0*/  FMUL.FTZ R133, R133, UR14 ;  /* 0x0000000e85857c20 */ /* 0x000fe20008410000 */
        /* <DEDUP_REMOVED lines=18> */
.L_x_903:
        /* <DEDUP_REMOVED lines=10> */
[----:B------:R-:W-:Y:S01]  /*43c0*/  FADD.FTZ R86, R128, -R81 ;  /* 0x8000005180567221 */ /* 0x000fe20000010000 */
[----:B------:R-:W-:Y:S01]  /*43d0*/  FFMA.FTZ R81, R123, R133, R134 ;  /* 0x000000857b517223 */ /* 0x000fe20000010086 */
[C---:B-----5:R-:W-:Y:S02]  /*43e0*/  FMUL.FTZ R87, R109.reuse, R80 ;  /* 0x000000506d577220 */ /* 0x060fe40000410000 */
[----:B------:R-:W-:Y:S01]  /*43f0*/  FMUL.FTZ R86, R109, R86 ;  /* 0x000000566d567220 */ /* 0x000fe20000410000 */
[----:B------:R-:W-:Y:S01]  /*4400*/  FADD.FTZ R84, R122, -R81 ;  /* 0x800000517a547221 */ /* 0x000fe20000010000 */
[----:B------:R-:W-:-:S02]  /*4410*/  FMUL.FTZ R80, R87, UR14 ;  /* 0x0000000e57507c20 */ /* 0x000fc40008410000 */
[----:B------:R-:W-:Y:S01]  /*4420*/  FMUL.FTZ R81, R86, UR14 ;  /* 0x0000000e56517c20 */ /* 0x000fe20008410000 */
[----:B------:R-:W-:Y:S02]  /*4430*/  FMUL.FTZ R84, R109, R84 ;  /* 0x000000546d547220 */ /* 0x000fe40000410000 */
[----:B------:R-:W-:Y:S02]  /*4440*/  FSEL R124, R80, RZ, P6 ;  /* 0x000000ff507c7208 */ /* 0x000fe40003000000 */
[----:B------:R-:W-:-:S04]  /*4450*/  ISETP.GE.U32.AND P6, PT, R112, RZ, PT ;  /* 0x000000ff7000720c */ /* 0x000fc80003fc6070 */
        /* <DEDUP_REMOVED lines=11> */
[----:B------:R-:W-:Y:S01]  /*4510*/  FFMA.FTZ R81, R119, R133, R134 ;  /* 0x0000008577517223 */ /* 0x000fe20000010086 */
[----:B------:R-:W-:Y:S02]  /*4520*/  LOP3.LUT P6, RZ, R111, 0xff, RZ, 0xc0, !PT ;  /* 0x000000ff6fff7812 */ /* 0x000fe400078cc0ff */
[----:B------:R-:W-:Y:S01]  /*4530*/  F2FP.BF16.F32.PACK_AB R91, R136, R91 ;  /* 0x0000005b885b723e */ /* 0x000fe200000010ff */
[----:B------:R-:W-:Y:S01]  /*4540*/  FADD.FTZ R82, R120, -R81 ;  /* 0x8000005178527221 */ /* 0x000fe20000010000 */
[----:B------:R-:W-:Y:S01]  /*4550*/  FSEL R94, R80, RZ, P6 ;  /* 0x000000ff505e7208 */ /* 0x000fe20003000000 */
[----:B------:R-:W-:Y:S01]  /*4560*/  FMUL.FTZ R81, R85, UR14 ;  /* 0x0000000e55517c20 */ /* 0x000fe20008410000 */
[----:B------:R-:W-:Y:S01]  /*4570*/  LOP3.LUT P6, RZ, R113, 0xff, RZ, 0xc0, !PT ;  /* 0x000000ff71ff7812 */ /* 0x000fe200078cc0ff */
[----:B------:R-:W-:-:S03]  /*4580*/  FMUL.FTZ R82, R109, R82 ;  /* 0x000000526d527220 */ /* 0x000fc60000410000 */
[----:B------:R-:W-:Y:S01]  /*4590*/  FSEL R90, R80, RZ, P6 ;  /* 0x000000ff505a7208 */ /* 0x000fe20003000000 */
[-CC-:B------:R-:W-:Y:S01]  /*45a0*/  FFMA.FTZ R80, R118, R133.reuse, R134.reuse ;  /* 0x0000008576507223 */ /* 0x180fe20000010086 */
[----:B------:R-:W-:Y:S01]  /*45b0*/  LOP3.LUT P6, RZ, R111, 0xff00, RZ, 0xc0, !PT ;  /* 0x0000ff006fff7812 */ /* 0x000fe200078cc0ff */
[----:B------:R-:W-:Y:S02]  /*45c0*/  FFMA.FTZ R133, R101, R133, R134 ;  /* 0x0000008565857223 */ /* 0x000fe40000010086 */
[----:B------:R-:W-:Y:S01]  /*45d0*/  FADD.FTZ R92, R121, -R80 ;  /* 0x80000050795c7221 */ /* 0x000fe20000010000 */
[----:B------:R-:W-:Y:S01]  /*45e0*/  FSEL R135, R81, RZ, P6 ;  /* 0x000000ff51877208 */ /* 0x000fe20003000000 */
[----:B------:R-:W-:Y:S01]  /*45f0*/  FMUL.FTZ R80, R82, UR14 ;  /* 0x0000000e52507c20 */ /* 0x000fe20008410000 */
[----:B------:R-:W-:Y:S01]  /*4600*/  LOP3.LUT P6, RZ, R113, 0xff00, RZ, 0xc0, !PT ;  /* 0x0000ff0071ff7812 */ /* 0x000fe200078cc0ff */
[----:B------:R-:W-:Y:S01]  /*4610*/  FMUL.FTZ R83, R109, R92 ;  /* 0x0000005c6d537220 */ /* 0x000fe20000410000 */
[----:B------:R-:W-:Y:S01]  /*4620*/  FADD.FTZ R92, R103, -R88 ;  /* 0x80000058675c7221 */ /* 0x000fe20000010000 */
[----:B------:R-:W-:-:S02]  /*4630*/  F2FP.BF16.F32.PACK_AB R94, R135, R94 ;  /* 0x0000005e875e723e */ /* 0x000fc400000010ff */
[----:B------:R-:W-:Y:S01]  /*4640*/  FSEL R137, R81, RZ, P6 ;  /* 0x000000ff51897208 */ /* 0x000fe20003000000 */
[----:B------:R-:W-:Y:S01]  /*4650*/  FMUL.FTZ R88, R83, UR14 ;  /* 0x0000000e53587c20 */ /* 0x000fe20008410000 */
[----:B------:R-:W-:Y:S01]  /*4660*/  LOP3.LUT P6, RZ, R110, 0xff0000, RZ, 0xc0, !PT ;  /* 0x00ff00006eff7812 */ /* 0x000fe200078cc0ff */
[----:B------:R-:W-:Y:S01]  /*4670*/  FMUL.FTZ R81, R109, R92 ;  /* 0x0000005c6d517220 */ /* 0x000fe20000410000 */
[----:B------:R-:W-:Y:S02]  /*4680*/  F2FP.BF16.F32.PACK_AB R90, R137, R90 ;  /* 0x0000005a895a723e */ /* 0x000fe400000010ff */
[----:B------:R-:W-:Y:S01]  /*4690*/  FSEL R93, R80, RZ, P6 ;  /* 0x000000ff505d7208 */ /* 0x000fe20003000000 */
[----:B------:R-:W-:Y:S01]  /*46a0*/  FMUL.FTZ R89, R81, UR14 ;  /* 0x0000000e51597c20 */ /* 0x000fe20008410000 */
        /* <DEDUP_REMOVED lines=22> */
.L_x_906:
[-CC-:B------:R-:W-:Y:S01]  /*4810*/  FFMA.FTZ R89, R129, R133.reuse, R134.reuse ;  /* 0x0000008581597223 */ /* 0x180fe20000010086 */
[----:B------:R-:W-:Y:S01]  /*4820*/  LOP3.LUT P6, RZ, R111, 0xff0000, RZ, 0xc0, !PT ;  /* 0x00ff00006fff7812 */ /* 0x000fe200078cc0ff */
[-CC-:B------:R-:W-:Y:S02]  /*4830*/  FFMA.FTZ R90, R130, R133.reuse, R134.reuse ;  /* 0x00000085825a7223 */ /* 0x180fe40000010086 */
[----:B------:R-:W-:Y:S01]  /*4840*/  FADD.FTZ R88, R128, -R89 ;  /* 0x8000005980587221 */ /* 0x000fe20000010000 */
[----:B------:R-:W-:Y:S01]  /*4850*/  FFMA.FTZ R89, R123, R133, R134 ;  /* 0x000000857b597223 */ /* 0x000fe20000010086 */
[----:B------:R-:W-:Y:S02]  /*4860*/  FADD.FTZ R90, R131, -R90 ;  /* 0x8000005a835a7221 */ /* 0x000fe40000010000 */
[C---:B-----5:R-:W-:Y:S02]  /*4870*/  FMUL.FTZ R88, R109.reuse, R88 ;  /* 0x000000586d587220 */ /* 0x060fe40000410000 */
[----:B------:R-:W-:-:S02]  /*4880*/  FMUL.FTZ R90, R109, R90 ;  /* 0x0000005a6d5a7220 */ /* 0x000fc40000410000 */
[----:B------:R-:W-:Y:S02]  /*4890*/  FMUL.FTZ R88, R88, UR14 ;  /* 0x0000000e58587c20 */ /* 0x000fe40008410000 */
[----:B------:R-:W-:Y:S01]  /*48a0*/  FMUL.FTZ R93, R90, UR14 ;  /* 0x0000000e5a5d7c20 */ /* 0x000fe20008410000 */
[----:B------:R-:W-:Y:S02]  /*48b0*/  FFMA.FTZ R90, R126, R133, R134 ;  /* 0x000000857e5a7223 */ /* 0x000fe40000010086 */
[----:B------:R-:W-:Y:S02]  /*48c0*/  FSEL R95, R88, RZ, P6 ;  /* 0x000000ff585f7208 */ /* 0x000fe40003000000 */
[----:B------:R-:W-:Y:S01]  /*48d0*/  LOP3.LUT P6, RZ, R113, 0xff0000, RZ, 0xc0, !PT ;  /* 0x00ff000071ff7812 */ /* 0x000fe200078cc0ff */
[----:B------:R-:W-:-:S03]  /*48e0*/  FADD.FTZ R92, R127, -R90 ;  /* 0x8000005a7f5c7221 */ /* 0x000fc60000010000 */
[----:B------:R-:W-:Y:S01]  /*48f0*/  FSEL R91, R88, RZ, P6 ;  /* 0x000000ff585b7208 */ /* 0x000fe20003000000 */
[----:B------:R-:W-:Y:S01]  /*4900*/  FADD.FTZ R88, R122, -R89 ;  /* 0x800000597a587221 */ /* 0x000fe20000010000 */
[----:B------:R-:W-:Y:S01]  /*4910*/  ISETP.GE.U32.AND P6, PT, R110, RZ, PT ;  /* 0x000000ff6e00720c */ /* 0x000fe20003fc6070 */
[----:B------:R-:W-:Y:S01]  /*4920*/  FMUL.FTZ R92, R109, R92 ;  /* 0x0000005c6d5c7220 */ /* 0x000fe20000410000 */
[----:B------:R-:W-:Y:S01]  /*4930*/  FFMA.FTZ R89, R119, R133, R134 ;  /* 0x0000008577597223 */ /* 0x000fe20000010086 */
[----:B------:R-:W-:Y:S01]  /*4940*/  FMUL.FTZ R88, R109, R88 ;  /* 0x000000586d587220 */ /* 0x000fe20000410000 */
[----:B------:R-:W-:Y:S01]  /*4950*/  ISETP.GE.U32.AND.EX P6, PT, R111, 0x1000000, PT, P6 ;  /* 0x010000006f00780c */ /* 0x000fe20003fc6160 */
[----:B------:R-:W-:Y:S02]  /*4960*/  FMUL.FTZ R92, R92, UR14 ;  /* 0x0000000e5c5c7c20 */ /* 0x000fe40008410000 */
[----:B------:R-:W-:Y:S01]  /*4970*/  FMUL.FTZ R90, R88, UR14 ;  /* 0x0000000e585a7c20 */ /* 0x000fe20008410000 */
[----:B------:R-:W-:Y:S01]  /*4980*/  FSEL R136, R93, RZ, P6 ;  /* 0x000000ff5d887208 */ /* 0x000fe20003000000 */
[----:B------:R-:W-:Y:S01]  /*4990*/  FADD.FTZ R88, R120, -R89 ;  /* 0x8000005978587221 */ /* 0x000fe20000010000 */
[----:B------:R-:W-:-:S02]  /*49a0*/  ISETP.GE.U32.AND P6, PT, R112, RZ, PT ;  /* 0x000000ff7000720c */ /* 0x000fc40003fc6070 */
[----:B------:R-:W-:Y:S01]  /*49b0*/  F2FP.BF16.F32.PACK_AB R95, R136, R95 ;  /* 0x0000005f885f723e */ /* 0x000fe200000010ff */
[----:B------:R-:W-:Y:S01]  /*49c0*/  FMUL.FTZ R88, R109, R88 ;  /* 0x000000586d587220 */ /* 0x000fe20000410000 */
[----:B------:R-:W-:-:S03]  /*49d0*/  ISETP.GE.U32.AND.EX P6, PT, R113, 0x1000000, PT, P6 ;  /* 0x010000007100780c */ /* 0x000fc60003fc6160 */
[----:B------:R-:W-:Y:S01]  /*49e0*/  FMUL.FTZ R89, R88, UR14 ;  /* 0x0000000e58597c20 */ /* 0x000fe20008410000 */
[----:B------:R-:W-:Y:S01]  /*49f0*/  FSEL R138, R93, RZ, P6 ;  /* 0x000000ff5d8a7208 */ /* 0x000fe20003000000 */
[----:B------:R-:W-:Y:S01]  /*4a00*/  FFMA.FTZ R88, R100, R133, R134 ;  /* 0x0000008564587223 */ /* 0x000fe20000010086 */
[----:B------:R-:W-:Y:S02]  /*4a10*/  LOP3.LUT P6, RZ, R111, 0xff, RZ, 0xc0, !PT ;  /* 0x000000ff6fff7812 */ /* 0x000fe400078cc0ff */
[----:B------:R-:W-:Y:S01]  /*4a20*/  F2FP.BF16.F32.PACK_AB R91, R138, R91 ;  /* 0x0000005b8a5b723e */ /* 0x000fe200000010ff */
[----:B------:R-:W-:Y:S01]  /*4a30*/  FADD.FTZ R88, R103, -R88 ;  /* 0x8000005867587221 */ /* 0x000fe20000010000 */
[----:B------:R-:W-:Y:S02]  /*4a40*/  FSEL R94, R90, RZ, P6 ;  /* 0x000000ff5a5e7208 */ /* 0x000fe40003000000 */
[----:B------:R-:W-:-:S04]  /*4a50*/  LOP3.LUT P6, RZ, R113, 0xff, RZ, 0xc0, !PT ;  /* 0x000000ff71ff7812 */ /* 0x000fc800078cc0ff */
[----:B------:R-:W-:Y:S01]  /*4a60*/  FSEL R124, R90, RZ, P6 ;  /* 0x000000ff5a7c7208 */ /* 0x000fe20003000000 */
[-CC-:B------:R-:W-:Y:S01]  /*4a70*/  FFMA.FTZ R90, R118, R133.reuse, R134.reuse ;  /* 0x00000085765a7223 */ /* 0x180fe20000010086 */
[----:B------:R-:W-:Y:S01]  /*4a80*/  LOP3.LUT P6, RZ, R111, 0xff00, RZ, 0xc0, !PT ;  /* 0x0000ff006fff7812 */ /* 0x000fe200078cc0ff */
[----:B------:R-:W-:Y:S02]  /*4a90*/  FFMA.FTZ R133, R101, R133, R134 ;  /* 0x0000008565857223 */ /* 0x000fe40000010086 */
[----:B------:R-:W-:Y:S01]  /*4aa0*/  FADD.FTZ R90, R121, -R90 ;  /* 0x8000005a795a7221 */ /* 0x000fe20000010000 */
[----:B------:R-:W-:Y:S02]  /*4ab0*/  FSEL R135, R92, RZ, P6 ;  /* 0x000000ff5c877208 */ /* 0x000fe40003000000 */
[----:B------:R-:W-:Y:S01]  /*4ac0*/  LOP3.LUT P6, RZ, R113, 0xff00, RZ, 0xc0, !PT ;  /* 0x0000ff0071ff7812 */ /* 0x000fe200078cc0ff */
[----:B------:R-:W-:Y:S01]  /*4ad0*/  FMUL.FTZ R90, R109, R90 ;  /* 0x0000005a6d5a7220 */ /* 0x000fe20000410000 */
[----:B------:R-:W-:-:S02]  /*4ae0*/  F2FP.BF16.F32.PACK_AB R94, R135, R94 ;  /* 0x0000005e875e723e */ /* 0x000fc400000010ff */
[----:B------:R-:W-:Y:S01]  /*4af0*/  FSEL R137, R92, RZ, P6 ;  /* 0x000000ff5c897208 */ /* 0x000fe20003000000 */
[----:B------:R-:W-:Y:S01]  /*4b00*/  FMUL.FTZ R90, R90, UR14 ;  /* 0x0000000e5a5a7c20 */ /* 0x000fe20008410000 */
        /* <DEDUP_REMOVED lines=27> */
.L_x_902:
        /* <DEDUP_REMOVED lines=18> */
[----:B------:R-:W-:Y:S01]  /*4de0*/  FFMA.FTZ R83, R119, R133, R134 ;  /* 0x0000008577537223 */ /* 0x000fe20000010086 */
[----:B------:R-:W-:Y:S01]  /*4df0*/  FMUL.FTZ R84, R87, UR14 ;  /* 0x0000000e57547c20 */ /* 0x000fe20008410000 */
[----:B------:R-:W-:Y:S01]  /*4e00*/  FADD.FTZ R82, R103, -R80 ;  /* 0x8000005067527221 */ /* 0x000fe20000010000 */
[----:B------:R-:W-:Y:S01]  /*4e10*/  FMUL.FTZ R93, R86, UR14 ;  /* 0x0000000e565d7c20 */ /* 0x000fe20008410000 */
[----:B------:R-:W-:Y:S01]  /*4e20*/  FFMA.FTZ R80, R109, R81, R72 ;  /* 0x000000516d507223 */ /* 0x000fe20000010048 */
[-C--:B------:R-:W-:Y:S01]  /*4e30*/  FFMA.FTZ R92, R118, R133.reuse, R134 ;  /* 0x00000085765c7223 */ /* 0x080fe20000010086 */
[----:B------:R-:W-:Y:S01]  /*4e40*/  FSEL R125, R84, RZ, P6 ;  /* 0x000000ff547d7208 */ /* 0x000fe20003000000 */
[----:B------:R-:W-:Y:S01]  /*4e50*/  FADD.FTZ R84, R120, -R83 ;  /* 0x8000005378547221 */ /* 0x000fe20000010000 */
[----:B------:R-:W-:Y:S01]  /*4e60*/  LOP3.LUT P6, RZ, R111, 0xff0000, RZ, 0xc0, !PT ;  /* 0x00ff00006fff7812 */ /* 0x000fe200078cc0ff */
[----:B------:R-:W-:Y:S01]  /*4e70*/  FMUL.FTZ R83, R80, UR14 ;  /* 0x0000000e50537c20 */ /* 0x000fe20008410000 */
[----:B------:R-:W-:Y:S01]  /*4e80*/  FFMA.FTZ R81, R109, R82, R73 ;  /* 0x000000526d517223 */ /* 0x000fe20000010049 */
[----:B------:R-:W-:Y:S01]  /*4e90*/  FADD.FTZ R94, R121, -R92 ;  /* 0x8000005c795e7221 */ /* 0x000fe20000010000 */
[----:B------:R-:W-:Y:S01]  /*4ea0*/  FSEL R124, R93, RZ, P6 ;  /* 0x000000ff5d7c7208 */ /* 0x000fe20003000000 */
[----:B------:R-:W-:Y:S01]  /*4eb0*/  FFMA.FTZ R82, R109, R84, R74 ;  /* 0x000000546d527223 */ /* 0x000fe2000001004a */
[----:B------:R-:W-:Y:S01]  /*4ec0*/  LOP3.LUT P6, RZ, R110, 0xff, RZ, 0xc0, !PT ;  /* 0x000000ff6eff7812 */ /* 0x000fe200078cc0ff */
[-CC-:B------:R-:W-:Y:S01]  /*4ed0*/  FFMA.FTZ R85, R123, R133.reuse, R134.reuse ;  /* 0x000000857b557223 */ /* 0x180fe20000010086 */
[----:B------:R-:W-:Y:S01]  /*4ee0*/  FMUL.FTZ R84, R81, UR14 ;  /* 0x0000000e51547c20 */ /* 0x000fe20008410000 */
[----:B------:R-:W-:Y:S01]  /*4ef0*/  FFMA.FTZ R134, R126, R133, R134 ;  /* 0x000000857e867223 */ /* 0x000fe20000010086 */
        /* <DEDUP_REMOVED lines=9> */
[----:B------:R-:W-:Y:S01]  /*4f90*/  FMUL.FTZ R94, R83, UR14 ;  /* 0x0000000e535e7c20 */ /* 0x000fe20008410000 */
[----:B------:R-:W-:Y:S01]  /*4fa0*/  F2FP.BF16.F32.PACK_AB R92, R97, R92 ;  /* 0x0000005c615c723e */ /* 0x000fe200000010ff */
[----:B------:R-:W-:Y:S01]  /*4fb0*/  FMUL.FTZ R95, R84, UR14 ;  /* 0x0000000e545f7c20 */ /* 0x000fe20008410000 */
[----:B------:R-:W-:Y:S01]  /*4fc0*/  FSEL R93, R85, RZ, P6 ;  /* 0x000000ff555d7208 */ /* 0x000fe20003000000 */
[----:B------:R-:W-:Y:S01]  /*4fd0*/  FFMA.FTZ R85, R109, R134, R77 ;  /* 0x000000866d557223 */ /* 0x000fe2000001004d */
[----:B------:R-:W-:-:S03]  /*4fe0*/  LOP3.LUT P6, RZ, R110, 0xff000000, RZ, 0xc0, !PT ;  /* 0xff0000006eff7812 */ /* 0x000fc600078cc0ff */
[----:B------:R-:W-:Y:S01]  /*4ff0*/  FMUL.FTZ R98, R85, UR14 ;  /* 0x0000000e55627c20 */ /* 0x000fe20008410000 */
        /* <DEDUP_REMOVED lines=9> */
.L_x_908:
[-CC-:B------:R-:W-:Y:S01]  /*5090*/  FFMA.FTZ R93, R129, R133.reuse, R134.reuse ;  /* 0x00000085815d7223 */ /* 0x180fe20000010086 */
[-CC-:B------:R-:W-:Y:S01]  /*50a0*/  FFMA.FTZ R98, R130, R133.reuse, R134.reuse ;  /* 0x0000008582627223 */ /* 0x180fe20000010086 */
[----:B------:R-:W-:Y:S01]  /*50b0*/  LOP3.LUT P6, RZ, R111, 0xff0000, RZ, 0xc0, !PT ;  /* 0x00ff00006fff7812 */ /* 0x000fe200078cc0ff */
[-C--:B------:R-:W-:Y:S01]  /*50c0*/  FFMA.FTZ R95, R123, R133.reuse, R134 ;  /* 0x000000857b5f7223 */ /* 0x080fe20000010086 */
[----:B------:R-:W-:Y:S01]  /*50d0*/  FADD.FTZ R93, R128, -R93 ;  /* 0x8000005d805d7221 */ /* 0x000fe20000010000 */
[----:B------:R-:W-:Y:S01]  /*50e0*/  FADD.FTZ R98, R131, -R98 ;  /* 0x8000006283627221 */ /* 0x000fe20000010000 */
[----:B------:R-:W-:Y:S01]  /*50f0*/  FFMA.FTZ R96, R126, R133, R134 ;  /* 0x000000857e607223 */ /* 0x000fe20000010086 */
[----:B------:R-:W-:Y:S01]  /*5100*/  FADD.FTZ R95, R122, -R95 ;  /* 0x8000005f7a5f7221 */ /* 0x000fe20000010000 */
[C---:B-----5:R-:W-:Y:S01]  /*5110*/  FFMA.FTZ R92, R109.reuse, R93, R78 ;  /* 0x0000005d6d5c7223 */ /* 0x060fe2000001004e */
[----:B------:R-:W-:Y:S01]  /*5120*/  FFMA.FTZ R98, R109, R98, R79 ;  /* 0x000000626d627223 */ /* 0x000fe2000001004f */
[----:B------:R-:W-:Y:S01]  /*5130*/  FADD.FTZ R96, R127, -R96 ;  /* 0x800000607f607221 */ /* 0x000fe20000010000 */
[----:B------:R-:W-:Y:S01]  /*5140*/  FFMA.FTZ R95, R109, R95, R76 ;  /* 0x0000005f6d5f7223 */ /* 0x000fe2000001004c */
[----:B------:R-:W-:Y:S01]  /*5150*/  FMUL.FTZ R97, R92, UR14 ;  /* 0x0000000e5c617c20 */ /* 0x000fe20008410000 */
[----:B------:R-:W-:Y:S01]  /*5160*/  FMUL.FTZ R98, R98, UR14 ;  /* 0x0000000e62627c20 */ /* 0x000fe20008410000 */
[-CC-:B------:R-:W-:Y:S01]  /*5170*/  FFMA.FTZ R93, R119, R133.reuse, R134.reuse ;  /* 0x00000085775d7223 */ /* 0x180fe20000010086 */
[----:B------:R-:W-:Y:S01]  /*5180*/  FMUL.FTZ R95, R95, UR14 ;  /* 0x0000000e5f5f7c20 */ /* 0x000fe20008410000 */
[----:B------:R-:W-:Y:S01]  /*5190*/  FFMA.FTZ R96, R109, R96, R77 ;  /* 0x000000606d607223 */ /* 0x000fe2000001004d */
[----:B------:R-:W-:Y:S01]  /*51a0*/  FSEL R124, R97, RZ, P6 ;  /* 0x000000ff617c7208 */ /* 0x000fe20003000000 */
[----:B------:R-:W-:Y:S01]  /*51b0*/  FADD.FTZ R93, R120, -R93 ;  /* 0x8000005d785d7221 */ /* 0x000fe20000010000 */
[----:B------:R-:W-:Y:S01]  /*51c0*/  ISETP.GE.U32.AND P6, PT, R110, RZ, PT ;  /* 0x000000ff6e00720c */ /* 0x000fe20003fc6070 */
[----:B------:R-:W-:Y:S01]  /*51d0*/  FFMA.FTZ R94, R118, R133, R134 ;  /* 0x00000085765e7223 */ /* 0x000fe20000010086 */
[----:B------:R-:W-:Y:S01]  /*51e0*/  FMUL.FTZ R96, R96, UR14 ;  /* 0x0000000e60607c20 */ /* 0x000fe20008410000 */
[----:B------:R-:W-:Y:S01]  /*51f0*/  FFMA.FTZ R93, R109, R93, R74 ;  /* 0x0000005d6d5d7223 */ /* 0x000fe2000001004a */
[----:B------:R-:W-:Y:S01]  /*5200*/  ISETP.GE.U32.AND.EX P6, PT, R111, 0x1000000, PT, P6 ;  /* 0x010000006f00780c */ /* 0x000fe20003fc6160 */
[----:B------:R-:W-:Y:S01]  /*5210*/  FADD.FTZ R94, R121, -R94 ;  /* 0x8000005e795e7221 */ /* 0x000fe20000010000 */
[-C--:B------:R-:W-:Y:S01]  /*5220*/  FFMA.FTZ R92, R100, R133.reuse, R134 ;  /* 0x00000085645c7223 */ /* 0x080fe20000010086 */
[----:B------:R-:W-:Y:S01]  /*5230*/  FMUL.FTZ R93, R93, UR14 ;  /* 0x0000000e5d5d7c20 */ /* 0x000fe20008410000 */
[----:B------:R-:W-:Y:S01]  /*5240*/  FSEL R125, R98, RZ, P6 ;  /* 0x000000ff627d7208 */ /* 0x000fe20003000000 */
[----:B------:R-:W-:Y:S01]  /*5250*/  FFMA.FTZ R94, R109, R94, R75 ;  /* 0x0000005e6d5e7223 */ /* 0x000fe2000001004b */
[----:B------:R-:W-:Y:S01]  /*5260*/  LOP3.LUT P6, RZ, R111, 0xff, RZ, 0xc0, !PT ;  /* 0x000000ff6fff7812 */ /* 0x000fe200078cc0ff */
[----:B------:R-:W-:Y:S01]  /*5270*/  FADD.FTZ R92, R103, -R92 ;  /* 0x8000005c675c7221 */ /* 0x000fe20000010000 */
[----:B------:R-:W-:Y:S01]  /*5280*/  FFMA.FTZ R133, R101, R133, R134 ;  /* 0x0000008565857223 */ /* 0x000fe20000010086 */
[----:B------:R-:W-:Y:S01]  /*5290*/  FMUL.FTZ R94, R94, UR14 ;  /* 0x0000000e5e5e7c20 */ /* 0x000fe20008410000 */
[----:B------:R-:W-:Y:S01]  /*52a0*/  FSEL R98, R95, RZ, P6 ;  /* 0x000000ff5f627208 */ /* 0x000fe20003000000 */
[----:B------:R-:W-:Y:S01]  /*52b0*/  FFMA.FTZ R92, R109, R92, R73 ;  /* 0x0000005c6d5c7223 */ /* 0x000fe20000010049 */
[----:B------:R-:W-:Y:S01]  /*52c0*/  LOP3.LUT P6, RZ, R111, 0xff00, RZ, 0xc0, !PT ;  /* 0x0000ff006fff7812 */ /* 0x000fe200078cc0ff */
[----:B------:R-:W-:Y:S01]  /*52d0*/  FADD.FTZ R133, R102, -R133 ;  /* 0x8000008566857221 */ /* 0x000fe20000010000 */
[----:B------:R-:W-:Y:S01]  /*52e0*/  F2FP.BF16.F32.PACK_AB R95, R125, R124 ;  /* 0x0000007c7d5f723e */ /* 0x000fe200000010ff */
[----:B------:R-:W-:Y:S01]  /*52f0*/  FMUL.FTZ R92, R92, UR14 ;  /* 0x0000000e5c5c7c20 */ /* 0x000fe20008410000 */
[----:B------:R-:W-:Y:S01]  /*5300*/  FSEL R99, R96, RZ, P6 ;  /* 0x000000ff60637208 */ /* 0x000fe20003000000 */
[----:B------:R-:W-:Y:S01]  /*5310*/  FFMA.FTZ R133, R109, R133, R72 ;  /* 0x000000856d857223 */ /* 0x000fe20000010048 */
[----:B------:R-:W-:-:S03]  /*5320*/  LOP3.LUT P6, RZ, R110, 0xff0000, RZ, 0xc0, !PT ;  /* 0x00ff00006eff7812 */ /* 0x000fc600078cc0ff */
[----:B------:R-:W-:Y:S01]  /*5330*/  FMUL.FTZ R133, R133, UR14 ;  /* 0x0000000e85857c20 */ /* 0x000fe20008410000 */
        /* <DEDUP_REMOVED lines=11> */
.L_x_907:
        /* <DEDUP_REMOVED lines=10> */
[-CC-:B------:R-:W-:Y:S01]  /*5490*/  FFMA.FTZ R82, R100, R133.reuse, R134.reuse ;  /* 0x0000008564527223 */ /* 0x180fe20000010086 */
[----:B------:R-:W-:Y:S01]  /*54a0*/  ISETP.GE.U32.AND.EX P6, PT, R111, 0x1000000, PT, P6 ;  /* 0x010000006f00780c */ /* 0x000fe20003fc6160 */
[C---:B-----5:R-:W-:Y:S01]  /*54b0*/  FMUL.FTZ R87, R109.reuse, R80 ;  /* 0x000000506d577220 */ /* 0x060fe20000410000 */
[----:B------:R-:W-:Y:S01]  /*54c0*/  FADD.FTZ R80, R102, -R81 ;  /* 0x8000005166507221 */ /* 0x000fe20000010000 */
[----:B------:R-:W-:Y:S01]  /*54d0*/  FMUL.FTZ R86, R109, R86 ;  /* 0x000000566d567220 */ /* 0x000fe20000410000 */
[-C--:B------:R-:W-:Y:S01]  /*54e0*/  FFMA.FTZ R83, R119, R133.reuse, R134 ;  /* 0x0000008577537223 */ /* 0x080fe20000010086 */
[----:B------:R-:W-:Y:S01]  /*54f0*/  FMUL.FTZ R81, R87, UR14 ;  /* 0x0000000e57517c20 */ /* 0x000fe20008410000 */
[----:B------:R-:W-:Y:S01]  /*5500*/  FMUL.FTZ R80, R109, R80 ;  /* 0x000000506d507220 */ /* 0x000fe20000410000 */
[----:B------:R-:W-:Y:S01]  /*5510*/  FMUL.FTZ R93, R86, UR14 ;  /* 0x0000000e565d7c20 */ /* 0x000fe20008410000 */
[----:B------:R-:W-:Y:S01]  /*5520*/  FADD.FTZ R82, R103, -R82 ;  /* 0x8000005267527221 */ /* 0x000fe20000010000 */
[----:B------:R-:W-:Y:S01]  /*5530*/  FADD.FTZ R84, R120, -R83 ;  /* 0x8000005378547221 */ /* 0x000fe20000010000 */
[----:B------:R-:W-:Y:S01]  /*5540*/  FSEL R125, R81, RZ, P6 ;  /* 0x000000ff517d7208 */ /* 0x000fe20003000000 */
[-C--:B------:R-:W-:Y:S01]  /*5550*/  FFMA.FTZ R92, R118, R133.reuse, R134 ;  /* 0x00000085765c7223 */ /* 0x080fe20000010086 */
[----:B------:R-:W-:Y:S01]  /*5560*/  LOP3.LUT P6, RZ, R111, 0xff0000, RZ, 0xc0, !PT ;  /* 0x00ff00006fff7812 */ /* 0x000fe200078cc0ff */
[----:B------:R-:W-:Y:S01]  /*5570*/  FMUL.FTZ R83, R80, UR14 ;  /* 0x0000000e50537c20 */ /* 0x000fe20008410000 */
[----:B------:R-:W-:Y:S01]  /*5580*/  FMUL.FTZ R81, R109, R82 ;  /* 0x000000526d517220 */ /* 0x000fe20000410000 */
[----:B------:R-:W-:Y:S01]  /*5590*/  FADD.FTZ R94, R121, -R92 ;  /* 0x8000005c795e7221 */ /* 0x000fe20000010000 */
[----:B------:R-:W-:Y:S01]  /*55a0*/  FSEL R124, R93, RZ, P6 ;  /* 0x000000ff5d7c7208 */ /* 0x000fe20003000000 */
[----:B------:R-:W-:Y:S01]  /*55b0*/  FMUL.FTZ R82, R109, R84 ;  /* 0x000000546d527220 */ /* 0x000fe20000410000 */
        /* <DEDUP_REMOVED lines=8> */
[----:B------:R-:W-:Y:S01]  /*5640*/  FMUL.FTZ R83, R109, R94 ;  /* 0x0000005e6d537220 */ /* 0x000fe20000410000 */
[----:B------:R-:W-:Y:S01]  /*5650*/  FADD.FTZ R134, R127, -R134 ;  /* 0x800000867f867221 */ /* 0x000fe20000010000 */
[----:B------:R-:W-:Y:S01]  /*5660*/  FSEL R97, R84, RZ, P6 ;  /* 0x000000ff54617208 */ /* 0x000fe20003000000 */
[----:B------:R-:W-:Y:S01]  /*5670*/  FMUL.FTZ R84, R109, R96 ;  /* 0x000000606d547220 */ /* 0x000fe20000410000 */
[----:B------:R-:W-:Y:S01]  /*5680*/  LOP3.LUT P6, RZ, R110, 0xff0000, RZ, 0xc0, !PT ;  /* 0x00ff00006eff7812 */ /* 0x000fe200078cc0ff */
[----:B------:R-:W-:Y:S01]  /*5690*/  FMUL.FTZ R94, R83, UR14 ;  /* 0x0000000e535e7c20 */ /* 0x000fe20008410000 */
[----:B------:R-:W-:Y:S01]  /*56a0*/  F2FP.BF16.F32.PACK_AB R92, R97, R92 ;  /* 0x0000005c615c723e */ /* 0x000fe200000010ff */
[----:B------:R-:W-:Y:S01]  /*56b0*/  FMUL.FTZ R95, R84, UR14 ;  /* 0x0000000e545f7c20 */ /* 0x000fe20008410000 */
[----:B------:R-:W-:Y:S01]  /*56c0*/  FSEL R93, R85, RZ, P6 ;  /* 0x000000ff555d7208 */ /* 0x000fe20003000000 */
[----:B------:R-:W-:Y:S01]  /*56d0*/  FMUL.FTZ R85, R109, R134 ;  /* 0x000000866d557220 */ /* 0x000fe20000410000 */
        /* <DEDUP_REMOVED lines=11> */
.L_x_909:
[-CC-:B------:R-:W-:Y:S01]  /*5790*/  FFMA.FTZ R93, R129, R133.reuse, R134.reuse ;  /* 0x00000085815d7223 */ /* 0x180fe20000010086 */
[-CC-:B------:R-:W-:Y:S01]  /*57a0*/  FFMA.FTZ R94, R130, R133.reuse, R134.reuse ;  /* 0x00000085825e7223 */ /* 0x180fe20000010086 */
[----:B------:R-:W-:Y:S01]  /*57b0*/  LOP3.LUT P6, RZ, R111, 0xff0000, RZ, 0xc0, !PT ;  /* 0x00ff00006fff7812 */ /* 0x000fe200078cc0ff */
[-C--:B------:R-:W-:Y:S01]  /*57c0*/  FFMA.FTZ R95, R123, R133.reuse, R134 ;  /* 0x000000857b5f7223 */ /* 0x080fe20000010086 */
[----:B------:R-:W-:Y:S01]  /*57d0*/  FADD.FTZ R92, R128, -R93 ;  /* 0x8000005d805c7221 */ /* 0x000fe20000010000 */
[----:B------:R-:W-:Y:S01]  /*57e0*/  FADD.FTZ R124, R131, -R94 ;  /* 0x8000005e837c7221 */ /* 0x000fe20000010000 */
[-C--:B------:R-:W-:Y:S01]  /*57f0*/  FFMA.FTZ R98, R126, R133.reuse, R134 ;  /* 0x000000857e627223 */ /* 0x080fe20000010086 */
[----:B------:R-:W-:Y:S01]  /*5800*/  FADD.FTZ R94, R122, -R95 ;  /* 0x8000005f7a5e7221 */ /* 0x000fe20000010000 */
[C---:B-----5:R-:W-:Y:S01]  /*5810*/  FMUL.FTZ R92, R109.reuse, R92 ;  /* 0x0000005c6d5c7220 */ /* 0x060fe20000410000 */
[----:B------:R-:W-:Y:S01]  /*5820*/  FMUL.FTZ R99, R109, R124 ;  /* 0x0000007c6d637220 */ /* 0x000fe20000410000 */
[----:B------:R-:W-:Y:S01]  /*5830*/  FADD.FTZ R98, R127, -R98 ;  /* 0x800000627f627221 */ /* 0x000fe20000010000 */
[----:B------:R-:W-:Y:S01]  /*5840*/  FMUL.FTZ R95, R109, R94 ;  /* 0x0000005e6d5f7220 */ /* 0x000fe20000410000 */
[----:B------:R-:W-:Y:S01]  /*5850*/  FMUL.FTZ R97, R92, UR14 ;  /* 0x0000000e5c617c20 */ /* 0x000fe20008410000 */
[----:B------:R-:W-:Y:S01]  /*5860*/  FMUL.FTZ R99, R99, UR14 ;  /* 0x0000000e63637c20 */ /* 0x000fe20008410000 */
[-CC-:B------:R-:W-:Y:S01]  /*5870*/  FFMA.FTZ R93, R119, R133.reuse, R134.reuse ;  /* 0x00000085775d7223 */ /* 0x180fe20000010086 */
[----:B------:R-:W-:Y:S01]  /*5880*/  FMUL.FTZ R98, R109, R98 ;  /* 0x000000626d627220 */ /* 0x000fe20000410000 */
[----:B------:R-:W-:Y:S01]  /*5890*/  FMUL.FTZ R95, R95, UR14 ;  /* 0x0000000e5f5f7c20 */ /* 0x000fe20008410000 */
[----:B------:R-:W-:Y:S01]  /*58a0*/  FSEL R124, R97, RZ, P6 ;  /* 0x000000ff617c7208 */ /* 0x000fe20003000000 */
[----:B------:R-:W-:Y:S01]  /*58b0*/  FADD.FTZ R94, R120, -R93 ;  /* 0x8000005d785e7221 */ /* 0x000fe20000010000 */
[----:B------:R-:W-:Y:S01]  /*58c0*/  ISETP.GE.U32.AND P6, PT, R110, RZ, PT ;  /* 0x000000ff6e00720c */ /* 0x000fe20003fc6070 */
[-C--:B------:R-:W-:Y:S01]  /*58d0*/  FFMA.FTZ R96, R118, R133.reuse, R134 ;  /* 0x0000008576607223 */ /* 0x080fe20000010086 */
[----:B------:R-:W-:Y:S01]  /*58e0*/  FMUL.FTZ R97, R98, UR14 ;  /* 0x0000000e62617c20 */ /* 0x000fe20008410000 */
[----:B------:R-:W-:Y:S01]  /*58f0*/  FMUL.FTZ R93, R109, R94 ;  /* 0x0000005e6d5d7220 */ /* 0x000fe20000410000 */
[----:B------:R-:W-:Y:S01]  /*5900*/  ISETP.GE.U32.AND.EX P6, PT, R111, 0x1000000, PT, P6 ;  /* 0x010000006f00780c */ /* 0x000fe20003fc6160 */
[----:B------:R-:W-:Y:S01]  /*5910*/  FADD.FTZ R96, R121, -R96 ;  /* 0x8000006079607221 */ /* 0x000fe20000010000 */
[-C--:B------:R-:W-:Y:S01]  /*5920*/  FFMA.FTZ R92, R100, R133.reuse, R134 ;  /* 0x00000085645c7223 */ /* 0x080fe20000010086 */
[----:B------:R-:W-:Y:S01]  /*5930*/  FMUL.FTZ R93, R93, UR14 ;  /* 0x0000000e5d5d7c20 */ /* 0x000fe20008410000 */
[----:B------:R-:W-:Y:S01]  /*5940*/  FSEL R125, R99, RZ, P6 ;  /* 0x000000ff637d7208 */ /* 0x000fe20003000000 */
[----:B------:R-:W-:Y:S01]  /*5950*/  FMUL.FTZ R96, R109, R96 ;  /* 0x000000606d607220 */ /* 0x000fe20000410000 */
[----:B------:R-:W-:Y:S01]  /*5960*/  LOP3.LUT P6, RZ, R111, 0xff, RZ, 0xc0, !PT ;  /* 0x000000ff6fff7812 */ /* 0x000fe200078cc0ff */
[----:B------:R-:W-:Y:S01]  /*5970*/  FADD.FTZ R94, R103, -R92 ;  /* 0x8000005c675e7221 */ /* 0x000fe20000010000 */
[----:B------:R-:W-:Y:S01]  /*5980*/  FFMA.FTZ R133, R101, R133, R134 ;  /* 0x0000008565857223 */ /* 0x000fe20000010086 */
[----:B------:R-:W-:Y:S01]  /*5990*/  FMUL.FTZ R96, R96, UR14 ;  /* 0x0000000e60607c20 */ /* 0x000fe20008410000 */
[----:B------:R-:W-:Y:S01]  /*59a0*/  FSEL R98, R95, RZ, P6 ;  /* 0x000000ff5f627208 */ /* 0x000fe20003000000 */
[----:B------:R-:W-:Y:S01]  /*59b0*/  FMUL.FTZ R94, R109, R94 ;  /* 0x0000005e6d5e7220 */ /* 0x000fe20000410000 */
[----:B------:R-:W-:Y:S01]  /*59c0*/  LOP3.LUT P6, RZ, R111, 0xff00, RZ, 0xc0, !PT ;  /* 0x0000ff006fff7812 */ /* 0x000fe200078cc0ff */
[----:B------:R-:W-:Y:S01]  /*59d0*/  FADD.FTZ R92, R102, -R133 ;  /* 0x80000085665c7221 */ /* 0x000fe20000010000 */
[----:B------:R-:W-:Y:S01]  /*59e0*/  F2FP.BF16.F32.PACK_AB R95, R125, R124 ;  /* 0x0000007c7d5f723e */ /* 0x000fe200000010ff */
[----:B------:R-:W-:Y:S01]  /*59f0*/  FMUL.FTZ R94, R94, UR14 ;  /* 0x0000000e5e5e7c20 */ /* 0x000fe20008410000 */
[----:B------:R-:W-:Y:S01]  /*5a00*/  FSEL R99, R97, RZ, P6 ;  /* 0x000000ff61637208 */ /* 0x000fe20003000000 */
[----:B------:R-:W-:Y:S01]  /*5a10*/  FMUL.FTZ R92, R109, R92 ;  /* 0x0000005c6d5c7220 */ /* 0x000fe20000410000 */
        /* <DEDUP_REMOVED lines=12> */
.L_x_905:
        /* <DEDUP_REMOVED lines=10> */
.L_x_901:
[----:B------:R-:W-:Y:S05]  /*5b80*/  BSYNC.RECONVERGENT B0 ;  /* 0x0000000000007941 */ /* 0x000fea0003800200 */
.L_x_900:
[----:B------:R-:W-:Y:S01]  /*5b90*/  UPLOP3.LUT UP1, UPT, UPT, UPT, UP1, 0x40, 0x4 ;  /* 0x000000000004789c */ /* 0x000fe20003f2e810 */
[----:B------:R-:W-:Y:S10]  /*5ba0*/  @!P4 BRA `(.L_x_910) ;  /* 0xffffffa80038c947 */ /* 0x000ff4000383ffff */
.L_x_883:
[----:B------:R-:W1:Y:S08]  /*5bb0*/  S2UR UR4, SR_CTAID.X ;  /* 0x00000000000479c3 */ /* 0x000e700000002500 */
[----:B------:R-:W2:Y:S08]  /*5bc0*/  LDC.64 R2, c[0x0][0x440] ;  /* 0x00011000ff027b82 */ /* 0x000eb00000000a00 */
[----:B------:R-:W4:Y:S01]  /*5bd0*/  LDC.64 R4, c[0x0][0x448] ;  /* 0x00011200ff047b82 */ /* 0x000f220000000a00 */
[----:B-1----:R-:W-:-:S05]  /*5be0*/  IMAD R7, R14, UR4, RZ ;  /* 0x000000040e077c24 */ /* 0x002fca000f8e02ff */
[----:B------:R-:W-:-:S05]  /*5bf0*/  LEA.HI R7, R7, R132, RZ, 0x1d ;  /* 0x0000008407077211 */ /* 0x000fca00078fe8ff */
[----:B--2---:R-:W-:-:S05]  /*5c00*/  @P1 IMAD.WIDE.U32 R2, R7, 0x20, R2 ;  /* 0x0000002007021825 */ /* 0x004fca00078e0002 */
[----:B------:R1:W-:Y:S01]  /*5c10*/  @P1 STG.E.128 desc[UR10][R2.64], R44 ;  /* 0x0000002c02001986 */ /* 0x0003e2000c101d0a */
[----:B----4-:R-:W-:-:S03]  /*5c20*/  @P1 IMAD.WIDE.U32 R4, R7, 0x20, R4 ;  /* 0x0000002007041825 */ /* 0x010fc600078e0004 */
        /* <DEDUP_REMOVED lines=14> */
.L_x_911:
        /* <DEDUP_REMOVED lines=15> */
.L_x_2800:


//--------------------- .text._ZN10layer_norm22ln_bwd_finalize_kernelINS_22Kernel_traits_finalizeILj2048E13__nv_bfloat16S2_fS2_fjLb0ELj1024ELj4ENS_18Kernel_traits_baseILj2048ES2_S2_fS2_fjLj1024EEEEELb0ELb1EEEvNS_9BwdParamsE --------------------------
	.section	.text._ZN10layer_norm22ln_bwd_finalize_kernelINS_22Kernel_traits_finalizeILj2048E13__nv_bfloat16S2_fS2_fjLb0ELj1024ELj4ENS_18Kernel_traits_baseILj2048ES2_S2_fS2_fjLj1024EEEEELb0ELb1EEEvNS_9BwdParamsE,"ax",@progbits
	.align	128
        .global         _ZN10layer_norm22ln_bwd_finalize_kernelINS_22Kernel_traits_finalizeILj2048E13__nv_bfloat16S2_fS2_fjLb0ELj1024ELj4ENS_18Kernel_traits_baseILj2048ES2_S2_fS2_fjLj1024EEEEELb0ELb1EEEvNS_9BwdParamsE
        .type           _ZN10layer_norm22ln_bwd_finalize_kernelINS_22Kernel_traits_finalizeILj2048E13__nv_bfloat16S2_fS2_fjLb0ELj1024ELj4ENS_18Kernel_traits_baseILj2048ES2_S2_fS2_fjLj1024EEEEELb0ELb1EEEvNS_9BwdParamsE,@function
        .size           _ZN10layer_norm22ln_bwd_finalize_kernelINS_22Kernel_traits_finalizeILj2048E13__nv_bfloat16S2_fS2_fjLb0ELj1024ELj4ENS_18Kernel_traits_baseILj2048ES2_S2_fS2_fjLj1024EEEEELb0ELb1EEEvNS_9BwdParamsE,(.L_x_2801 - _ZN10layer_norm22ln_bwd_finalize_kernelINS_22Kernel_traits_finalizeILj2048E13__nv_bfloat16S2_fS2_fjLb0ELj1024ELj4ENS_18Kernel_traits_baseILj2048ES2_S2_fS2_fjLj1024EEEEELb0ELb1EEEvNS_9BwdParamsE)
        .other          _ZN10layer_norm22ln_bwd_finalize_kernelINS_22Kernel_traits_finalizeILj2048E13__nv_bfloat16S2_fS2_fjLb0ELj1024ELj4ENS_18Kernel_traits_baseILj2048ES2_S2_fS2_fjLj1024EEEEELb0ELb1EEEvNS_9BwdParamsE,@"STO_CUDA_ENTRY STV_DEFAULT"
_ZN10layer_norm22ln_bwd_finalize_kernelINS_22Kernel_traits_finalizeILj2048E13__nv_bfloat16S2_fS2_fjLb0ELj1024ELj4ENS_18Kernel_traits_baseILj2048ES2_S2_fS2_fjLj1024EEEEELb0ELb1EEEvNS_9BwdParamsE:
.text._ZN10layer_norm22ln_bwd_finalize_kernelINS_22Kernel_traits_finalizeILj2048E13__nv_bfloat16S2_fS2_fjLb0ELj1024ELj4ENS_18Kernel_traits_baseILj2048ES2_S2_fS2_fjLj1024EEEEELb0ELb1EEEvNS_9BwdParamsE:
        /* <DEDUP_REMOVED lines=77> */
.L_x_916:
        /* <DEDUP_REMOVED lines=118> */
.L_x_915:
[----:B------:R-:W-:Y:S05]  /*0c30*/  BSYNC.RECONVERGENT B1 ;  /* 0x0000000000017941 */ /* 0x000fea0003800200 */
.L_x_914:
        /* <DEDUP_REMOVED lines=69> */
.L_x_918:
[----:B------:R-:W-:Y:S05]  /*1090*/  BSYNC.RECONVERGENT B1 ;  /* 0x0000000000017941 */ /* 0x000fea0003800200 */
.L_x_917:
        /* <DEDUP_REMOVED lines=38> */
.L_x_920:
[----:B------:R-:W-:Y:S05]  /*1300*/  BSYNC.RECONVERGENT B1 ;  /* 0x0000000000017941 */ /* 0x000fea0003800200 */
.L_x_919:
[----:B------:R-:W-:Y:S05]  /*1310*/  @!P1 BRA `(.L_x_913) ;  /* 0x0000000000409947 */ /* 0x000fea0003800000 */
[----:B------:R-:W0:Y:S01]  /*1320*/  LDC R12, c[0x0][0x388] ;  /* 0x0000e200ff0c7b82 */ /* 0x000e220000000800 */
[----:B------:R-:W-:-:S07]  /*1330*/  IADD3 R0, PT, PT, -R0, RZ, RZ ;  /* 0x000000ff00007210 */ /* 0x000fce0007ffe1ff */
[----:B------:R-:W1:Y:S08]  /*1340*/  LDC.64 R8, c[0x0][0x440] ;  /* 0x00011000ff087b82 */ /* 0x000e700000000a00 */
[----:B------:R-:W2:Y:S01]  /*1350*/  LDC.64 R10, c[0x0][0x448] ;  /* 0x00011200ff0a7b82 */ /* 0x000ea20000000a00 */
[----:B0-----:R-:W-:-:S05]  /*1360*/  IMAD R2, R2, R12, R5 ;  /* 0x0000000c02027224 */ /* 0x001fca00078e0205 */
[----:B------:R-:W-:-:S07]  /*1370*/  IADD3 R13, PT, PT, R57, R2, RZ ;  /* 0x00000002390d7210 */ /* 0x000fce0007ffe0ff */
.L_x_921:
        /* <DEDUP_REMOVED lines=10> */
.L_x_913:
[----:B------:R-:W-:Y:S05]  /*1420*/  BSYNC.RECONVERGENT B0 ;  /* 0x0000000000007941 */ /* 0x000fea0003800200 */
.L_x_912:
        /* <DEDUP_REMOVED lines=59> */
.L_x_922:
        /* <DEDUP_REMOVED lines=10> */
.L_x_2801:


//--------------------- .text._ZN10layer_norm40ln_parallel_residual_bwd_finalize_kernelINS_22Kernel_traits_finalizeILj2048E13__nv_bfloat16S2_fS2_fjLb0ELj1024ELj4ENS_18Kernel_traits_baseILj2048ES2_S2_fS2_fjLj1024EEEEELb1EEEvNS_9BwdParamsE --------------------------
	.section	.text._ZN10layer_norm40ln_parallel_residual_bwd_finalize_kernelINS_22Kernel_traits_finalizeILj2048E13__nv_bfloat16S2_fS2_fjLb0ELj1024ELj4ENS_18Kernel_traits_baseILj2048ES2_S2_fS2_fjLj1024EEEEELb1EEEvNS_9BwdParamsE,"ax",@progbits
	.align	128
        .global         _ZN10layer_norm40ln_parallel_residual_bwd_finalize_kernelINS_22Kernel_traits_finalizeILj2048E13__nv_bfloat16S2_fS2_fjLb0ELj1024ELj4ENS_18Kernel_traits_baseILj2048ES2_S2_fS2_fjLj1024EEEEELb1EEEvNS_9BwdParamsE
        .type           _ZN10layer_norm40ln_parallel_residual_bwd_finalize_kernelINS_22Kernel_traits_finalizeILj2048E13__nv_bfloat16S2_fS2_fjLb0ELj1024ELj4ENS_18Kernel_traits_baseILj2048ES2_S2_fS2_fjLj1024EEEEELb1EEEvNS_9BwdParamsE,@function
        .size           _ZN10layer_norm40ln_parallel_residual_bwd_finalize_kernelINS_22Kernel_traits_finalizeILj2048E13__nv_bfloat16S2_fS2_fjLb0ELj1024ELj4ENS_18Kernel_traits_baseILj2048ES2_S2_fS2_fjLj1024EEEEELb1EEEvNS_9BwdParamsE,(.L_x_2802 - _ZN10layer_norm40ln_parallel_residual_bwd_finalize_kernelINS_22Kernel_traits_finalizeILj2048E13__nv_bfloat16S2_fS2_fjLb0ELj1024ELj4ENS_18Kernel_traits_baseILj2048ES2_S2_fS2_fjLj1024EEEEELb1EEEvNS_9BwdParamsE)
        .other          _ZN10layer_norm40ln_parallel_residual_bwd_finalize_kernelINS_22Kernel_traits_finalizeILj2048E13__nv_bfloat16S2_fS2_fjLb0ELj1024ELj4ENS_18Kernel_traits_baseILj2048ES2_S2_fS2_fjLj1024EEEEELb1EEEvNS_9BwdParamsE,@"STO_CUDA_ENTRY STV_DEFAULT"
_ZN10layer_norm40ln_parallel_residual_bwd_finalize_kernelINS_22Kernel_traits_finalizeILj2048E13__nv_bfloat16S2_fS2_fjLb0ELj1024ELj4ENS_18Kernel_traits_baseILj2048ES2_S2_fS2_fjLj1024EEEEELb1EEEvNS_9BwdParamsE:
.text._ZN10layer_norm40ln_parallel_residual_bwd_finalize_kernelINS_22Kernel_traits_finalizeILj2048E13__nv_bfloat16S2_fS2_fjLb0ELj1024ELj4ENS_18Kernel_traits_baseILj2048ES2_S2_fS2_fjLj1024EEEEELb1EEEvNS_9BwdParamsE:
        /* <DEDUP_REMOVED lines=57> */
.L_x_927:
        /* <DEDUP_REMOVED lines=112> */
.L_x_926:
[----:B------:R-:W-:Y:S05]  /*0a90*/  BSYNC.RECONVERGENT B1 ;  /* 0x0000000000017941 */ /* 0x000fea0003800200 */
.L_x_925:
        /* <DEDUP_REMOVED lines=67> */
.L_x_929:
[----:B------:R-:W-:Y:S05]  /*0ed0*/  BSYNC.RECONVERGENT B1 ;  /* 0x0000000000017941 */ /* 0x000fea0003800200 */
.L_x_928:
        /* <DEDUP_REMOVED lines=37> */
.L_x_931:
[----:B------:R-:W-:Y:S05]  /*1130*/  BSYNC.RECONVERGENT B1 ;  /* 0x0000000000017941 */ /* 0x000fea0003800200 */
.L_x_930:
        /* <DEDUP_REMOVED lines=19> */
.L_x_924:
[----:B------:R-:W-:Y:S05]  /*1270*/  BSYNC.RECONVERGENT B0 ;  /* 0x0000000000007941 */ /* 0x000fea0003800200 */
.L_x_923:
        /* <DEDUP_REMOVED lines=93> */
.L_x_932:
        /* <DEDUP_REMOVED lines=11> */
.L_x_2802:


//--------------------- .text._ZN10layer_norm31ln_parallel_residual_bwd_kernelINS_13Kernel_traitsI13__nv_bfloat16S2_fS2_fjLj2048ELj1ELj1ELj4ELj16ENS_18Kernel_traits_baseILj2048ES2_S2_fS2_fjLj128EEEEELb1ELb1ELb1EEEvNS_9BwdParamsE --------------------------
	.section	.text._ZN10layer_norm31ln_parallel_residual_bwd_kernelINS_13Kernel_traitsI13__nv_bfloat16S2_fS2_fjLj2048ELj1ELj1ELj4ELj16ENS_18Kernel_traits_baseILj2048ES2_S2_fS2_fjLj128EEEEELb1ELb1ELb1EEEvNS_9BwdParamsE,"ax",@progbits
	.align	128
        .global         _ZN10layer_norm31ln_parallel_residual_bwd_kernelINS_13Kernel_traitsI13__nv_bfloat16S2_fS2_fjLj2048ELj1ELj1ELj4ELj16ENS_18Kernel_traits_baseILj2048ES2_S2_fS2_fjLj128EEEEELb1ELb1ELb1EEEvNS_9BwdParamsE
        .type           _ZN10layer_norm31ln_parallel_residual_bwd_kernelINS_13Kernel_traitsI13__nv_bfloat16S2_fS2_fjLj2048ELj1ELj1ELj4ELj16ENS_18Kernel_traits_baseILj2048ES2_S2_fS2_fjLj128EEEEELb1ELb1ELb1EEEvNS_9BwdParamsE,@function
        .size           _ZN10layer_norm31ln_parallel_residual_bwd_kernelINS_13Kernel_traitsI13__nv_bfloat16S2_fS2_fjLj2048ELj1ELj1ELj4ELj16ENS_18Kernel_traits_baseILj2048ES2_S2_fS2_fjLj128EEEEELb1ELb1ELb1EEEvNS_9BwdParamsE,(.L_x_2803 - _ZN10layer_norm31ln_parallel_residual_bwd_kernelINS_13Kernel_traitsI13__nv_bfloat16S2_fS2_fjLj2048ELj1ELj1ELj4ELj16ENS_18Kernel_traits_baseILj2048ES2_S2_fS2_fjLj128EEEEELb1ELb1ELb1EEEvNS_9BwdParamsE)
        .other          _ZN10layer_norm31ln_parallel_residual_bwd_kernelINS_13Kernel_traitsI13__nv_bfloat16S2_fS2_fjLj2048ELj1ELj1ELj4ELj16ENS_18Kernel_traits_baseILj2048ES2_S2_fS2_fjLj128EEEEELb1ELb1ELb1EEEvNS_9BwdParamsE,@"STO_CUDA_ENTRY STV_DEFAULT"
_ZN10layer_norm31ln_parallel_residual_bwd_kernelINS_13Kernel_traitsI13__nv_bfloat16S2_fS2_fjLj2048ELj1ELj1ELj4ELj16ENS_18Kernel_traits_baseILj2048ES2_S2_fS2_fjLj128EEEEELb1ELb1ELb1EEEvNS_9BwdParamsE:
.text._ZN10layer_norm31ln_parallel_residual_bwd_kernelINS_13Kernel_traitsI13__nv_bfloat16S2_fS2_fjLj2048ELj1ELj1ELj4ELj16ENS_18Kernel_traits_baseILj2048ES2_S2_fS2_fjLj128EEEEELb1ELb1ELb1EEEvNS_9BwdParamsE:
        /* <DEDUP_REMOVED lines=37> */
[----:B------:R-:W-:Y:S01]  /*0250*/  UPLOP3.LUT UP1, UPT, UPT, UPT, UPT, 0x40, 0x4 ;  /* 0x000000000004789c */ /* 0x000fe20003f2e870 */
[----:B------:R-:W4:Y:S01]  /*0260*/  LDCU UR20, c[0x0][0x388] ;  /* 0x00007100ff1477ac */ /* 0x000f220008000800 */
[----:B------:R-:W0:Y:S02]  /*0270*/  LDCU.U8 UR28, c[0x0][0x410] ;  /* 0x00008200ff1c77ac */ /* 0x000e240008000000 */
[----:B0-----:R-:W-:Y:S01]  /*0280*/  IMAD.WIDE.U32 R2, R66, 0x10, R2 ;  /* 0x0000001042027825 */ /* 0x001fe200078e0002 */
[----:B------:R-:W0:Y:S04]  /*0290*/  LDCU UR21, c[0x0][0x400] ;  /* 0x00008000ff1577ac */ /* 0x000e280008000800 */
[----:B--2---:R-:W2:Y:S01]  /*02a0*/  LDG.E.128 R8, desc[UR18][R2.64] ;  /* 0x0000001202087981 */ /* 0x004ea2000c1e1d00 */
[----:B------:R-:W0:Y:S03]  /*02b0*/  LDCU.64 UR8, c[0x0][0x478] ;  /* 0x00008f00ff0877ac */ /* 0x000e260008000a00 */
[----:B------:R5:W4:Y:S01]  /*02c0*/  LDG.E.128 R4, desc[UR18][R2.64+0x800] ;  /* 0x0008001202047981 */ /* 0x000b22000c1e1d00 */
[----:B------:R-:W-:Y:S01]  /*02d0*/  MOV R97, RZ ;  /* 0x000000ff00617202 */ /* 0x000fe20000000f00 */
[----:B-1----:R-:W-:-:S02]  /*02e0*/  UISETP.NE.U32.AND UP0, UPT, UR6, URZ, UPT ;  /* 0x000000ff0600728c */ /* 0x002fc4000bf05070 */
[----:B---3--:R-:W-:Y:S02]  /*02f0*/  UISETP.NE.AND UP2, UPT, UR5, URZ, UPT ;  /* 0x000000ff0500728c */ /* 0x008fe4000bf45270 */
[----:B------:R-:W-:Y:S01]  /*0300*/  UISETP.NE.AND.EX UP0, UPT, UR7, URZ, UPT, UP0 ;  /* 0x000000ff0700728c */ /* 0x000fe2000bf05300 */
[----:B------:R-:W1:Y:S01]  /*0310*/  LDCU UR7, c[0x0][0x408] ;  /* 0x00008100ff0777ac */ /* 0x000e620008000800 */
[----:B-----5:R-:W-:Y:S02]  /*0320*/  CS2R R2, SRZ ;  /* 0x0000000000027805 */ /* 0x020fe4000001ff00 */
[----:B------:R-:W-:Y:S01]  /*0330*/  PLOP3.LUT P4, PT, PT, PT, UP2, 0x80, 0x8 ;  /* 0x000000000008781c */ /* 0x000fe20003f8f028 */
[----:B------:R-:W3:Y:S01]  /*0340*/  LDCU.64 UR26, c[0x0][0x438] ;  /* 0x00008700ff1a77ac */ /* 0x000ee20008000a00 */
[----:B------:R-:W-:Y:S01]  /*0350*/  PLOP3.LUT P0, PT, PT, PT, UP0, 0x80, 0x8 ;  /* 0x000000000008781c */ /* 0x000fe20003f0f008 */
[----:B------:R-:W0:Y:S01]  /*0360*/  LDCU.128 UR12, c[0x0][0x3c0] ;  /* 0x00007800ff0c77ac */ /* 0x000e220008000c00 */
[----:B------:R-:W0:Y:S01]  /*0370*/  LDCU.64 UR22, c[0x0][0x380] ;  /* 0x00007000ff1677ac */ /* 0x000e220008000a00 */
[----:B------:R-:W0:Y:S01]  /*0380*/  LDCU.64 UR24, c[0x0][0x470] ;  /* 0x00008e00ff1877ac */ /* 0x000e220008000a00 */
[----:B--2---:R-:W-:-:S02]  /*0390*/  PRMT R98, R8, 0x7632, R98 ;  /* 0x0000763208627816 */ /* 0x004fc40000000062 */
[----:B------:R-:W-:Y:S02]  /*03a0*/  PRMT R99, R9, 0x7632, R99 ;  /* 0x0000763209637816 */ /* 0x000fe40000000063 */
[----:B------:R-:W-:Y:S02]  /*03b0*/  PRMT R100, R10, 0x7632, R100 ;  /* 0x000076320a647816 */ /* 0x000fe40000000064 */
[----:B------:R-:W-:Y:S02]  /*03c0*/  PRMT R101, R11, 0x7632, R101 ;  /* 0x000076320b657816 */ /* 0x000fe40000000065 */
[----:B----4-:R-:W-:Y:S02]  /*03d0*/  PRMT R102, R4, 0x7632, R102 ;  /* 0x0000763204667816 */ /* 0x010fe40000000066 */
[----:B------:R-:W-:Y:S02]  /*03e0*/  PRMT R103, R5, 0x7632, R103 ;  /* 0x0000763205677816 */ /* 0x000fe40000000067 */
[----:B------:R-:W-:-:S02]  /*03f0*/  PRMT R104, R6, 0x7632, R104 ;  /* 0x0000763206687816 */ /* 0x000fc40000000068 */
[----:B------:R-:W-:Y:S02]  /*0400*/  PRMT R105, R7, 0x7632, R105 ;  /* 0x0000763207697816 */ /* 0x000fe40000000069 */
        /* <DEDUP_REMOVED lines=14> */
[----:B------:R-:W-:Y:S02]  /*04f0*/  SHF.L.U32 R100, R100, 0x10, RZ ;  /* 0x0000001064647819 */ /* 0x000fe400000006ff */
[----:B------:R-:W-:Y:S02]  /*0500*/  SHF.L.U32 R101, R101, 0x10, RZ ;  /* 0x0000001065657819 */ /* 0x000fe400000006ff */
[----:B------:R-:W-:-:S02]  /*0510*/  SHF.L.U32 R102, R102, 0x10, RZ ;  /* 0x0000001066667819 */ /* 0x000fc400000006ff */
[----:B------:R-:W-:Y:S02]  /*0520*/  SHF.L.U32 R103, R103, 0x10, RZ ;  /* 0x0000001067677819 */ /* 0x000fe400000006ff */
[----:B------:R-:W-:Y:S02]  /*0530*/  SHF.L.U32 R104, R104, 0x10, RZ ;  /* 0x0000001068687819 */ /* 0x000fe400000006ff */
[----:B01-3--:R-:W-:-:S07]  /*0540*/  SHF.L.U32 R105, R105, 0x10, RZ ;  /* 0x0000001069697819 */ /* 0x00bfce00000006ff */
.L_x_952:
        /* <DEDUP_REMOVED lines=10> */
[----:B------:R-:W-:Y:S01]  /*05f0*/  MOV R107, UR6 ;  /* 0x00000006006b7c02 */ /* 0x000fe20008000f00 */
[----:B------:R-:W2:Y:S01]  /*0600*/  LDG.E R0, desc[UR18][R48.64] ;  /* 0x0000001230007981 */ /* 0x000ea2000c1e1900 */
[----:B------:R-:W-:Y:S01]  /*0610*/  MOV R115, UR11 ;  /* 0x0000000b00737c02 */ /* 0x000fe20008000f00 */
[----:B------:R-:W3:Y:S01]  /*0620*/  LDC.64 R120, c[0x0][0x3b0] ;  /* 0x0000ec00ff787b82 */ /* 0x000ee20000000a00 */
[----:B------:R-:W-:-:S03]  /*0630*/  LEA.HI.SX32 R107, R107, R66, 0x1d ;  /* 0x000000426b6b7211 */ /* 0x000fc600078feaff */
[----:B------:R-:W4:Y:S02]  /*0640*/  LDG.E R114, desc[UR18][R114.64] ;  /* 0x0000001272727981 */ /* 0x000f24000c1e1900 */
[C---:B0-----:R-:W-:Y:S01]  /*0650*/  IMAD.WIDE.U32 R56, R107.reuse, 0x20, R64 ;  /* 0x000000206b387825 */ /* 0x041fe200078e0040 */
[C---:B------:R-:W-:Y:S01]  /*0660*/  IADD3 R106, PT, PT, R107.reuse, 0x80, RZ ;  /* 0x000000806b6a7810 */ /* 0x040fe20007ffe0ff */
[----:B------:R-:W0:Y:S03]  /*0670*/  @P0 LDC.64 R108, c[0x0][0x438] ;  /* 0x00010e00ff6c0b82 */ /* 0x000e260000000a00 */
[----:B------:R-:W4:Y:S01]  /*0680*/  LDG.E.128 R48, desc[UR18][R56.64] ;  /* 0x0000001238307981 */ /* 0x000f22000c1e1d00 */
[----:B-1----:R-:W-:-:S06]  /*0690*/  IMAD.WIDE.U32 R52, R107, 0x10, R68 ;  /* 0x000000106b347825 */ /* 0x002fcc00078e0044 */
[----:B------:R-:W4:Y:S01]  /*06a0*/  LDG.E.128 R52, desc[UR18][R52.64] ;  /* 0x0000001234347981 */ /* 0x000f22000c1e1d00 */
[----:B------:R-:W-:-:S03]  /*06b0*/  IMAD.WIDE.U32 R64, R106, 0x20, R64 ;  /* 0x000000206a407825 */ /* 0x000fc600078e0040 */
[----:B------:R-:W4:Y:S04]  /*06c0*/  LDG.E.128 R56, desc[UR18][R56.64+0x10] ;  /* 0x0000101238387981 */ /* 0x000f28000c1e1d00 */
[----:B------:R-:W4:Y:S04]  /*06d0*/  LDG.E.128 R60, desc[UR18][R64.64] ;  /* 0x00000012403c7981 */ /* 0x000f28000c1e1d00 */
[----:B------:R-:W4:Y:S01]  /*06e0*/  LDG.E.128 R64, desc[UR18][R64.64+0x10] ;  /* 0x0000101240407981 */ /* 0x000f22000c1e1d00 */
[----:B------:R-:W-:-:S06]  /*06f0*/  IMAD.WIDE.U32 R68, R106, 0x10, R68 ;  /* 0x000000106a447825 */ /* 0x000fcc00078e0044 */
[----:B------:R-:W4:Y:S01]  /*0700*/  LDG.E.128 R68, desc[UR18][R68.64] ;  /* 0x0000001244447981 */ /* 0x000f22000c1e1d00 */
[----:B---3--:R-:W-:-:S04]  /*0710*/  IMAD.WIDE.U32 R122, R107, 0x8, R120 ;  /* 0x000000086b7a7825 */ /* 0x008fc800078e0078 */
[----:B------:R-:W-:-:S06]  /*0720*/  IMAD.WIDE.U32 R120, R106, 0x8, R120 ;  /* 0x000000086a787825 */ /* 0x000fcc00078e0078 */
[----:B------:R-:W5:Y:S01]  /*0730*/  LDG.E.64 R120, desc[UR18][R120.64] ;  /* 0x0000001278787981 */ /* 0x000f62000c1e1b00 */
[----:B0-----:R-:W-:Y:S01]  /*0740*/  @P0 IMAD.WIDE.U32 R108, R107, 0x20, R108 ;  /* 0x000000206b6c0825 */ /* 0x001fe200078e006c */
[----:B------:R-:W-:Y:S02]  /*0750*/  ISETP.NE.U32.AND P2, PT, RZ, UR26, PT ;  /* 0x0000001aff007c0c */ /* 0x000fe4000bf45070 */
[----:B------:R-:W-:Y:S02]  /*0760*/  ISETP.NE.U32.AND P1, PT, RZ, UR24, PT ;  /* 0x00000018ff007c0c */ /* 0x000fe4000bf25070 */
[----:B------:R-:W5:Y:S02]  /*0770*/  @P0 LDG.E.128 R32, desc[UR18][R108.64] ;  /* 0x000000126c200981 */ /* 0x000f64000c1e1d00 */
[----:B------:R-:W-:Y:S02]  /*0780*/  ISETP.NE.AND.EX P1, PT, RZ, UR25, PT, P1 ;  /* 0x00000019ff007c0c */ /* 0x000fe4000bf25310 */
[----:B------:R0:W5:Y:S01]  /*0790*/  @P0 LDG.E.128 R28, desc[UR18][R108.64+0x10] ;  /* 0x000010126c1c0981 */ /* 0x000162000c1e1d00 */
[----:B------:R-:W-:-:S10]  /*07a0*/  ISETP.NE.AND.EX P0, PT, RZ, UR27, PT, P2 ;  /* 0x0000001bff007c0c */ /* 0x000fd4000bf05320 */
[----:B------:R-:W1:Y:S08]  /*07b0*/  @P1 LDC.64 R112, c[0x0][0x3b8] ;  /* 0x0000ee00ff701b82 */ /* 0x000e700000000a00 */
[----:B0-----:R-:W0:Y:S08]  /*07c0*/  @P0 LDC.64 R108, c[0x0][0x438] ;  /* 0x00010e00ff6c0b82 */ /* 0x001e300000000a00 */
[----:B------:R-:W3:Y:S01]  /*07d0*/  @P1 LDC.64 R110, c[0x0][0x3b8] ;  /* 0x0000ee00ff6e1b82 */ /* 0x000ee20000000a00 */
[----:B-1----:R-:W-:-:S05]  /*07e0*/  @P1 IMAD.WIDE.U32 R112, R107, 0x8, R112 ;  /* 0x000000086b701825 */ /* 0x002fca00078e0070 */
[----:B------:R-:W5:Y:S01]  /*07f0*/  @P1 LDG.E.64 R80, desc[UR18][R112.64] ;  /* 0x0000001270501981 */ /* 0x000f62000c1e1b00 */
[----:B0-----:R-:W-:-:S05]  /*0800*/  @P0 IMAD.WIDE.U32 R108, R106, 0x20, R108 ;  /* 0x000000206a6c0825 */ /* 0x001fca00078e006c */
[----:B------:R-:W5:Y:S01]  /*0810*/  @P0 LDG.E.128 R24, desc[UR18][R108.64] ;  /* 0x000000126c180981 */ /* 0x000f62000c1e1d00 */
[----:B---3--:R-:W-:-:S03]  /*0820*/  @P1 IMAD.WIDE.U32 R110, R106, 0x8, R110 ;  /* 0x000000086a6e1825 */ /* 0x008fc600078e006e */
[----:B------:R0:W5:Y:S04]  /*0830*/  @P0 LDG.E.128 R20, desc[UR18][R108.64+0x10] ;  /* 0x000010126c140981 */ /* 0x000168000c1e1d00 */
[----:B------:R1:W5:Y:S01]  /*0840*/  @P1 LDG.E.64 R82, desc[UR18][R110.64] ;  /* 0x000000126e521981 */ /* 0x000362000c1e1b00 */
[----:B--2---:R-:W-:Y:S02]  /*0850*/  R2UR UR10, R0 ;  /* 0x00000000000a72ca */ /* 0x004fe400000e0000 */
[----:B----4-:R-:W-:-:S05]  /*0860*/  FSEL R114, R114, RZ, !P4 ;  /* 0x000000ff72727208 */ /* 0x010fca0006000000 */
[----:B------:R-:W-:-:S06]  /*0870*/  FADD.FTZ R0, -R114, R48 ;  /* 0x0000003072007221 */ /* 0x000fcc0000010100 */
[----:B------:R-:W-:Y:S01]  /*0880*/  FMUL.FTZ R0, R0, UR10 ;  /* 0x0000000a00007c20 */ /* 0x000fe20008410000 */
[C---:B------:R-:W-:Y:S02]  /*0890*/  PRMT R48, R52.reuse, 0x7632, R48 ;  /* 0x0000763234307816 */ /* 0x040fe40000000030 */
[----:B------:R-:W-:Y:S01]  /*08a0*/  SHF.L.U32 R52, R52, 0x10, RZ ;  /* 0x0000001034347819 */ /* 0x000fe200000006ff */
[C---:B------:R-:W-:Y:S01]  /*08b0*/  FADD.FTZ R49, -R114.reuse, R49 ;  /* 0x0000003172317221 */ /* 0x040fe20000010100 */
[----:B------:R-:W-:Y:S01]  /*08c0*/  FADD.FTZ R50, -R114, R50 ;  /* 0x0000003272327221 */ /* 0x000fe20000010100 */
[----:B------:R-:W-:Y:S02]  /*08d0*/  SHF.L.U32 R48, R48, 0x10, RZ ;  /* 0x0000001030307819 */ /* 0x000fe400000006ff */
[----:B------:R-:W-:Y:S01]  /*08e0*/  FADD.FTZ R88, R52, R88 ;  /* 0x0000005834587221 */ /* 0x000fe20000010000 */
[-C--:B------:R-:W-:Y:S01]  /*08f0*/  FFMA.FTZ R97, R0, R52.reuse, R97 ;  /* 0x0000003400617223 */ /* 0x080fe20000010061 */
[----:B------:R-:W-:Y:S01]  /*0900*/  FMUL.FTZ R52, R89, R52 ;  /* 0x0000003459347220 */ /* 0x000fe20000410000 */
[C---:B0-----:R-:W-:Y:S01]  /*0910*/  PRMT R108, R53.reuse, 0x7632, R108 ;  /* 0x00007632356c7816 */ /* 0x041fe2000000006c */
[----:B-1----:R-:W-:Y:S01]  /*0920*/  FADD.FTZ R111, -R114, R63 ;  /* 0x0000003f726f7221 */ /* 0x002fe20000010100 */
[----:B------:R-:W-:Y:S01]  /*0930*/  SHF.L.U32 R53, R53, 0x10, RZ ;  /* 0x0000001035357819 */ /* 0x000fe200000006ff */
[----:B------:R-:W-:Y:S01]  /*0940*/  FMUL.FTZ R63, R49, UR10 ;  /* 0x0000000a313f7c20 */ /* 0x000fe20008410000 */
[-C--:B------:R-:W-:Y:S01]  /*0950*/  FMUL.FTZ R118, R98, R48.reuse ;  /* 0x0000003062767220 */ /* 0x080fe20000410000 */
[----:B------:R-:W-:Y:S01]  /*0960*/  FADD.FTZ R49, RZ, R52 ;  /* 0x00000034ff317221 */ /* 0x000fe20000010000 */
[----:B------:R-:W-:Y:S01]  /*0970*/  FADD.FTZ R112, -R114, R64 ;  /* 0x0000004072707221 */ /* 0x000fe20000010100 */
[----:B------:R-:W-:Y:S01]  /*0980*/  FMUL.FTZ R64, R50, UR10 ;  /* 0x0000000a32407c20 */ /* 0x000fe20008410000 */
[----:B------:R-:W-:Y:S01]  /*0990*/  PRMT R110, R55, 0x7632, R110 ;  /* 0x00007632376e7816 */ /* 0x000fe2000000006e */
[----:B------:R-:W-:Y:S01]  /*09a0*/  FADD.FTZ R56, -R114, R56 ;  /* 0x0000003872387221 */ /* 0x000fe20000010100 */
[----:B------:R-:W-:Y:S01]  /*09b0*/  SHF.L.U32 R108, R108, 0x10, RZ ;  /* 0x000000106c6c7819 */ /* 0x000fe200000006ff */
[----:B------:R-:W-:Y:S01]  /*09c0*/  FADD.FTZ R84, R53, R84 ;  /* 0x0000005435547221 */ /* 0x000fe20000010000 */
[-C--:B------:R-:W-:Y:S01]  /*09d0*/  FFMA.FTZ R85, R64, R53.reuse, R85 ;  /* 0x0000003540557223 */ /* 0x080fe20000010055 */
[----:B------:R-:W-:Y:S01]  /*09e0*/  FFMA.FTZ R87, R63, R48, R87 ;  /* 0x000000303f577223 */ /* 0x000fe20000010057 */
[----:B------:R-:W-:Y:S01]  /*09f0*/  FADD.FTZ R86, R48, R86 ;  /* 0x0000005630567221 */ /* 0x000fe20000010000 */
[----:B------:R-:W-:Y:S01]  /*0a00*/  FMUL.FTZ R53, R90, R53 ;  /* 0x000000355a357220 */ /* 0x000fe20000410000 */
[----:B------:R-:W-:Y:S01]  /*0a10*/  FADD.FTZ R48, R118, R49 ;  /* 0x0000003176307221 */ /* 0x000fe20000010000 */
[----:B------:R-:W-:Y:S01]  /*0a20*/  PRMT R109, R54, 0x7632, R109 ;  /* 0x00007632366d7816 */ /* 0x000fe2000000006d */
[----:B------:R-:W-:Y:S01]  /*0a30*/  FMUL.FTZ R56, R56, UR10 ;  /* 0x0000000a38387c20 */ /* 0x000fe20008410000 */
[----:B------:R-:W-:Y:S01]  /*0a40*/  SHF.L.U32 R54, R54, 0x10, RZ ;  /* 0x0000001036367819 */ /* 0x000fe200000006ff */
[----:B------:R-:W-:Y:S01]  /*0a50*/  FADD.FTZ R49, R53, R48 ;  /* 0x0000003035317221 */ /* 0x000fe20000010000 */
[----:B------:R-:W-:Y:S01]  /*0a60*/  SHF.L.U32 R124, R110, 0x10, RZ ;  /* 0x000000106e7c7819 */ /* 0x000fe200000006ff */
[----:B------:R-:W-:Y:S01]  /*0a70*/  FMUL.FTZ R110, R99, R108 ;  /* 0x0000006c636e7220 */ /* 0x000fe20000410000 */
[C---:B------:R-:W-:Y:S01]  /*0a80*/  FADD.FTZ R58, -R114.reuse, R58 ;  /* 0x0000003a723a7221 */ /* 0x040fe20000010100 */
[----:B------:R-:W-:Y:S01]  /*0a90*/  FADD.FTZ R66, -R114, R66 ;  /* 0x0000004272427221 */ /* 0x000fe20000010100 */
[----:B------:R-:W-:Y:S01]  /*0aa0*/  SHF.L.U32 R50, R109, 0x10, RZ ;  /* 0x000000106d327819 */ /* 0x000fe200000006ff */
[----:B------:R-:W-:Y:S01]  /*0ab0*/  FADD.FTZ R14, R54, R14 ;  /* 0x0000000e360e7221 */ /* 0x000fe20000010000 */
[-C--:B------:R-:W-:Y:S01]  /*0ac0*/  FFMA.FTZ R2, R56, R54.reuse, R2 ;  /* 0x0000003638027223 */ /* 0x080fe20000010002 */
[----:B------:R-:W-:Y:S01]  /*0ad0*/  FMUL.FTZ R54, R91, R54 ;  /* 0x000000365b367220 */ /* 0x000fe20000410000 */
[----:B------:R-:W-:Y:S01]  /*0ae0*/  FADD.FTZ R49, R110, R49 ;  /* 0x000000316e317221 */ /* 0x000fe20000010000 */
[C---:B------:R-:W-:Y:S01]  /*0af0*/  FADD.FTZ R57, -R114.reuse, R57 ;  /* 0x0000003972397221 */ /* 0x040fe20000010100 */
[----:B------:R-:W-:Y:S01]  /*0b00*/  SHF.L.U32 R55, R55, 0x10, RZ ;  /* 0x0000001037377819 */ /* 0x000fe200000006ff */
[----:B------:R-:W-:Y:S01]  /*0b10*/  FADD.FTZ R51, -R114, R51 ;  /* 0x0000003372337221 */ /* 0x000fe20000010100 */
[----:B------:R-:W-:Y:S01]  /*0b20*/  FMUL.FTZ R58, R58, UR10 ;  /* 0x0000000a3a3a7c20 */ /* 0x000fe20008410000 */
[----:B------:R-:W-:Y:S01]  /*0b30*/  FMUL.FTZ R119, R66, UR10 ;  /* 0x0000000a42777c20 */ /* 0x000fe20008410000 */
[-C--:B------:R-:W-:Y:S01]  /*0b40*/  FMUL.FTZ R109, R100, R50.reuse ;  /* 0x00000032646d7220 */ /* 0x080fe20000410000 */
[----:B------:R-:W-:Y:S01]  /*0b50*/  FADD.FTZ R66, R54, R49 ;  /* 0x0000003136427221 */ /* 0x000fe20000010000 */
[----:B------:R-:W-:Y:S01]  /*0b60*/  FMUL.FTZ R57, R57, UR10 ;  /* 0x0000000a39397c20 */ /* 0x000fe20008410000 */
[----:B------:R-:W-:Y:S01]  /*0b70*/  FADD.FTZ R113, -R114, R65 ;  /* 0x0000004172717221 */ /* 0x000fe20000010100 */
[----:B------:R-:W-:Y:S01]  /*0b80*/  PRMT R116, R70, 0x7632, R116 ;  /* 0x0000763246747816 */ /* 0x000fe20000000074 */
[----:B------:R-:W-:Y:S01]  /*0b90*/  FADD.FTZ R60, -R114, R60 ;  /* 0x0000003c723c7221 */ /* 0x000fe20000010100 */
[----:B------:R-:W-:Y:S01]  /*0ba0*/  FMUL.FTZ R65, R51, UR10 ;  /* 0x0000000a33417c20 */ /* 0x000fe20008410000 */
[----:B------:R-:W-:Y:S01]  /*0bb0*/  FADD.FTZ R16, R55, R16 ;  /* 0x0000001037107221 */ /* 0x000fe20000010000 */
[-C--:B------:R-:W-:Y:S01]  /*0bc0*/  FFMA.FTZ R4, R58, R55.reuse, R4 ;  /* 0x000000373a047223 */ /* 0x080fe20000010004 */
[C---:B------:R-:W-:Y:S01]  /*0bd0*/  FADD.FTZ R59, -R114.reuse, R59 ;  /* 0x0000003b723b7221 */ /* 0x040fe20000010100 */
[C---:B------:R-:W-:Y:S01]  /*0be0*/  FADD.FTZ R61, -R114.reuse, R61 ;  /* 0x0000003d723d7221 */ /* 0x040fe20000010100 */
[C---:B------:R-:W-:Y:S01]  /*0bf0*/  FADD.FTZ R62, -R114.reuse, R62 ;  /* 0x0000003e723e7221 */ /* 0x040fe20000010100 */
[----:B------:R-:W-:Y:S01]  /*0c00*/  FADD.FTZ R67, -R114, R67 ;  /* 0x0000004372437221 */ /* 0x000fe20000010100 */
[----:B------:R-:W-:Y:S01]  /*0c10*/  FMUL.FTZ R55, R92, R55 ;  /* 0x000000375c377220 */ /* 0x000fe20000410000 */
[----:B------:R-:W-:Y:S01]  /*0c20*/  FADD.FTZ R66, R109, R66 ;  /* 0x000000426d427221 */ /* 0x000fe20000010000 */
[----:B------:R-:W-:Y:S01]  /*0c30*/  PRMT R114, R68, 0x7632, R114 ;  /* 0x0000763244727816 */ /* 0x000fe20000000072 */
[----:B------:R-:W-:Y:S01]  /*0c40*/  FADD.FTZ R15, R50, R15 ;  /* 0x0000000f320f7221 */ /* 0x000fe20000010000 */
[----:B------:R-:W-:Y:S01]  /*0c50*/  FFMA.FTZ R3, R57, R50, R3 ;  /* 0x0000003239037223 */ /* 0x000fe20000010003 */
[----:B------:R-:W-:Y:S01]  /*0c60*/  SHF.L.U32 R68, R68, 0x10, RZ ;  /* 0x0000001044447819 */ /* 0x000fe200000006ff */
[----:B------:R-:W-:Y:S01]  /*0c70*/  FFMA.FTZ R79, R65, R108, R79 ;  /* 0x0000006c414f7223 */ /* 0x000fe2000001004f */
[----:B------:R-:W-:Y:S01]  /*0c80*/  SHF.L.U32 R50, R116, 0x10, RZ ;  /* 0x0000001074327819 */ /* 0x000fe200000006ff */
[----:B------:R-:W-:Y:S01]  /*0c90*/  FADD.FTZ R78, R108, R78 ;  /* 0x0000004e6c4e7221 */ /* 0x000fe20000010000 */
[----:B------:R-:W-:Y:S01]  /*0ca0*/  FMUL.FTZ R60, R60, UR10 ;  /* 0x0000000a3c3c7c20 */ /* 0x000fe20008410000 */
[----:B------:R-:W-:Y:S01]  /*0cb0*/  FFMA.FTZ R116, R0, R52, RZ ;  /* 0x0000003400747223 */ /* 0x000fe200000100ff */
[----:B------:R-:W-:Y:S01]  /*0cc0*/  FMUL.FTZ R108, R101, R124 ;  /* 0x0000007c656c7220 */ /* 0x000fe20000410000 */
[----:B------:R-:W-:Y:S01]  /*0cd0*/  FADD.FTZ R49, R55, R66 ;  /* 0x0000004237317221 */ /* 0x000fe20000010000 */
[----:B------:R-:W-:Y:S01]  /*0ce0*/  SHF.L.U32 R114, R114, 0x10, RZ ;  /* 0x0000001072727819 */ /* 0x000fe200000006ff */
[----:B------:R-:W-:Y:S01]  /*0cf0*/  FMUL.FTZ R61, R61, UR10 ;  /* 0x0000000a3d3d7c20 */ /* 0x000fe20008410000 */
[----:B------:R-:W-:Y:S01]  /*0d00*/  FADD.FTZ R18, R68, R18 ;  /* 0x0000001244127221 */ /* 0x000fe20000010000 */
[----:B------:R-:W-:Y:S01]  /*0d10*/  FFMA.FTZ R6, R60, R68, R6 ;  /* 0x000000443c067223 */ /* 0x000fe20000010006 */
[----:B------:R-:W-:Y:S01]  /*0d20*/  FFMA.FTZ R51, R63, R118, R116 ;  /* 0x000000763f337223 */ /* 0x000fe20000010074 */
[----:B------:R-:W-:Y:S01]  /*0d30*/  FMUL.FTZ R68, R93, R68 ;  /* 0x000000445d447220 */ /* 0x000fe20000410000 */
[----:B------:R-:W-:Y:S01]  /*0d40*/  FADD.FTZ R49, R108, R49 ;  /* 0x000000316c317221 */ /* 0x000fe20000010000 */
[----:B------:R-:W-:Y:S01]  /*0d50*/  PRMT R115, R69, 0x7632, R115 ;  /* 0x0000763245737816 */ /* 0x000fe20000000073 */
[-C--:B------:R-:W-:Y:S01]  /*0d60*/  FFMA.FTZ R7, R61, R114.reuse, R7 ;  /* 0x000000723d077223 */ /* 0x080fe20000010007 */
[----:B------:R-:W-:Y:S01]  /*0d70*/  SHF.L.U32 R69, R69, 0x10, RZ ;  /* 0x0000001045457819 */ /* 0x000fe200000006ff */
[----:B------:R-:W-:Y:S01]  /*0d80*/  FADD.FTZ R19, R114, R19 ;  /* 0x0000001372137221 */ /* 0x000fe20000010000 */
[----:B------:R-:W-:Y:S01]  /*0d90*/  FMUL.FTZ R116, R102, R114 ;  /* 0x0000007266747220 */ /* 0x000fe20000410000 */
[----:B------:R-:W-:Y:S01]  /*0da0*/  FMUL.FTZ R62, R62, UR10 ;  /* 0x0000000a3e3e7c20 */ /* 0x000fe20008410000 */
[----:B------:R-:W-:Y:S01]  /*0db0*/  FFMA.FTZ R114, R64, R53, R51 ;  /* 0x0000003540727223 */ /* 0x000fe20000010033 */
[----:B------:R-:W-:Y:S01]  /*0dc0*/  FADD.FTZ R49, R68, R49 ;  /* 0x0000003144317221 */ /* 0x000fe20000010000 */
[----:B------:R-:W-:Y:S01]  /*0dd0*/  SHF.L.U32 R48, R115, 0x10, RZ ;  /* 0x0000001073307819 */ /* 0x000fe200000006ff */
[----:B------:R-:W-:Y:S01]  /*0de0*/  FMUL.FTZ R111, R111, UR10 ;  /* 0x0000000a6f6f7c20 */ /* 0x000fe20008410000 */
[----:B------:R-:W-:Y:S01]  /*0df0*/  FADD.FTZ R72, R69, R72 ;  /* 0x0000004845487221 */ /* 0x000fe20000010000 */
[-C--:B------:R-:W-:Y:S01]  /*0e00*/  FFMA.FTZ R8, R62, R69.reuse, R8 ;  /* 0x000000453e087223 */ /* 0x080fe20000010008 */
[----:B------:R-:W-:Y:S01]  /*0e10*/  FFMA.FTZ R51, R65, R110, R114 ;  /* 0x0000006e41337223 */ /* 0x000fe20000010072 */
[----:B------:R-:W-:Y:S01]  /*0e20*/  FMUL.FTZ R69, R94, R69 ;  /* 0x000000455e457220 */ /* 0x000fe20000410000 */
[----:B------:R-:W-:Y:S01]  /*0e30*/  FADD.FTZ R114, R49, R116 ;  /* 0x0000007431727221 */ /* 0x000fe20000010000 */
[----:B------:R-:W-:Y:S01]  /*0e40*/  SHF.L.U32 R70, R70, 0x10, RZ ;  /* 0x0000001046467819 */ /* 0x000fe200000006ff */
[-C--:B------:R-:W-:Y:S01]  /*0e50*/  FFMA.FTZ R9, R111, R48.reuse, R9 ;  /* 0x000000306f097223 */ /* 0x080fe20000010009 */
[----:B------:R-:W-:Y:S01]  /*0e60*/  FADD.FTZ R73, R48, R73 ;  /* 0x0000004930497221 */ /* 0x000fe20000010000 */
[----:B------:R-:W-:Y:S01]  /*0e70*/  FMUL.FTZ R115, R103, R48 ;  /* 0x0000003067737220 */ /* 0x000fe20000410000 */
[----:B------:R-:W-:Y:S01]  /*0e80*/  FMUL.FTZ R112, R112, UR10 ;  /* 0x0000000a70707c20 */ /* 0x000fe20008410000 */
[----:B------:R-:W-:Y:S01]  /*0e90*/  FFMA.FTZ R48, R56, R54, R51 ;  /* 0x0000003638307223 */ /* 0x000fe20000010033 */
[----:B------:R-:W-:Y:S01]  /*0ea0*/  FADD.FTZ R114, R114, R69 ;  /* 0x0000004572727221 */ /* 0x000fe20000010000 */
[----:B------:R-:W-:Y:S01]  /*0eb0*/  FADD.FTZ R74, R70, R74 ;  /* 0x0000004a464a7221 */ /* 0x000fe20000010000 */
[-C--:B------:R-:W-:Y:S01]  /*0ec0*/  FFMA.FTZ R10, R112, R70.reuse, R10 ;  /* 0x00000046700a7223 */ /* 0x080fe2000001000a */
[----:B------:R-:W-:Y:S01]  /*0ed0*/  FFMA.FTZ R49, R57, R109, R48 ;  /* 0x0000006d39317223 */ /* 0x000fe20000010030 */
[----:B------:R-:W-:Y:S01]  /*0ee0*/  FMUL.FTZ R70, R95, R70 ;  /* 0x000000465f467220 */ /* 0x000fe20000410000 */
[----:B------:R-:W-:Y:S01]  /*0ef0*/  FADD.FTZ R51, R114, R115 ;  /* 0x0000007372337221 */ /* 0x000fe20000010000 */
[----:B------:R-:W-:Y:S01]  /*0f00*/  PRMT R117, R71, 0x7632, R117 ;  /* 0x0000763247757816 */ /* 0x000fe20000000075 */
[----:B------:R-:W-:Y:S01]  /*0f10*/  FMUL.FTZ R59, R59, UR10 ;  /* 0x0000000a3b3b7c20 */ /* 0x000fe20008410000 */
[----:B------:R-:W-:Y:S01]  /*0f20*/  SHF.L.U32 R71, R71, 0x10, RZ ;  /* 0x0000001047477819 */ /* 0x000fe200000006ff */
[----:B------:R-:W-:Y:S01]  /*0f30*/  FMUL.FTZ R113, R113, UR10 ;  /* 0x0000000a71717c20 */ /* 0x000fe20008410000 */
[----:B------:R-:W-:Y:S01]  /*0f40*/  FFMA.FTZ R48, R58, R55, R49 ;  /* 0x000000373a307223 */ /* 0x000fe20000010031 */
[-C--:B------:R-:W-:Y:S01]  /*0f50*/  FMUL.FTZ R114, R104, R50.reuse ;  /* 0x0000003268727220 */ /* 0x080fe20000410000 */
[----:B------:R-:W-:Y:S01]  /*0f60*/  FADD.FTZ R51, R51, R70 ;  /* 0x0000004633337221 */ /* 0x000fe20000010000 */
[----:B------:R-:W-:Y:S01]  /*0f70*/  SHF.L.U32 R66, R117, 0x10, RZ ;  /* 0x0000001075427819 */ /* 0x000fe200000006ff */
[----:B------:R-:W-:Y:S01]  /*0f80*/  FFMA.FTZ R11, R113, R50, R11 ;  /* 0x00000032710b7223 */ /* 0x000fe2000001000b */
[----:B------:R-:W-:Y:S01]  /*0f90*/  FADD.FTZ R75, R50, R75 ;  /* 0x0000004b324b7221 */ /* 0x000fe20000010000 */
[----:B------:R-:W-:Y:S01]  /*0fa0*/  FFMA.FTZ R49, R59, R108, R48 ;  /* 0x0000006c3b317223 */ /* 0x000fe20000010030 */
[-C--:B------:R-:W-:Y:S01]  /*0fb0*/  FMUL.FTZ R117, R96, R71.reuse ;  /* 0x0000004760757220 */ /* 0x080fe20000410000 */
[----:B------:R-:W-:Y:S01]  /*0fc0*/  FADD.FTZ R50, R51, R114 ;  /* 0x0000007233327221 */ /* 0x000fe20000010000 */
[----:B------:R-:W-:Y:S01]  /*0fd0*/  FADD.FTZ R76, R71, R76 ;  /* 0x0000004c474c7221 */ /* 0x000fe20000010000 */
[----:B------:R-:W-:Y:S01]  /*0fe0*/  FFMA.FTZ R12, R119, R71, R12 ;  /* 0x00000047770c7223 */ /* 0x000fe2000001000c */
[----:B------:R-:W-:Y:S01]  /*0ff0*/  FFMA.FTZ R48, R60, R68, R49 ;  /* 0x000000443c307223 */ /* 0x000fe20000010031 */
[----:B------:R-:W-:Y:S01]  /*1000*/  FMUL.FTZ R71, R105, R66 ;  /* 0x0000004269477220 */ /* 0x000fe20000410000 */
[----:B------:R-:W-:-:S02]  /*1010*/  FADD.FTZ R50, R50, R117 ;  /* 0x0000007532327221 */ /* 0x000fc40000010000 */
[----:B------:R-:W-:Y:S02]  /*1020*/  FFMA.FTZ R49, R61, R116, R48 ;  /* 0x000000743d317223 */ /* 0x000fe40000010030 */
[----:B------:R-:W-:Y:S02]  /*1030*/  FADD.FTZ R48, R50, R71 ;  /* 0x0000004732307221 */ /* 0x000fe40000010000 */
[----:B------:R-:W-:-:S03]  /*1040*/  FFMA.FTZ R50, R62, R69, R49 ;  /* 0x000000453e327223 */ /* 0x000fc60000010031 */
[----:B------:R-:W0:Y:S01]  /*1050*/  SHFL.DOWN PT, R49, R48, 0x10, 0x1f ;  /* 0x0a001f0030317f89 */ /* 0x000e2200000e0000 */
[----:B------:R-:W-:-:S04]  /*1060*/  FFMA.FTZ R51, R111, R115, R50 ;  /* 0x000000736f337223 */ /* 0x000fc80000010032 */
[----:B------:R-:W-:-:S04]  /*1070*/  FFMA.FTZ R50, R112, R70, R51 ;  /* 0x0000004670327223 */ /* 0x000fc80000010033 */
[----:B------:R-:W-:Y:S01]  /*1080*/  FFMA.FTZ R50, R113, R114, R50 ;  /* 0x0000007271327223 */ /* 0x000fe20000010032 */
[----:B------:R-:W-:-:S03]  /*1090*/  FMUL.FTZ R67, R67, UR10 ;  /* 0x0000000a43437c20 */ /* 0x000fc60008410000 */
[----:B------:R-:W-:-:S04]  /*10a0*/  FFMA.FTZ R50, R119, R117, R50 ;  /* 0x0000007577327223 */ /* 0x000fc80000010032 */
[C---:B------:R-:W-:Y:S01]  /*10b0*/  FFMA.FTZ R50, R67.reuse, R71, R50 ;  /* 0x0000004743327223 */ /* 0x040fe20000010032 */
[----:B------:R-:W-:Y:S01]  /*10c0*/  FFMA.FTZ R13, R67, R66, R13 ;  /* 0x00000042430d7223 */ /* 0x000fe2000001000d */
[----:B------:R-:W-:Y:S01]  /*10d0*/  FADD.FTZ R77, R66, R77 ;  /* 0x0000004d424d7221 */ /* 0x000fe20000010000 */
[----:B0-----:R-:W-:Y:S02]  /*10e0*/  FADD.FTZ R51, R48, R49 ;  /* 0x0000003130337221 */ /* 0x001fe40000010000 */
[----:B------:R-:W0:Y:S04]  /*10f0*/  SHFL.DOWN PT, R49, R50, 0x10, 0x1f ;  /* 0x0a001f0032317f89 */ /* 0x000e2800000e0000 */
[----:B------:R-:W1:Y:S01]  /*1100*/  SHFL.DOWN PT, R66, R51, 0x8, 0x1f ;  /* 0x09001f0033427f89 */ /* 0x000e6200000e0000 */
[----:B------:R-:W-:Y:S01]  /*1110*/  FADD.FTZ R17, R124, R17 ;  /* 0x000000117c117221 */ /* 0x000fe20000010000 */
[----:B------:R-:W-:-:S02]  /*1120*/  FFMA.FTZ R5, R59, R124, R5 ;  /* 0x0000007c3b057223 */ /* 0x000fc40000010005 */
[----:B------:R2:W5:Y:S01]  /*1130*/  LDG.E.64 R124, desc[UR18][R122.64] ;  /* 0x000000127a7c7981 */ /* 0x000562000c1e1b00 */
[----:B0-----:R-:W-:Y:S01]  /*1140*/  FADD.FTZ R49, R50, R49 ;  /* 0x0000003132317221 */ /* 0x001fe20000010000 */
[----:B-1----:R-:W-:-:S04]  /*1150*/  FADD.FTZ R66, R51, R66 ;  /* 0x0000004233427221 */ /* 0x002fc80000010000 */
[----:B------:R-:W0:Y:S04]  /*1160*/  SHFL.DOWN PT, R48, R49, 0x8, 0x1f ;  /* 0x09001f0031307f89 */ /* 0x000e2800000e0000 */
[----:B--2---:R-:W1:Y:S01]  /*1170*/  SHFL.DOWN PT, R123, R66, 0x4, 0x1f ;  /* 0x08801f00427b7f89 */ /* 0x004e6200000e0000 */
        /* <DEDUP_REMOVED lines=13> */
[----:B-1----:R-:W-:Y:S01]  /*1250*/  FADD.FTZ R48, R51, R48 ;  /* 0x0000003033307221 */ /* 0x002fe20000010000 */
[----:B0-----:R-:W-:-:S10]  /*1260*/  FADD.FTZ R49, R50, R49 ;  /* 0x0000003132317221 */ /* 0x001fd40000010000 */
        /* <DEDUP_REMOVED lines=9> */
.L_x_935:
[----:B------:R-:W-:Y:S05]  /*1300*/  BSYNC.RECONVERGENT B0 ;  /* 0x0000000000007941 */ /* 0x000fea0003800200 */
.L_x_934:
[----:B------:R-:W1:Y:S08]  /*1310*/  S2UR UR6, SR_CgaCtaId ;  /* 0x00000000000679c3 */ /* 0x000e700000008800 */
[----:B------:R-:W-:Y:S01]  /*1320*/  BAR.SYNC.DEFER_BLOCKING 0x0 ;  /* 0x0000000000007b1d */ /* 0x000fe20000010000 */
[----:B------:R-:W-:Y:S01]  /*1330*/  UISETP.NE.U32.AND UP0, UPT, UR24, URZ, UPT ;  /* 0x000000ff1800728c */ /* 0x000fe2000bf05070 */
[----:B------:R-:W-:Y:S01]  /*1340*/  ISETP.NE.AND P4, PT, RZ, UR28, PT ;  /* 0x0000001cff007c0c */ /* 0x000fe2000bf85270 */
        /* <DEDUP_REMOVED lines=21> */
[----:B------:R-:W-:Y:S02]  /*14a0*/  FSEL R122, R48, RZ, !P4 ;  /* 0x000000ff307a7208 */ /* 0x000fe40006000000 */
[----:B------:R-:W-:Y:S01]  /*14b0*/  R2UR UR11, R51 ;  /* 0x00000000330b72ca */ /* 0x000fe200000e0000 */
[----:B------:R-:W-:-:S14]  /*14c0*/  BRA.U UP0, `(.L_x_936) ;  /* 0x0000000d00947547 */ /* 0x000fdc000b800000 */
        /* <DEDUP_REMOVED lines=15> */
[----:B------:R-:W-:Y:S01]  /*15c0*/  FADD.FTZ R109, R109, -R48 ;  /* 0x800000306d6d7221 */ /* 0x000fe20000010000 */
[----:B------:R-:W-:Y:S01]  /*15d0*/  FADD.FTZ R58, R55, -R58 ;  /* 0x8000003a373a7221 */ /* 0x000fe20000010000 */
[--C-:B------:R-:W-:Y:S01]  /*15e0*/  FFMA.FTZ R63, R63, UR11, R122.reuse ;  /* 0x0000000b3f3f7c23 */ /* 0x100fe2000801007a */
[--C-:B------:R-:W-:Y:S01]  /*15f0*/  FFMA.FTZ R65, R65, UR11, R122.reuse ;  /* 0x0000000b41417c23 */ /* 0x100fe2000801007a */
[----:B------:R-:W-:Y:S01]  /*1600*/  FFMA.FTZ R49, R0, UR11, R122 ;  /* 0x0000000b00317c23 */ /* 0x000fe2000801007a */
[----:B------:R-:W-:Y:S01]  /*1610*/  FMUL.FTZ R59, R59, UR10 ;  /* 0x0000000a3b3b7c20 */ /* 0x000fe20008410000 */
[----:B------:R-:W-:Y:S01]  /*1620*/  FADD.FTZ R53, R53, -R64 ;  /* 0x8000004035357221 */ /* 0x000fe20000010000 */
[----:B-----5:R-:W-:Y:S01]  /*1630*/  ISETP.GE.U32.AND P2, PT, R124, RZ, PT ;  /* 0x000000ff7c00720c */ /* 0x020fe20003f46070 */
[----:B------:R-:W-:Y:S01]  /*1640*/  FMUL.FTZ R58, R58, UR10 ;  /* 0x0000000a3a3a7c20 */ /* 0x000fe20008410000 */
[----:B------:R-:W-:Y:S01]  /*1650*/  FMUL.FTZ R54, R54, UR10 ;  /* 0x0000000a36367c20 */ /* 0x000fe20008410000 */
[----:B------:R-:W-:Y:S01]  /*1660*/  FMUL.FTZ R109, R109, UR10 ;  /* 0x0000000a6d6d7c20 */ /* 0x000fe20008410000 */
[----:B------:R-:W-:Y:S01]  /*1670*/  FADD.FTZ R118, R118, -R63 ;  /* 0x8000003f76767221 */ /* 0x000fe20000010000 */
[----:B------:R-:W-:Y:S01]  /*1680*/  FADD.FTZ R110, R110, -R65 ;  /* 0x800000416e6e7221 */ /* 0x000fe20000010000 */
[----:B------:R-:W-:Y:S01]  /*1690*/  FADD.FTZ R49, R52, -R49 ;  /* 0x8000003134317221 */ /* 0x000fe20000010000 */
[----:B------:R-:W-:Y:S01]  /*16a0*/  FMUL.FTZ R51, R59, UR7 ;  /* 0x000000073b337c20 */ /* 0x000fe20008410000 */
[----:B------:R-:W-:Y:S01]  /*16b0*/  ISETP.GE.U32.AND.EX P2, PT, R125, 0x1000000, PT, P2 ;  /* 0x010000007d00780c */ /* 0x000fe20003f46120 */
        /* <DEDUP_REMOVED lines=31> */
.L_x_938:
[--C-:B------:R-:W-:Y:S01]  /*18b0*/  FFMA.FTZ R41, R56, UR11, R122.reuse ;  /* 0x0000000b38297c23 */ /* 0x100fe2000801007a */
[--C-:B------:R-:W-:Y:S01]  /*18c0*/  FFMA.FTZ R58, R58, UR11, R122.reuse ;  /* 0x0000000b3a3a7c23 */ /* 0x100fe2000801007a */
[--C-:B------:R-:W-:Y:S01]  /*18d0*/  FFMA.FTZ R42, R57, UR11, R122.reuse ;  /* 0x0000000b392a7c23 */ /* 0x100fe2000801007a */
[--C-:B------:R-:W-:Y:S01]  /*18e0*/  FFMA.FTZ R59, R59, UR11, R122.reuse ;  /* 0x0000000b3b3b7c23 */ /* 0x100fe2000801007a */
[----:B------:R-:W-:Y:S01]  /*18f0*/  FADD.FTZ R40, R54, -R41 ;  /* 0x8000002936287221 */ /* 0x000fe20000010000 */
[----:B------:R-:W-:Y:S01]  /*1900*/  FFMA.FTZ R41, R0, UR11, R122 ;  /* 0x0000000b00297c23 */ /* 0x000fe2000801007a */
[----:B------:R-:W-:Y:S01]  /*1910*/  FADD.FTZ R58, R55, -R58 ;  /* 0x8000003a373a7221 */ /* 0x000fe20000010000 */
[----:B------:R-:W-:Y:S01]  /*1920*/  FFMA.FTZ R46, R64, UR11, R122 ;  /* 0x0000000b402e7c23 */ /* 0x000fe2000801007a */
[----:B------:R-:W-:Y:S01]  /*1930*/  FADD.FTZ R109, R109, -R42 ;  /* 0x8000002a6d6d7221 */ /* 0x000fe20000010000 */
[----:B------:R-:W-:Y:S01]  /*1940*/  FADD.FTZ R41, R52, -R41 ;  /* 0x8000002934297221 */ /* 0x000fe20000010000 */
[----:B------:R-:W-:Y:S01]  /*1950*/  FMUL.FTZ R42, R58, UR10 ;  /* 0x0000000a3a2a7c20 */ /* 0x000fe20008410000 */
[----:B------:R-:W-:Y:S01]  /*1960*/  FADD.FTZ R59, R108, -R59 ;  /* 0x8000003b6c3b7221 */ /* 0x000fe20000010000 */
[----:B------:R-:W-:Y:S01]  /*1970*/  FADD.FTZ R46, R53, -R46 ;  /* 0x8000002e352e7221 */ /* 0x000fe20000010000 */
[--C-:B------:R-:W-:Y:S01]  /*1980*/  FFMA.FTZ R45, R63, UR11, R122.reuse ;  /* 0x0000000b3f2d7c23 */ /* 0x100fe2000801007a */
[----:B------:R-:W-:Y:S01]  /*1990*/  FFMA.FTZ R47, R65, UR11, R122 ;  /* 0x0000000b412f7c23 */ /* 0x000fe2000801007a */
[----:B------:R-:W-:Y:S01]  /*19a0*/  FMUL.FTZ R44, R41, UR10 ;  /* 0x0000000a292c7c20 */ /* 0x000fe20008410000 */
[----:B------:R-:W-:Y:S01]  /*19b0*/  FMUL.FTZ R41, R42, UR7 ;  /* 0x000000072a297c20 */ /* 0x000fe20008410000 */
[----:B-----5:R-:W-:Y:S01]  /*19c0*/  LOP3.LUT P5, RZ, R125, 0xff0000, RZ, 0xc0, !PT ;  /* 0x00ff00007dff7812 */ /* 0x020fe200078ac0ff */
[----:B------:R-:W-:Y:S01]  /*19d0*/  FMUL.FTZ R43, R59, UR10 ;  /* 0x0000000a3b2b7c20 */ /* 0x000fe20008410000 */
[----:B------:R-:W-:Y:S01]  /*19e0*/  ISETP.GE.U32.AND P2, PT, R124, RZ, PT ;  /* 0x000000ff7c00720c */ /* 0x000fe20003f46070 */
[----:B------:R-:W-:Y:S01]  /*19f0*/  FMUL.FTZ R46, R46, UR10 ;  /* 0x0000000a2e2e7c20 */ /* 0x000fe20008410000 */
[----:B------:R-:W-:Y:S01]  /*1a00*/  FADD.FTZ R45, R118, -R45 ;  /* 0x8000002d762d7221 */ /* 0x000fe20000010000 */
[----:B------:R-:W-:Y:S01]  /*1a10*/  FADD.FTZ R47, R110, -R47 ;  /* 0x8000002f6e2f7221 */ /* 0x000fe20000010000 */
[----:B------:R-:W-:Y:S01]  /*1a20*/  FMUL.FTZ R48, R43, UR7 ;  /* 0x000000072b307c20 */ /* 0x000fe20008410000 */
[----:B------:R-:W-:Y:S01]  /*1a30*/  FMUL.FTZ R0, R44, UR7 ;  /* 0x000000072c007c20 */ /* 0x000fe20008410000 */
[----:B------:R-:W-:Y:S01]  /*1a40*/  FSEL R56, R41, RZ, P5 ;  /* 0x000000ff29387208 */ /* 0x000fe20002800000 */
[----:B------:R-:W-:Y:S01]  /*1a50*/  FMUL.FTZ R41, R109, UR10 ;  /* 0x0000000a6d297c20 */ /* 0x000fe20008410000 */
[----:B------:R-:W-:Y:S01]  /*1a60*/  LOP3.LUT P3, RZ, R124, 0xff, RZ, 0xc0, !PT ;  /* 0x000000ff7cff7812 */ /* 0x000fe2000786c0ff */
[----:B------:R-:W-:Y:S01]  /*1a70*/  FMUL.FTZ R49, R46, UR7 ;  /* 0x000000072e317c20 */ /* 0x000fe20008410000 */
[----:B------:R-:W-:Y:S01]  /*1a80*/  ISETP.GE.U32.AND.EX P2, PT, R125, 0x1000000, PT, P2 ;  /* 0x010000007d00780c */ /* 0x000fe20003f46120 */
[----:B------:R-:W-:Y:S01]  /*1a90*/  FMUL.FTZ R45, R45, UR10 ;  /* 0x0000000a2d2d7c20 */ /* 0x000fe20008410000 */
[----:B------:R-:W-:Y:S01]  /*1aa0*/  LOP3.LUT P6, RZ, R124, 0xff0000, RZ, 0xc0, !PT ;  /* 0x00ff00007cff7812 */ /* 0x000fe200078cc0ff */
[----:B------:R-:W-:Y:S01]  /*1ab0*/  FMUL.FTZ R47, R47, UR10 ;  /* 0x0000000a2f2f7c20 */ /* 0x000fe20008410000 */
[----:B------:R-:W-:Y:S01]  /*1ac0*/  FMUL.FTZ R40, R40, UR10 ;  /* 0x0000000a28287c20 */ /* 0x000fe20008410000 */
[----:B------:R-:W-:Y:S01]  /*1ad0*/  FSEL R57, R48, RZ, P2 ;  /* 0x000000ff30397208 */ /* 0x000fe20001000000 */
[----:B------:R-:W-:Y:S01]  /*1ae0*/  FMUL.FTZ R52, R41, UR7 ;  /* 0x0000000729347c20 */ /* 0x000fe20008410000 */
        /* <DEDUP_REMOVED lines=18> */
.L_x_937:
        /* <DEDUP_REMOVED lines=8> */
[--C-:B------:R-:W-:Y:S01]  /*1c90*/  FFMA.FTZ R48, R57, UR11, R122.reuse ;  /* 0x0000000b39307c23 */ /* 0x100fe2000801007a */
[----:B------:R-:W-:Y:S01]  /*1ca0*/  FADD.FTZ R50, R108, -R59 ;  /* 0x8000003b6c327221 */ /* 0x000fe20000010000 */
[----:B------:R-:W-:Y:S01]  /*1cb0*/  FADD.FTZ R49, R54, -R49 ;  /* 0x8000003136317221 */ /* 0x000fe20000010000 */
[--C-:B------:R-:W-:Y:S01]  /*1cc0*/  FFMA.FTZ R58, R58, UR11, R122.reuse ;  /* 0x0000000b3a3a7c23 */ /* 0x100fe2000801007a */
[----:B------:R-:W-:Y:S01]  /*1cd0*/  FFMA.FTZ R51, R0, UR11, R122 ;  /* 0x0000000b00337c23 */ /* 0x000fe2000801007a */
[----:B------:R-:W-:Y:S01]  /*1ce0*/  FFMA.FTZ R50, R50, UR10, R31 ;  /* 0x0000000a32327c23 */ /* 0x000fe2000801001f */
[----:B------:R-:W-:Y:S01]  /*1cf0*/  FFMA.FTZ R49, R49, UR10, R28 ;  /* 0x0000000a31317c23 */ /* 0x000fe2000801001c */
[----:B------:R-:W-:Y:S01]  /*1d00*/  ISETP.GE.U32.AND.EX P2, PT, R125, 0x1000000, PT, P2 ;  /* 0x010000007d00780c */ /* 0x000fe20003f46120 */
[----:B------:R-:W-:Y:S01]  /*1d10*/  FFMA.FTZ R64, R64, UR11, R122 ;  /* 0x0000000b40407c23 */ /* 0x000fe2000801007a */
[----:B------:R-:W-:Y:S01]  /*1d20*/  FMUL.FTZ R50, R50, UR7 ;  /* 0x0000000732327c20 */ /* 0x000fe20008410000 */
[----:B------:R-:W-:Y:S01]  /*1d30*/  FMUL.FTZ R49, R49, UR7 ;  /* 0x0000000731317c20 */ /* 0x000fe20008410000 */
[----:B------:R-:W-:Y:S01]  /*1d40*/  LOP3.LUT P5, RZ, R125, 0xff, RZ, 0xc0, !PT ;  /* 0x000000ff7dff7812 */ /* 0x000fe200078ac0ff */
[----:B------:R-:W-:Y:S01]  /*1d50*/  FADD.FTZ R48, R109, -R48 ;  /* 0x800000306d307221 */ /* 0x000fe20000010000 */
[----:B------:R-:W-:Y:S01]  /*1d60*/  FADD.FTZ R57, R55, -R58 ;  /* 0x8000003a37397221 */ /* 0x000fe20000010000 */
[--C-:B------:R-:W-:Y:S01]  /*1d70*/  FFMA.FTZ R63, R63, UR11, R122.reuse ;  /* 0x0000000b3f3f7c23 */ /* 0x100fe2000801007a */
[----:B------:R-:W-:Y:S01]  /*1d80*/  FFMA.FTZ R65, R65, UR11, R122 ;  /* 0x0000000b41417c23 */ /* 0x000fe2000801007a */
[----:B------:R-:W-:Y:S01]  /*1d90*/  FADD.FTZ R55, R52, -R51 ;  /* 0x8000003334377221 */ /* 0x000fe20000010000 */
[----:B------:R-:W-:Y:S01]  /*1da0*/  FSEL R51, R50, RZ, P2 ;  /* 0x000000ff32337208 */ /* 0x000fe20001000000 */
[----:B------:R-:W-:Y:S01]  /*1db0*/  FADD.FTZ R53, R53, -R64 ;  /* 0x8000004035357221 */ /* 0x000fe20000010000 */
[----:B------:R-:W-:Y:S01]  /*1dc0*/  FSEL R50, R49, RZ, P5 ;  /* 0x000000ff31327208 */ /* 0x000fe20002800000 */
[----:B------:R-:W-:Y:S01]  /*1dd0*/  FFMA.FTZ R0, R57, UR10, R30 ;  /* 0x0000000a39007c23 */ /* 0x000fe2000801001e */
[----:B------:R-:W-:Y:S01]  /*1de0*/  FFMA.FTZ R49, R48, UR10, R29 ;  /* 0x0000000a30317c23 */ /* 0x000fe2000801001d */
[----:B------:R-:W-:Y:S01]  /*1df0*/  FADD.FTZ R118, R118, -R63 ;  /* 0x8000003f76767221 */ /* 0x000fe20000010000 */
[----:B------:R-:W-:Y:S01]  /*1e00*/  FADD.FTZ R110, R110, -R65 ;  /* 0x800000416e6e7221 */ /* 0x000fe20000010000 */
[----:B------:R-:W-:Y:S01]  /*1e10*/  FMUL.FTZ R0, R0, UR7 ;  /* 0x0000000700007c20 */ /* 0x000fe20008410000 */
[----:B------:R-:W-:Y:S01]  /*1e20*/  FFMA.FTZ R53, R53, UR10, R34 ;  /* 0x0000000a35357c23 */ /* 0x000fe20008010022 */
[----:B------:R-:W-:Y:S01]  /*1e30*/  FMUL.FTZ R49, R49, UR7 ;  /* 0x0000000731317c20 */ /* 0x000fe20008410000 */
[C---:B------:R-:W-:Y:S01]  /*1e40*/  LOP3.LUT P3, RZ, R125.reuse, 0xff0000, RZ, 0xc0, !PT ;  /* 0x00ff00007dff7812 */ /* 0x040fe2000786c0ff */
[----:B------:R-:W-:Y:S01]  /*1e50*/  FFMA.FTZ R118, R118, UR10, R33 ;  /* 0x0000000a76767c23 */ /* 0x000fe20008010021 */
[----:B------:R-:W-:Y:S01]  /*1e60*/  LOP3.LUT P6, RZ, R125, 0xff00, RZ, 0xc0, !PT ;  /* 0x0000ff007dff7812 */ /* 0x000fe200078cc0ff */
[----:B------:R-:W-:Y:S01]  /*1e70*/  FFMA.FTZ R110, R110, UR10, R35 ;  /* 0x0000000a6e6e7c23 */ /* 0x000fe20008010023 */
[----:B------:R-:W-:Y:S01]  /*1e80*/  FFMA.FTZ R48, R55, UR10, R32 ;  /* 0x0000000a37307c23 */ /* 0x000fe20008010020 */
[----:B------:R-:W-:Y:S01]  /*1e90*/  FMUL.FTZ R53, R53, UR7 ;  /* 0x0000000735357c20 */ /* 0x000fe20008410000 */
[----:B------:R-:W-:Y:S01]  /*1ea0*/  LOP3.LUT P2, RZ, R124, 0xff0000, RZ, 0xc0, !PT ;  /* 0x00ff00007cff7812 */ /* 0x000fe2000784c0ff */
        /* <DEDUP_REMOVED lines=17> */
.L_x_940:
[--C-:B------:R-:W-:Y:S01]  /*1fc0*/  FFMA.FTZ R58, R58, UR11, R122.reuse ;  /* 0x0000000b3a3a7c23 */ /* 0x100fe2000801007a */
[--C-:B------:R-:W-:Y:S01]  /*1fd0*/  FFMA.FTZ R59, R59, UR11, R122.reuse ;  /* 0x0000000b3b3b7c23 */ /* 0x100fe2000801007a */
[--C-:B------:R-:W-:Y:S01]  /*1fe0*/  FFMA.FTZ R43, R0, UR11, R122.reuse ;  /* 0x0000000b002b7c23 */ /* 0x100fe2000801007a */
[----:B------:R-:W-:Y:S01]  /*1ff0*/  FFMA.FTZ R64, R64, UR11, R122 ;  /* 0x0000000b40407c23 */ /* 0x000fe2000801007a */
[----:B------:R-:W-:Y:S01]  /*2000*/  FADD.FTZ R55, R55, -R58 ;  /* 0x8000003a37377221 */ /* 0x000fe20000010000 */
[----:B------:R-:W-:Y:S01]  /*2010*/  FADD.FTZ R108, R108, -R59 ;  /* 0x8000003b6c6c7221 */ /* 0x000fe20000010000 */
[----:B------:R-:W-:Y:S01]  /*2020*/  FFMA.FTZ R40, R57, UR11, R122 ;  /* 0x0000000b39287c23 */ /* 0x000fe2000801007a */
[----:B------:R-:W-:Y:S01]  /*2030*/  FADD.FTZ R45, R52, -R43 ;  /* 0x8000002b342d7221 */ /* 0x000fe20000010000 */
[----:B-----5:R-:W-:Y:S01]  /*2040*/  FFMA.FTZ R42, R55, UR10, R30 ;  /* 0x0000000a372a7c23 */ /* 0x020fe2000801001e */
[----:B------:R-:W-:Y:S01]  /*2050*/  FFMA.FTZ R41, R56, UR11, R122 ;  /* 0x0000000b38297c23 */ /* 0x000fe2000801007a */
[----:B------:R-:W-:Y:S01]  /*2060*/  FFMA.FTZ R43, R108, UR10, R31 ;  /* 0x0000000a6c2b7c23 */ /* 0x000fe2000801001f */
[----:B------:R-:W-:Y:S01]  /*2070*/  FADD.FTZ R53, R53, -R64 ;  /* 0x8000004035357221 */ /* 0x000fe20000010000 */
[----:B------:R-:W-:Y:S01]  /*2080*/  FADD.FTZ R48, R109, -R40 ;  /* 0x800000286d307221 */ /* 0x000fe20000010000 */
[----:B------:R-:W-:Y:S01]  /*2090*/  ISETP.GE.U32.AND P2, PT, R124, RZ, PT ;  /* 0x000000ff7c00720c */ /* 0x000fe20003f46070 */
[--C-:B------:R-:W-:Y:S01]  /*20a0*/  FFMA.FTZ R63, R63, UR11, R122.reuse ;  /* 0x0000000b3f3f7c23 */ /* 0x100fe2000801007a */
[----:B------:R-:W-:Y:S01]  /*20b0*/  FFMA.FTZ R65, R65, UR11, R122 ;  /* 0x0000000b41417c23 */ /* 0x000fe2000801007a */
[----:B------:R-:W-:Y:S01]  /*20c0*/  FMUL.FTZ R40, R42, UR7 ;  /* 0x000000072a287c20 */ /* 0x000fe20008410000 */
[----:B------:R-:W-:Y:S01]  /*20d0*/  LOP3.LUT P5, RZ, R125, 0xff0000, RZ, 0xc0, !PT ;  /* 0x00ff00007dff7812 */ /* 0x000fe200078ac0ff */
[----:B------:R-:W-:Y:S01]  /*20e0*/  FFMA.FTZ R44, R45, UR10, R32 ;  /* 0x0000000a2d2c7c23 */ /* 0x000fe20008010020 */
[----:B------:R-:W-:Y:S01]  /*20f0*/  FADD.FTZ R41, R54, -R41 ;  /* 0x8000002936297221 */ /* 0x000fe20000010000 */
[----:B------:R-:W-:Y:S01]  /*2100*/  FMUL.FTZ R45, R43, UR7 ;  /* 0x000000072b2d7c20 */ /* 0x000fe20008410000 */
[----:B------:R-:W-:Y:S01]  /*2110*/  ISETP.GE.U32.AND.EX P2, PT, R125, 0x1000000, PT, P2 ;  /* 0x010000007d00780c */ /* 0x000fe20003f46120 */
[----:B------:R-:W-:Y:S01]  /*2120*/  FFMA.FTZ R46, R53, UR10, R34 ;  /* 0x0000000a352e7c23 */ /* 0x000fe20008010022 */
[----:B------:R-:W-:Y:S01]  /*2130*/  FADD.FTZ R118, R118, -R63 ;  /* 0x8000003f76767221 */ /* 0x000fe20000010000 */
[----:B------:R-:W-:Y:S01]  /*2140*/  FADD.FTZ R110, R110, -R65 ;  /* 0x800000416e6e7221 */ /* 0x000fe20000010000 */
[----:B------:R-:W-:Y:S01]  /*2150*/  FSEL R56, R40, RZ, P5 ;  /* 0x000000ff28387208 */ /* 0x000fe20002800000 */
[----:B------:R-:W-:Y:S01]  /*2160*/  FMUL.FTZ R0, R44, UR7 ;  /* 0x000000072c007c20 */ /* 0x000fe20008410000 */
[----:B------:R-:W-:Y:S01]  /*2170*/  FFMA.FTZ R40, R41, UR10, R28 ;  /* 0x0000000a29287c23 */ /* 0x000fe2000801001c */
[----:B------:R-:W-:Y:S01]  /*2180*/  LOP3.LUT P3, RZ, R124, 0xff, RZ, 0xc0, !PT ;  /* 0x000000ff7cff7812 */ /* 0x000fe2000786c0ff */
[----:B------:R-:W-:Y:S01]  /*2190*/  FFMA.FTZ R41, R48, UR10, R29 ;  /* 0x0000000a30297c23 */ /* 0x000fe2000801001d */
[----:B------:R-:W-:Y:S01]  /*21a0*/  FSEL R57, R45, RZ, P2 ;  /* 0x000000ff2d397208 */ /* 0x000fe20001000000 */
[----:B------:R-:W-:Y:S01]  /*21b0*/  FMUL.FTZ R49, R46, UR7 ;  /* 0x000000072e317c20 */ /* 0x000fe20008410000 */
[----:B------:R-:W-:Y:S01]  /*21c0*/  LOP3.LUT P6, RZ, R124, 0xff0000, RZ, 0xc0, !PT ;  /* 0x00ff00007cff7812 */ /* 0x000fe200078cc0ff */
[----:B------:R-:W-:Y:S01]  /*21d0*/  FFMA.FTZ R45, R118, UR10, R33 ;  /* 0x0000000a762d7c23 */ /* 0x000fe20008010021 */
[----:B------:R-:W-:Y:S01]  /*21e0*/  FFMA.FTZ R47, R110, UR10, R35 ;  /* 0x0000000a6e2f7c23 */ /* 0x000fe20008010023 */
        /* <DEDUP_REMOVED lines=19> */
.L_x_936:
        /* <DEDUP_REMOVED lines=14> */
[----:B------:R-:W-:Y:S01]  /*2400*/  FFMA.FTZ R58, R58, UR11, R122 ;  /* 0x0000000b3a3a7c23 */ /* 0x000fe2000801007a */
        /* <DEDUP_REMOVED lines=20> */
[C---:B------:R-:W-:Y:S01]  /*2550*/  LOP3.LUT P6, RZ, R81.reuse, 0xff0000, RZ, 0xc0, !PT ;  /* 0x00ff000051ff7812 */ /* 0x040fe200078cc0ff */
[----:B------:R-:W-:Y:S01]  /*2560*/  FADD.FTZ R65, R110, -R65 ;  /* 0x800000416e417221 */ /* 0x000fe20000010000 */
[----:B------:R-:W-:Y:S01]  /*2570*/  ISETP.GE.U32.AND.EX P2, PT, R81, 0x1000000, PT, P2 ;  /* 0x010000005100780c */ /* 0x000fe20003f46120 */
[--C-:B------:R-:W-:Y:S01]  /*2580*/  FFMA.FTZ R53, R0, UR11, R122.reuse ;  /* 0x0000000b00357c23 */ /* 0x100fe2000801007a */
[----:B------:R-:W-:Y:S01]  /*2590*/  LOP3.LUT P5, RZ, R124, 0xff0000, RZ, 0xc0, !PT ;  /* 0x00ff00007cff7812 */ /* 0x000fe200078ac0ff */
[----:B------:R-:W-:Y:S01]  /*25a0*/  FFMA.FTZ R63, R63, UR11, R122 ;  /* 0x0000000b3f3f7c23 */ /* 0x000fe2000801007a */
[C---:B------:R-:W-:Y:S01]  /*25b0*/  FSEL R36, R58.reuse, RZ, P3 ;  /* 0x000000ff3a247208 */ /* 0x040fe20001800000 */
[----:B------:R-:W-:Y:S01]  /*25c0*/  FMUL.FTZ R109, R109, UR7 ;  /* 0x000000076d6d7c20 */ /* 0x000fe20008410000 */
[----:B------:R-:W-:Y:S01]  /*25d0*/  FSEL R48, R58, RZ, P6 ;  /* 0x000000ff3a307208 */ /* 0x000fe20003000000 */
[----:B------:R-:W-:Y:S01]  /*25e0*/  FMUL.FTZ R65, R65, UR10 ;  /* 0x0000000a41417c20 */ /* 0x000fe20008410000 */
[----:B------:R-:W-:Y:S01]  /*25f0*/  FSEL R39, R59, RZ, P2 ;  /* 0x000000ff3b277208 */ /* 0x000fe20001000000 */
        /* <DEDUP_REMOVED lines=27> */
[C---:B------:R-:W-:Y:S02]  /*27b0*/  FSEL R36, R52.reuse, RZ, P5 ;  /* 0x000000ff34247208 */ /* 0x040fe40002800000 */
[C---:B------:R-:W-:Y:S02]  /*27c0*/  FSEL R55, R63.reuse, RZ, P6 ;  /* 0x000000ff3f377208 */ /* 0x040fe40003000000 */
[----:B------:R-:W-:Y:S02]  /*27d0*/  FSEL R53, R63, RZ, P3 ;  /* 0x000000ff3f357208 */ /* 0x000fe40001800000 */
[----:B------:R-:W-:Y:S02]  /*27e0*/  FSEL R52, R52, RZ, P2 ;  /* 0x000000ff34347208 */ /* 0x000fe40001000000 */
[----:B------:R-:W-:-:S02]  /*27f0*/  F2FP.BF16.F32.PACK_AB R50, R37, R50 ;  /* 0x000000322532723e */ /* 0x000fc400000010ff */
[----:B------:R-:W-:Y:S02]  /*2800*/  F2FP.BF16.F32.PACK_AB R37, R49, R48 ;  /* 0x000000303125723e */ /* 0x000fe400000010ff */
[----:B------:R-:W-:Y:S02]  /*2810*/  F2FP.BF16.F32.PACK_AB R49, R57, R0 ;  /* 0x000000003931723e */ /* 0x000fe400000010ff */
[----:B------:R-:W-:Y:S02]  /*2820*/  F2FP.BF16.F32.PACK_AB R36, R53, R36 ;  /* 0x000000243524723e */ /* 0x000fe400000010ff */
[----:B------:R-:W-:Y:S01]  /*2830*/  F2FP.BF16.F32.PACK_AB R48, R55, R52 ;  /* 0x000000343730723e */ /* 0x000fe200000010ff */
[----:B------:R-:W-:Y:S06]  /*2840*/  BRA `(.L_x_939) ;  /* 0x0000000c00947947 */ /* 0x000fec0003800000 */
.L_x_942:
        /* <DEDUP_REMOVED lines=9> */
[----:B-----5:R-:W-:Y:S01]  /*28e0*/  ISETP.GE.U32.AND P2, PT, R124, RZ, PT ;  /* 0x000000ff7c00720c */ /* 0x020fe20003f46070 */
[----:B------:R-:W-:Y:S01]  /*28f0*/  FMUL.FTZ R42, R58, UR10 ;  /* 0x0000000a3a2a7c20 */ /* 0x000fe20008410000 */
[----:B------:R-:W-:Y:S01]  /*2900*/  ISETP.GE.U32.AND P3, PT, R80, RZ, PT ;  /* 0x000000ff5000720c */ /* 0x000fe20003f66070 */
[----:B------:R-:W-:Y:S01]  /*2910*/  FMUL.FTZ R40, R37, UR10 ;  /* 0x0000000a25287c20 */ /* 0x000fe20008410000 */
[----:B------:R-:W-:Y:S01]  /*2920*/  FFMA.FTZ R46, R64, UR11, R122 ;  /* 0x0000000b402e7c23 */ /* 0x000fe2000801007a */
[----:B------:R-:W-:Y:S01]  /*2930*/  FMUL.FTZ R37, R43, UR7 ;  /* 0x000000072b257c20 */ /* 0x000fe20008410000 */
[----:B------:R-:W-:Y:S01]  /*2940*/  ISETP.GE.U32.AND.EX P2, PT, R125, 0x1000000, PT, P2 ;  /* 0x010000007d00780c */ /* 0x000fe20003f46120 */
[----:B------:R-:W-:Y:S01]  /*2950*/  FMUL.FTZ R41, R36, UR10 ;  /* 0x0000000a24297c20 */ /* 0x000fe20008410000 */
[----:B------:R-:W-:Y:S01]  /*2960*/  ISETP.GE.U32.AND.EX P3, PT, R81, 0x1000000, PT, P3 ;  /* 0x010000005100780c */ /* 0x000fe20003f66130 */
[----:B------:R-:W-:Y:S01]  /*2970*/  FMUL.FTZ R38, R42, UR7 ;  /* 0x000000072a267c20 */ /* 0x000fe20008410000 */
[----:B------:R-:W-:Y:S01]  /*2980*/  LOP3.LUT P6, RZ, R125, 0xff0000, RZ, 0xc0, !PT ;  /* 0x00ff00007dff7812 */ /* 0x000fe200078cc0ff */
        /* <DEDUP_REMOVED lines=16> */
[----:B------:R-:W-:Y:S01]  /*2a90*/  FSEL R45, R39, RZ, P3 ;  /* 0x000000ff272d7208 */ /* 0x000fe20001800000 */
[----:B------:R-:W-:Y:S01]  /*2aa0*/  FFMA.FTZ R39, R0, UR11, R122 ;  /* 0x0000000b00277c23 */ /* 0x000fe2000801007a */
[----:B------:R-:W-:Y:S01]  /*2ab0*/  FSEL R47, R38, RZ, P5 ;  /* 0x000000ff262f7208 */ /* 0x000fe20002800000 */
[----:B------:R-:W-:Y:S01]  /*2ac0*/  FMUL.FTZ R0, R46, UR7 ;  /* 0x000000072e007c20 */ /* 0x000fe20008410000 */
[----:B------:R-:W-:Y:S01]  /*2ad0*/  FSEL R50, R36, RZ, P6 ;  /* 0x000000ff24327208 */ /* 0x000fe20003000000 */
[----:B------:R-:W-:Y:S01]  /*2ae0*/  FADD.FTZ R44, R52, -R39 ;  /* 0x80000027342c7221 */ /* 0x000fe20000010000 */
[----:B------:R-:W-:Y:S02]  /*2af0*/  LOP3.LUT P5, RZ, R81, 0xff, RZ, 0xc0, !PT ;  /* 0x000000ff51ff7812 */ /* 0x000fe400078ac0ff */
[----:B------:R-:W-:Y:S01]  /*2b00*/  LOP3.LUT P6, RZ, R124, 0xff0000, RZ, 0xc0, !PT ;  /* 0x00ff00007cff7812 */ /* 0x000fe200078cc0ff */
[----:B------:R-:W-:Y:S01]  /*2b10*/  FMUL.FTZ R44, R44, UR10 ;  /* 0x0000000a2c2c7c20 */ /* 0x000fe20008410000 */
[----:B------:R-:W-:Y:S01]  /*2b20*/  F2FP.BF16.F32.PACK_AB R39, R54, R47 ;  /* 0x0000002f3627723e */ /* 0x000fe200000010ff */
[----:B------:R-:W-:Y:S01]  /*2b30*/  FMUL.FTZ R47, R65, UR10 ;  /* 0x0000000a412f7c20 */ /* 0x000fe20008410000 */
[----:B------:R-:W-:-:S02]  /*2b40*/  FSEL R38, R36, RZ, P5 ;  /* 0x000000ff24267208 */ /* 0x000fc40002800000 */
[----:B------:R-:W-:Y:S02]  /*2b50*/  FSEL R49, R0, RZ, P6 ;  /* 0x000000ff00317208 */ /* 0x000fe40003000000 */
[----:B------:R-:W-:Y:S02]  /*2b60*/  LOP3.LUT P6, RZ, R80, 0xff0000, RZ, 0xc0, !PT ;  /* 0x00ff000050ff7812 */ /* 0x000fe400078cc0ff */
[----:B------:R-:W-:Y:S01]  /*2b70*/  F2FP.BF16.F32.PACK_AB R51, R48, R51 ;  /* 0x000000333033723e */ /* 0x000fe200000010ff */
[----:B------:R-:W-:Y:S01]  /*2b80*/  FMUL.FTZ R48, R47, UR7 ;  /* 0x000000072f307c20 */ /* 0x000fe20008410000 */
[----:B------:R-:W-:Y:S01]  /*2b90*/  F2FP.BF16.F32.PACK_AB R38, R45, R38 ;  /* 0x000000262d26723e */ /* 0x000fe200000010ff */
[----:B------:R-:W-:Y:S01]  /*2ba0*/  FMUL.FTZ R45, R63, UR10 ;  /* 0x0000000a3f2d7c20 */ /* 0x000fe20008410000 */
[----:B------:R-:W-:Y:S02]  /*2bb0*/  LOP3.LUT P5, RZ, R124, 0xff000000, RZ, 0xc0, !PT ;  /* 0xff0000007cff7812 */ /* 0x000fe400078ac0ff */
[----:B------:R-:W-:Y:S01]  /*2bc0*/  FSEL R52, R0, RZ, P6 ;  /* 0x000000ff00347208 */ /* 0x000fe20003000000 */
[----:B------:R-:W-:Y:S01]  /*2bd0*/  FMUL.FTZ R36, R45, UR7 ;  /* 0x000000072d247c20 */ /* 0x000fe20008410000 */
[----:B------:R-:W-:Y:S01]  /*2be0*/  LOP3.LUT P6, RZ, R80, 0xff000000, RZ, 0xc0, !PT ;  /* 0xff00000050ff7812 */ /* 0x000fe200078cc0ff */
[----:B------:R-:W-:Y:S01]  /*2bf0*/  FMUL.FTZ R0, R44, UR7 ;  /* 0x000000072c007c20 */ /* 0x000fe20008410000 */
[----:B------:R-:W-:-:S02]  /*2c00*/  FSEL R54, R48, RZ, P5 ;  /* 0x000000ff30367208 */ /* 0x000fc40002800000 */
[----:B------:R-:W-:Y:S02]  /*2c10*/  LOP3.LUT P2, RZ, R124, 0xff00, RZ, 0xc0, !PT ;  /* 0x0000ff007cff7812 */ /* 0x000fe4000784c0ff */
[----:B------:R-:W-:Y:S02]  /*2c20*/  LOP3.LUT P5, RZ, R80, 0xff00, RZ, 0xc0, !PT ;  /* 0x0000ff0050ff7812 */ /* 0x000fe400078ac0ff */
[----:B------:R-:W-:Y:S02]  /*2c30*/  FSEL R57, R48, RZ, P6 ;  /* 0x000000ff30397208 */ /* 0x000fe40003000000 */
[----:B------:R-:W-:Y:S02]  /*2c40*/  LOP3.LUT P3, RZ, R124, 0xff, RZ, 0xc0, !PT ;  /* 0x000000ff7cff7812 */ /* 0x000fe4000786c0ff */
[----:B------:R-:W-:Y:S02]  /*2c50*/  LOP3.LUT P6, RZ, R80, 0xff, RZ, 0xc0, !PT ;  /* 0x000000ff50ff7812 */ /* 0x000fe400078cc0ff */
        /* <DEDUP_REMOVED lines=10> */
.L_x_941:
        /* <DEDUP_REMOVED lines=11> */
[----:B------:R-:W-:Y:S01]  /*2db0*/  FFMA.FTZ R64, R64, UR11, R122 ;  /* 0x0000000b40407c23 */ /* 0x000fe2000801007a */
[----:B------:R-:W-:Y:S01]  /*2dc0*/  FADD.FTZ R55, R55, -R58 ;  /* 0x8000003a37377221 */ /* 0x000fe20000010000 */
[----:B------:R-:W-:Y:S01]  /*2dd0*/  FFMA.FTZ R108, R108, UR10, R31 ;  /* 0x0000000a6c6c7c23 */ /* 0x000fe2000801001f */
[----:B------:R-:W-:Y:S01]  /*2de0*/  ISETP.GE.U32.AND.EX P5, PT, R125, 0x1000000, PT, P2 ;  /* 0x010000007d00780c */ /* 0x000fe20003fa6120 */
[----:B------:R-:W-:Y:S01]  /*2df0*/  FFMA.FTZ R37, R37, UR10, R28 ;  /* 0x0000000a25257c23 */ /* 0x000fe2000801001c */
[----:B------:R-:W-:Y:S01]  /*2e00*/  FADD.FTZ R53, R53, -R64 ;  /* 0x8000004035357221 */ /* 0x000fe20000010000 */
[----:B------:R-:W-:Y:S01]  /*2e10*/  FMUL.FTZ R108, R108, UR7 ;  /* 0x000000076c6c7c20 */ /* 0x000fe20008410000 */
[----:B------:R-:W-:Y:S01]  /*2e20*/  FFMA.FTZ R36, R57, UR11, R122 ;  /* 0x0000000b39247c23 */ /* 0x000fe2000801007a */
[----:B------:R-:W-:Y:S01]  /*2e30*/  FFMA.FTZ R55, R55, UR10, R30 ;  /* 0x0000000a37377c23 */ /* 0x000fe2000801001e */
[----:B------:R-:W-:Y:S01]  /*2e40*/  FMUL.FTZ R37, R37, UR7 ;  /* 0x0000000725257c20 */ /* 0x000fe20008410000 */
[----:B------:R-:W-:Y:S01]  /*2e50*/  FFMA.FTZ R54, R53, UR10, R34 ;  /* 0x0000000a35367c23 */ /* 0x000fe20008010022 */
[----:B------:R-:W-:Y:S01]  /*2e60*/  FSEL R51, R108, RZ, P5 ;  /* 0x000000ff6c337208 */ /* 0x000fe20002800000 */
[----:B------:R-:W-:Y:S01]  /*2e70*/  FADD.FTZ R38, R109, -R36 ;  /* 0x800000246d267221 */ /* 0x000fe20000010000 */
[----:B------:R-:W-:Y:S01]  /*2e80*/  LOP3.LUT P5, RZ, R125, 0xff, RZ, 0xc0, !PT ;  /* 0x000000ff7dff7812 */ /* 0x000fe200078ac0ff */
[----:B------:R-:W-:Y:S01]  /*2e90*/  FMUL.FTZ R55, R55, UR7 ;  /* 0x0000000737377c20 */ /* 0x000fe20008410000 */
[----:B------:R-:W-:Y:S01]  /*2ea0*/  ISETP.GE.U32.AND P2, PT, R80, RZ, PT ;  /* 0x000000ff5000720c */ /* 0x000fe20003f46070 */
[--C-:B------:R-:W-:Y:S01]  /*2eb0*/  FFMA.FTZ R65, R65, UR11, R122.reuse ;  /* 0x0000000b41417c23 */ /* 0x100fe2000801007a */
[----:B------:R-:W-:Y:S01]  /*2ec0*/  LOP3.LUT P3, RZ, R125, 0xff0000, RZ, 0xc0, !PT ;  /* 0x00ff00007dff7812 */ /* 0x000fe2000786c0ff */
[----:B------:R-:W-:Y:S01]  /*2ed0*/  FFMA.FTZ R38, R38, UR10, R29 ;  /* 0x0000000a26267c23 */ /* 0x000fe2000801001d */
[----:B------:R-:W-:Y:S01]  /*2ee0*/  LOP3.LUT P6, RZ, R81, 0xff0000, RZ, 0xc0, !PT ;  /* 0x00ff000051ff7812 */ /* 0x000fe200078cc0ff */
[----:B------:R-:W-:Y:S01]  /*2ef0*/  FMUL.FTZ R54, R54, UR7 ;  /* 0x0000000736367c20 */ /* 0x000fe20008410000 */
[----:B------:R-:W-:Y:S01]  /*2f00*/  FSEL R50, R37, RZ, P5 ;  /* 0x000000ff25327208 */ /* 0x000fe20002800000 */
[----:B------:R-:W-:Y:S01]  /*2f10*/  FADD.FTZ R110, R110, -R65 ;  /* 0x800000416e6e7221 */ /* 0x000fe20000010000 */
[----:B------:R-:W-:Y:S01]  /*2f20*/  ISETP.GE.U32.AND.EX P2, PT, R81, 0x1000000, PT, P2 ;  /* 0x010000005100780c */ /* 0x000fe20003f46120 */
[--C-:B------:R-:W-:Y:S01]  /*2f30*/  FFMA.FTZ R53, R0, UR11, R122.reuse ;  /* 0x0000000b00357c23 */ /* 0x100fe2000801007a */
[----:B------:R-:W-:Y:S01]  /*2f40*/  LOP3.LUT P5, RZ, R124, 0xff0000, RZ, 0xc0, !PT ;  /* 0x00ff00007cff7812 */ /* 0x000fe200078ac0ff */
[----:B------:R-:W-:Y:S01]  /*2f50*/  FMUL.FTZ R38, R38, UR7 ;  /* 0x0000000726267c20 */ /* 0x000fe20008410000 */
[----:B------:R-:W-:Y:S01]  /*2f60*/  FSEL R36, R55, RZ, P3 ;  /* 0x000000ff37247208 */ /* 0x000fe20001800000 */
[----:B------:R-:W-:Y:S01]  /*2f70*/  FFMA.FTZ R63, R63, UR11, R122 ;  /* 0x0000000b3f3f7c23 */ /* 0x000fe2000801007a */
[----:B------:R-:W-:Y:S01]  /*2f80*/  LOP3.LUT P3, RZ, R81, 0xff, RZ, 0xc0, !PT ;  /* 0x000000ff51ff7812 */ /* 0x000fe2000786c0ff */
[----:B------:R-:W-:Y:S01]  /*2f90*/  FFMA.FTZ R110, R110, UR10, R35 ;  /* 0x0000000a6e6e7c23 */ /* 0x000fe20008010023 */
[----:B------:R-:W-:Y:S01]  /*2fa0*/  FSEL R48, R55, RZ, P6 ;  /* 0x000000ff37307208 */ /* 0x000fe20003000000 */
[----:B------:R-:W-:Y:S01]  /*2fb0*/  FADD.FTZ R53, R52, -R53 ;  /* 0x8000003534357221 */ /* 0x000fe20000010000 */
[----:B------:R-:W-:Y:S01]  /*2fc0*/  LOP3.LUT P6, RZ, R125, 0xff00, RZ, 0xc0, !PT ;  /* 0x0000ff007dff7812 */ /* 0x000fe200078cc0ff */
[----:B------:R-:W-:Y:S01]  /*2fd0*/  FADD.FTZ R118, R118, -R63 ;  /* 0x8000003f76767221 */ /* 0x000fe20000010000 */
[----:B------:R-:W-:Y:S01]  /*2fe0*/  FSEL R39, R108, RZ, P2 ;  /* 0x000000ff6c277208 */ /* 0x000fe20001000000 */
[----:B------:R-:W-:Y:S01]  /*2ff0*/  FMUL.FTZ R110, R110, UR7 ;  /* 0x000000076e6e7c20 */ /* 0x000fe20008410000 */
[----:B------:R-:W-:Y:S01]  /*3000*/  FSEL R0, R54, RZ, P5 ;  /* 0x000000ff36007208 */ /* 0x000fe20002800000 */
[----:B------:R-:W-:Y:S01]  /*3010*/  FFMA.FTZ R53, R53, UR10, R32 ;  /* 0x0000000a35357c23 */ /* 0x000fe20008010020 */
[----:B------:R-:W-:Y:S01]  /*3020*/  LOP3.LUT P2, RZ, R81, 0xff00, RZ, 0xc0, !PT ;  /* 0x0000ff0051ff7812 */ /* 0x000fe2000784c0ff */
[----:B------:R-:W-:Y:S01]  /*3030*/  FFMA.FTZ R118, R118, UR10, R33 ;  /* 0x0000000a76767c23 */ /* 0x000fe20008010021 */
[----:B------:R-:W-:Y:S01]  /*3040*/  LOP3.LUT P5, RZ, R80, 0xff0000, RZ, 0xc0, !PT ;  /* 0x00ff000050ff7812 */ /* 0x000fe200078ac0ff */
[----:B------:R-:W-:Y:S01]  /*3050*/  FMUL.FTZ R52, R53, UR7 ;  /* 0x0000000735347c20 */ /* 0x000fe20008410000 */
[----:B------:R-:W-:Y:S01]  /*3060*/  FSEL R49, R37, RZ, P3 ;  /* 0x000000ff25317208 */ /* 0x000fe20001800000 */
[----:B------:R-:W-:Y:S01]  /*3070*/  FMUL.FTZ R118, R118, UR7 ;  /* 0x0000000776767c20 */ /* 0x000fe20008410000 */
[----:B------:R-:W-:-:S02]  /*3080*/  FSEL R37, R38, RZ, P6 ;  /* 0x000000ff26257208 */ /* 0x000fc40003000000 */
[----:B------:R-:W-:Y:S02]  /*3090*/  F2FP.BF16.F32.PACK_AB R39, R39, R48 ;  /* 0x000000302727723e */ /* 0x000fe400000010ff */
[----:B------:R-:W-:Y:S02]  /*30a0*/  FSEL R38, R38, RZ, P2 ;  /* 0x000000ff26267208 */ /* 0x000fe40001000000 */
[----:B------:R-:W-:Y:S02]  /*30b0*/  FSEL R48, R54, RZ, P5 ;  /* 0x000000ff36307208 */ /* 0x000fe40002800000 */
[----:B------:R-:W-:Y:S02]  /*30c0*/  LOP3.LUT P5, RZ, R80, 0xff000000, RZ, 0xc0, !PT ;  /* 0xff00000050ff7812 */ /* 0x000fe400078ac0ff */
[----:B------:R-:W-:Y:S02]  /*30d0*/  LOP3.LUT P3, RZ, R124, 0xff000000, RZ, 0xc0, !PT ;  /* 0xff0000007cff7812 */ /* 0x000fe4000786c0ff */
[----:B------:R-:W-:-:S02]  /*30e0*/  F2FP.BF16.F32.PACK_AB R38, R38, R49 ;  /* 0x000000312626723e */ /* 0x000fc400000010ff */
[C---:B------:R-:W-:Y:S02]  /*30f0*/  FSEL R49, R110.reuse, RZ, P5 ;  /* 0x000000ff6e317208 */ /* 0x040fe40002800000 */
[----:B------:R-:W-:Y:S02]  /*3100*/  FSEL R57, R110, RZ, P3 ;  /* 0x000000ff6e397208 */ /* 0x000fe40001800000 */
[----:B------:R-:W-:Y:S02]  /*3110*/  LOP3.LUT P5, RZ, R80, 0xff, RZ, 0xc0, !PT ;  /* 0x000000ff50ff7812 */ /* 0x000fe400078ac0ff */
[C---:B------:R-:W-:Y:S02]  /*3120*/  LOP3.LUT P6, RZ, R124.reuse, 0xff00, RZ, 0xc0, !PT ;  /* 0x0000ff007cff7812 */ /* 0x040fe400078cc0ff */
[----:B------:R-:W-:Y:S02]  /*3130*/  LOP3.LUT P2, RZ, R124, 0xff, RZ, 0xc0, !PT ;  /* 0x000000ff7cff7812 */ /* 0x000fe4000784c0ff */
[----:B------:R-:W-:-:S02]  /*3140*/  LOP3.LUT P3, RZ, R80, 0xff00, RZ, 0xc0, !PT ;  /* 0x0000ff0050ff7812 */ /* 0x000fc4000786c0ff */
[----:B------:R-:W-:Y:S02]  /*3150*/  F2FP.BF16.F32.PACK_AB R51, R51, R36 ;  /* 0x000000243333723e */ /* 0x000fe400000010ff */
[----:B------:R-:W-:Y:S02]  /*3160*/  FSEL R36, R52, RZ, P5 ;  /* 0x000000ff34247208 */ /* 0x000fe40002800000 */
        /* <DEDUP_REMOVED lines=9> */
.L_x_943:
        /* <DEDUP_REMOVED lines=8> */
[----:B-----5:R-:W-:Y:S01]  /*3280*/  FFMA.FTZ R43, R108, UR10, R31 ;  /* 0x0000000a6c2b7c23 */ /* 0x020fe2000801001f */
[----:B------:R-:W-:Y:S01]  /*3290*/  ISETP.GE.U32.AND P2, PT, R124, RZ, PT ;  /* 0x000000ff7c00720c */ /* 0x000fe20003f46070 */
[----:B------:R-:W-:Y:S01]  /*32a0*/  FFMA.FTZ R42, R55, UR10, R30 ;  /* 0x0000000a372a7c23 */ /* 0x000fe2000801001e */
[----:B------:R-:W-:Y:S01]  /*32b0*/  ISETP.GE.U32.AND P3, PT, R80, RZ, PT ;  /* 0x000000ff5000720c */ /* 0x000fe20003f66070 */
[----:B------:R-:W-:Y:S01]  /*32c0*/  FFMA.FTZ R40, R37, UR10, R28 ;  /* 0x0000000a25287c23 */ /* 0x000fe2000801001c */
[----:B------:R-:W-:Y:S01]  /*32d0*/  FFMA.FTZ R64, R64, UR11, R122 ;  /* 0x0000000b40407c23 */ /* 0x000fe2000801007a */
[----:B------:R-:W-:Y:S01]  /*32e0*/  FMUL.FTZ R37, R43, UR7 ;  /* 0x000000072b257c20 */ /* 0x000fe20008410000 */
[----:B------:R-:W-:Y:S01]  /*32f0*/  ISETP.GE.U32.AND.EX P2, PT, R125, 0x1000000, PT, P2 ;  /* 0x010000007d00780c */ /* 0x000fe20003f46120 */
[----:B------:R-:W-:Y:S01]  /*3300*/  FFMA.FTZ R41, R36, UR10, R29 ;  /* 0x0000000a24297c23 */ /* 0x000fe2000801001d */
        /* <DEDUP_REMOVED lines=9> */
[----:B------:R-:W-:Y:S01]  /*33a0*/  FFMA.FTZ R46, R53, UR10, R34 ;  /* 0x0000000a352e7c23 */ /* 0x000fe20008010022 */
        /* <DEDUP_REMOVED lines=16> */
[----:B------:R-:W-:Y:S02]  /*34b0*/  LOP3.LUT P6, RZ, R124, 0xff0000, RZ, 0xc0, !PT ;  /* 0x00ff00007cff7812 */ /* 0x000fe400078cc0ff */
[----:B------:R-:W-:Y:S01]  /*34c0*/  F2FP.BF16.F32.PACK_AB R39, R47, R44 ;  /* 0x0000002c2f27723e */ /* 0x000fe200000010ff */
[----:B------:R-:W-:Y:S01]  /*34d0*/  FFMA.FTZ R47, R110, UR10, R35 ;  /* 0x0000000a6e2f7c23 */ /* 0x000fe20008010023 */
[----:B------:R-:W-:Y:S01]  /*34e0*/  FSEL R38, R36, RZ, P5 ;  /* 0x000000ff24267208 */ /* 0x000fe20002800000 */
[----:B------:R-:W-:Y:S01]  /*34f0*/  FFMA.FTZ R44, R49, UR10, R32 ;  /* 0x0000000a312c7c23 */ /* 0x000fe20008010020 */
[----:B------:R-:W-:-:S02]  /*3500*/  FSEL R52, R0, RZ, P6 ;  /* 0x000000ff00347208 */ /* 0x000fc40003000000 */
[----:B------:R-:W-:Y:S02]  /*3510*/  LOP3.LUT P6, RZ, R80, 0xff0000, RZ, 0xc0, !PT ;  /* 0x00ff000050ff7812 */ /* 0x000fe400078cc0ff */
[----:B------:R-:W-:Y:S01]  /*3520*/  F2FP.BF16.F32.PACK_AB R51, R48, R51 ;  /* 0x000000333033723e */ /* 0x000fe200000010ff */
[----:B------:R-:W-:Y:S01]  /*3530*/  FMUL.FTZ R48, R47, UR7 ;  /* 0x000000072f307c20 */ /* 0x000fe20008410000 */
[----:B------:R-:W-:Y:S01]  /*3540*/  F2FP.BF16.F32.PACK_AB R38, R45, R38 ;  /* 0x000000262d26723e */ /* 0x000fe200000010ff */
[----:B------:R-:W-:Y:S01]  /*3550*/  FFMA.FTZ R45, R118, UR10, R33 ;  /* 0x0000000a762d7c23 */ /* 0x000fe20008010021 */
        /* <DEDUP_REMOVED lines=19> */
[----:B------:R-:W-:-:S07]  /*3690*/  F2FP.BF16.F32.PACK_AB R48, R53, R48 ;  /* 0x000000303530723e */ /* 0x000fce00000010ff */
.L_x_939:
        /* <DEDUP_REMOVED lines=18> */
[----:B------:R-:W-:Y:S01]  /*37c0*/  FFMA.FTZ R39, R112, UR11, R122 ;  /* 0x0000000b70277c23 */ /* 0x000fe2000801007a */
[----:B------:R-:W-:Y:S01]  /*37d0*/  FADD.FTZ R117, R117, -R36 ;  /* 0x8000002475757221 */ /* 0x000fe20000010000 */
[----:B------:R-:W-:Y:S01]  /*37e0*/  FADD.FTZ R36, R115, -R0 ;  /* 0x8000000073247221 */ /* 0x000fe20000010000 */
[----:B------:R-:W-:Y:S01]  /*37f0*/  FADD.FTZ R38, R71, -R38 ;  /* 0x8000002647267221 */ /* 0x000fe20000010000 */
[----:B------:R-:W-:Y:S01]  /*3800*/  LOP3.LUT P5, RZ, R121, 0xff0000, RZ, 0xc0, !PT ;  /* 0x00ff000079ff7812 */ /* 0x000fe200078ac0ff */
[----:B------:R-:W-:Y:S01]  /*3810*/  FFMA.FTZ R42, R117, UR10, R22 ;  /* 0x0000000a752a7c23 */ /* 0x000fe20008010016 */
[----:B------:R-:W-:Y:S01]  /*3820*/  FADD.FTZ R39, R70, -R39 ;  /* 0x8000002746277221 */ /* 0x000fe20000010000 */
[----:B------:R-:W-:Y:S01]  /*3830*/  FFMA.FTZ R113, R113, UR11, R122 ;  /* 0x0000000b71717c23 */ /* 0x000fe2000801007a */
[----:B------:R-:W-:Y:S01]  /*3840*/  LOP3.LUT P6, RZ, R83, 0xff0000, RZ, 0xc0, !PT ;  /* 0x00ff000053ff7812 */ /* 0x000fe200078cc0ff */
[----:B------:R-:W-:Y:S01]  /*3850*/  FMUL.FTZ R0, R42, UR7 ;  /* 0x000000072a007c20 */ /* 0x000fe20008410000 */
[----:B------:R-:W-:Y:S01]  /*3860*/  FFMA.FTZ R43, R38, UR10, R23 ;  /* 0x0000000a262b7c23 */ /* 0x000fe20008010017 */
[----:B------:R-:W-:Y:S01]  /*3870*/  ISETP.GE.U32.AND P3, PT, R120, RZ, PT ;  /* 0x000000ff7800720c */ /* 0x000fe20003f66070 */
[----:B------:R-:W-:Y:S01]  /*3880*/  FFMA.FTZ R40, R39, UR10, R20 ;  /* 0x0000000a27287c23 */ /* 0x000fe20008010014 */
[----:B------:R-:W-:Y:S01]  /*3890*/  FADD.FTZ R114, R114, -R113 ;  /* 0x8000007172727221 */ /* 0x000fe20000010000 */
[----:B------:R-:W-:Y:S01]  /*38a0*/  FSEL R51, R0, RZ, P5 ;  /* 0x000000ff00337208 */ /* 0x000fe20002800000 */
[----:B------:R-:W-:Y:S01]  /*38b0*/  FMUL.FTZ R38, R43, UR7 ;  /* 0x000000072b267c20 */ /* 0x000fe20008410000 */
[----:B------:R-:W-:Y:S01]  /*38c0*/  ISETP.GE.U32.AND P5, PT, R82, RZ, PT ;  /* 0x000000ff5200720c */ /* 0x000fe20003fa6070 */
[----:B------:R-:W-:Y:S01]  /*38d0*/  FFMA.FTZ R62, R62, UR11, R122 ;  /* 0x0000000b3e3e7c23 */ /* 0x000fe2000801007a */
[----:B------:R-:W-:Y:S01]  /*38e0*/  FSEL R44, R0, RZ, P6 ;  /* 0x000000ff002c7208 */ /* 0x000fe20003000000 */
[----:B------:R-:W-:Y:S01]  /*38f0*/  FMUL.FTZ R0, R40, UR7 ;  /* 0x0000000728007c20 */ /* 0x000fe20008410000 */
[----:B------:R-:W-:Y:S01]  /*3900*/  ISETP.GE.U32.AND.EX P3, PT, R121, 0x1000000, PT, P3 ;  /* 0x010000007900780c */ /* 0x000fe20003f66130 */
[----:B------:R-:W-:Y:S01]  /*3910*/  FFMA.FTZ R41, R114, UR10, R21 ;  /* 0x0000000a72297c23 */ /* 0x000fe20008010015 */
[----:B------:R-:W-:Y:S01]  /*3920*/  ISETP.GE.U32.AND.EX P5, PT, R83, 0x1000000, PT, P5 ;  /* 0x010000005300780c */ /* 0x000fe20003fa6150 */
[----:B------:R-:W-:Y:S01]  /*3930*/  FADD.FTZ R69, R69, -R62 ;  /* 0x8000003e45457221 */ /* 0x000fe20000010000 */
[----:B------:R-:W-:Y:S01]  /*3940*/  LOP3.LUT P6, RZ, R121, 0xff, RZ, 0xc0, !PT ;  /* 0x000000ff79ff7812 */ /* 0x000fe200078cc0ff */
[----:B------:R-:W-:Y:S01]  /*3950*/  FFMA.FTZ R61, R61, UR11, R122 ;  /* 0x0000000b3d3d7c23 */ /* 0x000fe2000801007a */
[----:B------:R-:W-:Y:S01]  /*3960*/  FSEL R58, R38, RZ, P3 ;  /* 0x000000ff263a7208 */ /* 0x000fe20001800000 */
[----:B------:R-:W-:Y:S01]  /*3970*/  FFMA.FTZ R47, R36, UR10, R27 ;  /* 0x0000000a242f7c23 */ /* 0x000fe2000801001b */
[----:B------:R-:W-:Y:S01]  /*3980*/  FSEL R39, R38, RZ, P5 ;  /* 0x000000ff26277208 */ /* 0x000fe20002800000 */
[----:B------:R-:W-:Y:S01]  /*3990*/  FMUL.FTZ R38, R41, UR7 ;  /* 0x0000000729267c20 */ /* 0x000fe20008410000 */
[----:B------:R-:W-:Y:S01]  /*39a0*/  FSEL R50, R0, RZ, P6 ;  /* 0x000000ff00327208 */ /* 0x000fe20003000000 */
[----:B------:R-:W-:Y:S01]  /*39b0*/  FFMA.FTZ R46, R69, UR10, R26 ;  /* 0x0000000a452e7c23 */ /* 0x000fe2000801001a */
[----:B------:R-:W-:Y:S01]  /*39c0*/  LOP3.LUT P5, RZ, R121, 0xff00, RZ, 0xc0, !PT ;  /* 0x0000ff0079ff7812 */ /* 0x000fe200078ac0ff */
[----:B------:R-:W-:Y:S01]  /*39d0*/  FADD.FTZ R116, R116, -R61 ;  /* 0x8000003d74747221 */ /* 0x000fe20000010000 */
[C---:B------:R-:W-:Y:S01]  /*39e0*/  LOP3.LUT P6, RZ, R83.reuse, 0xff00, RZ, 0xc0, !PT ;  /* 0x0000ff0053ff7812 */ /* 0x040fe200078cc0ff */
[----:B------:R-:W-:Y:S01]  /*39f0*/  FFMA.FTZ R37, R60, UR11, R122 ;  /* 0x0000000b3c257c23 */ /* 0x000fe2000801007a */
[----:B------:R-:W-:Y:S01]  /*3a00*/  LOP3.LUT P3, RZ, R83, 0xff, RZ, 0xc0, !PT ;  /* 0x000000ff53ff7812 */ /* 0x000fe2000786c0ff */
[----:B------:R-:W-:Y:S01]  /*3a10*/  FFMA.FTZ R45, R116, UR10, R25 ;  /* 0x0000000a742d7c23 */ /* 0x000fe20008010019 */
[----:B------:R-:W-:Y:S01]  /*3a20*/  FSEL R57, R38, RZ, P5 ;  /* 0x000000ff26397208 */ /* 0x000fe20002800000 */
[----:B------:R-:W-:Y:S01]  /*3a30*/  FADD.FTZ R37, R68, -R37 ;  /* 0x8000002544257221 */ /* 0x000fe20000010000 */
        /* <DEDUP_REMOVED lines=8> */
[----:B------:R-:W-:Y:S02]  /*3ac0*/  LOP3.LUT P5, RZ, R82, 0xff0000, RZ, 0xc0, !PT ;  /* 0x00ff000052ff7812 */ /* 0x000fe400078ac0ff */
[----:B------:R-:W-:Y:S02]  /*3ad0*/  FSEL R49, R0, RZ, P3 ;  /* 0x000000ff00317208 */ /* 0x000fe40001800000 */
[----:B------:R-:W-:Y:S01]  /*3ae0*/  F2FP.BF16.F32.PACK_AB R39, R39, R44 ;  /* 0x0000002c2727723e */ /* 0x000fe200000010ff */
[----:B------:R-:W-:Y:S01]  /*3af0*/  FFMA.FTZ R44, R37, UR10, R24 ;  /* 0x0000000a252c7c23 */ /* 0x000fe20008010018 */
[----:B------:R-:W-:Y:S02]  /*3b00*/  LOP3.LUT P6, RZ, R82, 0xff000000, RZ, 0xc0, !PT ;  /* 0xff00000052ff7812 */ /* 0x000fe400078cc0ff */
[----:B------:R-:W-:-:S02]  /*3b10*/  LOP3.LUT P3, RZ, R120, 0xff00, RZ, 0xc0, !PT ;  /* 0x0000ff0078ff7812 */ /* 0x000fc4000786c0ff */
[----:B------:R-:W-:Y:S01]  /*3b20*/  FSEL R54, R0, RZ, P5 ;  /* 0x000000ff00367208 */ /* 0x000fe20002800000 */
[----:B------:R-:W-:Y:S01]  /*3b30*/  FMUL.FTZ R0, R44, UR7 ;  /* 0x000000072c007c20 */ /* 0x000fe20008410000 */
[----:B------:R-:W-:Y:S02]  /*3b40*/  FSEL R37, R38, RZ, P6 ;  /* 0x000000ff26257208 */ /* 0x000fe40003000000 */
[----:B------:R-:W-:Y:S02]  /*3b50*/  LOP3.LUT P6, RZ, R82, 0xff00, RZ, 0xc0, !PT ;  /* 0x0000ff0052ff7812 */ /* 0x000fe400078cc0ff */
[----:B------:R-:W-:Y:S02]  /*3b60*/  FSEL R55, R36, RZ, P3 ;  /* 0x000000ff24377208 */ /* 0x000fe40001800000 */
[----:B------:R-:W-:Y:S02]  /*3b70*/  LOP3.LUT P5, RZ, R120, 0xff, RZ, 0xc0, !PT ;  /* 0x000000ff78ff7812 */ /* 0x000fe400078ac0ff */
        /* <DEDUP_REMOVED lines=12> */
.L_x_946:
[--C-:B0-----:R-:W-:Y:S01]  /*3c40*/  FFMA.FTZ R36, R119, UR11, R122.reuse ;  /* 0x0000000b77247c23 */ /* 0x101fe2000801007a */
[--C-:B------:R-:W-:Y:S01]  /*3c50*/  FFMA.FTZ R38, R67, UR11, R122.reuse ;  /* 0x0000000b43267c23 */ /* 0x100fe2000801007a */
[----:B------:R-:W-:Y:S01]  /*3c60*/  FFMA.FTZ R39, R112, UR11, R122 ;  /* 0x0000000b70277c23 */ /* 0x000fe2000801007a */
[----:B------:R-:W-:Y:S01]  /*3c70*/  ISETP.GE.U32.AND P3, PT, R120, RZ, PT ;  /* 0x000000ff7800720c */ /* 0x000fe20003f66070 */
[----:B------:R-:W-:Y:S01]  /*3c80*/  FADD.FTZ R117, R117, -R36 ;  /* 0x8000002475757221 */ /* 0x000fe20000010000 */
[----:B------:R-:W-:Y:S01]  /*3c90*/  FADD.FTZ R38, R71, -R38 ;  /* 0x8000002647267221 */ /* 0x000fe20000010000 */
[----:B------:R-:W-:Y:S01]  /*3ca0*/  FADD.FTZ R39, R70, -R39 ;  /* 0x8000002746277221 */ /* 0x000fe20000010000 */
        /* <DEDUP_REMOVED lines=9> */
[--C-:B------:R-:W-:Y:S01]  /*3d40*/  FFMA.FTZ R62, R62, UR11, R122.reuse ;  /* 0x0000000b3e3e7c23 */ /* 0x100fe2000801007a */
[----:B------:R-:W-:Y:S01]  /*3d50*/  FFMA.FTZ R0, R111, UR11, R122 ;  /* 0x0000000b6f007c23 */ /* 0x000fe2000801007a */
[----:B------:R-:W-:Y:S01]  /*3d60*/  FSEL R36, R38, RZ, P6 ;  /* 0x000000ff26247208 */ /* 0x000fe20003000000 */
[----:B------:R-:W-:Y:S01]  /*3d70*/  FMUL.FTZ R39, R39, UR7 ;  /* 0x0000000727277c20 */ /* 0x000fe20008410000 */
[----:B------:R-:W-:Y:S01]  /*3d80*/  FSEL R51, R117, RZ, P5 ;  /* 0x000000ff75337208 */ /* 0x000fe20002800000 */
[----:B------:R-:W-:Y:S01]  /*3d90*/  FFMA.FTZ R114, R114, UR10, R21 ;  /* 0x0000000a72727c23 */ /* 0x000fe20008010015 */
[----:B------:R-:W-:Y:S01]  /*3da0*/  ISETP.GE.U32.AND P3, PT, R82, RZ, PT ;  /* 0x000000ff5200720c */ /* 0x000fe20003f66070 */
[----:B------:R-:W-:Y:S01]  /*3db0*/  FADD.FTZ R69, R69, -R62 ;  /* 0x8000003e45457221 */ /* 0x000fe20000010000 */
[----:B------:R-:W-:Y:S01]  /*3dc0*/  LOP3.LUT P6, RZ, R83, 0xff0000, RZ, 0xc0, !PT ;  /* 0x00ff000053ff7812 */ /* 0x000fe200078cc0ff */
[----:B------:R-:W-:Y:S01]  /*3dd0*/  FADD.FTZ R0, R115, -R0 ;  /* 0x8000000073007221 */ /* 0x000fe20000010000 */
[----:B------:R-:W-:Y:S01]  /*3de0*/  LOP3.LUT P5, RZ, R121, 0xff, RZ, 0xc0, !PT ;  /* 0x000000ff79ff7812 */ /* 0x000fe200078ac0ff */
[----:B------:R-:W-:Y:S01]  /*3df0*/  FFMA.FTZ R61, R61, UR11, R122 ;  /* 0x0000000b3d3d7c23 */ /* 0x000fe2000801007a */
[----:B------:R-:W-:Y:S01]  /*3e00*/  ISETP.GE.U32.AND.EX P3, PT, R83, 0x1000000, PT, P3 ;  /* 0x010000005300780c */ /* 0x000fe20003f66130 */
[----:B------:R-:W-:Y:S01]  /*3e10*/  FMUL.FTZ R114, R114, UR7 ;  /* 0x0000000772727c20 */ /* 0x000fe20008410000 */
[----:B------:R-:W-:Y:S01]  /*3e20*/  FSEL R117, R117, RZ, P6 ;  /* 0x000000ff75757208 */ /* 0x000fe20003000000 */
[----:B------:R-:W-:Y:S01]  /*3e30*/  FFMA.FTZ R69, R69, UR10, R26 ;  /* 0x0000000a45457c23 */ /* 0x000fe2000801001a */
[----:B------:R-:W-:Y:S01]  /*3e40*/  FSEL R50, R39, RZ, P5 ;  /* 0x000000ff27327208 */ /* 0x000fe20002800000 */
[----:B------:R-:W-:Y:S01]  /*3e50*/  FFMA.FTZ R0, R0, UR10, R27 ;  /* 0x0000000a00007c23 */ /* 0x000fe2000801001b */
[C---:B------:R-:W-:Y:S01]  /*3e60*/  LOP3.LUT P6, RZ, R83.reuse, 0xff, RZ, 0xc0, !PT ;  /* 0x000000ff53ff7812 */ /* 0x040fe200078cc0ff */
[----:B------:R-:W-:Y:S01]  /*3e70*/  FADD.FTZ R116, R116, -R61 ;  /* 0x8000003d74747221 */ /* 0x000fe20000010000 */
[----:B------:R-:W-:Y:S01]  /*3e80*/  LOP3.LUT P5, RZ, R83, 0xff00, RZ, 0xc0, !PT ;  /* 0x0000ff0053ff7812 */ /* 0x000fe200078ac0ff */
[----:B------:R-:W-:Y:S01]  /*3e90*/  FFMA.FTZ R37, R60, UR11, R122 ;  /* 0x0000000b3c257c23 */ /* 0x000fe2000801007a */
[----:B------:R-:W-:Y:S01]  /*3ea0*/  FSEL R48, R38, RZ, P3 ;  /* 0x000000ff26307208 */ /* 0x000fe20001800000 */
[----:B------:R-:W-:Y:S01]  /*3eb0*/  FMUL.FTZ R69, R69, UR7 ;  /* 0x0000000745457c20 */ /* 0x000fe20008410000 */
[----:B------:R-:W-:Y:S01]  /*3ec0*/  FSEL R38, R39, RZ, P6 ;  /* 0x000000ff27267208 */ /* 0x000fe20003000000 */
[----:B------:R-:W-:Y:S01]  /*3ed0*/  FMUL.FTZ R0, R0, UR7 ;  /* 0x0000000700007c20 */ /* 0x000fe20008410000 */
[----:B------:R-:W-:Y:S01]  /*3ee0*/  FSEL R59, R114, RZ, P5 ;  /* 0x000000ff723b7208 */ /* 0x000fe20002800000 */
[----:B------:R-:W-:Y:S01]  /*3ef0*/  FFMA.FTZ R116, R116, UR10, R25 ;  /* 0x0000000a74747c23 */ /* 0x000fe20008010019 */
[----:B------:R-:W-:Y:S01]  /*3f00*/  LOP3.LUT P3, RZ, R121, 0xff00, RZ, 0xc0, !PT ;  /* 0x0000ff0079ff7812 */ /* 0x000fe2000786c0ff */
[----:B------:R-:W-:Y:S01]  /*3f10*/  FADD.FTZ R37, R68, -R37 ;  /* 0x8000002544257221 */ /* 0x000fe20000010000 */
[----:B------:R-:W-:Y:S01]  /*3f20*/  LOP3.LUT P6, RZ, R120, 0xff0000, RZ, 0xc0, !PT ;  /* 0x00ff000078ff7812 */ /* 0x000fe200078cc0ff */
[----:B------:R-:W-:Y:S01]  /*3f30*/  FMUL.FTZ R116, R116, UR7 ;  /* 0x0000000774747c20 */ /* 0x000fe20008410000 */
[----:B------:R-:W-:Y:S01]  /*3f40*/  LOP3.LUT P5, RZ, R120, 0xff000000, RZ, 0xc0, !PT ;  /* 0xff00000078ff7812 */ /* 0x000fe200078ac0ff */
[----:B------:R-:W-:Y:S01]  /*3f50*/  FFMA.FTZ R37, R37, UR10, R24 ;  /* 0x0000000a25257c23 */ /* 0x000fe20008010018 */
        /* <DEDUP_REMOVED lines=25> */
.L_x_945:
        /* <DEDUP_REMOVED lines=9> */
[----:B------:R-:W-:Y:S01]  /*4180*/  FMUL.FTZ R42, R36, UR10 ;  /* 0x0000000a242a7c20 */ /* 0x000fe20008410000 */
[----:B------:R-:W-:Y:S01]  /*4190*/  FADD.FTZ R37, R70, -R37 ;  /* 0x8000002546257221 */ /* 0x000fe20000010000 */
[--C-:B------:R-:W-:Y:S01]  /*41a0*/  FFMA.FTZ R113, R113, UR11, R122.reuse ;  /* 0x0000000b71717c23 */ /* 0x100fe2000801007a */
[----:B------:R-:W-:Y:S01]  /*41b0*/  LOP3.LUT P6, RZ, R83, 0xff0000, RZ, 0xc0, !PT ;  /* 0x00ff000053ff7812 */ /* 0x000fe200078cc0ff */
[----:B------:R-:W-:Y:S01]  /*41c0*/  FMUL.FTZ R0, R42, UR7 ;  /* 0x000000072a007c20 */ /* 0x000fe20008410000 */
[----:B------:R-:W-:Y:S01]  /*41d0*/  FMUL.FTZ R43, R38, UR10 ;  /* 0x0000000a262b7c20 */ /* 0x000fe20008410000 */
[----:B------:R-:W-:Y:S01]  /*41e0*/  ISETP.GE.U32.AND P3, PT, R120, RZ, PT ;  /* 0x000000ff7800720c */ /* 0x000fe20003f66070 */
[----:B------:R-:W-:Y:S01]  /*41f0*/  FMUL.FTZ R40, R37, UR10 ;  /* 0x0000000a25287c20 */ /* 0x000fe20008410000 */
[----:B------:R-:W-:Y:S01]  /*4200*/  FADD.FTZ R113, R114, -R113 ;  /* 0x8000007172717221 */ /* 0x000fe20000010000 */
[----:B------:R-:W-:Y:S01]  /*4210*/  FSEL R51, R0, RZ, P5 ;  /* 0x000000ff00337208 */ /* 0x000fe20002800000 */
[----:B------:R-:W-:Y:S01]  /*4220*/  FFMA.FTZ R62, R62, UR11, R122 ;  /* 0x0000000b3e3e7c23 */ /* 0x000fe2000801007a */
[----:B------:R-:W-:Y:S01]  /*4230*/  ISETP.GE.U32.AND P5, PT, R82, RZ, PT ;  /* 0x000000ff5200720c */ /* 0x000fe20003fa6070 */
[----:B------:R-:W-:Y:S01]  /*4240*/  FMUL.FTZ R36, R43, UR7 ;  /* 0x000000072b247c20 */ /* 0x000fe20008410000 */
[----:B------:R-:W-:Y:S01]  /*4250*/  FSEL R39, R0, RZ, P6 ;  /* 0x000000ff00277208 */ /* 0x000fe20003000000 */
[----:B------:R-:W-:Y:S01]  /*4260*/  FMUL.FTZ R0, R40, UR7 ;  /* 0x0000000728007c20 */ /* 0x000fe20008410000 */
[----:B------:R-:W-:Y:S01]  /*4270*/  ISETP.GE.U32.AND.EX P3, PT, R121, 0x1000000, PT, P3 ;  /* 0x010000007900780c */ /* 0x000fe20003f66130 */
[----:B------:R-:W-:Y:S01]  /*4280*/  FMUL.FTZ R41, R113, UR10 ;  /* 0x0000000a71297c20 */ /* 0x000fe20008410000 */
[----:B------:R-:W-:Y:S01]  /*4290*/  ISETP.GE.U32.AND.EX P5, PT, R83, 0x1000000, PT, P5 ;  /* 0x010000005300780c */ /* 0x000fe20003fa6150 */
[----:B------:R-:W-:Y:S01]  /*42a0*/  FADD.FTZ R62, R69, -R62 ;  /* 0x8000003e453e7221 */ /* 0x000fe20000010000 */
[----:B------:R-:W-:Y:S01]  /*42b0*/  LOP3.LUT P6, RZ, R121, 0xff, RZ, 0xc0, !PT ;  /* 0x000000ff79ff7812 */ /* 0x000fe200078cc0ff */
[--C-:B------:R-:W-:Y:S01]  /*42c0*/  FFMA.FTZ R61, R61, UR11, R122.reuse ;  /* 0x0000000b3d3d7c23 */ /* 0x100fe2000801007a */
[C---:B------:R-:W-:Y:S01]  /*42d0*/  FSEL R56, R36.reuse, RZ, P3 ;  /* 0x000000ff24387208 */ /* 0x040fe20001800000 */
[----:B------:R-:W-:Y:S01]  /*42e0*/  FMUL.FTZ R47, R47, UR10 ;  /* 0x0000000a2f2f7c20 */ /* 0x000fe20008410000 */
[----:B------:R-:W-:Y:S01]  /*42f0*/  FSEL R44, R36, RZ, P5 ;  /* 0x000000ff242c7208 */ /* 0x000fe20002800000 */
[----:B------:R-:W-:Y:S01]  /*4300*/  FMUL.FTZ R36, R41, UR7 ;  /* 0x0000000729247c20 */ /* 0x000fe20008410000 */
[----:B------:R-:W-:Y:S01]  /*4310*/  FSEL R50, R0, RZ, P6 ;  /* 0x000000ff00327208 */ /* 0x000fe20003000000 */
[----:B------:R-:W-:Y:S01]  /*4320*/  FFMA.FTZ R45, R60, UR11, R122 ;  /* 0x0000000b3c2d7c23 */ /* 0x000fe2000801007a */
[C---:B------:R-:W-:Y:S01]  /*4330*/  LOP3.LUT P3, RZ, R83.reuse, 0xff, RZ, 0xc0, !PT ;  /* 0x000000ff53ff7812 */ /* 0x040fe2000786c0ff */
        /* <DEDUP_REMOVED lines=8> */
[----:B------:R-:W-:Y:S01]  /*43c0*/  FADD.FTZ R68, R68, -R45 ;  /* 0x8000002d44447221 */ /* 0x000fe20000010000 */
[C---:B------:R-:W-:Y:S01]  /*43d0*/  LOP3.LUT P6, RZ, R120.reuse, 0xff000000, RZ, 0xc0, !PT ;  /* 0xff00000078ff7812 */ /* 0x040fe200078cc0ff */
[----:B------:R-:W-:Y:S01]  /*43e0*/  FMUL.FTZ R45, R61, UR10 ;  /* 0x0000000a3d2d7c20 */ /* 0x000fe20008410000 */
[----:B------:R-:W-:-:S02]  /*43f0*/  LOP3.LUT P3, RZ, R120, 0xff0000, RZ, 0xc0, !PT ;  /* 0x00ff000078ff7812 */ /* 0x000fc4000786c0ff */
[----:B------:R-:W-:Y:S01]  /*4400*/  FSEL R57, R36, RZ, P5 ;  /* 0x000000ff24397208 */ /* 0x000fe20002800000 */
[----:B------:R-:W-:Y:S01]  /*4410*/  FMUL.FTZ R36, R45, UR7 ;  /* 0x000000072d247c20 */ /* 0x000fe20008410000 */
[----:B------:R-:W-:Y:S02]  /*4420*/  FSEL R54, R38, RZ, P6 ;  /* 0x000000ff26367208 */ /* 0x000fe40003000000 */
[----:B------:R-:W-:Y:S02]  /*4430*/  LOP3.LUT P5, RZ, R82, 0xff0000, RZ, 0xc0, !PT ;  /* 0x00ff000052ff7812 */ /* 0x000fe400078ac0ff */
[----:B------:R-:W-:Y:S02]  /*4440*/  FSEL R49, R0, RZ, P3 ;  /* 0x000000ff00317208 */ /* 0x000fe40001800000 */
[----:B------:R-:W-:Y:S01]  /*4450*/  F2FP.BF16.F32.PACK_AB R39, R44, R39 ;  /* 0x000000272c27723e */ /* 0x000fe200000010ff */
[----:B------:R-:W-:Y:S01]  /*4460*/  FMUL.FTZ R44, R68, UR10 ;  /* 0x0000000a442c7c20 */ /* 0x000fe20008410000 */
[----:B------:R-:W-:-:S02]  /*4470*/  LOP3.LUT P6, RZ, R82, 0xff000000, RZ, 0xc0, !PT ;  /* 0xff00000052ff7812 */ /* 0x000fc400078cc0ff */
[----:B------:R-:W-:Y:S02]  /*4480*/  LOP3.LUT P3, RZ, R120, 0xff00, RZ, 0xc0, !PT ;  /* 0x0000ff0078ff7812 */ /* 0x000fe4000786c0ff */
[----:B------:R-:W-:Y:S02]  /*4490*/  F2FP.BF16.F32.PACK_AB R51, R56, R51 ;  /* 0x000000333833723e */ /* 0x000fe400000010ff */
[----:B------:R-:W-:Y:S01]  /*44a0*/  FSEL R37, R0, RZ, P5 ;  /* 0x000000ff00257208 */ /* 0x000fe20002800000 */
[----:B------:R-:W-:Y:S01]  /*44b0*/  FMUL.FTZ R0, R44, UR7 ;  /* 0x000000072c007c20 */ /* 0x000fe20008410000 */
[----:B------:R-:W-:Y:S02]  /*44c0*/  FSEL R56, R38, RZ, P6 ;  /* 0x000000ff26387208 */ /* 0x000fe40003000000 */
[----:B------:R-:W-:Y:S02]  /*44d0*/  LOP3.LUT P6, RZ, R82, 0xff00, RZ, 0xc0, !PT ;  /* 0x0000ff0052ff7812 */ /* 0x000fe400078cc0ff */
[----:B------:R-:W-:-:S02]  /*44e0*/  FSEL R55, R36, RZ, P3 ;  /* 0x000000ff24377208 */ /* 0x000fc40001800000 */
[----:B------:R-:W-:Y:S02]  /*44f0*/  LOP3.LUT P5, RZ, R120, 0xff, RZ, 0xc0, !PT ;  /* 0x000000ff78ff7812 */ /* 0x000fe400078ac0ff */
        /* <DEDUP_REMOVED lines=11> */
.L_x_948:
[--C-:B0-----:R-:W-:Y:S01]  /*45b0*/  FFMA.FTZ R36, R119, UR11, R122.reuse ;  /* 0x0000000b77247c23 */ /* 0x101fe2000801007a */
[--C-:B------:R-:W-:Y:S01]  /*45c0*/  FFMA.FTZ R38, R67, UR11, R122.reuse ;  /* 0x0000000b43267c23 */ /* 0x100fe2000801007a */
[----:B------:R-:W-:Y:S01]  /*45d0*/  FFMA.FTZ R39, R112, UR11, R122 ;  /* 0x0000000b70277c23 */ /* 0x000fe2000801007a */
[----:B------:R-:W-:Y:S01]  /*45e0*/  ISETP.GE.U32.AND P3, PT, R120, RZ, PT ;  /* 0x000000ff7800720c */ /* 0x000fe20003f66070 */
[----:B------:R-:W-:Y:S01]  /*45f0*/  FADD.FTZ R36, R117, -R36 ;  /* 0x8000002475247221 */ /* 0x000fe20000010000 */
[----:B------:R-:W-:Y:S01]  /*4600*/  FADD.FTZ R38, R71, -R38 ;  /* 0x8000002647267221 */ /* 0x000fe20000010000 */
[--C-:B------:R-:W-:Y:S01]  /*4610*/  FFMA.FTZ R113, R113, UR11, R122.reuse ;  /* 0x0000000b71717c23 */ /* 0x100fe2000801007a */
[----:B------:R-:W-:Y:S01]  /*4620*/  FADD.FTZ R39, R70, -R39 ;  /* 0x8000002746277221 */ /* 0x000fe20000010000 */
[----:B------:R-:W-:Y:S01]  /*4630*/  FMUL.FTZ R36, R36, UR10 ;  /* 0x0000000a24247c20 */ /* 0x000fe20008410000 */
[----:B------:R-:W-:Y:S01]  /*4640*/  FMUL.FTZ R38, R38, UR10 ;  /* 0x0000000a26267c20 */ /* 0x000fe20008410000 */
[C---:B------:R-:W-:Y:S01]  /*4650*/  ISETP.GE.U32.AND.EX P6, PT, R121.reuse, 0x1000000, PT, P3 ;  /* 0x010000007900780c */ /* 0x040fe20003fc6130 */
[----:B------:R-:W-:Y:S01]  /*4660*/  FADD.FTZ R113, R114, -R113 ;  /* 0x8000007172717221 */ /* 0x000fe20000010000 */
[----:B------:R-:W-:Y:S01]  /*4670*/  FMUL.FTZ R36, R36, UR7 ;  /* 0x0000000724247c20 */ /* 0x000fe20008410000 */
[----:B------:R-:W-:Y:S01]  /*4680*/  FMUL.FTZ R38, R38, UR7 ;  /* 0x0000000726267c20 */ /* 0x000fe20008410000 */
[----:B------:R-:W-:Y:S01]  /*4690*/  LOP3.LUT P5, RZ, R121, 0xff0000, RZ, 0xc0, !PT ;  /* 0x00ff000079ff7812 */ /* 0x000fe200078ac0ff */
[----:B------:R-:W-:Y:S01]  /*46a0*/  FMUL.FTZ R39, R39, UR10 ;  /* 0x0000000a27277c20 */ /* 0x000fe20008410000 */
[----:B------:R-:W-:Y:S01]  /*46b0*/  ISETP.GE.U32.AND P3, PT, R82, RZ, PT ;  /* 0x000000ff5200720c */ /* 0x000fe20003f66070 */
[--C-:B------:R-:W-:Y:S01]  /*46c0*/  FFMA.FTZ R62, R62, UR11, R122.reuse ;  /* 0x0000000b3e3e7c23 */ /* 0x100fe2000801007a */
[----:B------:R-:W-:Y:S01]  /*46d0*/  FFMA.FTZ R0, R111, UR11, R122 ;  /* 0x0000000b6f007c23 */ /* 0x000fe2000801007a */
[----:B------:R-:W-:Y:S01]  /*46e0*/  FSEL R48, R38, RZ, P6 ;  /* 0x000000ff26307208 */ /* 0x000fe20003000000 */
[----:B------:R-:W-:Y:S01]  /*46f0*/  FMUL.FTZ R113, R113, UR10 ;  /* 0x0000000a71717c20 */ /* 0x000fe20008410000 */
[----:B------:R-:W-:Y:S01]  /*4700*/  FSEL R51, R36, RZ, P5 ;  /* 0x000000ff24337208 */ /* 0x000fe20002800000 */
[----:B------:R-:W-:Y:S01]  /*4710*/  FMUL.FTZ R39, R39, UR7 ;  /* 0x0000000727277c20 */ /* 0x000fe20008410000 */
[----:B------:R-:W-:Y:S01]  /*4720*/  ISETP.GE.U32.AND.EX P3, PT, R83, 0x1000000, PT, P3 ;  /* 0x010000005300780c */ /* 0x000fe20003f66130 */
[----:B------:R-:W-:Y:S01]  /*4730*/  FADD.FTZ R62, R69, -R62 ;  /* 0x8000003e453e7221 */ /* 0x000fe20000010000 */
[----:B------:R-:W-:Y:S01]  /*4740*/  LOP3.LUT P6, RZ, R83, 0xff0000, RZ, 0xc0, !PT ;  /* 0x00ff000053ff7812 */ /* 0x000fe200078cc0ff */
[----:B------:R-:W-:Y:S01]  /*4750*/  FADD.FTZ R0, R115, -R0 ;  /* 0x8000000073007221 */ /* 0x000fe20000010000 */
[----:B------:R-:W-:Y:S01]  /*4760*/  LOP3.LUT P5, RZ, R121, 0xff, RZ, 0xc0, !PT ;  /* 0x000000ff79ff7812 */ /* 0x000fe200078ac0ff */
[--C-:B------:R-:W-:Y:S01]  /*4770*/  FFMA.FTZ R61, R61, UR11, R122.reuse ;  /* 0x0000000b3d3d7c23 */ /* 0x100fe2000801007a */
[----:B------:R-:W-:Y:S01]  /*4780*/  FSEL R55, R38, RZ, P3 ;  /* 0x000000ff26377208 */ /* 0x000fe20001800000 */
[----:B------:R-:W-:Y:S01]  /*4790*/  FMUL.FTZ R113, R113, UR7 ;  /* 0x0000000771717c20 */ /* 0x000fe20008410000 */
[----:B------:R-:W-:Y:S01]  /*47a0*/  FSEL R36, R36, RZ, P6 ;  /* 0x000000ff24247208 */ /* 0x000fe20003000000 */
[----:B------:R-:W-:Y:S01]  /*47b0*/  FMUL.FTZ R62, R62, UR10 ;  /* 0x0000000a3e3e7c20 */ /* 0x000fe20008410000 */
[----:B------:R-:W-:Y:S01]  /*47c0*/  LOP3.LUT P3, RZ, R121, 0xff00, RZ, 0xc0, !PT ;  /* 0x0000ff0079ff7812 */ /* 0x000fe2000786c0ff */
[----:B------:R-:W-:Y:S01]  /*47d0*/  FMUL.FTZ R0, R0, UR10 ;  /* 0x0000000a00007c20 */ /* 0x000fe20008410000 */
[----:B------:R-:W-:Y:S01]  /*47e0*/  FSEL R50, R39, RZ, P5 ;  /* 0x000000ff27327208 */ /* 0x000fe20002800000 */
[----:B------:R-:W-:Y:S01]  /*47f0*/  FADD.FTZ R116, R116, -R61 ;  /* 0x8000003d74747221 */ /* 0x000fe20000010000 */
        /* <DEDUP_REMOVED lines=14> */
[----:B------:R-:W-:-:S02]  /*48e0*/  FSEL R49, R62, RZ, P6 ;  /* 0x000000ff3e317208 */ /* 0x000fc40003000000 */
[----:B------:R-:W-:Y:S01]  /*48f0*/  FSEL R54, R0, RZ, P5 ;  /* 0x000000ff00367208 */ /* 0x000fe20002800000 */
[----:B------:R-:W-:Y:S01]  /*4900*/  FMUL.FTZ R37, R37, UR7 ;  /* 0x0000000725257c20 */ /* 0x000fe20008410000 */
        /* <DEDUP_REMOVED lines=21> */
.L_x_944:
        /* <DEDUP_REMOVED lines=9> */
[----:B------:R-:W-:Y:S01]  /*4af0*/  FFMA.FTZ R62, R62, UR11, R122 ;  /* 0x0000000b3e3e7c23 */ /* 0x000fe2000801007a */
[----:B------:R-:W-:Y:S01]  /*4b00*/  FFMA.FTZ R43, R42, UR10, R23 ;  /* 0x0000000a2a2b7c23 */ /* 0x000fe20008010017 */
[----:B------:R-:W-:Y:S01]  /*4b10*/  FFMA.FTZ R42, R117, UR10, R22 ;  /* 0x0000000a752a7c23 */ /* 0x000fe20008010016 */
[----:B------:R-:W-:Y:S01]  /*4b20*/  FADD.FTZ R41, R68, -R41 ;  /* 0x8000002944297221 */ /* 0x000fe20000010000 */
[----:B------:R-:W-:Y:S01]  /*4b30*/  FFMA.FTZ R0, R111, UR11, R122 ;  /* 0x0000000b6f007c23 */ /* 0x000fe2000801007a */
[----:B------:R-:W-:Y:S01]  /*4b40*/  FADD.FTZ R69, R69, -R62 ;  /* 0x8000003e45457221 */ /* 0x000fe20000010000 */
[----:B------:R-:W-:Y:S01]  /*4b50*/  FMUL.FTZ R40, R42, UR7 ;  /* 0x000000072a287c20 */ /* 0x000fe20008410000 */
[----:B------:R-:W-:Y:S01]  /*4b60*/  ISETP.GE.U32.AND P3, PT, R120, RZ, PT ;  /* 0x000000ff7800720c */ /* 0x000fe20003f66070 */
[----:B------:R-:W-:Y:S01]  /*4b70*/  FFMA.FTZ R44, R41, UR10, R24 ;  /* 0x0000000a292c7c23 */ /* 0x000fe20008010018 */
[----:B------:R-:W-:Y:S01]  /*4b80*/  LOP3.LUT P5, RZ, R121, 0xff0000, RZ, 0xc0, !PT ;  /* 0x00ff000079ff7812 */ /* 0x000fe200078ac0ff */
[--C-:B------:R-:W-:Y:S01]  /*4b90*/  FFMA.FTZ R113, R113, UR11, R122.reuse ;  /* 0x0000000b71717c23 */ /* 0x100fe2000801007a */
[----:B------:R-:W-:Y:S01]  /*4ba0*/  FFMA.FTZ R61, R61, UR11, R122 ;  /* 0x0000000b3d3d7c23 */ /* 0x000fe2000801007a */
[----:B------:R-:W-:Y:S01]  /*4bb0*/  FADD.FTZ R50, R115, -R0 ;  /* 0x8000000073327221 */ /* 0x000fe20000010000 */
[----:B------:R-:W-:Y:S01]  /*4bc0*/  FMUL.FTZ R41, R43, UR7 ;  /* 0x000000072b297c20 */ /* 0x000fe20008410000 */
[----:B------:R-:W-:Y:S01]  /*4bd0*/  ISETP.GE.U32.AND.EX P3, PT, R121, 0x1000000, PT, P3 ;  /* 0x010000007900780c */ /* 0x000fe20003f66130 */
[----:B------:R-:W-:Y:S01]  /*4be0*/  FMUL.FTZ R0, R44, UR7 ;  /* 0x000000072c007c20 */ /* 0x000fe20008410000 */
[----:B------:R-:W-:Y:S01]  /*4bf0*/  FSEL R58, R40, RZ, P5 ;  /* 0x000000ff283a7208 */ /* 0x000fe20002800000 */
[----:B------:R-:W-:Y:S01]  /*4c00*/  FFMA.FTZ R46, R69, UR10, R26 ;  /* 0x0000000a452e7c23 */ /* 0x000fe2000801001a */
[----:B------:R-:W-:Y:S01]  /*4c10*/  FADD.FTZ R114, R114, -R113 ;  /* 0x8000007172727221 */ /* 0x000fe20000010000 */
[----:B------:R-:W-:Y:S01]  /*4c20*/  LOP3.LUT P6, RZ, R120, 0xff, RZ, 0xc0, !PT ;  /* 0x000000ff78ff7812 */ /* 0x000fe200078cc0ff */
[----:B------:R-:W-:Y:S01]  /*4c30*/  FFMA.FTZ R40, R45, UR10, R20 ;  /* 0x0000000a2d287c23 */ /* 0x000fe20008010014 */
[----:B------:R-:W-:Y:S01]  /*4c40*/  FADD.FTZ R116, R116, -R61 ;  /* 0x8000003d74747221 */ /* 0x000fe20000010000 */
[----:B------:R-:W-:Y:S01]  /*4c50*/  FSEL R59, R41, RZ, P3 ;  /* 0x000000ff293b7208 */ /* 0x000fe20001800000 */
[----:B------:R-:W-:Y:S01]  /*4c60*/  FMUL.FTZ R48, R46, UR7 ;  /* 0x000000072e307c20 */ /* 0x000fe20008410000 */
        /* <DEDUP_REMOVED lines=23> */
.L_x_950:
[--C-:B0-----:R-:W-:Y:S01]  /*4de0*/  FFMA.FTZ R48, R119, UR11, R122.reuse ;  /* 0x0000000b77307c23 */ /* 0x101fe2000801007a */
[--C-:B------:R-:W-:Y:S01]  /*4df0*/  FFMA.FTZ R50, R67, UR11, R122.reuse ;  /* 0x0000000b43327c23 */ /* 0x100fe2000801007a */
[--C-:B------:R-:W-:Y:S01]  /*4e00*/  FFMA.FTZ R62, R62, UR11, R122.reuse ;  /* 0x0000000b3e3e7c23 */ /* 0x100fe2000801007a */
[----:B------:R-:W-:Y:S01]  /*4e10*/  FFMA.FTZ R51, R112, UR11, R122 ;  /* 0x0000000b70337c23 */ /* 0x000fe2000801007a */
[----:B------:R-:W-:Y:S01]  /*4e20*/  FADD.FTZ R117, R117, -R48 ;  /* 0x8000003075757221 */ /* 0x000fe20000010000 */
[----:B------:R-:W-:Y:S01]  /*4e30*/  FADD.FTZ R50, R71, -R50 ;  /* 0x8000003247327221 */ /* 0x000fe20000010000 */
[----:B------:R-:W-:Y:S01]  /*4e40*/  FFMA.FTZ R113, R113, UR11, R122 ;  /* 0x0000000b71717c23 */ /* 0x000fe2000801007a */
[----:B------:R-:W-:Y:S01]  /*4e50*/  FADD.FTZ R69, R69, -R62 ;  /* 0x8000003e45457221 */ /* 0x000fe20000010000 */
[----:B------:R-:W-:Y:S01]  /*4e60*/  FFMA.FTZ R117, R117, UR10, R22 ;  /* 0x0000000a75757c23 */ /* 0x000fe20008010016 */
[----:B------:R-:W-:Y:S01]  /*4e70*/  FFMA.FTZ R50, R50, UR10, R23 ;  /* 0x0000000a32327c23 */ /* 0x000fe20008010017 */
[----:B------:R-:W-:Y:S01]  /*4e80*/  FADD.FTZ R51, R70, -R51 ;  /* 0x8000003346337221 */ /* 0x000fe20000010000 */
[----:B------:R-:W-:Y:S01]  /*4e90*/  FADD.FTZ R114, R114, -R113 ;  /* 0x8000007172727221 */ /* 0x000fe20000010000 */
[----:B------:R-:W-:Y:S01]  /*4ea0*/  ISETP.GE.U32.AND P3, PT, R120, RZ, PT ;  /* 0x000000ff7800720c */ /* 0x000fe20003f66070 */
[--C-:B------:R-:W-:Y:S01]  /*4eb0*/  FFMA.FTZ R61, R61, UR11, R122.reuse ;  /* 0x0000000b3d3d7c23 */ /* 0x100fe2000801007a */
[--C-:B------:R-:W-:Y:S01]  /*4ec0*/  FFMA.FTZ R0, R111, UR11, R122.reuse ;  /* 0x0000000b6f007c23 */ /* 0x100fe2000801007a */
[----:B------:R-:W-:Y:S01]  /*4ed0*/  FFMA.FTZ R49, R60, UR11, R122 ;  /* 0x0000000b3c317c23 */ /* 0x000fe2000801007a */
[----:B------:R-:W-:Y:S01]  /*4ee0*/  FMUL.FTZ R50, R50, UR7 ;  /* 0x0000000732327c20 */ /* 0x000fe20008410000 */
[----:B------:R-:W-:Y:S01]  /*4ef0*/  FMUL.FTZ R117, R117, UR7 ;  /* 0x0000000775757c20 */ /* 0x000fe20008410000 */
[----:B------:R-:W-:Y:S01]  /*4f00*/  LOP3.LUT P5, RZ, R121, 0xff0000, RZ, 0xc0, !PT ;  /* 0x00ff000079ff7812 */ /* 0x000fe200078ac0ff */
[----:B------:R-:W-:Y:S01]  /*4f10*/  FFMA.FTZ R51, R51, UR10, R20 ;  /* 0x0000000a33337c23 */ /* 0x000fe20008010014 */
[----:B------:R-:W-:Y:S01]  /*4f20*/  ISETP.GE.U32.AND.EX P3, PT, R121, 0x1000000, PT, P3 ;  /* 0x010000007900780c */ /* 0x000fe20003f66130 */
[----:B------:R-:W-:Y:S01]  /*4f30*/  FFMA.FTZ R114, R114, UR10, R21 ;  /* 0x0000000a72727c23 */ /* 0x000fe20008010015 */
[----:B------:R-:W-:Y:S01]  /*4f40*/  FFMA.FTZ R69, R69, UR10, R26 ;  /* 0x0000000a45457c23 */ /* 0x000fe2000801001a */
        /* <DEDUP_REMOVED lines=9> */
[----:B------:R-:W-:Y:S01]  /*4fe0*/  FFMA.FTZ R116, R116, UR10, R25 ;  /* 0x0000000a74747c23 */ /* 0x000fe20008010019 */
[----:B------:R-:W-:Y:S01]  /*4ff0*/  LOP3.LUT P3, RZ, R121, 0xff00, RZ, 0xc0, !PT ;  /* 0x0000ff0079ff7812 */ /* 0x000fe2000786c0ff */
[----:B------:R-:W-:Y:S01]  /*5000*/  FFMA.FTZ R0, R0, UR10, R27 ;  /* 0x0000000a00007c23 */ /* 0x000fe2000801001b */
[----:B------:R-:W-:Y:S01]  /*5010*/  LOP3.LUT P5, RZ, R120, 0xff0000, RZ, 0xc0, !PT ;  /* 0x00ff000078ff7812 */ /* 0x000fe200078ac0ff */
[----:B------:R-:W-:Y:S01]  /*5020*/  FFMA.FTZ R49, R49, UR10, R24 ;  /* 0x0000000a31317c23 */ /* 0x000fe20008010018 */
        /* <DEDUP_REMOVED lines=17> */
.L_x_949:
[----:B------:R-:W-:Y:S05]  /*5140*/  @!P2 BRA `(.L_x_951) ;  /* 0x0000000000d8a947 */ /* 0x000fea0003800000 */
[--C-:B0-----:R-:W-:Y:S01]  /*5150*/  FFMA.FTZ R42, R119, UR11, R122.reuse ;  /* 0x0000000b772a7c23 */ /* 0x101fe2000801007a */
[--C-:B------:R-:W-:Y:S01]  /*5160*/  FFMA.FTZ R44, R67, UR11, R122.reuse ;  /* 0x0000000b432c7c23 */ /* 0x100fe2000801007a */
[--C-:B------:R-:W-:Y:S01]  /*5170*/  FFMA.FTZ R41, R60, UR11, R122.reuse ;  /* 0x0000000b3c297c23 */ /* 0x100fe2000801007a */
[----:B------:R-:W-:Y:S01]  /*5180*/  FFMA.FTZ R43, R112, UR11, R122 ;  /* 0x0000000b702b7c23 */ /* 0x000fe2000801007a */
[----:B------:R-:W-:Y:S01]  /*5190*/  FADD.FTZ R42, R117, -R42 ;  /* 0x8000002a752a7221 */ /* 0x000fe20000010000 */
[----:B------:R-:W-:Y:S01]  /*51a0*/  FADD.FTZ R44, R71, -R44 ;  /* 0x8000002c472c7221 */ /* 0x000fe20000010000 */
[--C-:B------:R-:W-:Y:S01]  /*51b0*/  FFMA.FTZ R62, R62, UR11, R122.reuse ;  /* 0x0000000b3e3e7c23 */ /* 0x100fe2000801007a */
[----:B------:R-:W-:Y:S01]  /*51c0*/  FADD.FTZ R41, R68, -R41 ;  /* 0x8000002944297221 */ /* 0x000fe20000010000 */
[----:B------:R-:W-:Y:S01]  /*51d0*/  FADD.FTZ R40, R70, -R43 ;  /* 0x8000002b46287221 */ /* 0x000fe20000010000 */
[----:B------:R-:W-:Y:S01]  /*51e0*/  FFMA.FTZ R0, R111, UR11, R122 ;  /* 0x0000000b6f007c23 */ /* 0x000fe2000801007a */
[----:B------:R-:W-:Y:S01]  /*51f0*/  FMUL.FTZ R43, R44, UR10 ;  /* 0x0000000a2c2b7c20 */ /* 0x000fe20008410000 */
[----:B------:R-:W-:Y:S01]  /*5200*/  FMUL.FTZ R42, R42, UR10 ;  /* 0x0000000a2a2a7c20 */ /* 0x000fe20008410000 */
[----:B------:R-:W-:Y:S01]  /*5210*/  FADD.FTZ R62, R69, -R62 ;  /* 0x8000003e453e7221 */ /* 0x000fe20000010000 */
[----:B------:R-:W-:Y:S01]  /*5220*/  ISETP.GE.U32.AND P3, PT, R120, RZ, PT ;  /* 0x000000ff7800720c */ /* 0x000fe20003f66070 */
[----:B------:R-:W-:Y:S01]  /*5230*/  FMUL.FTZ R44, R41, UR10 ;  /* 0x0000000a292c7c20 */ /* 0x000fe20008410000 */
[--C-:B------:R-:W-:Y:S01]  /*5240*/  FFMA.FTZ R113, R113, UR11, R122.reuse ;  /* 0x0000000b71717c23 */ /* 0x100fe2000801007a */
[----:B------:R-:W-:Y:S01]  /*5250*/  FFMA.FTZ R61, R61, UR11, R122 ;  /* 0x0000000b3d3d7c23 */ /* 0x000fe2000801007a */
[----:B------:R-:W-:Y:S01]  /*5260*/  FADD.FTZ R47, R115, -R0 ;  /* 0x80000000732f7221 */ /* 0x000fe20000010000 */
[----:B------:R-:W-:Y:S01]  /*5270*/  FMUL.FTZ R45, R43, UR7 ;  /* 0x000000072b2d7c20 */ /* 0x000fe20008410000 */
[----:B------:R-:W-:Y:S01]  /*5280*/  FMUL.FTZ R41, R42, UR7 ;  /* 0x000000072a297c20 */ /* 0x000fe20008410000 */
[C---:B------:R-:W-:Y:S01]  /*5290*/  LOP3.LUT P5, RZ, R121.reuse, 0xff0000, RZ, 0xc0, !PT ;  /* 0x00ff000079ff7812 */ /* 0x040fe200078ac0ff */
[----:B------:R-:W-:Y:S01]  /*52a0*/  FMUL.FTZ R0, R44, UR7 ;  /* 0x000000072c007c20 */ /* 0x000fe20008410000 */
[----:B------:R-:W-:Y:S01]  /*52b0*/  ISETP.GE.U32.AND.EX P3, PT, R121, 0x1000000, PT, P3 ;  /* 0x010000007900780c */ /* 0x000fe20003f66130 */
[----:B------:R-:W-:Y:S01]  /*52c0*/  FMUL.FTZ R46, R62, UR10 ;  /* 0x0000000a3e2e7c20 */ /* 0x000fe20008410000 */
[----:B------:R-:W-:Y:S01]  /*52d0*/  FADD.FTZ R113, R114, -R113 ;  /* 0x8000007172717221 */ /* 0x000fe20000010000 */
        /* <DEDUP_REMOVED lines=29> */
.L_x_951:
        /* <DEDUP_REMOVED lines=8> */
[----:B------:R-:W-:Y:S01]  /*5530*/  FMUL.FTZ R48, R48, UR10 ;  /* 0x0000000a30307c20 */ /* 0x000fe20008410000 */
[----:B------:R-:W-:Y:S01]  /*5540*/  FMUL.FTZ R50, R50, UR10 ;  /* 0x0000000a32327c20 */ /* 0x000fe20008410000 */
        /* <DEDUP_REMOVED lines=9> */
[----:B------:R-:W-:Y:S01]  /*55e0*/  FMUL.FTZ R51, R51, UR10 ;  /* 0x0000000a33337c20 */ /* 0x000fe20008410000 */
[----:B------:R-:W-:Y:S01]  /*55f0*/  ISETP.GE.U32.AND.EX P3, PT, R121, 0x1000000, PT, P3 ;  /* 0x010000007900780c */ /* 0x000fe20003f66130 */
[----:B------:R-:W-:Y:S01]  /*5600*/  FMUL.FTZ R113, R113, UR10 ;  /* 0x0000000a71717c20 */ /* 0x000fe20008410000 */
[----:B------:R-:W-:Y:S01]  /*5610*/  FMUL.FTZ R62, R62, UR10 ;  /* 0x0000000a3e3e7c20 */ /* 0x000fe20008410000 */
        /* <DEDUP_REMOVED lines=29> */
[----:B------:R-:W-:-:S07]  /*57f0*/  F2FP.BF16.F32.PACK_AB R48, R61, R48 ;  /* 0x000000303d30723e */ /* 0x000fce00000010ff */
.L_x_947:
        /* <DEDUP_REMOVED lines=11> */
[----:B------:R-:W-:Y:S02]  /*58b0*/  MOV R30, R4 ;  /* 0x00000004001e7202 */ /* 0x000fe40000000f00 */
        /* <DEDUP_REMOVED lines=31> */
.L_x_933:
[----:B------:R-:W0:Y:S08]  /*5ab0*/  S2UR UR4, SR_CTAID.X ;  /* 0x00000000000479c3 */ /* 0x000e300000002500 */
        /* <DEDUP_REMOVED lines=16> */
.L_x_953:
        /* <DEDUP_REMOVED lines=12> */
.L_x_2803:


//--------------------- .text._ZN10layer_norm31ln_parallel_residual_bwd_kernelINS_13Kernel_traitsIf13__nv_bfloat16fS2_fjLj2048ELj1ELj1ELj4ELj16ENS_18Kernel_traits_baseILj2048EfS2_fS2_fjLj128EEEEELb0ELb0ELb0EEEvNS_9BwdParamsE --------------------------
	.section	.text._ZN10layer_norm31ln_parallel_residual_bwd_kernelINS_13Kernel_traitsIf13__nv_bfloat16fS2_fjLj2048ELj1ELj1ELj4ELj16ENS_18Kernel_traits_baseILj2048EfS2_fS2_fjLj128EEEEELb0ELb0ELb0EEEvNS_9BwdParamsE,"ax",@progbits
	.align	128
        .global         _ZN10layer_norm31ln_parallel_residual_bwd_kernelINS_13Kernel_traitsIf13__nv_bfloat16fS2_fjLj2048ELj1ELj1ELj4ELj16ENS_18Kernel_traits_baseILj2048EfS2_fS2_fjLj128EEEEELb0ELb0ELb0EEEvNS_9BwdParamsE
        .type           _ZN10layer_norm31ln_parallel_residual_bwd_kernelINS_13Kernel_traitsIf13__nv_bfloat16fS2_fjLj2048ELj1ELj1ELj4ELj16ENS_18Kernel_traits_baseILj2048EfS2_fS2_fjLj128EEEEELb0ELb0ELb0EEEvNS_9BwdParamsE,@function
        .size           _ZN10layer_norm31ln_parallel_residual_bwd_kernelINS_13Kernel_traitsIf13__nv_bfloat16fS2_fjLj2048ELj1ELj1ELj4ELj16ENS_18Kernel_traits_baseILj2048EfS2_fS2_fjLj128EEEEELb0ELb0ELb0EEEvNS_9BwdParamsE,(.L_x_2804 - _ZN10layer_norm31ln_parallel_residual_bwd_kernelINS_13Kernel_traitsIf13__nv_bfloat16fS2_fjLj2048ELj1ELj1ELj4ELj16ENS_18Kernel_traits_baseILj2048EfS2_fS2_fjLj128EEEEELb0ELb0ELb0EEEvNS_9BwdParamsE)
        .other          _ZN10layer_norm31ln_parallel_residual_bwd_kernelINS_13Kernel_traitsIf13__nv_bfloat16fS2_fjLj2048ELj1ELj1ELj4ELj16ENS_18Kernel_traits_baseILj2048EfS2_fS2_fjLj128EEEEELb0ELb0ELb0EEEvNS_9BwdParamsE,@"STO_CUDA_ENTRY STV_DEFAULT"
_ZN10layer_norm31ln_parallel_residual_bwd_kernelINS_13Kernel_traitsIf13__nv_bfloat16fS2_fjLj2048ELj1ELj1ELj4ELj16ENS_18Kernel_traits_baseILj2048EfS2_fS2_fjLj128EEEEELb0ELb0ELb0EEEvNS_9BwdParamsE:
.text._ZN10layer_norm31ln_parallel_residual_bwd_kernelINS_13Kernel_traitsIf13__nv_bfloat16fS2_fjLj2048ELj1ELj1ELj4ELj16ENS_18Kernel_traits_baseILj2048EfS2_fS2_fjLj128EEEEELb0ELb0ELb0EEEvNS_9BwdParamsE:
        /* <DEDUP_REMOVED lines=109> */
.L_x_981:
        /* <DEDUP_REMOVED lines=24> */
[----:B0-----:R-:W-:-:S05]  /*0850*/  IMAD.WIDE.U32 R164, R2, 0x20, R164 ;  /* 0x0000002002a47825 */ /* 0x001fca00078e00a4 */
[----:B------:R-:W4:Y:S01]  /*0860*/  LDG.E.128 R156, desc[UR20][R164.64] ;  /* 0x00000014a49c7981 */ /* 0x000f22000c1e1d00 */
[----:B--2---:R-:W-:-:S03]  /*0870*/  IMAD.WIDE.U32 R128, R2, 0x10, R128 ;  /* 0x0000001002807825 */ /* 0x004fc600078e0080 */
[----:B------:R0:W2:Y:S04]  /*0880*/  LDG.E.128 R152, desc[UR20][R164.64+0x10] ;  /* 0x00001014a4987981 */ /* 0x0000a8000c1e1d00 */
[----:B------:R-:W2:Y:S01]  /*0890*/  LDG.E.128 R128, desc[UR20][R128.64] ;  /* 0x0000001480807981 */ /* 0x000ea2000c1e1d00 */
[----:B---3--:R-:W-:-:S06]  /*08a0*/  IMAD.WIDE.U32 R132, R2, 0x10, R132 ;  /* 0x0000001002847825 */ /* 0x008fcc00078e0084 */
[----:B------:R-:W3:Y:S01]  /*08b0*/  LDG.E.128 R132, desc[UR20][R132.64] ;  /* 0x0000001484847981 */ /* 0x000ee2000c1e1d00 */
[----:B----4-:R-:W-:-:S04]  /*08c0*/  ISETP.NE.U32.AND P0, PT, RZ, UR24, PT ;  /* 0x00000018ff007c0c */ /* 0x010fc8000bf05070 */
[----:B------:R-:W-:-:S13]  /*08d0*/  ISETP.NE.AND.EX P0, PT, RZ, UR25, PT, P0 ;  /* 0x00000019ff007c0c */ /* 0x000fda000bf05300 */
[----:B------:R-:W4:Y:S02]  /*08e0*/  @P0 LDC.64 R162, c[0x0][0x438] ;  /* 0x00010e00ffa20b82 */ /* 0x000f240000000a00 */
[----:B----4-:R-:W-:-:S05]  /*08f0*/  @P0 IMAD.WIDE.U32 R162, R2, 0x20, R162 ;  /* 0x0000002002a20825 */ /* 0x010fca00078e00a2 */
[----:B------:R-:W5:Y:S04]  /*0900*/  @P0 LDG.E.128 R8, desc[UR20][R162.64] ;  /* 0x00000014a2080981 */ /* 0x000f68000c1e1d00 */
[----:B------:R4:W5:Y:S01]  /*0910*/  @P0 LDG.E.128 R4, desc[UR20][R162.64+0x10] ;  /* 0x00001014a2040981 */ /* 0x000962000c1e1d00 */
[C-C-:B------:R-:W-:Y:S01]  /*0920*/  FADD.FTZ R3, -R160.reuse, R156.reuse ;  /* 0x0000009ca0037221 */ /* 0x140fe20000010100 */
[C---:B------:R-:W-:Y:S01]  /*0930*/  FADD.FTZ R161, -R160.reuse, R157 ;  /* 0x0000009da0a17221 */ /* 0x040fe20000010100 */
[----:B------:R-:W-:Y:S01]  /*0940*/  FADD.FTZ R166, -R160, R159 ;  /* 0x0000009fa0a67221 */ /* 0x000fe20000010100 */
[C---:B--2---:R-:W-:Y:S02]  /*0950*/  PRMT R156, R128.reuse, 0x7632, R156 ;  /* 0x00007632809c7816 */ /* 0x044fe4000000009c */
[----:B------:R-:W-:-:S02]  /*0960*/  SHF.L.U32 R157, R128, 0x10, RZ ;  /* 0x00000010809d7819 */ /* 0x000fc400000006ff */
[C---:B------:R-:W-:Y:S02]  /*0970*/  PRMT R159, R129.reuse, 0x7632, R159 ;  /* 0x00007632819f7816 */ /* 0x040fe4000000009f */
[----:B---3--:R-:W-:Y:S02]  /*0980*/  PRMT R128, R132, 0x7632, R128 ;  /* 0x0000763284807816 */ /* 0x008fe40000000080 */
[----:B0-----:R-:W-:Y:S02]  /*0990*/  SHF.L.U32 R165, R129, 0x10, RZ ;  /* 0x0000001081a57819 */ /* 0x001fe400000006ff */
[----:B------:R-:W-:Y:S02]  /*09a0*/  SHF.L.U32 R128, R128, 0x10, RZ ;  /* 0x0000001080807819 */ /* 0x000fe400000006ff */
[----:B------:R-:W-:Y:S02]  /*09b0*/  SHF.L.U32 R129, R132, 0x10, RZ ;  /* 0x0000001084817819 */ /* 0x000fe400000006ff */
[----:B------:R-:W-:-:S02]  /*09c0*/  PRMT R132, R133, 0x7632, R132 ;  /* 0x0000763285847816 */ /* 0x000fc40000000084 */
[C---:B------:R-:W-:Y:S02]  /*09d0*/  PRMT R164, R130.reuse, 0x7632, R164 ;  /* 0x0000763282a47816 */ /* 0x040fe400000000a4 */
[----:B------:R-:W-:Y:S01]  /*09e0*/  SHF.L.U32 R167, R130, 0x10, RZ ;  /* 0x0000001082a77819 */ /* 0x000fe200000006ff */
[----:B-----5:R-:W-:Y:S01]  /*09f0*/  FMUL.FTZ R130, R97, R128 ;  /* 0x0000008061827220 */ /* 0x020fe20000410000 */
[C---:B------:R-:W-:Y:S02]  /*0a00*/  PRMT R172, R135.reuse, 0x7632, R172 ;  /* 0x0000763287ac7816 */ /* 0x040fe400000000ac */
[----:B------:R-:W-:Y:S01]  /*0a10*/  SHF.L.U32 R173, R135, 0x10, RZ ;  /* 0x0000001087ad7819 */ /* 0x000fe200000006ff */
[----:B------:R-:W-:Y:S01]  /*0a20*/  FADD.FTZ R135, -R160, R152 ;  /* 0x00000098a0877221 */ /* 0x000fe20000010100 */
[----:B------:R-:W-:Y:S01]  /*0a30*/  SHF.L.U32 R156, R156, 0x10, RZ ;  /* 0x000000109c9c7819 */ /* 0x000fe200000006ff */
[----:B------:R-:W-:Y:S01]  /*0a40*/  FMUL.FTZ R152, R161, UR14 ;  /* 0x0000000ea1987c20 */ /* 0x000fe20008410000 */
[----:B------:R-:W-:Y:S01]  /*0a50*/  SHF.L.U32 R132, R132, 0x10, RZ ;  /* 0x0000001084847819 */ /* 0x000fe200000006ff */
[----:B------:R-:W-:Y:S01]  /*0a60*/  FADD.FTZ R168, -R160, R153 ;  /* 0x00000099a0a87221 */ /* 0x000fe20000010100 */
[----:B------:R-:W-:Y:S01]  /*0a70*/  PRMT R170, R131, 0x7632, R170 ;  /* 0x0000763283aa7816 */ /* 0x000fe200000000aa */
[-C--:B------:R-:W-:Y:S01]  /*0a80*/  FFMA.FTZ R153, R105, R156.reuse, R130 ;  /* 0x0000009c69997223 */ /* 0x080fe20000010082 */
[----:B------:R-:W-:Y:S01]  /*0a90*/  SHF.L.U32 R171, R131, 0x10, RZ ;  /* 0x0000001083ab7819 */ /* 0x000fe200000006ff */
[----:B------:R-:W-:Y:S01]  /*0aa0*/  FMUL.FTZ R3, R3, UR14 ;  /* 0x0000000e03037c20 */ /* 0x000fe20008410000 */
[----:B----4-:R-:W-:Y:S01]  /*0ab0*/  PRMT R162, R134, 0x7632, R162 ;  /* 0x0000763286a27816 */ /* 0x010fe200000000a2 */
[----:B------:R-:W-:Y:S01]  /*0ac0*/  FMUL.FTZ R131, R96, R129 ;  /* 0x0000008160837220 */ /* 0x000fe20000410000 */
[----:B------:R-:W-:Y:S01]  /*0ad0*/  SHF.L.U32 R163, R134, 0x10, RZ ;  /* 0x0000001086a37819 */ /* 0x000fe200000006ff */
[----:B------:R-:W-:Y:S01]  /*0ae0*/  FFMA.FTZ R73, R152, R156, R73 ;  /* 0x0000009c98497223 */ /* 0x000fe20000010049 */
[----:B------:R-:W-:Y:S01]  /*0af0*/  FADD.FTZ R57, R57, R156 ;  /* 0x0000009c39397221 */ /* 0x000fe20000010000 */
[----:B------:R-:W-:Y:S01]  /*0b00*/  SHF.L.U32 R130, R159, 0x10, RZ ;  /* 0x000000109f827819 */ /* 0x000fe200000006ff */
[----:B------:R-:W-:Y:S01]  /*0b10*/  FMUL.FTZ R156, R166, UR14 ;  /* 0x0000000ea69c7c20 */ /* 0x000fe20008410000 */
[----:B------:R-:W-:Y:S01]  /*0b20*/  FMUL.FTZ R134, R99, R132 ;  /* 0x0000008463867220 */ /* 0x000fe20000410000 */
[----:B------:R-:W-:Y:S01]  /*0b30*/  FADD.FTZ R169, -R160, R154 ;  /* 0x0000009aa0a97221 */ /* 0x000fe20000010100 */
[----:B------:R-:W-:Y:S01]  /*0b40*/  FADD.FTZ R56, R56, R157 ;  /* 0x0000009d38387221 */ /* 0x000fe20000010000 */
[-C--:B------:R-:W-:Y:S01]  /*0b50*/  FFMA.FTZ R154, R104, R157.reuse, R131 ;  /* 0x0000009d689a7223 */ /* 0x080fe20000010083 */
[----:B------:R-:W-:Y:S01]  /*0b60*/  FFMA.FTZ R72, R3, R157, R72 ;  /* 0x0000009d03487223 */ /* 0x000fe20000010048 */
[----:B------:R-:W-:Y:S01]  /*0b70*/  SHF.L.U32 R133, R133, 0x10, RZ ;  /* 0x0000001085857819 */ /* 0x000fe200000006ff */
[-C--:B------:R-:W-:Y:S01]  /*0b80*/  FFMA.FTZ R75, R156, R130.reuse, R75 ;  /* 0x000000829c4b7223 */ /* 0x080fe2000001004b */
[----:B------:R-:W-:Y:S01]  /*0b90*/  FFMA.FTZ R157, R107, R130, R134 ;  /* 0x000000826b9d7223 */ /* 0x000fe20000010086 */
[----:B------:R-:W-:Y:S01]  /*0ba0*/  FADD.FTZ R59, R59, R130 ;  /* 0x000000823b3b7221 */ /* 0x000fe20000010000 */
[----:B------:R-:W-:Y:S01]  /*0bb0*/  SHF.L.U32 R130, R162, 0x10, RZ ;  /* 0x00000010a2827819 */ /* 0x000fe200000006ff */
[----:B------:R-:W-:Y:S01]  /*0bc0*/  FADD.FTZ R158, -R160, R158 ;  /* 0x0000009ea09e7221 */ /* 0x000fe20000010100 */
[----:B------:R-:W-:Y:S01]  /*0bd0*/  FFMA.FTZ R41, R152, R128, R41 ;  /* 0x0000008098297223 */ /* 0x000fe20000010029 */
[----:B------:R-:W-:Y:S01]  /*0be0*/  FADD.FTZ R25, R25, R128 ;  /* 0x0000008019197221 */ /* 0x000fe20000010000 */
[----:B------:R-:W-:Y:S01]  /*0bf0*/  FMUL.FTZ R131, R98, R133 ;  /* 0x0000008562837220 */ /* 0x000fe20000410000 */
[----:B------:R-:W-:Y:S01]  /*0c00*/  FFMA.FTZ R43, R156, R132, R43 ;  /* 0x000000849c2b7223 */ /* 0x000fe2000001002b */
[----:B------:R-:W-:Y:S01]  /*0c10*/  FADD.FTZ R27, R27, R132 ;  /* 0x000000841b1b7221 */ /* 0x000fe20000010000 */
[----:B------:R-:W-:Y:S01]  /*0c20*/  SHF.L.U32 R128, R164, 0x10, RZ ;  /* 0x00000010a4807819 */ /* 0x000fe200000006ff */
[----:B------:R-:W-:Y:S01]  /*0c30*/  FADD.FTZ R24, R24, R129 ;  /* 0x0000008118187221 */ /* 0x000fe20000010000 */
[----:B------:R-:W-:Y:S01]  /*0c40*/  FFMA.FTZ R40, R3, R129, R40 ;  /* 0x0000008103287223 */ /* 0x000fe20000010028 */
[----:B------:R-:W-:Y:S01]  /*0c50*/  FMUL.FTZ R162, R168, UR14 ;  /* 0x0000000ea8a27c20 */ /* 0x000fe20008410000 */
[----:B------:R-:W-:Y:S01]  /*0c60*/  FMUL.FTZ R132, R93, R130 ;  /* 0x000000825d847220 */ /* 0x000fe20000410000 */
[----:B------:R-:W-:Y:S01]  /*0c70*/  FADD.FTZ R174, -R160, R155 ;  /* 0x0000009ba0ae7221 */ /* 0x000fe20000010100 */
[----:B------:R-:W-:Y:S01]  /*0c80*/  FMUL.FTZ R129, R92, R163 ;  /* 0x000000a35c817220 */ /* 0x000fe20000410000 */
[----:B------:R-:W-:Y:S01]  /*0c90*/  FMUL.FTZ R155, R158, UR14 ;  /* 0x0000000e9e9b7c20 */ /* 0x000fe20008410000 */
[----:B------:R-:W-:Y:S01]  /*0ca0*/  FFMA.FTZ R158, R106, R165, R131 ;  /* 0x000000a56a9e7223 */ /* 0x000fe20000010083 */
[----:B------:R-:W-:Y:S01]  /*0cb0*/  FADD.FTZ R53, R53, R128 ;  /* 0x0000008035357221 */ /* 0x000fe20000010000 */
[-C--:B------:R-:W-:Y:S01]  /*0cc0*/  FFMA.FTZ R161, R101, R128.reuse, R132 ;  /* 0x0000008065a17223 */ /* 0x080fe20000010084 */
[----:B------:R-:W-:Y:S01]  /*0cd0*/  FFMA.FTZ R69, R162, R128, R69 ;  /* 0x00000080a2457223 */ /* 0x000fe20000010045 */
[----:B------:R-:W-:Y:S01]  /*0ce0*/  FMUL.FTZ R131, R94, R173 ;  /* 0x000000ad5e837220 */ /* 0x000fe20000410000 */
[----:B------:R-:W-:Y:S01]  /*0cf0*/  FFMA.FTZ R164, R100, R167, R129 ;  /* 0x000000a764a47223 */ /* 0x000fe20000010081 */
[----:B------:R-:W-:Y:S01]  /*0d00*/  FADD.FTZ R128, RZ, R154 ;  /* 0x0000009aff807221 */ /* 0x000fe20000010000 */
[----:B------:R-:W-:Y:S01]  /*0d10*/  FFMA.FTZ R129, R3, R154, RZ ;  /* 0x0000009a03817223 */ /* 0x000fe200000100ff */
[----:B------:R-:W-:-:S02]  /*0d20*/  FFMA.FTZ R166, R102, R171, R131 ;  /* 0x000000ab66a67223 */ /* 0x000fc40000010083 */
[----:B------:R-:W-:Y:S01]  /*0d30*/  FADD.FTZ R131, R128, R153 ;  /* 0x0000009980837221 */ /* 0x000fe20000010000 */
[----:B------:R-:W-:Y:S01]  /*0d40*/  FFMA.FTZ R128, R152, R153, R129 ;  /* 0x0000009998807223 */ /* 0x000fe20000010081 */
[----:B------:R-:W-:Y:S01]  /*0d50*/  FADD.FTZ R21, R21, R130 ;  /* 0x0000008215157221 */ /* 0x000fe20000010000 */
[----:B------:R-:W-:Y:S01]  /*0d60*/  FFMA.FTZ R37, R162, R130, R37 ;  /* 0x00000082a2257223 */ /* 0x000fe20000010025 */
[----:B------:R-:W-:Y:S01]  /*0d70*/  FADD.FTZ R130, R131, R158 ;  /* 0x0000009e83827221 */ /* 0x000fe20000010000 */
[----:B------:R-:W-:Y:S01]  /*0d80*/  FFMA.FTZ R129, R155, R158, R128 ;  /* 0x0000009e9b817223 */ /* 0x000fe20000010080 */
[----:B------:R-:W-:Y:S02]  /*0d90*/  FMUL.FTZ R159, R135, UR14 ;  /* 0x0000000e879f7c20 */ /* 0x000fe40008410000 */
[----:B------:R-:W-:Y:S01]  /*0da0*/  FADD.FTZ R131, R130, R157 ;  /* 0x0000009d82837221 */ /* 0x000fe20000010000 */
[----:B------:R-:W-:Y:S01]  /*0db0*/  FFMA.FTZ R128, R156, R157, R129 ;  /* 0x0000009d9c807223 */ /* 0x000fe20000010081 */
[----:B------:R-:W-:-:S02]  /*0dc0*/  SHF.L.U32 R172, R172, 0x10, RZ ;  /* 0x00000010acac7819 */ /* 0x000fc400000006ff */
[----:B------:R-:W-:Y:S01]  /*0dd0*/  FADD.FTZ R130, R131, R164 ;  /* 0x000000a483827221 */ /* 0x000fe20000010000 */
[C---:B------:R-:W-:Y:S01]  /*0de0*/  FFMA.FTZ R129, R159.reuse, R164, R128 ;  /* 0x000000a49f817223 */ /* 0x040fe20000010080 */
[----:B------:R-:W-:Y:S01]  /*0df0*/  SHF.L.U32 R170, R170, 0x10, RZ ;  /* 0x00000010aaaa7819 */ /* 0x000fe200000006ff */
[----:B------:R-:W-:Y:S01]  /*0e00*/  FADD.FTZ R20, R20, R163 ;  /* 0x000000a314147221 */ /* 0x000fe20000010000 */
[----:B------:R-:W-:Y:S01]  /*0e10*/  FFMA.FTZ R36, R159, R163, R36 ;  /* 0x000000a39f247223 */ /* 0x000fe20000010024 */
[----:B------:R-:W-:Y:S01]  /*0e20*/  FMUL.FTZ R168, R174, UR14 ;  /* 0x0000000eaea87c20 */ /* 0x000fe20008410000 */
[----:B------:R-:W-:Y:S01]  /*0e30*/  FMUL.FTZ R132, R95, R172 ;  /* 0x000000ac5f847220 */ /* 0x000fe20000410000 */
[----:B------:R-:W-:Y:S01]  /*0e40*/  FMUL.FTZ R163, R169, UR14 ;  /* 0x0000000ea9a37c20 */ /* 0x000fe20008410000 */
[----:B------:R-:W-:Y:S01]  /*0e50*/  FADD.FTZ R131, R130, R161 ;  /* 0x000000a182837221 */ /* 0x000fe20000010000 */
[----:B------:R-:W-:Y:S01]  /*0e60*/  FFMA.FTZ R129, R162, R161, R129 ;  /* 0x000000a1a2817223 */ /* 0x000fe20000010081 */
[----:B------:R-:W-:Y:S01]  /*0e70*/  FADD.FTZ R58, R58, R165 ;  /* 0x000000a53a3a7221 */ /* 0x000fe20000010000 */
[----:B------:R-:W-:Y:S01]  /*0e80*/  FFMA.FTZ R74, R155, R165, R74 ;  /* 0x000000a59b4a7223 */ /* 0x000fe2000001004a */
[----:B------:R-:W-:Y:S01]  /*0e90*/  FADD.FTZ R55, R55, R170 ;  /* 0x000000aa37377221 */ /* 0x000fe20000010000 */
[-C--:B------:R-:W-:Y:S01]  /*0ea0*/  FFMA.FTZ R165, R103, R170.reuse, R132 ;  /* 0x000000aa67a57223 */ /* 0x080fe20000010084 */
        /* <DEDUP_REMOVED lines=16> */
.L_x_956:
[----:B-1--4-:R-:W-:Y:S05]  /*0fb0*/  BSYNC.RECONVERGENT B0 ;  /* 0x0000000000007941 */ /* 0x012fea0003800200 */
.L_x_955:
        /* <DEDUP_REMOVED lines=14> */
[----:B------:R-:W0:Y:S02]  /*10a0*/  @P0 LDC.64 R144, c[0x0][0x438] ;  /* 0x00010e00ff900b82 */ /* 0x000e240000000a00 */
[----:B0-----:R-:W-:-:S05]  /*10b0*/  @P0 IMAD.WIDE.U32 R144, R169, 0x20, R144 ;  /* 0x00000020a9900825 */ /* 0x001fca00078e0090 */
[----:B------:R-:W5:Y:S04]  /*10c0*/  @P0 LDG.E.128 R108, desc[UR20][R144.64] ;  /* 0x00000014906c0981 */ /* 0x000f68000c1e1d00 */
[----:B------:R0:W5:Y:S01]  /*10d0*/  @P0 LDG.E.128 R112, desc[UR20][R144.64+0x10] ;  /* 0x0000101490700981 */ /* 0x000162000c1e1d00 */
[C---:B---3--:R-:W-:Y:S02]  /*10e0*/  PRMT R148, R128.reuse, 0x7632, R148 ;  /* 0x0000763280947816 */ /* 0x048fe40000000094 */
[----:B------:R-:W-:Y:S02]  /*10f0*/  SHF.L.U32 R149, R128, 0x10, RZ ;  /* 0x0000001080957819 */ /* 0x000fe400000006ff */
[C---:B------:R-:W-:Y:S02]  /*1100*/  PRMT R150, R129.reuse, 0x7632, R150 ;  /* 0x0000763281967816 */ /* 0x040fe40000000096 */
[----:B------:R-:W-:Y:S01]  /*1110*/  SHF.L.U32 R151, R129, 0x10, RZ ;  /* 0x0000001081977819 */ /* 0x000fe200000006ff */
[----:B------:R-:W-:Y:S01]  /*1120*/  FADD.FTZ R48, R48, R149 ;  /* 0x0000009530307221 */ /* 0x000fe20000010000 */
[----:B----4-:R-:W-:-:S02]  /*1130*/  PRMT R128, R136, 0x7632, R128 ;  /* 0x0000763288807816 */ /* 0x010fc40000000080 */
[----:B0-----:R-:W-:Y:S01]  /*1140*/  PRMT R144, R137, 0x7632, R144 ;  /* 0x0000763289907816 */ /* 0x001fe20000000090 */
[----:B------:R-:W-:Y:S01]  /*1150*/  FADD.FTZ R50, R50, R151 ;  /* 0x0000009732327221 */ /* 0x000fe20000010000 */
[----:B------:R-:W-:Y:S02]  /*1160*/  SHF.L.U32 R128, R128, 0x10, RZ ;  /* 0x0000001080807819 */ /* 0x000fe400000006ff */
[----:B------:R-:W-:Y:S01]  /*1170*/  PRMT R171, R138, 0x7632, R171 ;  /* 0x000076328aab7816 */ /* 0x000fe200000000ab */
[C---:B--2---:R-:W-:Y:S01]  /*1180*/  FADD.FTZ R133, -R160.reuse, R133 ;  /* 0x00000085a0857221 */ /* 0x044fe20000010100 */
[----:B------:R-:W-:Y:S01]  /*1190*/  FADD.FTZ R132, -R160, R132 ;  /* 0x00000084a0847221 */ /* 0x000fe20000010100 */
[----:B------:R-:W-:Y:S01]  /*11a0*/  SHF.L.U32 R173, R138, 0x10, RZ ;  /* 0x000000108aad7819 */ /* 0x000fe200000006ff */
[----:B------:R-:W-:Y:S01]  /*11b0*/  FADD.FTZ R135, -R160, R135 ;  /* 0x00000087a0877221 */ /* 0x000fe20000010100 */
[C---:B------:R-:W-:Y:S01]  /*11c0*/  PRMT R147, R130.reuse, 0x7632, R147 ;  /* 0x0000763282937816 */ /* 0x040fe20000000093 */
[----:B------:R-:W-:Y:S01]  /*11d0*/  FMUL.FTZ R138, R133, UR14 ;  /* 0x0000000e858a7c20 */ /* 0x000fe20008410000 */
[----:B------:R-:W-:Y:S01]  /*11e0*/  SHF.L.U32 R169, R130, 0x10, RZ ;  /* 0x0000001082a97819 */ /* 0x000fe200000006ff */
[-C--:B-----5:R-:W-:Y:S01]  /*11f0*/  FMUL.FTZ R130, R81, R128.reuse ;  /* 0x0000008051827220 */ /* 0x0a0fe20000410000 */
[----:B------:R-:W-:Y:S01]  /*1200*/  SHF.L.U32 R148, R148, 0x10, RZ ;  /* 0x0000001094947819 */ /* 0x000fe200000006ff */
[----:B------:R-:W-:Y:S01]  /*1210*/  FADD.FTZ R17, R17, R128 ;  /* 0x0000008011117221 */ /* 0x000fe20000010000 */
[----:B------:R-:W-:Y:S01]  /*1220*/  SHF.L.U32 R144, R144, 0x10, RZ ;  /* 0x0000001090907819 */ /* 0x000fe200000006ff */
[----:B------:R-:W-:Y:S01]  /*1230*/  FFMA.FTZ R33, R138, R128, R33 ;  /* 0x000000808a217223 */ /* 0x000fe20000010021 */
[----:B------:R-:W-:Y:S01]  /*1240*/  SHF.L.U32 R129, R136, 0x10, RZ ;  /* 0x0000001088817819 */ /* 0x000fe200000006ff */
[----:B------:R-:W-:Y:S01]  /*1250*/  FADD.FTZ R146, -R160, R140 ;  /* 0x0000008ca0927221 */ /* 0x000fe20000010100 */
[----:B------:R-:W-:Y:S01]  /*1260*/  SHF.L.U32 R145, R137, 0x10, RZ ;  /* 0x0000001089917819 */ /* 0x000fe200000006ff */
[----:B------:R-:W-:Y:S01]  /*1270*/  FMUL.FTZ R137, R132, UR14 ;  /* 0x0000000e84897c20 */ /* 0x000fe20008410000 */
[----:B------:R-:W-:Y:S01]  /*1280*/  PRMT R176, R139, 0x7632, R176 ;  /* 0x000076328bb07816 */ /* 0x000fe200000000b0 */
[----:B------:R-:W-:Y:S01]  /*1290*/  FMUL.FTZ R128, R83, R144 ;  /* 0x0000009053807220 */ /* 0x000fe20000410000 */
[----:B------:R-:W-:Y:S01]  /*12a0*/  SHF.L.U32 R179, R139, 0x10, RZ ;  /* 0x000000108bb37819 */ /* 0x000fe200000006ff */
[----:B------:R-:W-:Y:S01]  /*12b0*/  FFMA.FTZ R139, R89, R148, R130 ;  /* 0x00000094598b7223 */ /* 0x000fe20000010082 */
[----:B------:R-:W-:Y:S01]  /*12c0*/  SHF.L.U32 R150, R150, 0x10, RZ ;  /* 0x0000001096967819 */ /* 0x000fe200000006ff */
[----:B------:R-:W-:Y:S01]  /*12d0*/  FADD.FTZ R134, -R160, R134 ;  /* 0x00000086a0867221 */ /* 0x000fe20000010100 */
[C---:B------:R-:W-:Y:S01]  /*12e0*/  PRMT R175, R131.reuse, 0x7632, R175 ;  /* 0x0000763283af7816 */ /* 0x040fe200000000af */
[----:B------:R-:W-:Y:S01]  /*12f0*/  FADD.FTZ R16, R16, R129 ;  /* 0x0000008110107221 */ /* 0x000fe20000010000 */
[----:B------:R-:W-:Y:S01]  /*1300*/  SHF.L.U32 R177, R131, 0x10, RZ ;  /* 0x0000001083b17819 */ /* 0x000fe200000006ff */
[-C--:B------:R-:W-:Y:S01]  /*1310*/  FMUL.FTZ R131, R80, R129.reuse ;  /* 0x0000008150837220 */ /* 0x080fe20000410000 */
[----:B------:R-:W-:Y:S01]  /*1320*/  FFMA.FTZ R32, R137, R129, R32 ;  /* 0x0000008189207223 */ /* 0x000fe20000010020 */
[----:B------:R-:W-:Y:S01]  /*1330*/  FMUL.FTZ R140, R135, UR14 ;  /* 0x0000000e878c7c20 */ /* 0x000fe20008410000 */
[----:B------:R-:W-:Y:S01]  /*1340*/  SHF.L.U32 R130, R171, 0x10, RZ ;  /* 0x00000010ab827819 */ /* 0x000fe200000006ff */
[C---:B------:R-:W-:Y:S01]  /*1350*/  FADD.FTZ R172, -R160.reuse, R141 ;  /* 0x0000008da0ac7221 */ /* 0x040fe20000010100 */
[----:B------:R-:W-:Y:S01]  /*1360*/  FADD.FTZ R174, -R160, R142 ;  /* 0x0000008ea0ae7221 */ /* 0x000fe20000010100 */
[----:B------:R-:W-:Y:S01]  /*1370*/  FMUL.FTZ R129, R82, R145 ;  /* 0x0000009152817220 */ /* 0x000fe20000410000 */
[----:B------:R-:W-:Y:S01]  /*1380*/  FADD.FTZ R160, -R160, R143 ;  /* 0x0000008fa0a07221 */ /* 0x000fe20000010100 */
[----:B------:R-:W-:Y:S01]  /*1390*/  FFMA.FTZ R143, R91, R150, R128 ;  /* 0x000000965b8f7223 */ /* 0x000fe20000010080 */
[----:B------:R-:W-:Y:S01]  /*13a0*/  FMUL.FTZ R141, R134, UR14 ;  /* 0x0000000e868d7c20 */ /* 0x000fe20008410000 */
[----:B------:R-:W-:Y:S01]  /*13b0*/  FADD.FTZ R19, R19, R144 ;  /* 0x0000009013137221 */ /* 0x000fe20000010000 */
[----:B------:R-:W-:Y:S01]  /*13c0*/  FFMA.FTZ R35, R140, R144, R35 ;  /* 0x000000908c237223 */ /* 0x000fe20000010023 */
[----:B------:R-:W-:Y:S01]  /*13d0*/  SHF.L.U32 R128, R147, 0x10, RZ ;  /* 0x0000001093807819 */ /* 0x000fe200000006ff */
[----:B------:R-:W-:Y:S01]  /*13e0*/  FFMA.FTZ R142, R90, R151, R129 ;  /* 0x000000975a8e7223 */ /* 0x000fe20000010081 */
[----:B------:R-:W-:Y:S01]  /*13f0*/  FMUL.FTZ R144, R172, UR14 ;  /* 0x0000000eac907c20 */ /* 0x000fe20008410000 */
[----:B------:R-:W-:Y:S01]  /*1400*/  FMUL.FTZ R132, R77, R130 ;  /* 0x000000824d847220 */ /* 0x000fe20000410000 */
[----:B------:R-:W-:Y:S01]  /*1410*/  FFMA.FTZ R136, R88, R149, R131 ;  /* 0x0000009558887223 */ /* 0x000fe20000010083 */
[----:B------:R-:W-:Y:S01]  /*1420*/  FMUL.FTZ R129, R76, R173 ;  /* 0x000000ad4c817220 */ /* 0x000fe20000410000 */
[----:B------:R-:W-:Y:S01]  /*1430*/  FADD.FTZ R18, R18, R145 ;  /* 0x0000009112127221 */ /* 0x000fe20000010000 */
[----:B------:R-:W-:Y:S01]  /*1440*/  FFMA.FTZ R34, R141, R145, R34 ;  /* 0x000000918d227223 */ /* 0x000fe20000010022 */
[----:B------:R-:W-:Y:S01]  /*1450*/  FMUL.FTZ R145, R146, UR14 ;  /* 0x0000000e92917c20 */ /* 0x000fe20008410000 */
[----:B------:R-:W-:Y:S01]  /*1460*/  FADD.FTZ R45, R45, R128 ;  /* 0x000000802d2d7221 */ /* 0x000fe20000010000 */
[-C--:B------:R-:W-:Y:S01]  /*1470*/  FFMA.FTZ R147, R85, R128.reuse, R132 ;  /* 0x0000008055937223 */ /* 0x080fe20000010084 */
        /* <DEDUP_REMOVED lines=14> */
[----:B------:R-:W-:Y:S01]  /*1560*/  SHF.L.U32 R176, R176, 0x10, RZ ;  /* 0x00000010b0b07819 */ /* 0x000fe200000006ff */
[----:B------:R-:W-:Y:S01]  /*1570*/  FFMA.FTZ R64, R137, R149, R64 ;  /* 0x0000009589407223 */ /* 0x000fe20000010040 */
[----:B------:R-:W-:Y:S01]  /*1580*/  FADD.FTZ R131, R130, R143 ;  /* 0x0000008f82837221 */ /* 0x000fe20000010000 */
[----:B------:R-:W-:Y:S01]  /*1590*/  FFMA.FTZ R128, R140, R143, R129 ;  /* 0x0000008f8c807223 */ /* 0x000fe20000010081 */
[----:B------:R-:W-:Y:S01]  /*15a0*/  SHF.L.U32 R132, R175, 0x10, RZ ;  /* 0x00000010af847819 */ /* 0x000fe200000006ff */
[----:B------:R-:W-:Y:S01]  /*15b0*/  FMUL.FTZ R149, R174, UR14 ;  /* 0x0000000eae957c20 */ /* 0x000fe20008410000 */
        /* <DEDUP_REMOVED lines=8> */
[----:B------:R-:W-:Y:S01]  /*1640*/  FMUL.FTZ R150, R160, UR14 ;  /* 0x0000000ea0967c20 */ /* 0x000fe20008410000 */
        /* <DEDUP_REMOVED lines=17> */
.L_x_958:
[----:B------:R-:W-:Y:S05]  /*1760*/  BSYNC.RECONVERGENT B0 ;  /* 0x0000000000007941 */ /* 0x000fea0003800200 */
.L_x_957:
        /* <DEDUP_REMOVED lines=32> */
.L_x_960:
[----:B------:R-:W-:Y:S05]  /*1970*/  BSYNC.RECONVERGENT B0 ;  /* 0x0000000000007941 */ /* 0x000fea0003800200 */
.L_x_959:
        /* <DEDUP_REMOVED lines=70> */
.L_x_965:
        /* <DEDUP_REMOVED lines=33> */
.L_x_964:
        /* <DEDUP_REMOVED lines=34> */
.L_x_967:
        /* <DEDUP_REMOVED lines=33> */
.L_x_963:
        /* <DEDUP_REMOVED lines=39> */
.L_x_969:
        /* <DEDUP_REMOVED lines=33> */
.L_x_968:
        /* <DEDUP_REMOVED lines=34> */
.L_x_970:
        /* <DEDUP_REMOVED lines=32> */
.L_x_966:
        /* <DEDUP_REMOVED lines=15> */
.L_x_962:
[----:B------:R-:W-:Y:S05]  /*2db0*/  BSYNC.RECONVERGENT B0 ;  /* 0x0000000000007941 */ /* 0x000fea0003800200 */
.L_x_961:
        /* <DEDUP_REMOVED lines=46> */
.L_x_975:
        /* <DEDUP_REMOVED lines=29> */
.L_x_974:
        /* <DEDUP_REMOVED lines=37> */
.L_x_977:
        /* <DEDUP_REMOVED lines=29> */
.L_x_973:
        /* <DEDUP_REMOVED lines=41> */
.L_x_979:
        /* <DEDUP_REMOVED lines=29> */
.L_x_978:
        /* <DEDUP_REMOVED lines=37> */
.L_x_980:
        /* <DEDUP_REMOVED lines=28> */
.L_x_976:
        /* <DEDUP_REMOVED lines=10> */
.L_x_972:
[----:B------:R-:W-:Y:S05]  /*3fa0*/  BSYNC.RECONVERGENT B0 ;  /* 0x0000000000007941 */ /* 0x000fea0003800200 */
.L_x_971:
[----:B------:R-:W-:Y:S01]  /*3fb0*/  UPLOP3.LUT UP1, UPT, UPT, UPT, UP1, 0x40, 0x4 ;  /* 0x000000000004789c */ /* 0x000fe20003f2e810 */
[----:B------:R-:W-:Y:S10]  /*3fc0*/  BRA.U !UP2, `(.L_x_981) ;  /* 0xffffffc50ac07547 */ /* 0x000ff4000b83ffff */
.L_x_954:
        /* <DEDUP_REMOVED lines=23> */
.L_x_983:
[----:B------:R-:W-:Y:S05]  /*4140*/  BSYNC.RECONVERGENT B0 ;  /* 0x0000000000007941 */ /* 0x000fea0003800200 */
.L_x_982:
        /* <DEDUP_REMOVED lines=18> */
.L_x_984:
        /* <DEDUP_REMOVED lines=9> */
.L_x_2804:


//--------------------- .text._ZN10layer_norm31ln_parallel_residual_bwd_kernelINS_13Kernel_traitsIf13__nv_bfloat16fS2_fjLj2048ELj1ELj1ELj4ELj16ENS_18Kernel_traits_baseILj2048EfS2_fS2_fjLj128EEEEELb0ELb0ELb1EEEvNS_9BwdParamsE --------------------------
	.section	.text._ZN10layer_norm31ln_parallel_residual_bwd_kernelINS_13Kernel_traitsIf13__nv_bfloat16fS2_fjLj2048ELj1ELj1ELj4ELj16ENS_18Kernel_traits_baseILj2048EfS2_fS2_fjLj128EEEEELb0ELb0ELb1EEEvNS_9BwdParamsE,"ax",@progbits
	.align	128
        .global         _ZN10layer_norm31ln_parallel_residual_bwd_kernelINS_13Kernel_traitsIf13__nv_bfloat16fS2_fjLj2048ELj1ELj1ELj4ELj16ENS_18Kernel_traits_baseILj2048EfS2_fS2_fjLj128EEEEELb0ELb0ELb1EEEvNS_9BwdParamsE
        .type           _ZN10layer_norm31ln_parallel_residual_bwd_kernelINS_13Kernel_traitsIf13__nv_bfloat16fS2_fjLj2048ELj1ELj1ELj4ELj16ENS_18Kernel_traits_baseILj2048EfS2_fS2_fjLj128EEEEELb0ELb0ELb1EEEvNS_9BwdParamsE,@function
        .size           _ZN10layer_norm31ln_parallel_residual_bwd_kernelINS_13Kernel_traitsIf13__nv_bfloat16fS2_fjLj2048ELj1ELj1ELj4ELj16ENS_18Kernel_traits_baseILj2048EfS2_fS2_fjLj128EEEEELb0ELb0ELb1EEEvNS_9BwdParamsE,(.L_x_2805 - _ZN10layer_norm31ln_parallel_residual_bwd_kernelINS_13Kernel_traitsIf13__nv_bfloat16fS2_fjLj2048ELj1ELj1ELj4ELj16ENS_18Kernel_traits_baseILj2048EfS2_fS2_fjLj128EEEEELb0ELb0ELb1EEEvNS_9BwdParamsE)
        .other          _ZN10layer_norm31ln_parallel_residual_bwd_kernelINS_13Kernel_traitsIf13__nv_bfloat16fS2_fjLj2048ELj1ELj1ELj4ELj16ENS_18Kernel_traits_baseILj2048EfS2_fS2_fjLj128EEEEELb0ELb0ELb1EEEvNS_9BwdParamsE,@"STO_CUDA_ENTRY STV_DEFAULT"
_ZN10layer_norm31ln_parallel_residual_bwd_kernelINS_13Kernel_traitsIf13__nv_bfloat16fS2_fjLj2048ELj1ELj1ELj4ELj16ENS_18Kernel_traits_baseILj2048EfS2_fS2_fjLj128EEEEELb0ELb0ELb1EEEvNS_9BwdParamsE:
.text._ZN10layer_norm31ln_parallel_residual_bwd_kernelINS_13Kernel_traitsIf13__nv_bfloat16fS2_fjLj2048ELj1ELj1ELj4ELj16ENS_18Kernel_traits_baseILj2048EfS2_fS2_fjLj128EEEEELb0ELb0ELb1EEEvNS_9BwdParamsE:
        /* <DEDUP_REMOVED lines=93> */
.L_x_1004:
[----:B------:R-:W1:Y:S01]  /*05d0*/  LDC.64 R100, c[0x0][0x430] ;  /* 0x00010c00ff647b82 */ /* 0x000e620000000a00 */
[----:B------:R-:W-:Y:S02]  /*05e0*/  UIMAD UR5, UR4, UR23, URZ ;  /* 0x00000017040572a4 */ /* 0x000fe4000f8e02ff */
[----:B--2---:R-:W-:Y:S02]  /*05f0*/  UIMAD.WIDE UR14, UR4, 0x4, UR18 ;  /* 0x00000004040e78a5 */ /* 0x004fe4000f8e0212 */
[----:B------:R-:W-:Y:S02]  /*0600*/  USHF.R.S32.HI UR6, URZ, 0x1f, UR5 ;  /* 0x0000001fff067899 */ /* 0x000fe40008011405 */
[----:B------:R-:W-:Y:S01]  /*0610*/  UIMAD.WIDE UR8, UR4, 0x4, UR16 ;  /* 0x00000004040878a5 */ /* 0x000fe2000f8e0210 */
[----:B------:R-:W2:Y:S01]  /*0620*/  LDC.64 R98, c[0x0][0x3a8] ;  /* 0x0000ea00ff627b82 */ /* 0x000ea20000000a00 */
[----:B------:R-:W-:Y:S01]  /*0630*/  ULEA.HI UR6, UR6, UR5, URZ, 0x3 ;  /* 0x0000000506067291 */ /* 0x000fe2000f8f18ff */
[----:B------:R-:W-:-:S02]  /*0640*/  MOV R152, UR14 ;  /* 0x0000000e00987c02 */ /* 0x000fc40008000f00 */
[----:B------:R-:W-:-:S03]  /*0650*/  MOV R153, UR15 ;  /* 0x0000000f00997c02 */ /* 0x000fc60008000f00 */
[----:B------:R-:W-:Y:S01]  /*0660*/  MOV R149, UR6 ;  /* 0x0000000600957c02 */ /* 0x000fe20008000f00 */
[----:B------:R-:W3:Y:S01]  /*0670*/  LDC.64 R96, c[0x0][0x428] ;  /* 0x00010a00ff607b82 */ /* 0x000ee20000000a00 */
[----:B------:R-:W-:Y:S01]  /*0680*/  MOV R150, UR8 ;  /* 0x0000000800967c02 */ /* 0x000fe20008000f00 */
[----:B------:R-:W4:Y:S01]  /*0690*/  LDG.E R152, desc[UR20][R152.64] ;  /* 0x0000001498987981 */ /* 0x000f22000c1e1900 */
[----:B------:R-:W-:Y:S02]  /*06a0*/  LEA.HI.SX32 R149, R149, R84, 0x1d ;  /* 0x0000005495957211 */ /* 0x000fe400078feaff */
[----:B------:R-:W-:-:S03]  /*06b0*/  MOV R151, UR9 ;  /* 0x0000000900977c02 */ /* 0x000fc60008000f00 */
[C---:B01----:R-:W-:Y:S02]  /*06c0*/  IMAD.WIDE.U32 R80, R149.reuse, 0x10, R100 ;  /* 0x0000001095507825 */ /* 0x043fe400078e0064 */
[----:B------:R-:W4:Y:S04]  /*06d0*/  LDG.E R150, desc[UR20][R150.64] ;  /* 0x0000001496967981 */ /* 0x000f28000c1e1900 */
[----:B------:R-:W4:Y:S01]  /*06e0*/  LDG.E.128 R80, desc[UR20][R80.64] ;  /* 0x0000001450507981 */ /* 0x000f22000c1e1d00 */
[----:B--2---:R-:W-:-:S05]  /*06f0*/  IMAD.WIDE.U32 R102, R149, 0x20, R98 ;  /* 0x0000002095667825 */ /* 0x004fca00078e0062 */
[----:B------:R-:W2:Y:S01]  /*0700*/  LDG.E.128 R92, desc[UR20][R102.64] ;  /* 0x00000014665c7981 */ /* 0x000ea2000c1e1d00 */
[----:B---3--:R-:W-:-:S03]  /*0710*/  IMAD.WIDE.U32 R84, R149, 0x10, R96 ;  /* 0x0000001095547825 */ /* 0x008fc600078e0060 */
[----:B------:R1:W3:Y:S04]  /*0720*/  LDG.E.128 R88, desc[UR20][R102.64+0x10] ;  /* 0x0000101466587981 */ /* 0x0002e8000c1e1d00 */
[----:B------:R-:W3:Y:S01]  /*0730*/  LDG.E.128 R84, desc[UR20][R84.64] ;  /* 0x0000001454547981 */ /* 0x000ee2000c1e1d00 */
[----:B0-----:R-:W-:Y:S02]  /*0740*/  ISETP.NE.AND P1, PT, RZ, UR22, PT ;  /* 0x00000016ff007c0c */ /* 0x001fe4000bf25270 */
[----:B----4-:R-:W-:Y:S02]  /*0750*/  R2UR UR9, R152 ;  /* 0x00000000980972ca */ /* 0x010fe400000e0000 */
[----:B------:R-:W-:Y:S02]  /*0760*/  FSEL R158, R150, RZ, !P1 ;  /* 0x000000ff969e7208 */ /* 0x000fe40004800000 */
[----:B------:R-:W-:-:S03]  /*0770*/  SHF.L.U32 R150, R80, 0x10, RZ ;  /* 0x0000001050967819 */ /* 0x000fc600000006ff */
[----:B--2---:R-:W-:Y:S02]  /*0780*/  FADD.FTZ R92, -R158, R92 ;  /* 0x0000005c9e5c7221 */ /* 0x004fe40000010100 */
[----:B-----5:R-:W-:-:S04]  /*0790*/  FMUL.FTZ R155, R32, R150 ;  /* 0x00000096209b7220 */ /* 0x020fc80000410000 */
[----:B------:R-:W-:Y:S01]  /*07a0*/  FMUL.FTZ R151, R92, UR9 ;  /* 0x000000095c977c20 */ /* 0x000fe20008410000 */
[----:B------:R-:W-:Y:S02]  /*07b0*/  SHF.L.U32 R92, R81, 0x10, RZ ;  /* 0x00000010515c7819 */ /* 0x000fe400000006ff */
[----:B---3--:R-:W-:Y:S01]  /*07c0*/  SHF.L.U32 R153, R84, 0x10, RZ ;  /* 0x0000001054997819 */ /* 0x008fe200000006ff */
[----:B------:R-:W-:Y:S01]  /*07d0*/  FADD.FTZ R145, R150, R145 ;  /* 0x0000009196917221 */ /* 0x000fe20000010000 */
[----:B------:R-:W-:Y:S01]  /*07e0*/  FFMA.FTZ R146, R151, R150, R146 ;  /* 0x0000009697927223 */ /* 0x000fe20000010092 */
[----:B-1----:R-:W-:Y:S02]  /*07f0*/  SHF.L.U32 R103, R85, 0x10, RZ ;  /* 0x0000001055677819 */ /* 0x002fe400000006ff */
[----:B------:R-:W-:Y:S01]  /*0800*/  FFMA.FTZ R150, R48, R153, R155 ;  /* 0x0000009930967223 */ /* 0x000fe2000001009b */
[----:B------:R-:W-:Y:S01]  /*0810*/  FMUL.FTZ R155, R34, R92 ;  /* 0x0000005c229b7220 */ /* 0x000fe20000410000 */
[----:B------:R-:W-:Y:S01]  /*0820*/  PRMT R80, R80, 0x7632, R80 ;  /* 0x0000763250507816 */ /* 0x000fe20000000050 */
[----:B------:R-:W-:-:S02]  /*0830*/  FADD.FTZ R93, -R158, R93 ;  /* 0x0000005d9e5d7221 */ /* 0x000fc40000010100 */
[----:B------:R-:W-:Y:S01]  /*0840*/  FFMA.FTZ R152, R50, R103, R155 ;  /* 0x0000006732987223 */ /* 0x000fe2000001009b */
[----:B------:R-:W-:Y:S01]  /*0850*/  SHF.L.U32 R80, R80, 0x10, RZ ;  /* 0x0000001050507819 */ /* 0x000fe200000006ff */
[----:B------:R-:W-:Y:S01]  /*0860*/  FMUL.FTZ R155, R93, UR9 ;  /* 0x000000095d9b7c20 */ /* 0x000fe20008410000 */
[----:B------:R-:W-:Y:S01]  /*0870*/  PRMT R81, R81, 0x7632, R81 ;  /* 0x0000763251517816 */ /* 0x000fe20000000051 */
[----:B------:R-:W-:Y:S01]  /*0880*/  FADD.FTZ R95, -R158, R95 ;  /* 0x0000005f9e5f7221 */ /* 0x000fe20000010100 */
[----:B------:R-:W-:Y:S01]  /*0890*/  PRMT R85, R85, 0x7632, R85 ;  /* 0x0000763255557816 */ /* 0x000fe20000000055 */
[-C--:B------:R-:W-:Y:S01]  /*08a0*/  FFMA.FTZ R142, R155, R80.reuse, R142 ;  /* 0x000000509b8e7223 */ /* 0x080fe2000001008e */
[----:B------:R-:W-:Y:S01]  /*08b0*/  FADD.FTZ R141, R80, R141 ;  /* 0x0000008d508d7221 */ /* 0x000fe20000010000 */
[----:B------:R-:W-:Y:S01]  /*08c0*/  FMUL.FTZ R156, R33, R80 ;  /* 0x00000050219c7220 */ /* 0x000fe20000410000 */
[----:B------:R-:W-:Y:S01]  /*08d0*/  SHF.L.U32 R80, R81, 0x10, RZ ;  /* 0x0000001051507819 */ /* 0x000fe200000006ff */
[----:B------:R-:W-:Y:S01]  /*08e0*/  FMUL.FTZ R157, R95, UR9 ;  /* 0x000000095f9d7c20 */ /* 0x000fe20008410000 */
[----:B------:R-:W-:Y:S01]  /*08f0*/  FADD.FTZ R94, -R158, R94 ;  /* 0x0000005e9e5e7221 */ /* 0x000fe20000010100 */
[----:B------:R-:W-:-:S02]  /*0900*/  SHF.L.U32 R154, R85, 0x10, RZ ;  /* 0x00000010559a7819 */ /* 0x000fc400000006ff */
[-C--:B------:R-:W-:Y:S01]  /*0910*/  FFMA.FTZ R134, R157, R80.reuse, R134 ;  /* 0x000000509d867223 */ /* 0x080fe20000010086 */
[----:B------:R-:W-:Y:S01]  /*0920*/  FADD.FTZ R133, R80, R133 ;  /* 0x0000008550857221 */ /* 0x000fe20000010000 */
[----:B------:R-:W-:Y:S01]  /*0930*/  FMUL.FTZ R80, R35, R80 ;  /* 0x0000005023507220 */ /* 0x000fe20000410000 */
[----:B------:R-:W-:Y:S01]  /*0940*/  IADD3 R85, PT, PT, R149, 0x80, RZ ;  /* 0x0000008095557810 */ /* 0x000fe20007ffe0ff */
[----:B------:R-:W-:Y:S01]  /*0950*/  FADD.FTZ R147, R153, R147 ;  /* 0x0000009399937221 */ /* 0x000fe20000010000 */
[----:B------:R-:W-:Y:S01]  /*0960*/  FFMA.FTZ R148, R151, R153, R148 ;  /* 0x0000009997947223 */ /* 0x000fe20000010094 */
[----:B------:R-:W-:Y:S01]  /*0970*/  FMUL.FTZ R153, R94, UR9 ;  /* 0x000000095e997c20 */ /* 0x000fe20008410000 */
[-C--:B------:R-:W-:Y:S01]  /*0980*/  FFMA.FTZ R136, R157, R154.reuse, R136 ;  /* 0x0000009a9d887223 */ /* 0x080fe20000010088 */
[----:B------:R-:W-:Y:S01]  /*0990*/  FADD.FTZ R135, R154, R135 ;  /* 0x000000879a877221 */ /* 0x000fe20000010000 */
[----:B------:R-:W-:Y:S01]  /*09a0*/  FFMA.FTZ R154, R51, R154, R80 ;  /* 0x0000009a339a7223 */ /* 0x000fe20000010050 */
[----:B------:R-:W-:-:S04]  /*09b0*/  IMAD.WIDE.U32 R80, R85, 0x20, R98 ;  /* 0x0000002055507825 */ /* 0x000fc800078e0062 */
[----:B------:R-:W-:Y:S01]  /*09c0*/  FADD.FTZ R137, R92, R137 ;  /* 0x000000895c897221 */ /* 0x000fe20000010000 */
[----:B------:R-:W-:Y:S01]  /*09d0*/  FFMA.FTZ R138, R153, R92, R138 ;  /* 0x0000005c998a7223 */ /* 0x000fe2000001008a */
[----:B------:R-:W-:Y:S01]  /*09e0*/  IMAD.WIDE.U32 R92, R85, 0x10, R100 ;  /* 0x00000010555c7825 */ /* 0x000fe200078e0064 */
[----:B------:R-:W-:-:S03]  /*09f0*/  PRMT R84, R84, 0x7632, R84 ;  /* 0x0000763254547816 */ /* 0x000fc60000000054 */
[----:B------:R-:W-:Y:S02]  /*0a00*/  IMAD.WIDE.U32 R100, R85, 0x10, R96 ;  /* 0x0000001055647825 */ /* 0x000fe400078e0060 */
[----:B------:R-:W2:Y:S01]  /*0a10*/  LDG.E.128 R96, desc[UR20][R80.64] ;  /* 0x0000001450607981 */ /* 0x000ea2000c1e1d00 */
[----:B------:R-:W-:-:S03]  /*0a20*/  SHF.L.U32 R84, R84, 0x10, RZ ;  /* 0x0000001054547819 */ /* 0x000fc600000006ff */
[----:B------:R-:W3:Y:S01]  /*0a30*/  LDG.E.128 R92, desc[UR20][R92.64] ;  /* 0x000000145c5c7981 */ /* 0x000ee2000c1e1d00 */
[----:B------:R-:W-:Y:S01]  /*0a40*/  FADD.FTZ R139, R103, R139 ;  /* 0x0000008b678b7221 */ /* 0x000fe20000010000 */
[----:B------:R-:W-:Y:S01]  /*0a50*/  FFMA.FTZ R140, R153, R103, R140 ;  /* 0x00000067998c7223 */ /* 0x000fe2000001008c */
[----:B------:R-:W-:Y:S01]  /*0a60*/  SHF.L.U32 R161, R82, 0x10, RZ ;  /* 0x0000001052a17819 */ /* 0x000fe200000006ff */
[----:B------:R-:W4:Y:S01]  /*0a70*/  LDG.E.128 R100, desc[UR20][R100.64] ;  /* 0x0000001464647981 */ /* 0x000f22000c1e1d00 */
[----:B------:R-:W-:Y:S01]  /*0a80*/  FADD.FTZ R88, -R158, R88 ;  /* 0x000000589e587221 */ /* 0x000fe20000010100 */
[----:B------:R-:W-:Y:S01]  /*0a90*/  PRMT R82, R82, 0x7632, R82 ;  /* 0x0000763252527816 */ /* 0x000fe20000000052 */
[-C--:B------:R-:W-:Y:S01]  /*0aa0*/  FFMA.FTZ R144, R155, R84.reuse, R144 ;  /* 0x000000549b907223 */ /* 0x080fe20000010090 */
[----:B------:R-:W-:Y:S01]  /*0ab0*/  FADD.FTZ R143, R84, R143 ;  /* 0x0000008f548f7221 */ /* 0x000fe20000010000 */
[----:B------:R-:W-:Y:S01]  /*0ac0*/  FFMA.FTZ R156, R49, R84, R156 ;  /* 0x00000054319c7223 */ /* 0x000fe2000001009c */
[----:B------:R-:W-:Y:S01]  /*0ad0*/  SHF.L.U32 R84, R86, 0x10, RZ ;  /* 0x0000001056547819 */ /* 0x000fe200000006ff */
[----:B------:R-:W-:Y:S01]  /*0ae0*/  FMUL.FTZ R159, R88, UR9 ;  /* 0x00000009589f7c20 */ /* 0x000fe20008410000 */
[----:B------:R-:W-:Y:S01]  /*0af0*/  PRMT R86, R86, 0x7632, R86 ;  /* 0x0000763256567816 */ /* 0x000fe20000000056 */
[-C--:B------:R-:W-:Y:S01]  /*0b00*/  FMUL.FTZ R163, R28, R161.reuse ;  /* 0x000000a11ca37220 */ /* 0x080fe20000410000 */
[----:B------:R-:W-:Y:S01]  /*0b10*/  FADD.FTZ R89, -R158, R89 ;  /* 0x000000599e597221 */ /* 0x000fe20000010100 */
[----:B------:R-:W-:Y:S01]  /*0b20*/  SHF.L.U32 R82, R82, 0x10, RZ ;  /* 0x0000001052527819 */ /* 0x000fe200000006ff */
[----:B------:R-:W-:Y:S01]  /*0b30*/  FADD.FTZ R131, R84, R131 ;  /* 0x0000008354837221 */ /* 0x000fe20000010000 */
[----:B------:R-:W-:Y:S01]  /*0b40*/  SHF.L.U32 R86, R86, 0x10, RZ ;  /* 0x0000001056567819 */ /* 0x000fe200000006ff */
[-C--:B------:R-:W-:Y:S01]  /*0b50*/  FFMA.FTZ R132, R159, R84.reuse, R132 ;  /* 0x000000549f847223 */ /* 0x080fe20000010084 */
[----:B------:R-:W-:Y:S01]  /*0b60*/  FFMA.FTZ R88, R44, R84, R163 ;  /* 0x000000542c587223 */ /* 0x000fe200000100a3 */
[----:B------:R-:W-:Y:S01]  /*0b70*/  FMUL.FTZ R89, R89, UR9 ;  /* 0x0000000959597c20 */ /* 0x000fe20008410000 */
[----:B------:R-:W-:Y:S01]  /*0b80*/  FMUL.FTZ R84, R29, R82 ;  /* 0x000000521d547220 */ /* 0x000fe20000410000 */
[----:B------:R-:W-:Y:S01]  /*0b90*/  FADD.FTZ R127, R86, R127 ;  /* 0x0000007f567f7221 */ /* 0x000fe20000010000 */
[----:B------:R-:W-:Y:S01]  /*0ba0*/  SHF.L.U32 R163, R83, 0x10, RZ ;  /* 0x0000001053a37819 */ /* 0x000fe200000006ff */
[-C--:B------:R-:W-:Y:S01]  /*0bb0*/  FFMA.FTZ R128, R89, R86.reuse, R128 ;  /* 0x0000005659807223 */ /* 0x080fe20000010080 */
[----:B------:R-:W-:Y:S01]  /*0bc0*/  FFMA.FTZ R86, R45, R86, R84 ;  /* 0x000000562d567223 */ /* 0x000fe20000010054 */
[----:B------:R-:W-:Y:S01]  /*0bd0*/  FADD.FTZ R90, -R158, R90 ;  /* 0x0000005a9e5a7221 */ /* 0x000fe20000010100 */
[----:B------:R-:W-:Y:S01]  /*0be0*/  PRMT R84, R83, 0x7632, R84 ;  /* 0x0000763253547816 */ /* 0x000fe20000000054 */
[----:B------:R-:W-:Y:S01]  /*0bf0*/  FADD.FTZ R125, R82, R125 ;  /* 0x0000007d527d7221 */ /* 0x000fe20000010000 */
[----:B------:R-:W-:Y:S01]  /*0c00*/  FFMA.FTZ R126, R89, R82, R126 ;  /* 0x00000052597e7223 */ /* 0x000fe2000001007e */
[----:B------:R-:W-:Y:S01]  /*0c10*/  FADD.FTZ R129, R161, R129 ;  /* 0x00000081a1817221 */ /* 0x000fe20000010000 */
[----:B------:R-:W-:Y:S01]  /*0c20*/  FFMA.FTZ R130, R159, R161, R130 ;  /* 0x000000a19f827223 */ /* 0x000fe20000010082 */
[C---:B------:R-:W-:Y:S01]  /*0c30*/  SHF.L.U32 R82, R87.reuse, 0x10, RZ ;  /* 0x0000001057527819 */ /* 0x040fe200000006ff */
[----:B------:R-:W-:Y:S01]  /*0c40*/  FMUL.FTZ R161, R90, UR9 ;  /* 0x000000095aa17c20 */ /* 0x000fe20008410000 */
[----:B------:R-:W-:Y:S01]  /*0c50*/  FMUL.FTZ R165, R30, R163 ;  /* 0x000000a31ea57220 */ /* 0x000fe20000410000 */
[----:B------:R-:W-:Y:S01]  /*0c60*/  PRMT R87, R87, 0x7632, R87 ;  /* 0x0000763257577816 */ /* 0x000fe20000000057 */
[----:B------:R-:W-:Y:S01]  /*0c70*/  FADD.FTZ R91, -R158, R91 ;  /* 0x0000005b9e5b7221 */ /* 0x000fe20000010100 */
[----:B------:R-:W-:Y:S01]  /*0c80*/  SHF.L.U32 R84, R84, 0x10, RZ ;  /* 0x0000001054547819 */ /* 0x000fe200000006ff */
[----:B------:R-:W-:Y:S01]  /*0c90*/  FADD.FTZ R123, R82, R123 ;  /* 0x0000007b527b7221 */ /* 0x000fe20000010000 */
[-C--:B------:R-:W-:Y:S01]  /*0ca0*/  FFMA.FTZ R124, R161, R82.reuse, R124 ;  /* 0x00000052a17c7223 */ /* 0x080fe2000001007c */
[----:B------:R-:W-:Y:S01]  /*0cb0*/  FFMA.FTZ R90, R46, R82, R165 ;  /* 0x000000522e5a7223 */ /* 0x000fe200000100a5 */
[----:B------:R-:W-:Y:S01]  /*0cc0*/  SHF.L.U32 R160, R87, 0x10, RZ ;  /* 0x0000001057a07819 */ /* 0x000fe200000006ff */
[----:B------:R-:W-:Y:S01]  /*0cd0*/  FMUL.FTZ R165, R91, UR9 ;  /* 0x000000095ba57c20 */ /* 0x000fe20008410000 */
[----:B------:R-:W-:-:S03]  /*0ce0*/  FMUL.FTZ R82, R31, R84 ;  /* 0x000000541f527220 */ /* 0x000fc60000410000 */
[----:B------:R-:W-:Y:S01]  /*0cf0*/  FADD.FTZ R119, R160, R119 ;  /* 0x00000077a0777221 */ /* 0x000fe20000010000 */
[-C--:B------:R-:W-:Y:S01]  /*0d00*/  FFMA.FTZ R120, R165, R160.reuse, R120 ;  /* 0x000000a0a5787223 */ /* 0x080fe20000010078 */
[----:B------:R-:W-:Y:S02]  /*0d10*/  FFMA.FTZ R160, R47, R160, R82 ;  /* 0x000000a02fa07223 */ /* 0x000fe40000010052 */
[----:B------:R-:W4:Y:S01]  /*0d20*/  LDG.E.128 R80, desc[UR20][R80.64+0x10] ;  /* 0x0000101450507981 */ /* 0x000f22000c1e1d00 */
[----:B------:R-:W-:Y:S01]  /*0d30*/  FADD.FTZ R121, R163, R121 ;  /* 0x00000079a3797221 */ /* 0x000fe20000010000 */
[----:B------:R-:W-:Y:S01]  /*0d40*/  FFMA.FTZ R122, R161, R163, R122 ;  /* 0x000000a3a17a7223 */ /* 0x000fe2000001007a */
[----:B------:R-:W-:Y:S01]  /*0d50*/  FADD.FTZ R117, R84, R117 ;  /* 0x0000007554757221 */ /* 0x000fe20000010000 */
[----:B------:R-:W-:Y:S01]  /*0d60*/  FFMA.FTZ R118, R165, R84, R118 ;  /* 0x00000054a5767223 */ /* 0x000fe20000010076 */
[----:B------:R-:W-:-:S04]  /*0d70*/  ISETP.NE.U32.AND P0, PT, RZ, UR24, PT ;  /* 0x00000018ff007c0c */ /* 0x000fc8000bf05070 */
[----:B------:R-:W-:Y:S01]  /*0d80*/  ISETP.NE.AND.EX P0, PT, RZ, UR25, PT, P0 ;  /* 0x00000019ff007c0c */ /* 0x000fe2000bf05300 */
[----:B--2---:R-:W-:Y:S01]  /*0d90*/  FADD.FTZ R91, -R158, R96 ;  /* 0x000000609e5b7221 */ /* 0x004fe20000010100 */
[----:B---3--:R-:W-:-:S03]  /*0da0*/  SHF.L.U32 R163, R92, 0x10, RZ ;  /* 0x000000105ca37819 */ /* 0x008fc600000006ff */
[----:B------:R-:W-:Y:S01]  /*0db0*/  FMUL.FTZ R91, R91, UR9 ;  /* 0x000000095b5b7c20 */ /* 0x000fe20008410000 */
[----:B----4-:R-:W-:Y:S01]  /*0dc0*/  SHF.L.U32 R87, R100, 0x10, RZ ;  /* 0x0000001064577819 */ /* 0x010fe200000006ff */
[----:B------:R-:W-:Y:S02]  /*0dd0*/  FADD.FTZ R8, R163, R8 ;  /* 0x00000008a3087221 */ /* 0x000fe40000010000 */
[-C--:B------:R-:W-:Y:S01]  /*0de0*/  FFMA.FTZ R16, R91, R163.reuse, R16 ;  /* 0x000000a35b107223 */ /* 0x080fe20000010010 */
[----:B------:R-:W-:Y:S01]  /*0df0*/  FMUL.FTZ R163, R24, R163 ;  /* 0x000000a318a37220 */ /* 0x000fe20000410000 */
[----:B------:R-:W-:Y:S01]  /*0e00*/  FADD.FTZ R98, -R158, R98 ;  /* 0x000000629e627221 */ /* 0x000fe20000010100 */
[----:B------:R-:W-:Y:S01]  /*0e10*/  PRMT R92, R92, 0x7632, R92 ;  /* 0x000076325c5c7816 */ /* 0x000fe2000000005c */
[----:B------:R-:W-:Y:S01]  /*0e20*/  FADD.FTZ R97, -R158, R97 ;  /* 0x000000619e617221 */ /* 0x000fe20000010100 */
[----:B------:R-:W-:Y:S01]  /*0e30*/  FADD.FTZ R108, R87, R108 ;  /* 0x0000006c576c7221 */ /* 0x000fe20000010000 */
[-C--:B------:R-:W-:Y:S01]  /*0e40*/  FFMA.FTZ R116, R91, R87.reuse, R116 ;  /* 0x000000575b747223 */ /* 0x080fe20000010074 */
[----:B------:R-:W-:Y:S01]  /*0e50*/  FFMA.FTZ R87, R40, R87, R163 ;  /* 0x0000005728577223 */ /* 0x000fe200000100a3 */
[----:B------:R-:W-:Y:S01]  /*0e60*/  FMUL.FTZ R163, R98, UR9 ;  /* 0x0000000962a37c20 */ /* 0x000fe20008410000 */
[----:B------:R-:W-:Y:S01]  /*0e70*/  SHF.L.U32 R92, R92, 0x10, RZ ;  /* 0x000000105c5c7819 */ /* 0x000fe200000006ff */
[----:B------:R-:W-:Y:S01]  /*0e80*/  FMUL.FTZ R98, R97, UR9 ;  /* 0x0000000961627c20 */ /* 0x000fe20008410000 */
[----:B------:R-:W-:-:S02]  /*0e90*/  PRMT R100, R100, 0x7632, R100 ;  /* 0x0000763264647816 */ /* 0x000fc40000000064 */
[----:B------:R-:W-:Y:S01]  /*0ea0*/  SHF.L.U32 R84, R93, 0x10, RZ ;  /* 0x000000105d547819 */ /* 0x000fe200000006ff */
[-C--:B------:R-:W-:Y:S01]  /*0eb0*/  FFMA.FTZ R15, R98, R92.reuse, R15 ;  /* 0x0000005c620f7223 */ /* 0x080fe2000001000f */
[----:B------:R-:W-:Y:S01]  /*0ec0*/  SHF.L.U32 R100, R100, 0x10, RZ ;  /* 0x0000001064647819 */ /* 0x000fe200000006ff */
[----:B------:R-:W-:Y:S01]  /*0ed0*/  FADD.FTZ R7, R92, R7 ;  /* 0x000000075c077221 */ /* 0x000fe20000010000 */
[----:B------:R-:W-:Y:S01]  /*0ee0*/  FMUL.FTZ R92, R25, R92 ;  /* 0x0000005c195c7220 */ /* 0x000fe20000410000 */
[----:B------:R-:W-:Y:S01]  /*0ef0*/  PRMT R93, R93, 0x7632, R93 ;  /* 0x000076325d5d7816 */ /* 0x000fe2000000005d */
[----:B------:R-:W-:Y:S01]  /*0f00*/  FADD.FTZ R99, -R158, R99 ;  /* 0x000000639e637221 */ /* 0x000fe20000010100 */
[----:B------:R-:W-:Y:S01]  /*0f10*/  SHF.L.U32 R96, R101, 0x10, RZ ;  /* 0x0000001065607819 */ /* 0x000fe200000006ff */
[----:B------:R-:W-:Y:S01]  /*0f20*/  FADD.FTZ R6, R84, R6 ;  /* 0x0000000654067221 */ /* 0x000fe20000010000 */
[-C--:B------:R-:W-:Y:S01]  /*0f30*/  FFMA.FTZ R14, R163, R84.reuse, R14 ;  /* 0x00000054a30e7223 */ /* 0x080fe2000001000e */
[----:B------:R-:W-:Y:S01]  /*0f40*/  FMUL.FTZ R84, R26, R84 ;  /* 0x000000541a547220 */ /* 0x000fe20000410000 */
[-C--:B------:R-:W-:Y:S01]  /*0f50*/  FFMA.FTZ R115, R98, R100.reuse, R115 ;  /* 0x0000006462737223 */ /* 0x080fe20000010073 */
[----:B------:R-:W-:Y:S01]  /*0f60*/  FADD.FTZ R107, R100, R107 ;  /* 0x0000006b646b7221 */ /* 0x000fe20000010000 */
[----:B------:R-:W-:Y:S01]  /*0f70*/  FFMA.FTZ R92, R41, R100, R92 ;  /* 0x00000064295c7223 */ /* 0x000fe2000001005c */
[----:B------:R-:W-:Y:S01]  /*0f80*/  SHF.L.U32 R162, R93, 0x10, RZ ;  /* 0x000000105da27819 */ /* 0x000fe200000006ff */
[----:B------:R-:W-:Y:S01]  /*0f90*/  FMUL.FTZ R100, R99, UR9 ;  /* 0x0000000963647c20 */ /* 0x000fe20008410000 */
[----:B------:R-:W-:Y:S01]  /*0fa0*/  PRMT R101, R101, 0x7632, R101 ;  /* 0x0000763265657816 */ /* 0x000fe20000000065 */
[----:B------:R-:W-:Y:S01]  /*0fb0*/  FADD.FTZ R106, R96, R106 ;  /* 0x0000006a606a7221 */ /* 0x000fe20000010000 */
[-C--:B------:R-:W-:Y:S01]  /*0fc0*/  FFMA.FTZ R114, R163, R96.reuse, R114 ;  /* 0x00000060a3727223 */ /* 0x080fe20000010072 */
[----:B------:R-:W-:Y:S01]  /*0fd0*/  FFMA.FTZ R96, R42, R96, R84 ;  /* 0x000000602a607223 */ /* 0x000fe20000010054 */
[----:B------:R-:W-:Y:S01]  /*0fe0*/  SHF.L.U32 R84, R101, 0x10, RZ ;  /* 0x0000001065547819 */ /* 0x000fe200000006ff */
[-C--:B------:R-:W-:Y:S01]  /*0ff0*/  FFMA.FTZ R13, R100, R162.reuse, R13 ;  /* 0x000000a2640d7223 */ /* 0x080fe2000001000d */
[----:B------:R-:W-:Y:S01]  /*1000*/  FADD.FTZ R5, R162, R5 ;  /* 0x00000005a2057221 */ /* 0x000fe20000010000 */
[----:B------:R-:W-:-:S02]  /*1010*/  FMUL.FTZ R162, R27, R162 ;  /* 0x000000a21ba27220 */ /* 0x000fc40000410000 */
[-C--:B------:R-:W-:Y:S01]  /*1020*/  FFMA.FTZ R113, R100, R84.reuse, R113 ;  /* 0x0000005464717223 */ /* 0x080fe20000010071 */
[----:B------:R-:W-:Y:S01]  /*1030*/  FADD.FTZ R105, R84, R105 ;  /* 0x0000006954697221 */ /* 0x000fe20000010000 */
[----:B------:R-:W-:Y:S01]  /*1040*/  FFMA.FTZ R93, R43, R84, R162 ;  /* 0x000000542b5d7223 */ /* 0x000fe200000100a2 */
[C---:B------:R-:W-:Y:S02]  /*1050*/  SHF.L.U32 R84, R94.reuse, 0x10, RZ ;  /* 0x000000105e547819 */ /* 0x040fe400000006ff */
[----:B------:R-:W-:Y:S01]  /*1060*/  PRMT R94, R94, 0x7632, R94 ;  /* 0x000076325e5e7816 */ /* 0x000fe2000000005e */
[C---:B------:R-:W-:Y:S01]  /*1070*/  FADD.FTZ R81, -R158.reuse, R81 ;  /* 0x000000519e517221 */ /* 0x040fe20000010100 */
[----:B------:R-:W-:Y:S01]  /*1080*/  FADD.FTZ R80, -R158, R80 ;  /* 0x000000509e507221 */ /* 0x000fe20000010100 */
[----:B------:R-:W-:Y:S01]  /*1090*/  SHF.L.U32 R101, R102, 0x10, RZ ;  /* 0x0000001066657819 */ /* 0x000fe200000006ff */
[C---:B------:R-:W-:Y:S01]  /*10a0*/  FADD.FTZ R82, -R158.reuse, R82 ;  /* 0x000000529e527221 */ /* 0x040fe20000010100 */
[----:B------:R-:W-:Y:S01]  /*10b0*/  FADD.FTZ R83, -R158, R83 ;  /* 0x000000539e537221 */ /* 0x000fe20000010100 */
[----:B------:R-:W-:Y:S01]  /*10c0*/  PRMT R102, R102, 0x7632, R102 ;  /* 0x0000763266667816 */ /* 0x000fe20000000066 */
[----:B------:R-:W-:Y:S01]  /*10d0*/  FMUL.FTZ R158, R81, UR9 ;  /* 0x00000009519e7c20 */ /* 0x000fe20008410000 */
[----:B------:R-:W-:Y:S01]  /*10e0*/  SHF.L.U32 R94, R94, 0x10, RZ ;  /* 0x000000105e5e7819 */ /* 0x000fe200000006ff */
[----:B------:R-:W-:Y:S01]  /*10f0*/  FMUL.FTZ R99, R80, UR9 ;  /* 0x0000000950637c20 */ /* 0x000fe20008410000 */
[----:B------:R-:W-:Y:S01]  /*1100*/  FMUL.FTZ R97, R20, R84 ;  /* 0x0000005414617220 */ /* 0x000fe20000410000 */
[----:B------:R-:W-:-:S02]  /*1110*/  SHF.L.U32 R80, R95, 0x10, RZ ;  /* 0x000000105f507819 */ /* 0x000fc400000006ff */
[----:B------:R-:W-:Y:S01]  /*1120*/  SHF.L.U32 R102, R102, 0x10, RZ ;  /* 0x0000001066667819 */ /* 0x000fe200000006ff */
[----:B------:R-:W-:Y:S01]  /*1130*/  FADD.FTZ R3, R94, R3 ;  /* 0x000000035e037221 */ /* 0x000fe20000010000 */
[----:B------:R-:W-:Y:S01]  /*1140*/  PRMT R95, R95, 0x7632, R95 ;  /* 0x000076325f5f7816 */ /* 0x000fe2000000005f */
[-C--:B------:R-:W-:Y:S01]  /*1150*/  FFMA.FTZ R11, R158, R94.reuse, R11 ;  /* 0x0000005e9e0b7223 */ /* 0x080fe2000001000b */
[-C--:B------:R-:W-:Y:S01]  /*1160*/  FFMA.FTZ R97, R36, R101.reuse, R97 ;  /* 0x0000006524617223 */ /* 0x080fe20000010061 */
[----:B------:R-:W-:Y:S01]  /*1170*/  FFMA.FTZ R112, R99, R101, R112 ;  /* 0x0000006563707223 */ /* 0x000fe20000010070 */
[----:B------:R-:W-:Y:S01]  /*1180*/  FADD.FTZ R104, R101, R104 ;  /* 0x0000006865687221 */ /* 0x000fe20000010000 */
[----:B------:R-:W-:Y:S01]  /*1190*/  FMUL.FTZ R94, R21, R94 ;  /* 0x0000005e155e7220 */ /* 0x000fe20000410000 */
[----:B------:R-:W-:Y:S01]  /*11a0*/  FMUL.FTZ R101, R82, UR9 ;  /* 0x0000000952657c20 */ /* 0x000fe20008410000 */
[C---:B------:R-:W-:Y:S01]  /*11b0*/  SHF.L.U32 R81, R103.reuse, 0x10, RZ ;  /* 0x0000001067517819 */ /* 0x040fe200000006ff */
[----:B------:R-:W-:Y:S01]  /*11c0*/  FADD.FTZ R19, R102, R19 ;  /* 0x0000001366137221 */ /* 0x000fe20000010000 */
[----:B------:R-:W-:Y:S01]  /*11d0*/  PRMT R103, R103, 0x7632, R103 ;  /* 0x0000763267677816 */ /* 0x000fe20000000067 */
[-C--:B------:R-:W-:Y:S01]  /*11e0*/  FFMA.FTZ R111, R158, R102.reuse, R111 ;  /* 0x000000669e6f7223 */ /* 0x080fe2000001006f */
[----:B------:R-:W-:Y:S01]  /*11f0*/  SHF.L.U32 R95, R95, 0x10, RZ ;  /* 0x000000105f5f7819 */ /* 0x000fe200000006ff */
[----:B------:R-:W-:Y:S01]  /*1200*/  FFMA.FTZ R102, R37, R102, R94 ;  /* 0x0000006625667223 */ /* 0x000fe2000001005e */
[-C--:B------:R-:W-:Y:S01]  /*1210*/  FMUL.FTZ R94, R22, R80.reuse ;  /* 0x00000050165e7220 */ /* 0x080fe20000410000 */
[----:B------:R-:W-:Y:S01]  /*1220*/  FFMA.FTZ R10, R101, R80, R10 ;  /* 0x00000050650a7223 */ /* 0x000fe2000001000a */
[----:B------:R-:W-:Y:S01]  /*1230*/  FADD.FTZ R2, R80, R2 ;  /* 0x0000000250027221 */ /* 0x000fe20000010000 */
[----:B------:R-:W-:Y:S01]  /*1240*/  FMUL.FTZ R162, R83, UR9 ;  /* 0x0000000953a27c20 */ /* 0x000fe20008410000 */
[----:B------:R-:W-:Y:S01]  /*1250*/  SHF.L.U32 R80, R103, 0x10, RZ ;  /* 0x0000001067507819 */ /* 0x000fe200000006ff */
[-C--:B------:R-:W-:Y:S01]  /*1260*/  FMUL.FTZ R82, R23, R95.reuse ;  /* 0x0000005f17527220 */ /* 0x080fe20000410000 */
[----:B------:R-:W-:Y:S01]  /*1270*/  FADD.FTZ R0, R95, R0 ;  /* 0x000000005f007221 */ /* 0x000fe20000010000 */
[----:B------:R-:W-:Y:S01]  /*1280*/  FFMA.FTZ R9, R162, R95, R9 ;  /* 0x0000005fa2097223 */ /* 0x000fe20000010009 */
[-C--:B------:R-:W-:Y:S01]  /*1290*/  FFMA.FTZ R94, R38, R81.reuse, R94 ;  /* 0x00000051265e7223 */ /* 0x080fe2000001005e */
[----:B------:R-:W-:Y:S01]  /*12a0*/  FFMA.FTZ R110, R101, R81, R110 ;  /* 0x00000051656e7223 */ /* 0x000fe2000001006e */
[----:B------:R-:W-:Y:S01]  /*12b0*/  FADD.FTZ R18, R81, R18 ;  /* 0x0000001251127221 */ /* 0x000fe20000010000 */
[----:B------:R-:W-:Y:S01]  /*12c0*/  FADD.FTZ R17, R80, R17 ;  /* 0x0000001150117221 */ /* 0x000fe20000010000 */
[-C--:B------:R-:W-:Y:S01]  /*12d0*/  FFMA.FTZ R109, R162, R80.reuse, R109 ;  /* 0x00000050a26d7223 */ /* 0x080fe2000001006d */
[----:B------:R-:W-:-:S02]  /*12e0*/  FFMA.FTZ R95, R39, R80, R82 ;  /* 0x00000050275f7223 */ /* 0x000fc40000010052 */
[----:B------:R-:W0:Y:S01]  /*12f0*/  @P0 LDC.64 R80, c[0x0][0x438] ;  /* 0x00010e00ff500b82 */ /* 0x000e220000000a00 */
[----:B------:R-:W-:-:S04]  /*1300*/  FADD.FTZ R103, RZ, R150 ;  /* 0x00000096ff677221 */ /* 0x000fc80000010000 */
[----:B------:R-:W-:-:S04]  /*1310*/  FADD.FTZ R103, R156, R103 ;  /* 0x000000679c677221 */ /* 0x000fc80000010000 */
[----:B------:R-:W-:-:S04]  /*1320*/  FADD.FTZ R103, R152, R103 ;  /* 0x0000006798677221 */ /* 0x000fc80000010000 */
[----:B------:R-:W-:-:S04]  /*1330*/  FADD.FTZ R103, R154, R103 ;  /* 0x000000679a677221 */ /* 0x000fc80000010000 */
[----:B------:R-:W-:-:S04]  /*1340*/  FADD.FTZ R103, R88, R103 ;  /* 0x0000006758677221 */ /* 0x000fc80000010000 */
[----:B------:R-:W-:Y:S01]  /*1350*/  FADD.FTZ R103, R86, R103 ;  /* 0x0000006756677221 */ /* 0x000fe20000010000 */
[----:B0-----:R-:W-:Y:S02]  /*1360*/  @P0 IMAD.WIDE.U32 R82, R149, 0x20, R80 ;  /* 0x0000002095520825 */ /* 0x001fe400078e0050 */
[----:B------:R-:W0:Y:S02]  /*1370*/  @P0 LDC.64 R80, c[0x0][0x438] ;  /* 0x00010e00ff500b82 */ /* 0x000e240000000a00 */
[----:B------:R-:W-:Y:S01]  /*1380*/  FADD.FTZ R103, R90, R103 ;  /* 0x000000675a677221 */ /* 0x000fe20000010000 */
[----:B------:R-:W5:Y:S04]  /*1390*/  @P0 LDG.E.128 R52, desc[UR20][R82.64] ;  /* 0x0000001452340981 */ /* 0x000f68000c1e1d00 */
[----:B------:R1:W5:Y:S02]  /*13a0*/  @P0 LDG.E.128 R56, desc[UR20][R82.64+0x10] ;  /* 0x0000101452380981 */ /* 0x000364000c1e1d00 */
[----:B-1----:R-:W-:-:S04]  /*13b0*/  FADD.FTZ R82, R160, R103 ;  /* 0x00000067a0527221 */ /* 0x002fc80000010000 */
[----:B------:R-:W-:Y:S01]  /*13c0*/  FADD.FTZ R83, R87, R82 ;  /* 0x0000005257537221 */ /* 0x000fe20000010000 */
[----:B------:R-:W-:-:S04]  /*13d0*/  FFMA.FTZ R82, R151, R150, RZ ;  /* 0x0000009697527223 */ /* 0x000fc800000100ff */
[----:B------:R-:W-:Y:S01]  /*13e0*/  FFMA.FTZ R82, R155, R156, R82 ;  /* 0x0000009c9b527223 */ /* 0x000fe20000010052 */
[----:B0-----:R-:W-:-:S04]  /*13f0*/  @P0 IMAD.WIDE.U32 R80, R85, 0x20, R80 ;  /* 0x0000002055500825 */ /* 0x001fc800078e0050 */
[----:B------:R-:W-:Y:S01]  /*1400*/  FFMA.FTZ R82, R153, R152, R82 ;  /* 0x0000009899527223 */ /* 0x000fe20000010052 */
[----:B------:R-:W-:Y:S01]  /*1410*/  FADD.FTZ R83, R83, R92 ;  /* 0x0000005c53537221 */ /* 0x000fe20000010000 */
[----:B------:R-:W5:Y:S02]  /*1420*/  @P0 LDG.E.128 R60, desc[UR20][R80.64] ;  /* 0x00000014503c0981 */ /* 0x000f64000c1e1d00 */
[----:B------:R-:W-:Y:S02]  /*1430*/  FFMA.FTZ R82, R157, R154, R82 ;  /* 0x0000009a9d527223 */ /* 0x000fe40000010052 */
[----:B------:R0:W5:Y:S02]  /*1440*/  @P0 LDG.E.128 R64, desc[UR20][R80.64+0x10] ;  /* 0x0000101450400981 */ /* 0x000164000c1e1d00 */
[----:B------:R-:W-:Y:S01]  /*1450*/  FFMA.FTZ R82, R159, R88, R82 ;  /* 0x000000589f527223 */ /* 0x000fe20000010052 */
[----:B0-----:R-:W-:-:S03]  /*1460*/  FADD.FTZ R80, R83, R96 ;  /* 0x0000006053507221 */ /* 0x001fc60000010000 */
[----:B------:R-:W-:Y:S01]  /*1470*/  FFMA.FTZ R82, R89, R86, R82 ;  /* 0x0000005659527223 */ /* 0x000fe20000010052 */
[----:B------:R-:W-:-:S03]  /*1480*/  FADD.FTZ R80, R80, R93 ;  /* 0x0000005d50507221 */ /* 0x000fc60000010000 */
[----:B------:R-:W-:Y:S01]  /*1490*/  FFMA.FTZ R82, R161, R90, R82 ;  /* 0x0000005aa1527223 */ /* 0x000fe20000010052 */
[----:B------:R-:W-:-:S03]  /*14a0*/  FADD.FTZ R81, R80, R97 ;  /* 0x0000006150517221 */ /* 0x000fc60000010000 */
[----:B------:R-:W-:Y:S01]  /*14b0*/  FFMA.FTZ R82, R165, R160, R82 ;  /* 0x000000a0a5527223 */ /* 0x000fe20000010052 */
[----:B------:R-:W-:-:S04]  /*14c0*/  FADD.FTZ R81, R81, R102 ;  /* 0x0000006651517221 */ /* 0x000fc80000010000 */
        /* <DEDUP_REMOVED lines=9> */
[----:B------:R-:W-:-:S04]  /*1560*/  FFMA.FTZ R81, R101, R94, R82 ;  /* 0x0000005e65517223 */ /* 0x000fc80000010052 */
[----:B------:R-:W-:Y:S01]  /*1570*/  FFMA.FTZ R81, R162, R95, R81 ;  /* 0x0000005fa2517223 */ /* 0x000fe20000010051 */
[----:B0-----:R-:W-:-:S04]  /*1580*/  FADD.FTZ R80, R83, R80 ;  /* 0x0000005053507221 */ /* 0x001fc80000010000 */
[----:B------:R-:W0:Y:S04]  /*1590*/  SHFL.DOWN PT, R82, R81, 0x10, 0x1f ;  /* 0x0a001f0051527f89 */ /* 0x000e2800000e0000 */
[----:B------:R-:W1:Y:S01]  /*15a0*/  SHFL.DOWN PT, R83, R80, 0x8, 0x1f ;  /* 0x09001f0050537f89 */ /* 0x000e6200000e0000 */
[----:B------:R-:W-:Y:S01]  /*15b0*/  FFMA.FTZ R12, R99, R84, R12 ;  /* 0x00000054630c7223 */ /* 0x000fe2000001000c */
[----:B------:R-:W-:Y:S01]  /*15c0*/  FADD.FTZ R4, R84, R4 ;  /* 0x0000000454047221 */ /* 0x000fe20000010000 */
[----:B0-----:R-:W-:Y:S01]  /*15d0*/  FADD.FTZ R82, R81, R82 ;  /* 0x0000005251527221 */ /* 0x001fe20000010000 */
[----:B-1----:R-:W-:-:S04]  /*15e0*/  FADD.FTZ R84, R80, R83 ;  /* 0x0000005350547221 */ /* 0x002fc80000010000 */
[----:B------:R-:W0:Y:S04]  /*15f0*/  SHFL.DOWN PT, R83, R82, 0x8, 0x1f ;  /* 0x09001f0052537f89 */ /* 0x000e2800000e0000 */
[----:B------:R-:W1:Y:S01]  /*1600*/  SHFL.DOWN PT, R103, R84, 0x4, 0x1f ;  /* 0x08801f0054677f89 */ /* 0x000e6200000e0000 */
[----:B0-----:R-:W-:-:S05]  /*1610*/  FADD.FTZ R83, R82, R83 ;  /* 0x0000005352537221 */ /* 0x001fca0000010000 */
[----:B------:R-:W0:Y:S01]  /*1620*/  SHFL.DOWN PT, R164, R83, 0x4, 0x1f ;  /* 0x08801f0053a47f89 */ /* 0x000e2200000e0000 */
[----:B-1----:R-:W-:-:S05]  /*1630*/  FADD.FTZ R103, R84, R103 ;  /* 0x0000006754677221 */ /* 0x002fca0000010000 */
        /* <DEDUP_REMOVED lines=21> */
.L_x_987:
[----:B------:R-:W-:Y:S05]  /*1790*/  BSYNC.RECONVERGENT B0 ;  /* 0x0000000000007941 */ /* 0x000fea0003800200 */
.L_x_986:
        /* <DEDUP_REMOVED lines=66> */
.L_x_990:
        /* <DEDUP_REMOVED lines=33> */
.L_x_989:
        /* <DEDUP_REMOVED lines=34> */
.L_x_992:
        /* <DEDUP_REMOVED lines=33> */
.L_x_988:
        /* <DEDUP_REMOVED lines=39> */
.L_x_994:
        /* <DEDUP_REMOVED lines=33> */
.L_x_993:
        /* <DEDUP_REMOVED lines=34> */
.L_x_995:
        /* <DEDUP_REMOVED lines=32> */
.L_x_991:
        /* <DEDUP_REMOVED lines=50> */
.L_x_998:
        /* <DEDUP_REMOVED lines=29> */
.L_x_997:
        /* <DEDUP_REMOVED lines=34> */
.L_x_1000:
        /* <DEDUP_REMOVED lines=29> */
.L_x_996:
        /* <DEDUP_REMOVED lines=35> */
.L_x_1002:
        /* <DEDUP_REMOVED lines=29> */
.L_x_1001:
        /* <DEDUP_REMOVED lines=34> */
.L_x_1003:
        /* <DEDUP_REMOVED lines=28> */
.L_x_999:
        /* <DEDUP_REMOVED lines=15> */
[----:B-----5:R-:W-:Y:S02]  /*3c50*/  MOV R53, R107 ;  /* 0x0000006b00357202 */ /* 0x020fe40000000f00 */
        /* <DEDUP_REMOVED lines=55> */
.L_x_985:
        /* <DEDUP_REMOVED lines=29> */
.L_x_1005:
        /* <DEDUP_REMOVED lines=14> */
.L_x_2805:


//--------------------- .text._ZN10layer_norm31ln_parallel_residual_bwd_kernelINS_13Kernel_traitsIf13__nv_bfloat16fS2_fjLj2048ELj1ELj1ELj4ELj16ENS_18Kernel_traits_baseILj2048EfS2_fS2_fjLj128EEEEELb0ELb1ELb0EEEvNS_9BwdParamsE --------------------------
	.section	.text._ZN10layer_norm31ln_parallel_residual_bwd_kernelINS_13Kernel_traitsIf13__nv_bfloat16fS2_fjLj2048ELj1ELj1ELj4ELj16ENS_18Kernel_traits_baseILj2048EfS2_fS2_fjLj128EEEEELb0ELb1ELb0EEEvNS_9BwdParamsE,"ax",@progbits
	.align	128
        .global         _ZN10layer_norm31ln_parallel_residual_bwd_kernelINS_13Kernel_traitsIf13__nv_bfloat16fS2_fjLj2048ELj1ELj1ELj4ELj16ENS_18Kernel_traits_baseILj2048EfS2_fS2_fjLj128EEEEELb0ELb1ELb0EEEvNS_9BwdParamsE
        .type           _ZN10layer_norm31ln_parallel_residual_bwd_kernelINS_13Kernel_traitsIf13__nv_bfloat16fS2_fjLj2048ELj1ELj1ELj4ELj16ENS_18Kernel_traits_baseILj2048EfS2_fS2_fjLj128EEEEELb0ELb1ELb0EEEvNS_9BwdParamsE,@function
        .size           _ZN10layer_norm31ln_parallel_residual_bwd_kernelINS_13Kernel_traitsIf13__nv_bfloat16fS2_fjLj2048ELj1ELj1ELj4ELj16ENS_18Kernel_traits_baseILj2048EfS2_fS2_fjLj128EEEEELb0ELb1ELb0EEEvNS_9BwdParamsE,(.L_x_2806 - _ZN10layer_norm31ln_parallel_residual_bwd_kernelINS_13Kernel_traitsIf13__nv_bfloat16fS2_fjLj2048ELj1ELj1ELj4ELj16ENS_18Kernel_traits_baseILj2048EfS2_fS2_fjLj128EEEEELb0ELb1ELb0EEEvNS_9BwdParamsE)
        .other          _ZN10layer_norm31ln_parallel_residual_bwd_kernelINS_13Kernel_traitsIf13__nv_bfloat16fS2_fjLj2048ELj1ELj1ELj4ELj16ENS_18Kernel_traits_baseILj2048EfS2_fS2_fjLj128EEEEELb0ELb1ELb0EEEvNS_9BwdParamsE,@"STO_CUDA_ENTRY STV_DEFAULT"
_ZN10layer_norm31ln_parallel_residual_bwd_kernelINS_13Kernel_traitsIf13__nv_bfloat16fS2_fjLj2048ELj1ELj1ELj4ELj16ENS_18Kernel_traits_baseILj2048EfS2_fS2_fjLj128EEEEELb0ELb1ELb0EEEvNS_9BwdParamsE:
.text._ZN10layer_norm31ln_parallel_residual_bwd_kernelINS_13Kernel_traitsIf13__nv_bfloat16fS2_fjLj2048ELj1ELj1ELj4ELj16ENS_18Kernel_traits_baseILj2048EfS2_fS2_fjLj128EEEEELb0ELb1ELb0EEEvNS_9BwdParamsE:
        /* <DEDUP_REMOVED lines=69> */
.L_x_1033:
[----:B0-----:R-:W-:Y:S02]  /*0450*/  UIMAD.WIDE UR18, UR9, 0x4, UR14 ;  /* 0x00000004091278a5 */ /* 0x001fe4000f8e020e */
[----:B------:R-:W-:-:S04]  /*0460*/  UIMAD.WIDE UR4, UR9, 0x4, UR12 ;  /* 0x00000004090478a5 */ /* 0x000fc8000f8e020c */
[----:B-1----:R-:W-:Y:S02]  /*0470*/  MOV R88, UR18 ;  /* 0x0000001200587c02 */ /* 0x002fe40008000f00 */
        /* <DEDUP_REMOVED lines=26> */
[----:B------:R-:W-:-:S13]  /*0620*/  ISETP.NE.AND.EX P0, PT, RZ, UR25, PT, P0 ;  /* 0x00000019ff007c0c */ /* 0x000fda000bf05300 */
[----:B------:R-:W0:Y:S02]  /*0630*/  @P0 LDC.64 R108, c[0x0][0x438] ;  /* 0x00010e00ff6c0b82 */ /* 0x000e240000000a00 */
[----:B0-----:R-:W-:-:S05]  /*0640*/  @P0 IMAD.WIDE.U32 R108, R0, 0x20, R108 ;  /* 0x00000020006c0825 */ /* 0x001fca00078e006c */
[----:B------:R-:W5:Y:S04]  /*0650*/  @P0 LDG.E.128 R24, desc[UR20][R108.64] ;  /* 0x000000146c180981 */ /* 0x000f68000c1e1d00 */
[----:B------:R0:W5:Y:S01]  /*0660*/  @P0 LDG.E.128 R20, desc[UR20][R108.64+0x10] ;  /* 0x000010146c140981 */ /* 0x000162000c1e1d00 */
[C---:B---3--:R-:W-:Y:S01]  /*0670*/  FADD.FTZ R119, -R118.reuse, R88 ;  /* 0x0000005876777221 */ /* 0x048fe20000010100 */
[----:B------:R-:W-:-:S03]  /*0680*/  FADD.FTZ R115, -R118, R90 ;  /* 0x0000005a76737221 */ /* 0x000fc60000010100 */
[----:B------:R-:W-:Y:S01]  /*0690*/  FMUL.FTZ R119, R119, UR18 ;  /* 0x0000001277777c20 */ /* 0x000fe20008410000 */
[----:B--2---:R-:W-:Y:S01]  /*06a0*/  FADD.FTZ R96, -R118, R96 ;  /* 0x0000006076607221 */ /* 0x004fe20000010100 */
[C---:B------:R-:W-:Y:S02]  /*06b0*/  SHF.L.U32 R117, R92.reuse, 0x10, RZ ;  /* 0x000000105c757819 */ /* 0x040fe400000006ff */
[----:B------:R-:W-:Y:S01]  /*06c0*/  PRMT R90, R92, 0x7632, R90 ;  /* 0x000076325c5a7816 */ /* 0x000fe2000000005a */
[C---:B------:R-:W-:Y:S01]  /*06d0*/  FADD.FTZ R116, -R118.reuse, R89 ;  /* 0x0000005976747221 */ /* 0x040fe20000010100 */
[----:B------:R-:W-:Y:S01]  /*06e0*/  FADD.FTZ R112, -R118, R91 ;  /* 0x0000005b76707221 */ /* 0x000fe20000010100 */
[----:B------:R-:W-:Y:S01]  /*06f0*/  PRMT R88, R94, 0x7632, R88 ;  /* 0x000076325e587816 */ /* 0x000fe20000000058 */
[----:B------:R-:W-:Y:S01]  /*0700*/  FADD.FTZ R40, R40, R117 ;  /* 0x0000007528287221 */ /* 0x000fe20000010000 */
[----:B------:R-:W-:Y:S01]  /*0710*/  SHF.L.U32 R91, R94, 0x10, RZ ;  /* 0x000000105e5b7819 */ /* 0x000fe200000006ff */
[-C--:B------:R-:W-:Y:S01]  /*0720*/  FFMA.FTZ R56, R119, R117.reuse, R56 ;  /* 0x0000007577387223 */ /* 0x080fe20000010038 */
[----:B------:R-:W-:Y:S01]  /*0730*/  PRMT R89, R95, 0x7632, R89 ;  /* 0x000076325f597816 */ /* 0x000fe20000000059 */
[----:B------:R-:W-:Y:S01]  /*0740*/  FADD.FTZ R94, -R118, R97 ;  /* 0x00000061765e7221 */ /* 0x000fe20000010100 */
[----:B------:R-:W-:Y:S01]  /*0750*/  SHF.L.U32 R90, R90, 0x10, RZ ;  /* 0x000000105a5a7819 */ /* 0x000fe200000006ff */
[----:B-----5:R-:W-:Y:S01]  /*0760*/  FMUL.FTZ R117, R64, R117 ;  /* 0x0000007540757220 */ /* 0x020fe20000410000 */
[----:B------:R-:W-:Y:S01]  /*0770*/  FMUL.FTZ R111, R96, UR18 ;  /* 0x00000012606f7c20 */ /* 0x000fe20008410000 */
[----:B------:R-:W-:Y:S01]  /*0780*/  FADD.FTZ R97, -R118, R98 ;  /* 0x0000006276617221 */ /* 0x000fe20000010100 */
[C---:B------:R-:W-:Y:S01]  /*0790*/  PRMT R92, R93.reuse, 0x7632, R92 ;  /* 0x000076325d5c7816 */ /* 0x040fe2000000005c */
[----:B------:R-:W-:Y:S01]  /*07a0*/  FMUL.FTZ R116, R116, UR18 ;  /* 0x0000001274747c20 */ /* 0x000fe20008410000 */
[----:B------:R-:W-:Y:S01]  /*07b0*/  SHF.L.U32 R98, R88, 0x10, RZ ;  /* 0x0000001058627819 */ /* 0x000fe200000006ff */
[----:B------:R-:W-:Y:S01]  /*07c0*/  FADD.FTZ R36, R36, R91 ;  /* 0x0000005b24247221 */ /* 0x000fe20000010000 */
[----:B------:R-:W-:Y:S01]  /*07d0*/  SHF.L.U32 R93, R93, 0x10, RZ ;  /* 0x000000105d5d7819 */ /* 0x000fe200000006ff */
[-C--:B------:R-:W-:Y:S01]  /*07e0*/  FFMA.FTZ R52, R111, R91.reuse, R52 ;  /* 0x0000005b6f347223 */ /* 0x080fe20000010034 */
[----:B------:R-:W-:Y:S01]  /*07f0*/  SHF.L.U32 R88, R89, 0x10, RZ ;  /* 0x0000001059587819 */ /* 0x000fe200000006ff */
[----:B0-----:R-:W-:Y:S01]  /*0800*/  FMUL.FTZ R109, R60, R91 ;  /* 0x0000005b3c6d7220 */ /* 0x001fe20000410000 */
[-C--:B------:R-:W-:Y:S01]  /*0810*/  FMUL.FTZ R114, R65, R90.reuse ;  /* 0x0000005a41727220 */ /* 0x080fe20000410000 */
[----:B------:R-:W-:Y:S01]  /*0820*/  FADD.FTZ R89, RZ, R117 ;  /* 0x00000075ff597221 */ /* 0x000fe20000010000 */
[----:B------:R-:W-:Y:S01]  /*0830*/  FFMA.FTZ R91, R119, R117, RZ ;  /* 0x00000075775b7223 */ /* 0x000fe200000100ff */
[----:B------:R-:W-:Y:S01]  /*0840*/  SHF.L.U32 R110, R92, 0x10, RZ ;  /* 0x000000105c6e7819 */ /* 0x000fe200000006ff */
[----:B------:R-:W-:Y:S01]  /*0850*/  FMUL.FTZ R112, R112, UR18 ;  /* 0x0000001270707c20 */ /* 0x000fe20008410000 */
[----:B------:R-:W-:Y:S01]  /*0860*/  FFMA.FTZ R57, R116, R90, R57 ;  /* 0x0000005a74397223 */ /* 0x000fe20000010039 */
[----:B------:R-:W-:Y:S01]  /*0870*/  FADD.FTZ R41, R41, R90 ;  /* 0x0000005a29297221 */ /* 0x000fe20000010000 */
[----:B------:R-:W-:Y:S01]  /*0880*/  FMUL.FTZ R113, R66, R93 ;  /* 0x0000005d42717220 */ /* 0x000fe20000410000 */
[----:B------:R-:W-:Y:S01]  /*0890*/  FADD.FTZ R90, R89, R114 ;  /* 0x00000072595a7221 */ /* 0x000fe20000010000 */
[----:B------:R-:W-:Y:S01]  /*08a0*/  FMUL.FTZ R115, R115, UR18 ;  /* 0x0000001273737c20 */ /* 0x000fe20008410000 */
[----:B------:R-:W-:Y:S01]  /*08b0*/  FFMA.FTZ R92, R116, R114, R91 ;  /* 0x00000072745c7223 */ /* 0x000fe2000001005b */
[-C--:B------:R-:W-:Y:S01]  /*08c0*/  FFMA.FTZ R59, R112, R110.reuse, R59 ;  /* 0x0000006e703b7223 */ /* 0x080fe2000001003b */
[----:B------:R-:W-:Y:S01]  /*08d0*/  FADD.FTZ R43, R43, R110 ;  /* 0x0000006e2b2b7221 */ /* 0x000fe20000010000 */
[----:B------:R-:W-:Y:S01]  /*08e0*/  FMUL.FTZ R110, R67, R110 ;  /* 0x0000006e436e7220 */ /* 0x000fe20000410000 */
[----:B------:R-:W-:Y:S01]  /*08f0*/  FADD.FTZ R89, R90, R113 ;  /* 0x000000715a597221 */ /* 0x000fe20000010000 */
[----:B------:R-:W-:-:S03]  /*0900*/  FFMA.FTZ R91, R115, R113, R92 ;  /* 0x00000071735b7223 */ /* 0x000fc6000001005c */
[----:B------:R-:W-:Y:S01]  /*0910*/  FADD.FTZ R90, R89, R110 ;  /* 0x0000006e595a7221 */ /* 0x000fe20000010000 */
[----:B------:R-:W-:Y:S01]  /*0920*/  FFMA.FTZ R92, R112, R110, R91 ;  /* 0x0000006e705c7223 */ /* 0x000fe2000001005b */
[----:B------:R-:W-:Y:S01]  /*0930*/  SHF.L.U32 R95, R95, 0x10, RZ ;  /* 0x000000105f5f7819 */ /* 0x000fe200000006ff */
[----:B------:R-:W-:Y:S01]  /*0940*/  FADD.FTZ R108, -R118, R99 ;  /* 0x00000063766c7221 */ /* 0x000fe20000010100 */
[----:B------:R-:W-:Y:S01]  /*0950*/  FMUL.FTZ R96, R94, UR18 ;  /* 0x000000125e607c20 */ /* 0x000fe20008410000 */
[-C--:B------:R-:W-:Y:S01]  /*0960*/  FMUL.FTZ R99, R61, R98.reuse ;  /* 0x000000623d637220 */ /* 0x080fe20000410000 */
[----:B------:R-:W-:Y:S01]  /*0970*/  FADD.FTZ R90, R90, R109 ;  /* 0x0000006d5a5a7221 */ /* 0x000fe20000010000 */
[----:B------:R-:W-:Y:S01]  /*0980*/  FFMA.FTZ R89, R111, R109, R92 ;  /* 0x0000006d6f597223 */ /* 0x000fe2000001005c */
        /* <DEDUP_REMOVED lines=9> */
[C---:B------:R-:W-:Y:S01]  /*0a20*/  FFMA.FTZ R90, R97.reuse, R98, R90 ;  /* 0x00000062615a7223 */ /* 0x040fe2000001005a */
[----:B------:R-:W-:Y:S01]  /*0a30*/  FADD.FTZ R38, R38, R95 ;  /* 0x0000005f26267221 */ /* 0x000fe20000010000 */
[----:B------:R-:W-:Y:S01]  /*0a40*/  FFMA.FTZ R54, R97, R95, R54 ;  /* 0x0000005f61367223 */ /* 0x000fe20000010036 */
[----:B------:R-:W-:Y:S01]  /*0a50*/  FADD.FTZ R42, R42, R93 ;  /* 0x0000005d2a2a7221 */ /* 0x000fe20000010000 */
[----:B------:R-:W-:Y:S01]  /*0a60*/  FFMA.FTZ R58, R115, R93, R58 ;  /* 0x0000005d733a7223 */ /* 0x000fe2000001003a */
[----:B------:R-:W-:Y:S01]  /*0a70*/  FADD.FTZ R95, R92, R107 ;  /* 0x0000006b5c5f7221 */ /* 0x000fe20000010000 */
[----:B------:R-:W-:Y:S01]  /*0a80*/  FADD.FTZ R39, R39, R88 ;  /* 0x0000005827277221 */ /* 0x000fe20000010000 */
[C---:B------:R-:W-:Y:S01]  /*0a90*/  FFMA.FTZ R55, R108.reuse, R88, R55 ;  /* 0x000000586c377223 */ /* 0x040fe20000010037 */
[----:B------:R-:W-:Y:S01]  /*0aa0*/  FFMA.FTZ R92, R108, R107, R90 ;  /* 0x0000006b6c5c7223 */ /* 0x000fe2000001005a */
[----:B------:R-:W-:-:S07]  /*0ab0*/  IADD3 R93, PT, PT, R0, 0x80, RZ ;  /* 0x00000080005d7810 */ /* 0x000fce0007ffe0ff */
.L_x_1008:
[----:B-1--4-:R-:W-:Y:S05]  /*0ac0*/  BSYNC.RECONVERGENT B0 ;  /* 0x0000000000007941 */ /* 0x012fea0003800200 */
.L_x_1007:
[----:B------:R-:W-:Y:S04]  /*0ad0*/  BSSY.RECONVERGENT B0, `(.L_x_1009) ;  /* 0x0000053000007945 */ /* 0x000fe80003800200 */
[----:B------:R-:W-:Y:S05]  /*0ae0*/  @!P1 BRA `(.L_x_1010) ;  /* 0x0000000400449947 */ /* 0x000fea0003800000 */
[----:B------:R-:W0:Y:S08]  /*0af0*/  LDC.64 R102, c[0x0][0x3a8] ;  /* 0x0000ea00ff667b82 */ /* 0x000e300000000a00 */
[----:B------:R-:W1:Y:S01]  /*0b00*/  LDC.64 R88, c[0x0][0x428] ;  /* 0x00010a00ff587b82 */ /* 0x000e620000000a00 */
[----:B0-----:R-:W-:-:S05]  /*0b10*/  IMAD.WIDE.U32 R102, R93, 0x20, R102 ;  /* 0x000000205d667825 */ /* 0x001fca00078e0066 */
[----:B------:R-:W2:Y:S01]  /*0b20*/  LDG.E.128 R4, desc[UR20][R102.64] ;  /* 0x0000001466047981 */ /* 0x000ea2000c1e1d00 */
[----:B-1----:R-:W-:-:S03]  /*0b30*/  IMAD.WIDE.U32 R88, R93, 0x10, R88 ;  /* 0x000000105d587825 */ /* 0x002fc600078e0058 */
[----:B------:R-:W3:Y:S04]  /*0b40*/  LDG.E.128 R8, desc[UR20][R102.64+0x10] ;  /* 0x0000101466087981 */ /* 0x000ee8000c1e1d00 */
[----:B------:R-:W4:Y:S01]  /*0b50*/  LDG.E.128 R88, desc[UR20][R88.64] ;  /* 0x0000001458587981 */ /* 0x000f22000c1e1d00 */
[----:B------:R-:W-:-:S04]  /*0b60*/  ISETP.NE.U32.AND P0, PT, RZ, UR24, PT ;  /* 0x00000018ff007c0c */ /* 0x000fc8000bf05070 */
[----:B------:R-:W-:-:S13]  /*0b70*/  ISETP.NE.AND.EX P0, PT, RZ, UR25, PT, P0 ;  /* 0x00000019ff007c0c */ /* 0x000fda000bf05300 */
[----:B------:R-:W0:Y:S02]  /*0b80*/  @P0 LDC.64 R100, c[0x0][0x438] ;  /* 0x00010e00ff640b82 */ /* 0x000e240000000a00 */
[----:B0-----:R-:W-:-:S05]  /*0b90*/  @P0 IMAD.WIDE.U32 R100, R93, 0x20, R100 ;  /* 0x000000205d640825 */ /* 0x001fca00078e0064 */
[----:B------:R-:W5:Y:S04]  /*0ba0*/  @P0 LDG.E.128 R16, desc[UR20][R100.64] ;  /* 0x0000001464100981 */ /* 0x000f68000c1e1d00 */
[----:B------:R0:W5:Y:S01]  /*0bb0*/  @P0 LDG.E.128 R12, desc[UR20][R100.64+0x10] ;  /* 0x00001014640c0981 */ /* 0x000162000c1e1d00 */
[C---:B--2---:R-:W-:Y:S01]  /*0bc0*/  FADD.FTZ R3, -R118.reuse, R4 ;  /* 0x0000000476037221 */ /* 0x044fe20000010100 */
[C---:B------:R-:W-:Y:S01]  /*0bd0*/  FADD.FTZ R4, -R118.reuse, R5 ;  /* 0x0000000576047221 */ /* 0x040fe20000010100 */
[C---:B------:R-:W-:Y:S01]  /*0be0*/  FADD.FTZ R5, -R118.reuse, R6 ;  /* 0x0000000676057221 */ /* 0x040fe20000010100 */
[C---:B------:R-:W-:Y:S01]  /*0bf0*/  FADD.FTZ R6, -R118.reuse, R7 ;  /* 0x0000000776067221 */ /* 0x040fe20000010100 */
[C---:B---3--:R-:W-:Y:S01]  /*0c00*/  FADD.FTZ R7, -R118.reuse, R8 ;  /* 0x0000000876077221 */ /* 0x048fe20000010100 */
[C---:B------:R-:W-:Y:S01]  /*0c10*/  FADD.FTZ R8, -R118.reuse, R9 ;  /* 0x0000000976087221 */ /* 0x040fe20000010100 */
[C-C-:B------:R-:W-:Y:S01]  /*0c20*/  FADD.FTZ R9, -R118.reuse, R10.reuse ;  /* 0x0000000a76097221 */ /* 0x140fe20000010100 */
[----:B------:R-:W-:Y:S01]  /*0c30*/  FADD.FTZ R106, -R118, R11 ;  /* 0x0000000b766a7221 */ /* 0x000fe20000010100 */
[----:B------:R-:W-:Y:S01]  /*0c40*/  FMUL.FTZ R3, R3, UR18 ;  /* 0x0000001203037c20 */ /* 0x000fe20008410000 */
[C---:B----4-:R-:W-:Y:S01]  /*0c50*/  PRMT R10, R88.reuse, 0x7632, R10 ;  /* 0x00007632580a7816 */ /* 0x050fe2000000000a */
[----:B------:R-:W-:Y:S01]  /*0c60*/  FMUL.FTZ R5, R5, UR18 ;  /* 0x0000001205057c20 */ /* 0x000fe20008410000 */
[----:B------:R-:W-:Y:S01]  /*0c70*/  SHF.L.U32 R11, R88, 0x10, RZ ;  /* 0x00000010580b7819 */ /* 0x000fe200000006ff */
[----:B------:R-:W-:Y:S01]  /*0c80*/  FMUL.FTZ R4, R4, UR18 ;  /* 0x0000001204047c20 */ /* 0x000fe20008410000 */
[C---:B------:R-:W-:Y:S01]  /*0c90*/  PRMT R93, R89.reuse, 0x7632, R93 ;  /* 0x00007632595d7816 */ /* 0x040fe2000000005d */
[----:B------:R-:W-:Y:S01]  /*0ca0*/  FMUL.FTZ R6, R6, UR18 ;  /* 0x0000001206067c20 */ /* 0x000fe20008410000 */
[----:B------:R-:W-:Y:S01]  /*0cb0*/  SHF.L.U32 R89, R89, 0x10, RZ ;  /* 0x0000001059597819 */ /* 0x000fe200000006ff */
[----:B------:R-:W-:Y:S01]  /*0cc0*/  FADD.FTZ R32, R32, R11 ;  /* 0x0000000b20207221 */ /* 0x000fe20000010000 */
[----:B------:R-:W-:Y:S01]  /*0cd0*/  SHF.L.U32 R94, R10, 0x10, RZ ;  /* 0x000000100a5e7819 */ /* 0x000fe200000006ff */
[-C--:B-----5:R-:W-:Y:S01]  /*0ce0*/  FMUL.FTZ R10, R72, R11.reuse ;  /* 0x0000000b480a7220 */ /* 0x0a0fe20000410000 */
[C---:B0-----:R-:W-:Y:S01]  /*0cf0*/  PRMT R101, R90.reuse, 0x7632, R101 ;  /* 0x000076325a657816 */ /* 0x041fe20000000065 */
[----:B------:R-:W-:Y:S01]  /*0d00*/  FFMA.FTZ R48, R3, R11, R48 ;  /* 0x0000000b03307223 */ /* 0x000fe20000010030 */
[----:B------:R-:W-:Y:S01]  /*0d10*/  SHF.L.U32 R103, R90, 0x10, RZ ;  /* 0x000000105a677819 */ /* 0x000fe200000006ff */
[----:B------:R-:W-:Y:S01]  /*0d20*/  FADD.FTZ R34, R34, R89 ;  /* 0x0000005922227221 */ /* 0x000fe20000010000 */
[-C--:B------:R-:W-:Y:S01]  /*0d30*/  FFMA.FTZ R50, R5, R89.reuse, R50 ;  /* 0x0000005905327223 */ /* 0x080fe20000010032 */
[----:B------:R-:W-:Y:S01]  /*0d40*/  FMUL.FTZ R100, R74, R89 ;  /* 0x000000594a647220 */ /* 0x000fe20000410000 */
[----:B------:R-:W-:Y:S01]  /*0d50*/  FADD.FTZ R90, R95, R10 ;  /* 0x0000000a5f5a7221 */ /* 0x000fe20000010000 */
[----:B------:R-:W-:Y:S01]  /*0d60*/  FMUL.FTZ R11, R73, R94 ;  /* 0x0000005e490b7220 */ /* 0x000fe20000410000 */
[----:B------:R-:W-:Y:S01]  /*0d70*/  FFMA.FTZ R89, R3, R10, R92 ;  /* 0x0000000a03597223 */ /* 0x000fe2000001005c */
[----:B------:R-:W-:Y:S01]  /*0d80*/  SHF.L.U32 R104, R93, 0x10, RZ ;  /* 0x000000105d687819 */ /* 0x000fe200000006ff */
[----:B------:R-:W-:Y:S01]  /*0d90*/  FMUL.FTZ R7, R7, UR18 ;  /* 0x0000001207077c20 */ /* 0x000fe20008410000 */
[----:B------:R-:W-:Y:S01]  /*0da0*/  FADD.FTZ R93, R90, R11 ;  /* 0x0000000b5a5d7221 */ /* 0x000fe20000010000 */
[----:B------:R-:W-:Y:S01]  /*0db0*/  FFMA.FTZ R90, R4, R11, R89 ;  /* 0x0000000b045a7223 */ /* 0x000fe20000010059 */
[----:B------:R-:W-:Y:S01]  /*0dc0*/  SHF.L.U32 R118, R101, 0x10, RZ ;  /* 0x0000001065767819 */ /* 0x000fe200000006ff */
[----:B------:R-:W-:Y:S01]  /*0dd0*/  FMUL.FTZ R101, R75, R104 ;  /* 0x000000684b657220 */ /* 0x000fe20000410000 */
[----:B------:R-:W-:Y:S01]  /*0de0*/  FADD.FTZ R92, R93, R100 ;  /* 0x000000645d5c7221 */ /* 0x000fe20000010000 */
[----:B------:R-:W-:Y:S01]  /*0df0*/  FFMA.FTZ R89, R5, R100, R90 ;  /* 0x0000006405597223 */ /* 0x000fe2000001005a */
[----:B------:R-:W-:Y:S01]  /*0e00*/  FMUL.FTZ R102, R68, R103 ;  /* 0x0000006744667220 */ /* 0x000fe20000410000 */
[C---:B------:R-:W-:Y:S01]  /*0e10*/  PRMT R88, R91.reuse, 0x7632, R88 ;  /* 0x000076325b587816 */ /* 0x040fe20000000058 */
[----:B------:R-:W-:Y:S01]  /*0e20*/  FADD.FTZ R93, R92, R101 ;  /* 0x000000655c5d7221 */ /* 0x000fe20000010000 */
[----:B------:R-:W-:Y:S01]  /*0e30*/  FFMA.FTZ R90, R6, R101, R89 ;  /* 0x00000065065a7223 */ /* 0x000fe20000010059 */
[----:B------:R-:W-:Y:S01]  /*0e40*/  SHF.L.U32 R91, R91, 0x10, RZ ;  /* 0x000000105b5b7819 */ /* 0x000fe200000006ff */
[----:B------:R-:W-:Y:S01]  /*0e50*/  FMUL.FTZ R9, R9, UR18 ;  /* 0x0000001209097c20 */ /* 0x000fe20008410000 */
[----:B------:R-:W-:Y:S01]  /*0e60*/  FADD.FTZ R28, R28, R103 ;  /* 0x000000671c1c7221 */ /* 0x000fe20000010000 */
[----:B------:R-:W-:Y:S01]  /*0e70*/  FFMA.FTZ R44, R7, R103, R44 ;  /* 0x00000067072c7223 */ /* 0x000fe2000001002c */
[----:B------:R-:W-:Y:S01]  /*0e80*/  FMUL.FTZ R103, R69, R118 ;  /* 0x0000007645677220 */ /* 0x000fe20000410000 */
[----:B------:R-:W-:Y:S01]  /*0e90*/  FADD.FTZ R92, R93, R102 ;  /* 0x000000665d5c7221 */ /* 0x000fe20000010000 */
[----:B------:R-:W-:Y:S01]  /*0ea0*/  FMUL.FTZ R8, R8, UR18 ;  /* 0x0000001208087c20 */ /* 0x000fe20008410000 */
[----:B------:R-:W-:Y:S01]  /*0eb0*/  FFMA.FTZ R89, R7, R102, R90 ;  /* 0x0000006607597223 */ /* 0x000fe2000001005a */
[----:B------:R-:W-:Y:S01]  /*0ec0*/  FFMA.FTZ R51, R6, R104, R51 ;  /* 0x0000006806337223 */ /* 0x000fe20000010033 */
[----:B------:R-:W-:Y:S01]  /*0ed0*/  FADD.FTZ R35, R35, R104 ;  /* 0x0000006823237221 */ /* 0x000fe20000010000 */
[----:B------:R-:W-:Y:S01]  /*0ee0*/  SHF.L.U32 R88, R88, 0x10, RZ ;  /* 0x0000001058587819 */ /* 0x000fe200000006ff */
[----:B------:R-:W-:Y:S01]  /*0ef0*/  FADD.FTZ R30, R30, R91 ;  /* 0x0000005b1e1e7221 */ /* 0x000fe20000010000 */
[-C--:B------:R-:W-:Y:S01]  /*0f00*/  FFMA.FTZ R46, R9, R91.reuse, R46 ;  /* 0x0000005b092e7223 */ /* 0x080fe2000001002e */
[----:B------:R-:W-:Y:S01]  /*0f10*/  FMUL.FTZ R104, R70, R91 ;  /* 0x0000005b46687220 */ /* 0x000fe20000410000 */
[----:B------:R-:W-:Y:S01]  /*0f20*/  FADD.FTZ R91, R92, R103 ;  /* 0x000000675c5b7221 */ /* 0x000fe20000010000 */
[----:B------:R-:W-:Y:S01]  /*0f30*/  FFMA.FTZ R90, R8, R103, R89 ;  /* 0x00000067085a7223 */ /* 0x000fe20000010059 */
[----:B------:R-:W-:Y:S01]  /*0f40*/  FMUL.FTZ R105, R71, R88 ;  /* 0x0000005847697220 */ /* 0x000fe20000410000 */
[----:B------:R-:W-:Y:S01]  /*0f50*/  FMUL.FTZ R106, R106, UR18 ;  /* 0x000000126a6a7c20 */ /* 0x000fe20008410000 */
[----:B------:R-:W-:Y:S01]  /*0f60*/  FADD.FTZ R92, R91, R104 ;  /* 0x000000685b5c7221 */ /* 0x000fe20000010000 */
[----:B------:R-:W-:Y:S01]  /*0f70*/  FFMA.FTZ R90, R9, R104, R90 ;  /* 0x00000068095a7223 */ /* 0x000fe2000001005a */
[----:B------:R-:W-:Y:S01]  /*0f80*/  FFMA.FTZ R49, R4, R94, R49 ;  /* 0x0000005e04317223 */ /* 0x000fe20000010031 */
[----:B------:R-:W-:Y:S01]  /*0f90*/  FADD.FTZ R33, R33, R94 ;  /* 0x0000005e21217221 */ /* 0x000fe20000010000 */
[----:B------:R-:W-:Y:S01]  /*0fa0*/  FADD.FTZ R95, R92, R105 ;  /* 0x000000695c5f7221 */ /* 0x000fe20000010000 */
[----:B------:R-:W-:Y:S01]  /*0fb0*/  FFMA.FTZ R45, R8, R118, R45 ;  /* 0x00000076082d7223 */ /* 0x000fe2000001002d */
[----:B------:R-:W-:Y:S01]  /*0fc0*/  FADD.FTZ R29, R29, R118 ;  /* 0x000000761d1d7221 */ /* 0x000fe20000010000 */
[C---:B------:R-:W-:Y:S01]  /*0fd0*/  FFMA.FTZ R47, R106.reuse, R88, R47 ;  /* 0x000000586a2f7223 */ /* 0x040fe2000001002f */
[----:B------:R-:W-:Y:S01]  /*0fe0*/  FADD.FTZ R31, R31, R88 ;  /* 0x000000581f1f7221 */ /* 0x000fe20000010000 */
[----:B------:R-:W-:-:S07]  /*0ff0*/  FFMA.FTZ R92, R106, R105, R90 ;  /* 0x000000696a5c7223 */ /* 0x000fce000001005a */
.L_x_1010:
[----:B------:R-:W-:Y:S05]  /*1000*/  BSYNC.RECONVERGENT B0 ;  /* 0x0000000000007941 */ /* 0x000fea0003800200 */
.L_x_1009:
        /* <DEDUP_REMOVED lines=32> */
.L_x_1012:
[----:B------:R-:W-:Y:S05]  /*1210*/  BSYNC.RECONVERGENT B0 ;  /* 0x0000000000007941 */ /* 0x000fea0003800200 */
.L_x_1011:
        /* <DEDUP_REMOVED lines=55> */
[----:B------:R-:W-:Y:S01]  /*1590*/  F2FP.BF16.F32.PACK_AB R88, R89, R88 ;  /* 0x000000585958723e */ /* 0x000fe200000010ff */
[----:B------:R-:W-:Y:S01]  /*15a0*/  FFMA.FTZ R89, R112, UR19, R92 ;  /* 0x0000001370597c23 */ /* 0x000fe2000801005c */
[----:B------:R-:W-:Y:S01]  /*15b0*/  FMUL.FTZ R94, R94, UR18 ;  /* 0x000000125e5e7c20 */ /* 0x000fe20008410000 */
[----:B------:R-:W-:-:S02]  /*15c0*/  FMUL.FTZ R122, R122, UR18 ;  /* 0x000000127a7a7c20 */ /* 0x000fc40008410000 */
[----:B------:R-:W-:Y:S01]  /*15d0*/  FADD.FTZ R91, R110, -R89 ;  /* 0x800000596e5b7221 */ /* 0x000fe20000010000 */
[----:B------:R-:W-:-:S04]  /*15e0*/  FFMA.FTZ R89, R97, UR19, R92 ;  /* 0x0000001361597c23 */ /* 0x000fc8000801005c */
[----:B------:R-:W-:Y:S01]  /*15f0*/  FADD.FTZ R93, R98, -R89 ;  /* 0x80000059625d7221 */ /* 0x000fe20000010000 */
        /* <DEDUP_REMOVED lines=8> */
.L_x_1017:
        /* <DEDUP_REMOVED lines=33> */
.L_x_1016:
        /* <DEDUP_REMOVED lines=34> */
.L_x_1019:
        /* <DEDUP_REMOVED lines=33> */
.L_x_1015:
        /* <DEDUP_REMOVED lines=18> */
[----:B------:R-:W-:Y:S01]  /*1de0*/  FFMA.FTZ R88, R89, UR18, R24 ;  /* 0x0000001259587c23 */ /* 0x000fe20008010018 */
[----:B------:R-:W-:Y:S01]  /*1df0*/  FFMA.FTZ R89, R90, UR18, R25 ;  /* 0x000000125a597c23 */ /* 0x000fe20008010019 */
[----:B------:R-:W-:Y:S01]  /*1e00*/  FFMA.FTZ R90, R115, UR19, R92 ;  /* 0x00000013735a7c23 */ /* 0x000fe2000801005c */
[----:B------:R-:W-:Y:S01]  /*1e10*/  FADD.FTZ R93, R98, -R93 ;  /* 0x8000005d625d7221 */ /* 0x000fe20000010000 */
[----:B------:R-:W-:-:S02]  /*1e20*/  FADD.FTZ R120, R107, -R120 ;  /* 0x800000786b787221 */ /* 0x000fc40000010000 */
[----:B------:R-:W-:Y:S01]  /*1e30*/  F2FP.BF16.F32.PACK_AB R88, R89, R88 ;  /* 0x000000585958723e */ /* 0x000fe200000010ff */
[----:B------:R-:W-:Y:S01]  /*1e40*/  FADD.FTZ R89, R113, -R90 ;  /* 0x8000005a71597221 */ /* 0x000fe20000010000 */
[----:B------:R-:W-:Y:S01]  /*1e50*/  FADD.FTZ R90, R110, -R91 ;  /* 0x8000005b6e5a7221 */ /* 0x000fe20000010000 */
[----:B------:R-:W-:Y:S01]  /*1e60*/  FADD.FTZ R91, R109, -R94 ;  /* 0x8000005e6d5b7221 */ /* 0x000fe20000010000 */
[----:B------:R-:W-:Y:S01]  /*1e70*/  FFMA.FTZ R94, R96, UR19, R92 ;  /* 0x00000013605e7c23 */ /* 0x000fe2000801005c */
[----:B------:R-:W-:Y:S01]  /*1e80*/  FFMA.FTZ R89, R89, UR18, R26 ;  /* 0x0000001259597c23 */ /* 0x000fe2000801001a */
[----:B------:R-:W-:Y:S01]  /*1e90*/  FFMA.FTZ R90, R90, UR18, R27 ;  /* 0x000000125a5a7c23 */ /* 0x000fe2000801001b */
[----:B------:R-:W-:Y:S01]  /*1ea0*/  FFMA.FTZ R91, R91, UR18, R20 ;  /* 0x000000125b5b7c23 */ /* 0x000fe20008010014 */
[----:B------:R-:W-:Y:S01]  /*1eb0*/  FADD.FTZ R94, R99, -R94 ;  /* 0x8000005e635e7221 */ /* 0x000fe20000010000 */
[----:B------:R-:W-:Y:S01]  /*1ec0*/  FFMA.FTZ R93, R93, UR18, R22 ;  /* 0x000000125d5d7c23 */ /* 0x000fe20008010016 */
[----:B------:R-:W-:Y:S01]  /*1ed0*/  FFMA.FTZ R120, R120, UR18, R23 ;  /* 0x0000001278787c23 */ /* 0x000fe20008010017 */
[----:B------:R-:W-:Y:S01]  /*1ee0*/  F2FP.BF16.F32.PACK_AB R89, R90, R89 ;  /* 0x000000595a59723e */ /* 0x000fe200000010ff */
[----:B------:R-:W-:-:S05]  /*1ef0*/  FFMA.FTZ R94, R94, UR18, R21 ;  /* 0x000000125e5e7c23 */ /* 0x000fca0008010015 */
[----:B------:R-:W-:Y:S02]  /*1f00*/  F2FP.BF16.F32.PACK_AB R90, R94, R91 ;  /* 0x0000005b5e5a723e */ /* 0x000fe400000010ff */
[----:B------:R-:W-:Y:S01]  /*1f10*/  F2FP.BF16.F32.PACK_AB R91, R120, R93 ;  /* 0x0000005d785b723e */ /* 0x000fe200000010ff */
[----:B------:R-:W-:Y:S06]  /*1f20*/  BRA `(.L_x_1018) ;  /* 0x00000004008c7947 */ /* 0x000fec0003800000 */
.L_x_1021:
        /* <DEDUP_REMOVED lines=11> */
[----:B------:R-:W-:-:S03]  /*1fe0*/  FADD.FTZ R90, R99, -R90 ;  /* 0x8000005a635a7221 */ /* 0x000fc60000010000 */
[----:B------:R-:W-:Y:S01]  /*1ff0*/  F2FP.BF16.F32.PACK_AB R91, R78, R77 ;  /* 0x0000004d4e5b723e */ /* 0x000fe200000010ff */
[----:B------:R-:W-:Y:S01]  /*2000*/  FFMA.FTZ R78, R115, UR19, R92 ;  /* 0x00000013734e7c23 */ /* 0x000fe2000801005c */
        /* <DEDUP_REMOVED lines=10> */
[----:B------:R-:W-:-:S04]  /*20b0*/  FFMA.FTZ R76, R76, UR18, R25 ;  /* 0x000000124c4c7c23 */ /* 0x000fc80008010019 */
        /* <DEDUP_REMOVED lines=8> */
.L_x_1020:
        /* <DEDUP_REMOVED lines=34> */
.L_x_1022:
        /* <DEDUP_REMOVED lines=32> */
.L_x_1018:
[----:B------:R-:W-:Y:S01]  /*2560*/  ISETP.NE.U32.AND P0, PT, RZ, UR4, PT ;  /* 0x00000004ff007c0c */ /* 0x000fe2000bf05070 */
[----:B------:R-:W0:Y:S01]  /*2570*/  LDC.64 R120, c[0x0][0x468] ;  /* 0x00011a00ff787b82 */ /* 0x000e220000000a00 */
[----:B------:R-:W-:Y:S02]  /*2580*/  ISETP.NE.U32.AND P4, PT, RZ, UR7, PT ;  /* 0x00000007ff007c0c */ /* 0x000fe4000bf85070 */
[----:B------:R-:W-:Y:S02]  /*2590*/  ISETP.NE.AND.EX P0, PT, RZ, UR5, PT, P0 ;  /* 0x00000005ff007c0c */ /* 0x000fe4000bf05300 */
[----:B------:R-:W-:-:S11]  /*25a0*/  ISETP.NE.AND.EX P4, PT, RZ, UR8, PT, P4 ;  /* 0x00000008ff007c0c */ /* 0x000fd6000bf85340 */
[----:B------:R-:W1:Y:S01]  /*25b0*/  @P0 LDC.64 R94, c[0x0][0x478] ;  /* 0x00011e00ff5e0b82 */ /* 0x000e620000000a00 */
[----:B0-----:R-:W-:-:S04]  /*25c0*/  IMAD.WIDE.U32 R120, R0, 0x10, R120 ;  /* 0x0000001000787825 */ /* 0x001fc800078e0078 */
[----:B-1----:R-:W-:-:S03]  /*25d0*/  @P0 IMAD.WIDE.U32 R122, R0, 0x20, R94 ;  /* 0x00000020007a0825 */ /* 0x002fc600078e005e */
[----:B------:R-:W0:Y:S02]  /*25e0*/  @P4 LDC.64 R94, c[0x0][0x470] ;  /* 0x00011c00ff5e4b82 */ /* 0x000e240000000a00 */
[----:B------:R1:W-:Y:S04]  /*25f0*/  @P0 STG.E.128 desc[UR20][R122.64], R84 ;  /* 0x000000547a000986 */ /* 0x0003e8000c101d14 */
[----:B------:R1:W-:Y:S04]  /*2600*/  @P0 STG.E.128 desc[UR20][R122.64+0x10], R80 ;  /* 0x000010507a000986 */ /* 0x0003e8000c101d14 */
[----:B------:R1:W-:Y:S01]  /*2610*/  STG.E.128 desc[UR20][R120.64], R88 ;  /* 0x0000005878007986 */ /* 0x0003e2000c101d14 */
[C---:B0-----:R-:W-:Y:S01]  /*2620*/  @P4 IMAD.WIDE.U32 R94, R0.reuse, 0x10, R94 ;  /* 0x00000010005e4825 */ /* 0x041fe200078e005e */
[----:B------:R-:W-:-:S04]  /*2630*/  IADD3 R0, PT, PT, R0, 0x80, RZ ;  /* 0x0000008000007810 */ /* 0x000fc80007ffe0ff */
[----:B------:R1:W-:Y:S03]  /*2640*/  @P4 STG.E.128 desc[UR20][R94.64], R76 ;  /* 0x0000004c5e004986 */ /* 0x0003e6000c101d14 */
.L_x_1014:
[----:B------:R-:W-:Y:S05]  /*2650*/  BSYNC.RECONVERGENT B0 ;  /* 0x0000000000007941 */ /* 0x000fea0003800200 */
.L_x_1013:
        /* <DEDUP_REMOVED lines=13> */
[--C-:B-1----:R-:W-:Y:S01]  /*2730*/  FFMA.FTZ R82, R106, UR19, R92.reuse ;  /* 0x000000136a527c23 */ /* 0x102fe2000801005c */
        /* <DEDUP_REMOVED lines=32> */
.L_x_1027:
        /* <DEDUP_REMOVED lines=29> */
.L_x_1026:
[----:B-1----:R-:W0:Y:S02]  /*2b10*/  LDC.64 R88, c[0x0][0x470] ;  /* 0x00011c00ff587b82 */ /* 0x002e240000000a00 */
        /* <DEDUP_REMOVED lines=12> */
[----:B------:R-:W-:Y:S01]  /*2be0*/  FFMA.FTZ R91, R77, UR18, R14 ;  /* 0x000000124d5b7c23 */ /* 0x000fe2000801000e */
[--C-:B------:R-:W-:Y:S01]  /*2bf0*/  FFMA.FTZ R77, R3, UR19, R92.reuse ;  /* 0x00000013034d7c23 */ /* 0x100fe2000801005c */
[----:B------:R-:W-:Y:S01]  /*2c00*/  FFMA.FTZ R76, R4, UR19, R92 ;  /* 0x00000013044c7c23 */ /* 0x000fe2000801005c */
[----:B------:R-:W-:Y:S01]  /*2c10*/  FFMA.FTZ R89, R89, UR18, R12 ;  /* 0x0000001259597c23 */ /* 0x000fe2000801000c */
[----:B------:R-:W-:Y:S01]  /*2c20*/  FFMA.FTZ R79, R79, UR18, R18 ;  /* 0x000000124f4f7c23 */ /* 0x000fe20008010012 */
[----:B------:R-:W-:Y:S01]  /*2c30*/  F2FP.BF16.F32.PACK_AB R91, R78, R91 ;  /* 0x0000005b4e5b723e */ /* 0x000fe200000010ff */
        /* <DEDUP_REMOVED lines=8> */
[----:B------:R-:W-:Y:S01]  /*2cc0*/  FFMA.FTZ R78, R78, UR18, R19 ;  /* 0x000000124e4e7c23 */ /* 0x000fe20008010013 */
[----:B------:R-:W-:-:S03]  /*2cd0*/  FFMA.FTZ R90, R92, UR18, R13 ;  /* 0x000000125c5a7c23 */ /* 0x000fc6000801000d */
        /* <DEDUP_REMOVED lines=8> */
.L_x_1029:
        /* <DEDUP_REMOVED lines=18> */
[----:B------:R-:W-:Y:S01]  /*2e80*/  FFMA.FTZ R91, R91, UR18, R12 ;  /* 0x000000125b5b7c23 */ /* 0x000fe2000801000c */
        /* <DEDUP_REMOVED lines=8> */
[----:B------:R-:W-:Y:S01]  /*2f10*/  F2FP.BF16.F32.PACK_AB R91, R120, R93 ;  /* 0x0000005d785b723e */ /* 0x000fe200000010ff */
[----:B------:R-:W-:Y:S06]  /*2f20*/  BRA `(.L_x_1028) ;  /* 0x00000008001c7947 */ /* 0x000fec0003800000 */
.L_x_1025:
[----:B-1----:R-:W0:Y:S02]  /*2f30*/  LDC.64 R88, c[0x0][0x478] ;  /* 0x00011e00ff587b82 */ /* 0x002e240000000a00 */
        /* <DEDUP_REMOVED lines=40> */
.L_x_1031:
        /* <DEDUP_REMOVED lines=29> */
.L_x_1030:
        /* <DEDUP_REMOVED lines=14> */
[--C-:B------:R-:W-:Y:S01]  /*3470*/  FFMA.FTZ R77, R3, UR19, R92.reuse ;  /* 0x00000013034d7c23 */ /* 0x100fe2000801005c */
[--C-:B------:R-:W-:Y:S01]  /*3480*/  FFMA.FTZ R76, R4, UR19, R92.reuse ;  /* 0x00000013044c7c23 */ /* 0x100fe2000801005c */
[----:B------:R-:W-:Y:S01]  /*3490*/  FMUL.FTZ R89, R89, UR18 ;  /* 0x0000001259597c20 */ /* 0x000fe20008410000 */
[----:B------:R-:W-:Y:S01]  /*34a0*/  FMUL.FTZ R79, R79, UR18 ;  /* 0x000000124f4f7c20 */ /* 0x000fe20008410000 */
[----:B------:R-:W-:Y:S01]  /*34b0*/  F2FP.BF16.F32.PACK_AB R91, R78, R91 ;  /* 0x0000005b4e5b723e */ /* 0x000fe200000010ff */
        /* <DEDUP_REMOVED lines=9> */
[----:B------:R-:W-:-:S03]  /*3550*/  FMUL.FTZ R90, R92, UR18 ;  /* 0x000000125c5a7c20 */ /* 0x000fc60008410000 */
        /* <DEDUP_REMOVED lines=8> */
.L_x_1032:
        /* <DEDUP_REMOVED lines=28> */
.L_x_1028:
        /* <DEDUP_REMOVED lines=10> */
.L_x_1024:
[----:B------:R-:W-:Y:S05]  /*3840*/  BSYNC.RECONVERGENT B0 ;  /* 0x0000000000007941 */ /* 0x000fea0003800200 */
.L_x_1023:
[----:B------:R-:W-:Y:S01]  /*3850*/  UPLOP3.LUT UP1, UPT, UPT, UPT, UP1, 0x40, 0x4 ;  /* 0x000000000004789c */ /* 0x000fe20003f2e810 */
[----:B------:R-:W-:Y:S10]  /*3860*/  BRA.U !UP2, `(.L_x_1033) ;  /* 0xffffffc90af87547 */ /* 0x000ff4000b83ffff */
.L_x_1006:
[----:B------:R-:W2:Y:S08]  /*3870*/  S2UR UR4, SR_CTAID.X ;  /* 0x00000000000479c3 */ /* 0x000eb00000002500 */
[----:B------:R-:W3:Y:S08]  /*3880*/  LDC.64 R2, c[0x0][0x440] ;  /* 0x00011000ff027b82 */ /* 0x000ef00000000a00 */
[----:B------:R-:W4:Y:S01]  /*3890*/  LDC.64 R4, c[0x0][0x448] ;  /* 0x00011200ff047b82 */ /* 0x000f220000000a00 */
[----:B--2---:R-:W-:-:S06]  /*38a0*/  UIMAD UR4, UR4, UR6, URZ ;  /* 0x00000006040472a4 */ /* 0x004fcc000f8e02ff */
[----:B------:R-:W-:-:S04]  /*38b0*/  MOV R7, UR4 ;  /* 0x0000000400077c02 */ /* 0x000fc80008000f00 */
[----:B------:R-:W-:-:S05]  /*38c0*/  LEA.HI R7, R7, R118, RZ, 0x1d ;  /* 0x0000007607077211 */ /* 0x000fca00078fe8ff */
[----:B---3--:R-:W-:-:S04]  /*38d0*/  @P2 IMAD.WIDE.U32 R2, R7, 0x20, R2 ;  /* 0x0000002007022825 */ /* 0x008fc800078e0002 */
[----:B----4-:R-:W-:Y:S01]  /*38e0*/  @P2 IMAD.WIDE.U32 R4, R7, 0x20, R4 ;  /* 0x0000002007042825 */ /* 0x010fe200078e0004 */
[----:B------:R2:W-:Y:S04]  /*38f0*/  @P2 STG.E.128 desc[UR20][R2.64], R40 ;  /* 0x0000002802002986 */ /* 0x0005e8000c101d14 */
[----:B------:R2:W-:Y:S04]  /*3900*/  @P2 STG.E.128 desc[UR20][R2.64+0x10], R36 ;  /* 0x0000102402002986 */ /* 0x0005e8000c101d14 */
[----:B------:R2:W-:Y:S04]  /*3910*/  @P2 STG.E.128 desc[UR20][R4.64], R56 ;  /* 0x0000003804002986 */ /* 0x0005e8000c101d14 */
[----:B------:R2:W-:Y:S01]  /*3920*/  @P2 STG.E.128 desc[UR20][R4.64+0x10], R52 ;  /* 0x0000103404002986 */ /* 0x0005e2000c101d14 */
[----:B------:R-:W-:Y:S05]  /*3930*/  @!P1 EXIT ;  /* 0x000000000000994d */ /* 0x000fea0003800000 */
[----:B--2---:R-:W2:Y:S01]  /*3940*/  LDC.64 R2, c[0x0][0x440] ;  /* 0x00011000ff027b82 */ /* 0x004ea20000000a00 */
[----:B------:R-:W-:-:S07]  /*3950*/  @P2 IADD3 R7, PT, PT, R7, 0x80, RZ ;  /* 0x0000008007072810 */ /* 0x000fce0007ffe0ff */
[----:B------:R-:W3:Y:S01]  /*3960*/  LDC.64 R4, c[0x0][0x448] ;  /* 0x00011200ff047b82 */ /* 0x000ee20000000a00 */
[----:B--2---:R-:W-:-:S05]  /*3970*/  IMAD.WIDE.U32 R2, R7, 0x20, R2 ;  /* 0x0000002007027825 */ /* 0x004fca00078e0002 */
[----:B------:R-:W-:Y:S01]  /*3980*/  STG.E.128 desc[UR20][R2.64], R32 ;  /* 0x0000002002007986 */ /* 0x000fe2000c101d14 */
[----:B---3--:R-:W-:-:S03]  /*3990*/  IMAD.WIDE.U32 R4, R7, 0x20, R4 ;  /* 0x0000002007047825 */ /* 0x008fc600078e0004 */
[----:B------:R-:W-:Y:S04]  /*39a0*/  STG.E.128 desc[UR20][R2.64+0x10], R28 ;  /* 0x0000101c02007986 */ /* 0x000fe8000c101d14 */
[----:B------:R-:W-:Y:S04]  /*39b0*/  STG.E.128 desc[UR20][R4.64], R48 ;  /* 0x0000003004007986 */ /* 0x000fe8000c101d14 */
[----:B------:R-:W-:Y:S01]  /*39c0*/  STG.E.128 desc[UR20][R4.64+0x10], R44 ;  /* 0x0000102c04007986 */ /* 0x000fe2000c101d14 */
[----:B------:R-:W-:Y:S05]  /*39d0*/  EXIT ;  /* 0x000000000000794d */ /* 0x000fea0003800000 */
.L_x_1034:
        /* <DEDUP_REMOVED lines=10> */
.L_x_2806:


//--------------------- .text._ZN10layer_norm31ln_parallel_residual_bwd_kernelINS_13Kernel_traitsIf13__nv_bfloat16fS2_fjLj2048ELj1ELj1ELj4ELj16ENS_18Kernel_traits_baseILj2048EfS2_fS2_fjLj128EEEEELb0ELb1ELb1EEEvNS_9BwdParamsE --------------------------
	.section	.text._ZN10layer_norm31ln_parallel_residual_bwd_kernelINS_13Kernel_traitsIf13__nv_bfloat16fS2_fjLj2048ELj1ELj1ELj4ELj16ENS_18Kernel_traits_baseILj2048EfS2_fS2_fjLj128EEEEELb0ELb1ELb1EEEvNS_9BwdParamsE,"ax",@progbits
	.align	128
        .global         _ZN10layer_norm31ln_parallel_residual_bwd_kernelINS_13Kernel_traitsIf13__nv_bfloat16fS2_fjLj2048ELj1ELj1ELj4ELj16ENS_18Kernel_traits_baseILj2048EfS2_fS2_fjLj128EEEEELb0ELb1ELb1EEEvNS_9BwdParamsE
        .type           _ZN10layer_norm31ln_parallel_residual_bwd_kernelINS_13Kernel_traitsIf13__nv_bfloat16fS2_fjLj2048ELj1ELj1ELj4ELj16ENS_18Kernel_traits_baseILj2048EfS2_fS2_fjLj128EEEEELb0ELb1ELb1EEEvNS_9BwdParamsE,@function
        .size           _ZN10layer_norm31ln_parallel_residual_bwd_kernelINS_13Kernel_traitsIf13__nv_bfloat16fS2_fjLj2048ELj1ELj1ELj4ELj16ENS_18Kernel_traits_baseILj2048EfS2_fS2_fjLj128EEEEELb0ELb1ELb1EEEvNS_9BwdParamsE,(.L_x_2807 - _ZN10layer_norm31ln_parallel_residual_bwd_kernelINS_13Kernel_traitsIf13__nv_bfloat16fS2_fjLj2048ELj1ELj1ELj4ELj16ENS_18Kernel_traits_baseILj2048EfS2_fS2_fjLj128EEEEELb0ELb1ELb1EEEvNS_9BwdParamsE)
        .other          _ZN10layer_norm31ln_parallel_residual_bwd_kernelINS_13Kernel_traitsIf13__nv_bfloat16fS2_fjLj2048ELj1ELj1ELj4ELj16ENS_18Kernel_traits_baseILj2048EfS2_fS2_fjLj128EEEEELb0ELb1ELb1EEEvNS_9BwdParamsE,@"STO_CUDA_ENTRY STV_DEFAULT"
_ZN10layer_norm31ln_parallel_residual_bwd_kernelINS_13Kernel_traitsIf13__nv_bfloat16fS2_fjLj2048ELj1ELj1ELj4ELj16ENS_18Kernel_traits_baseILj2048EfS2_fS2_fjLj128EEEEELb0ELb1ELb1EEEvNS_9BwdParamsE:
.text._ZN10layer_norm31ln_parallel_residual_bwd_kernelINS_13Kernel_traitsIf13__nv_bfloat16fS2_fjLj2048ELj1ELj1ELj4ELj16ENS_18Kernel_traits_baseILj2048EfS2_fS2_fjLj128EEEEELb0ELb1ELb1EEEvNS_9BwdParamsE:
        /* <DEDUP_REMOVED lines=23> */
[----:B------:R-:W0:Y:S01]  /*0170*/  LDCU.64 UR4, c[0x0][0x438] ;  /* 0x00008700ff0477ac */ /* 0x000e220008000a00 */
[----:B------:R-:W1:Y:S01]  /*0180*/  LDC.64 R2, c[0x0][0x3d0] ;  /* 0x0000f400ff027b82 */ /* 0x000e620000000a00 */
[----:B------:R-:W-:Y:S02]  /*0190*/  HFMA2 R12, -RZ, RZ, 0, 0 ;  /* 0x00000000ff0c7431 */ /* 0x000fe400000001ff */
[----:B------:R-:W-:Y:S01]  /*01a0*/  HFMA2 R104, -RZ, RZ, 0, 0 ;  /* 0x00000000ff687431 */ /* 0x000fe200000001ff */
[----:B------:R-:W-:Y:S02]  /*01b0*/  CS2R R10, SRZ ;  /* 0x00000000000a7805 */ /* 0x000fe4000001ff00 */
[----:B------:R-:W-:Y:S02]  /*01c0*/  CS2R R8, SRZ ;  /* 0x0000000000087805 */ /* 0x000fe4000001ff00 */
[----:B------:R-:W-:Y:S02]  /*01d0*/  CS2R R6, SRZ ;  /* 0x0000000000067805 */ /* 0x000fe4000001ff00 */
[----:B------:R-:W-:-:S02]  /*01e0*/  CS2R R4, SRZ ;  /* 0x0000000000047805 */ /* 0x000fc4000001ff00 */
[----:B------:R-:W-:Y:S02]  /*01f0*/  MOV R0, RZ ;  /* 0x000000ff00007202 */ /* 0x000fe40000000f00 */
[----:B------:R-:W-:Y:S02]  /*0200*/  CS2R R96, SRZ ;  /* 0x0000000000607805 */ /* 0x000fe4000001ff00 */
[----:B------:R-:W-:Y:S02]  /*0210*/  CS2R R100, SRZ ;  /* 0x0000000000647805 */ /* 0x000fe4000001ff00 */
[----:B------:R-:W-:Y:S02]  /*0220*/  CS2R R102, SRZ ;  /* 0x0000000000667805 */ /* 0x000fe4000001ff00 */
[----:B------:R-:W-:Y:S02]  /*0230*/  CS2R R14, SRZ ;  /* 0x00000000000e7805 */ /* 0x000fe4000001ff00 */
[----:B------:R-:W-:-:S02]  /*0240*/  CS2R R84, SRZ ;  /* 0x0000000000547805 */ /* 0x000fc4000001ff00 */
[----:B------:R-:W-:Y:S02]  /*0250*/  CS2R R86, SRZ ;  /* 0x0000000000567805 */ /* 0x000fe4000001ff00 */
[----:B------:R-:W-:Y:S01]  /*0260*/  CS2R R88, SRZ ;  /* 0x0000000000587805 */ /* 0x000fe2000001ff00 */
[----:B------:R-:W-:Y:S02]  /*0270*/  UPLOP3.LUT UP1, UPT, UPT, UPT, UPT, 0x40, 0x4 ;  /* 0x000000000004789c */ /* 0x000fe40003f2e870 */
[----:B0-----:R-:W-:Y:S01]  /*0280*/  UISETP.NE.U32.AND UP0, UPT, UR4, URZ, UPT ;  /* 0x000000ff0400728c */ /* 0x001fe2000bf05070 */
[----:B------:R-:W0:Y:S01]  /*0290*/  LDCU.U8 UR4, c[0x0][0x410] ;  /* 0x00008200ff0477ac */ /* 0x000e220008000000 */
[----:B-1----:R-:W-:Y:S02]  /*02a0*/  IMAD.WIDE.U32 R2, R13, 0x20, R2 ;  /* 0x000000200d027825 */ /* 0x002fe400078e0002 */
[----:B------:R-:W-:Y:S01]  /*02b0*/  UISETP.NE.AND.EX UP0, UPT, UR5, URZ, UPT, UP0 ;  /* 0x000000ff0500728c */ /* 0x000fe2000bf05300 */
[----:B------:R-:W-:-:S02]  /*02c0*/  CS2R R90, SRZ ;  /* 0x00000000005a7805 */ /* 0x000fc4000001ff00 */
[----:B------:R-:W-:Y:S02]  /*02d0*/  CS2R R92, SRZ ;  /* 0x00000000005c7805 */ /* 0x000fe4000001ff00 */
[----:B------:R-:W-:Y:S01]  /*02e0*/  MOV R107, RZ ;  /* 0x000000ff006b7202 */ /* 0x000fe20000000f00 */
[----:B--2---:R-:W5:Y:S01]  /*02f0*/  LDG.E.128 R28, desc[UR10][R2.64] ;  /* 0x0000000a021c7981 */ /* 0x004f62000c1e1d00 */
[----:B------:R-:W-:Y:S01]  /*0300*/  MOV R106, UR12 ;  /* 0x0000000c006a7c02 */ /* 0x000fe20008000f00 */
[----:B------:R-:W1:Y:S01]  /*0310*/  LDCU UR13, c[0x0][0x388] ;  /* 0x00007100ff0d77ac */ /* 0x000e620008000800 */
[----:B------:R-:W-:Y:S01]  /*0320*/  PLOP3.LUT P0, PT, PT, PT, UP0, 0x80, 0x8 ;  /* 0x000000000008781c */ /* 0x000fe20003f0f008 */
[----:B------:R-:W5:Y:S01]  /*0330*/  LDG.E.128 R24, desc[UR10][R2.64+0x10] ;  /* 0x0000100a02187981 */ /* 0x000f62000c1e1d00 */
[----:B------:R-:W2:Y:S03]  /*0340*/  LDCU UR14, c[0x0][0x400] ;  /* 0x00008000ff0e77ac */ /* 0x000ea60008000800 */
[----:B------:R-:W5:Y:S01]  /*0350*/  LDG.E.128 R20, desc[UR10][R2.64+0x1000] ;  /* 0x0010000a02147981 */ /* 0x000f62000c1e1d00 */
[----:B0-----:R-:W-:-:S03]  /*0360*/  UISETP.NE.AND UP2, UPT, UR4, URZ, UPT ;  /* 0x000000ff0400728c */ /* 0x001fc6000bf45270 */
[----:B------:R0:W5:Y:S01]  /*0370*/  LDG.E.128 R16, desc[UR10][R2.64+0x1010] ;  /* 0x0010100a02107981 */ /* 0x000162000c1e1d00 */
[----:B------:R-:W3:Y:S02]  /*0380*/  LDCU.64 UR6, c[0x0][0x470] ;  /* 0x00008e00ff0677ac */ /* 0x000ee40008000a00 */
[----:B------:R-:W-:Y:S01]  /*0390*/  PLOP3.LUT P3, PT, PT, PT, UP2, 0x80, 0x8 ;  /* 0x000000000008781c */ /* 0x000fe20003f6f028 */
[----:B------:R-:W4:Y:S01]  /*03a0*/  LDCU.64 UR8, c[0x0][0x478] ;  /* 0x00008f00ff0877ac */ /* 0x000f220008000a00 */
[----:B01----:R-:W-:-:S11]  /*03b0*/  CS2R R2, SRZ ;  /* 0x0000000000027805 */ /* 0x003fd6000001ff00 */
.L_x_1054:
        /* <DEDUP_REMOVED lines=16> */
[----:B------:R-:W2:Y:S03]  /*04c0*/  LDG.E.128 R72, desc[UR10][R118.64+0x10] ;  /* 0x0000100a76487981 */ /* 0x000ea6000c1e1d00 */
[----:B------:R-:W-:Y:S01]  /*04d0*/  IMAD.WIDE.U32 R80, R105, 0x10, R80 ;  /* 0x0000001069507825 */ /* 0x000fe200078e0050 */
[----:B------:R1:W2:Y:S03]  /*04e0*/  LDG.E.128 R64, desc[UR10][R98.64+0x10] ;  /* 0x0000100a62407981 */ /* 0x0002a6000c1e1d00 */
[----:B---3--:R-:W-:Y:S01]  /*04f0*/  IMAD.WIDE R114, R106, 0x4, R94 ;  /* 0x000000046a727825 */ /* 0x008fe200078e025e */
[----:B------:R-:W3:Y:S01]  /*0500*/  LDG.E.128 R76, desc[UR10][R76.64] ;  /* 0x0000000a4c4c7981 */ /* 0x000ee2000c1e1d00 */
[----:B------:R-:W0:Y:S03]  /*0510*/  LDC.64 R94, c[0x0][0x438] ;  /* 0x00010e00ff5e7b82 */ /* 0x000e260000000a00 */
[----:B------:R-:W3:Y:S04]  /*0520*/  LDG.E.128 R68, desc[UR10][R118.64] ;  /* 0x0000000a76447981 */ /* 0x000ee8000c1e1d00 */
[----:B------:R-:W3:Y:S01]  /*0530*/  LDG.E.128 R80, desc[UR10][R80.64] ;  /* 0x0000000a50507981 */ /* 0x000ee2000c1e1d00 */
[----:B-1----:R-:W1:Y:S03]  /*0540*/  LDC.64 R98, c[0x0][0x380] ;  /* 0x0000e000ff627b82 */ /* 0x002e660000000a00 */
[----:B------:R-:W3:Y:S01]  /*0550*/  LDG.E R109, desc[UR10][R114.64] ;  /* 0x0000000a726d7981 */ /* 0x000ee2000c1e1900 */
[----:B0-----:R-:W-:-:S05]  /*0560*/  @P0 IMAD.WIDE.U32 R112, R108, 0x20, R110 ;  /* 0x000000206c700825 */ /* 0x001fca00078e006e */
[----:B-----5:R-:W5:Y:S04]  /*0570*/  @P0 LDG.E.128 R32, desc[UR10][R112.64] ;  /* 0x0000000a70200981 */ /* 0x020f68000c1e1d00 */
[----:B------:R0:W5:Y:S01]  /*0580*/  @P0 LDG.E.128 R36, desc[UR10][R112.64+0x10] ;  /* 0x0000100a70240981 */ /* 0x000162000c1e1d00 */
[----:B------:R-:W-:-:S04]  /*0590*/  ISETP.NE.U32.AND P1, PT, R94, RZ, PT ;  /* 0x000000ff5e00720c */ /* 0x000fc80003f25070 */
[----:B------:R-:W-:Y:S02]  /*05a0*/  ISETP.NE.AND.EX P0, PT, R95, RZ, PT, P1 ;  /* 0x000000ff5f00720c */ /* 0x000fe40003f05310 */
[----:B-1----:R-:W-:-:S04]  /*05b0*/  IADD3 R106, PT, PT, R106, R98, RZ ;  /* 0x000000626a6a7210 */ /* 0x002fc80007ffe0ff */
[----:B------:R-:W-:-:S07]  /*05c0*/  ISETP.GE.AND P4, PT, R106, R99, PT ;  /* 0x000000636a00720c */ /* 0x000fce0003f86270 */
[----:B------:R-:W1:Y:S02]  /*05d0*/  @P0 LDC.64 R122, c[0x0][0x438] ;  /* 0x00010e00ff7a0b82 */ /* 0x000e640000000a00 */
[----:B-1----:R-:W-:-:S05]  /*05e0*/  @P0 IMAD.WIDE.U32 R122, R105, 0x20, R122 ;  /* 0x00000020697a0825 */ /* 0x002fca00078e007a */
[----:B------:R-:W5:Y:S04]  /*05f0*/  @P0 LDG.E.128 R40, desc[UR10][R122.64] ;  /* 0x0000000a7a280981 */ /* 0x000f68000c1e1d00 */
[----:B------:R1:W5:Y:S01]  /*0600*/  @P0 LDG.E.128 R44, desc[UR10][R122.64+0x10] ;  /* 0x0000100a7a2c0981 */ /* 0x000362000c1e1d00 */
[----:B----4-:R-:W-:-:S05]  /*0610*/  FSEL R111, R116, RZ, !P3 ;  /* 0x000000ff746f7208 */ /* 0x010fca0005800000 */
[C---:B------:R-:W-:Y:S01]  /*0620*/  FADD.FTZ R120, -R111.reuse, R62 ;  /* 0x0000003e6f787221 */ /* 0x040fe20000010100 */
[C---:B------:R-:W-:Y:S01]  /*0630*/  FADD.FTZ R99, -R111.reuse, R61 ;  /* 0x0000003d6f637221 */ /* 0x040fe20000010100 */
[C---:B--2---:R-:W-:Y:S01]  /*0640*/  FADD.FTZ R62, -R111.reuse, R74 ;  /* 0x0000004a6f3e7221 */ /* 0x044fe20000010100 */
[C---:B------:R-:W-:Y:S01]  /*0650*/  FADD.FTZ R124, -R111.reuse, R73 ;  /* 0x000000496f7c7221 */ /* 0x040fe20000010100 */
[C---:B------:R-:W-:Y:S01]  /*0660*/  FADD.FTZ R61, -R111.reuse, R72 ;  /* 0x000000486f3d7221 */ /* 0x040fe20000010100 */
[C---:B------:R-:W-:Y:S01]  /*0670*/  FADD.FTZ R110, -R111.reuse, R64 ;  /* 0x000000406f6e7221 */ /* 0x040fe20000010100 */
[C---:B0-----:R-:W-:Y:S01]  /*0680*/  FADD.FTZ R112, -R111.reuse, R66 ;  /* 0x000000426f707221 */ /* 0x041fe20000010100 */
[C---:B---3--:R-:W-:Y:S02]  /*0690*/  PRMT R74, R76.reuse, 0x7632, R74 ;  /* 0x000076324c4a7816 */ /* 0x048fe4000000004a */
[----:B------:R-:W-:Y:S01]  /*06a0*/  SHF.L.U32 R113, R76, 0x10, RZ ;  /* 0x000000104c717819 */ /* 0x000fe200000006ff */
[C---:B------:R-:W-:Y:S01]  /*06b0*/  FADD.FTZ R64, -R111.reuse, R68 ;  /* 0x000000446f407221 */ /* 0x040fe20000010100 */
[C---:B------:R-:W-:Y:S01]  /*06c0*/  FADD.FTZ R66, -R111.reuse, R69 ;  /* 0x000000456f427221 */ /* 0x040fe20000010100 */
[----:B------:R-:W-:Y:S01]  /*06d0*/  FADD.FTZ R68, -R111, R71 ;  /* 0x000000476f447221 */ /* 0x000fe20000010100 */
[----:B------:R-:W-:-:S02]  /*06e0*/  SHF.L.U32 R74, R74, 0x10, RZ ;  /* 0x000000104a4a7819 */ /* 0x000fc400000006ff */
[C---:B------:R-:W-:Y:S02]  /*06f0*/  PRMT R69, R80.reuse, 0x7632, R69 ;  /* 0x0000763250457816 */ /* 0x040fe40000000045 */
[----:B------:R-:W-:Y:S01]  /*0700*/  SHF.L.U32 R73, R80, 0x10, RZ ;  /* 0x0000001050497819 */ /* 0x000fe200000006ff */
[----:B------:R-:W-:Y:S01]  /*0710*/  FMUL.FTZ R80, R109, R99 ;  /* 0x000000636d507220 */ /* 0x000fe20000410000 */
[----:B------:R-:W-:Y:S01]  /*0720*/  PRMT R71, R81, 0x7632, R71 ;  /* 0x0000763251477816 */ /* 0x000fe20000000047 */
[----:B------:R-:W-:Y:S01]  /*0730*/  FADD.FTZ R118, -R111, R60 ;  /* 0x0000003c6f767221 */ /* 0x000fe20000010100 */
[----:B------:R-:W-:Y:S01]  /*0740*/  SHF.L.U32 R72, R81, 0x10, RZ ;  /* 0x0000001051487819 */ /* 0x000fe200000006ff */
[----:B------:R-:W-:Y:S01]  /*0750*/  FMUL.FTZ R81, R28, R113 ;  /* 0x000000711c517220 */ /* 0x000fe20000410000 */
[--C-:B------:R-:W-:Y:S01]  /*0760*/  FADD.FTZ R60, -R111, R75.reuse ;  /* 0x0000004b6f3c7221 */ /* 0x100fe20000010100 */
[C---:B------:R-:W-:Y:S01]  /*0770*/  PRMT R75, R77.reuse, 0x7632, R75 ;  /* 0x000076324d4b7816 */ /* 0x040fe2000000004b */
[-C--:B------:R-:W-:Y:S01]  /*0780*/  FFMA.FTZ R103, R80, R74.reuse, R103 ;  /* 0x0000004a50677223 */ /* 0x080fe20000010067 */
[----:B------:R-:W-:Y:S01]  /*0790*/  SHF.L.U32 R77, R77, 0x10, RZ ;  /* 0x000000104d4d7819 */ /* 0x000fe200000006ff */
[----:B------:R-:W-:Y:S01]  /*07a0*/  FADD.FTZ R102, R74, R102 ;  /* 0x000000664a667221 */ /* 0x000fe20000010000 */
[----:B------:R-:W-:Y:S01]  /*07b0*/  FMUL.FTZ R119, R29, R74 ;  /* 0x0000004a1d777220 */ /* 0x000fe20000410000 */
[----:B------:R-:W-:Y:S01]  /*07c0*/  FADD.FTZ R74, RZ, R81 ;  /* 0x00000051ff4a7221 */ /* 0x000fe20000010000 */
[----:B------:R-:W-:Y:S01]  /*07d0*/  SHF.L.U32 R75, R75, 0x10, RZ ;  /* 0x000000104b4b7819 */ /* 0x000fe200000006ff */
[----:B------:R-:W-:Y:S01]  /*07e0*/  FMUL.FTZ R99, R30, R77 ;  /* 0x0000004d1e637220 */ /* 0x000fe20000410000 */
[----:B------:R-:W-:Y:S01]  /*07f0*/  FADD.FTZ R98, -R111, R63 ;  /* 0x0000003f6f627221 */ /* 0x000fe20000010100 */
[----:B------:R-:W-:Y:S01]  /*0800*/  FADD.FTZ R74, R119, R74 ;  /* 0x0000004a774a7221 */ /* 0x000fe20000010000 */
[C---:B------:R-:W-:Y:S01]  /*0810*/  FADD.FTZ R114, -R111.reuse, R65 ;  /* 0x000000416f727221 */ /* 0x040fe20000010100 */
[C-C-:B------:R-:W-:Y:S01]  /*0820*/  FADD.FTZ R116, -R111.reuse, R67.reuse ;  /* 0x000000436f747221 */ /* 0x140fe20000010100 */
[----:B------:R-:W-:Y:S01]  /*0830*/  FADD.FTZ R70, -R111, R70 ;  /* 0x000000466f467221 */ /* 0x000fe20000010100 */
[C---:B------:R-:W-:Y:S01]  /*0840*/  SHF.L.U32 R111, R78.reuse, 0x10, RZ ;  /* 0x000000104e6f7819 */ /* 0x040fe200000006ff */
[----:B------:R-:W-:Y:S01]  /*0850*/  FMUL.FTZ R110, R109, R110 ;  /* 0x0000006e6d6e7220 */ /* 0x000fe20000410000 */
[----:B------:R-:W-:Y:S01]  /*0860*/  PRMT R67, R78, 0x7632, R67 ;  /* 0x000076324e437816 */ /* 0x000fe20000000043 */
[----:B------:R-:W-:Y:S01]  /*0870*/  FMUL.FTZ R121, R31, R75 ;  /* 0x0000004b1f797220 */ /* 0x000fe20000410000 */
[----:B------:R-:W-:Y:S01]  /*0880*/  FADD.FTZ R74, R99, R74 ;  /* 0x0000004a634a7221 */ /* 0x000fe20000010000 */
[----:B------:R-:W-:Y:S01]  /*0890*/  PRMT R65, R79, 0x7632, R65 ;  /* 0x000076324f417816 */ /* 0x000fe20000000041 */
[----:B------:R-:W-:Y:S01]  /*08a0*/  FMUL.FTZ R98, R109, R98 ;  /* 0x000000626d627220 */ /* 0x000fe20000410000 */
[----:B------:R-:W-:Y:S01]  /*08b0*/  SHF.L.U32 R67, R67, 0x10, RZ ;  /* 0x0000001043437819 */ /* 0x000fe200000006ff */
[----:B------:R-:W-:Y:S01]  /*08c0*/  FADD.FTZ R0, R111, R0 ;  /* 0x000000006f007221 */ /* 0x000fe20000010000 */
[-C--:B------:R-:W-:Y:S01]  /*08d0*/  FFMA.FTZ R93, R110, R111.reuse, R93 ;  /* 0x0000006f6e5d7223 */ /* 0x080fe2000001005d */
[----:B------:R-:W-:Y:S01]  /*08e0*/  FMUL.FTZ R111, R24, R111 ;  /* 0x0000006f186f7220 */ /* 0x000fe20000410000 */
[----:B------:R-:W-:Y:S01]  /*08f0*/  FADD.FTZ R74, R121, R74 ;  /* 0x0000004a794a7221 */ /* 0x000fe20000010000 */
[----:B------:R-:W-:Y:S01]  /*0900*/  SHF.L.U32 R65, R65, 0x10, RZ ;  /* 0x0000001041417819 */ /* 0x000fe200000006ff */
[----:B------:R-:W-:Y:S01]  /*0910*/  FMUL.FTZ R115, R109, R114 ;  /* 0x000000726d737220 */ /* 0x000fe20000410000 */
[----:B------:R-:W-:Y:S01]  /*0920*/  SHF.L.U32 R79, R79, 0x10, RZ ;  /* 0x000000104f4f7819 */ /* 0x000fe200000006ff */
[C---:B------:R-:W-:Y:S01]  /*0930*/  FMUL.FTZ R118, R109.reuse, R118 ;  /* 0x000000766d767220 */ /* 0x040fe20000410000 */
[----:B------:R-:W-:Y:S01]  /*0940*/  FMUL.FTZ R117, R109, R116 ;  /* 0x000000746d757220 */ /* 0x000fe20000410000 */
[----:B------:R-:W-:Y:S01]  /*0950*/  FFMA.FTZ R97, R98, R75, R97 ;  /* 0x0000004b62617223 */ /* 0x000fe20000010061 */
[----:B------:R-:W-:Y:S01]  /*0960*/  FADD.FTZ R96, R75, R96 ;  /* 0x000000604b607221 */ /* 0x000fe20000010000 */
[-C--:B------:R-:W-:Y:S01]  /*0970*/  FMUL.FTZ R114, R25, R67.reuse ;  /* 0x0000004319727220 */ /* 0x080fe20000410000 */
[----:B------:R-:W-:Y:S01]  /*0980*/  FADD.FTZ R75, R111, R74 ;  /* 0x0000004a6f4b7221 */ /* 0x000fe20000010000 */
[----:B------:R-:W-:Y:S01]  /*0990*/  FADD.FTZ R2, R67, R2 ;  /* 0x0000000243027221 */ /* 0x000fe20000010000 */
[----:B------:R-:W-:Y:S01]  /*09a0*/  FFMA.FTZ R92, R115, R67, R92 ;  /* 0x00000043735c7223 */ /* 0x000fe2000001005c */
[----:B------:R-:W-:Y:S01]  /*09b0*/  FADD.FTZ R104, R113, R104 ;  /* 0x0000006871687221 */ /* 0x000fe20000010000 */
[----:B------:R-:W-:Y:S01]  /*09c0*/  FFMA.FTZ R107, R118, R113, R107 ;  /* 0x00000071766b7223 */ /* 0x000fe2000001006b */
[----:B------:R-:W-:Y:S01]  /*09d0*/  FADD.FTZ R4, R65, R4 ;  /* 0x0000000441047221 */ /* 0x000fe20000010000 */
[-C--:B------:R-:W-:Y:S01]  /*09e0*/  FFMA.FTZ R90, R117, R65.reuse, R90 ;  /* 0x00000041755a7223 */ /* 0x080fe2000001005a */
[----:B------:R-:W-:Y:S01]  /*09f0*/  FMUL.FTZ R116, R27, R65 ;  /* 0x000000411b747220 */ /* 0x000fe20000410000 */
[C---:B------:R-:W-:Y:S01]  /*0a00*/  FMUL.FTZ R64, R109.reuse, R64 ;  /* 0x000000406d407220 */ /* 0x040fe20000410000 */
[C---:B------:R-:W-:Y:S01]  /*0a10*/  FMUL.FTZ R67, R109.reuse, R68 ;  /* 0x000000446d437220 */ /* 0x040fe20000410000 */
[----:B------:R-:W-:Y:S01]  /*0a20*/  FMUL.FTZ R113, R26, R79 ;  /* 0x0000004f1a717220 */ /* 0x000fe20000410000 */
[C---:B------:R-:W-:Y:S01]  /*0a30*/  FMUL.FTZ R65, R109.reuse, R66 ;  /* 0x000000426d417220 */ /* 0x040fe20000410000 */
[----:B------:R-:W-:Y:S01]  /*0a40*/  FADD.FTZ R68, R114, R75 ;  /* 0x0000004b72447221 */ /* 0x000fe20000010000 */
[----:B------:R-:W-:Y:S01]  /*0a50*/  FMUL.FTZ R66, R109, R70 ;  /* 0x000000466d427220 */ /* 0x000fe20000410000 */
[----:B------:R-:W-:Y:S01]  /*0a60*/  SHF.L.U32 R76, R69, 0x10, RZ ;  /* 0x00000010454c7819 */ /* 0x000fe200000006ff */
[----:B------:R-:W-:Y:S01]  /*0a70*/  FADD.FTZ R5, R73, R5 ;  /* 0x0000000549057221 */ /* 0x000fe20000010000 */
[----:B------:R-:W-:Y:S01]  /*0a80*/  SHF.L.U32 R70, R71, 0x10, RZ ;  /* 0x0000001047467819 */ /* 0x000fe200000006ff */
[-C--:B------:R-:W-:Y:S01]  /*0a90*/  FFMA.FTZ R89, R64, R73.reuse, R89 ;  /* 0x0000004940597223 */ /* 0x080fe20000010059 */
[----:B------:R-:W-:Y:S01]  /*0aa0*/  FMUL.FTZ R69, R20, R73 ;  /* 0x0000004914457220 */ /* 0x000fe20000410000 */
[----:B------:R-:W-:Y:S01]  /*0ab0*/  FFMA.FTZ R71, R118, R81, RZ ;  /* 0x0000005176477223 */ /* 0x000fe200000100ff */
[----:B------:R-:W-:Y:S01]  /*0ac0*/  FADD.FTZ R73, R113, R68 ;  /* 0x0000004471497221 */ /* 0x000fe20000010000 */
[----:B-1----:R-:W-:-:S02]  /*0ad0*/  PRMT R122, R82, 0x7632, R122 ;  /* 0x00007632527a7816 */ /* 0x002fc4000000007a */
[----:B------:R-:W-:Y:S01]  /*0ae0*/  SHF.L.U32 R63, R82, 0x10, RZ ;  /* 0x00000010523f7819 */ /* 0x000fe200000006ff */
[----:B------:R-:W-:Y:S01]  /*0af0*/  FMUL.FTZ R82, R109, R120 ;  /* 0x000000786d527220 */ /* 0x000fe20000410000 */
[----:B------:R-:W-:Y:S01]  /*0b00*/  FFMA.FTZ R71, R80, R119, R71 ;  /* 0x0000007750477223 */ /* 0x000fe20000010047 */
[----:B------:R-:W-:Y:S01]  /*0b10*/  FADD.FTZ R74, R116, R73 ;  /* 0x00000049744a7221 */ /* 0x000fe20000010000 */
[----:B------:R-:W-:Y:S02]  /*0b20*/  FMUL.FTZ R68, R21, R76 ;  /* 0x0000004c15447220 */ /* 0x000fe40000410000 */
[----:B------:R-:W-:Y:S01]  /*0b30*/  FFMA.FTZ R73, R82, R99, R71 ;  /* 0x0000006352497223 */ /* 0x000fe20000010047 */
[----:B------:R-:W-:Y:S01]  /*0b40*/  FADD.FTZ R75, R69, R74 ;  /* 0x0000004a454b7221 */ /* 0x000fe20000010000 */
[-C--:B------:R-:W-:Y:S02]  /*0b50*/  FMUL.FTZ R71, R22, R72.reuse ;  /* 0x0000004816477220 */ /* 0x080fe40000410000 */
[----:B------:R-:W-:Y:S01]  /*0b60*/  FFMA.FTZ R73, R98, R121, R73 ;  /* 0x0000007962497223 */ /* 0x000fe20000010049 */
[----:B------:R-:W-:Y:S01]  /*0b70*/  FADD.FTZ R74, R75, R68 ;  /* 0x000000444b4a7221 */ /* 0x000fe20000010000 */
[----:B------:R-:W-:Y:S01]  /*0b80*/  FADD.FTZ R7, R72, R7 ;  /* 0x0000000748077221 */ /* 0x000fe20000010000 */
[----:B------:R-:W-:Y:S01]  /*0b90*/  FFMA.FTZ R87, R66, R72, R87 ;  /* 0x0000004842577223 */ /* 0x000fe20000010057 */
[-C--:B------:R-:W-:Y:S01]  /*0ba0*/  FFMA.FTZ R86, R67, R70.reuse, R86 ;  /* 0x0000004643567223 */ /* 0x080fe20000010056 */
[----:B------:R-:W-:Y:S01]  /*0bb0*/  FADD.FTZ R8, R70, R8 ;  /* 0x0000000846087221 */ /* 0x000fe20000010000 */
[----:B------:R-:W-:Y:S01]  /*0bc0*/  FFMA.FTZ R72, R110, R111, R73 ;  /* 0x0000006f6e487223 */ /* 0x000fe20000010049 */
[----:B------:R-:W-:Y:S01]  /*0bd0*/  FMUL.FTZ R70, R23, R70 ;  /* 0x0000004617467220 */ /* 0x000fe20000410000 */
[----:B------:R-:W-:Y:S01]  /*0be0*/  FADD.FTZ R75, R74, R71 ;  /* 0x000000474a4b7221 */ /* 0x000fe20000010000 */
[----:B------:R-:W-:Y:S01]  /*0bf0*/  FMUL.FTZ R112, R109, R112 ;  /* 0x000000706d707220 */ /* 0x000fe20000410000 */
[----:B------:R-:W-:Y:S01]  /*0c00*/  SHF.L.U32 R122, R122, 0x10, RZ ;  /* 0x000000107a7a7819 */ /* 0x000fe200000006ff */
[----:B------:R-:W-:Y:S01]  /*0c10*/  FFMA.FTZ R73, R115, R114, R72 ;  /* 0x0000007273497223 */ /* 0x000fe20000010048 */
[----:B------:R-:W-:Y:S01]  /*0c20*/  FADD.FTZ R75, R75, R70 ;  /* 0x000000464b4b7221 */ /* 0x000fe20000010000 */
[----:B------:R-:W-:Y:S01]  /*0c30*/  FMUL.FTZ R72, R16, R63 ;  /* 0x0000003f10487220 */ /* 0x000fe20000410000 */
[----:B------:R-:W-:Y:S01]  /*0c40*/  FADD.FTZ R100, R77, R100 ;  /* 0x000000644d647221 */ /* 0x000fe20000010000 */
[----:B------:R-:W-:Y:S01]  /*0c50*/  FFMA.FTZ R101, R82, R77, R101 ;  /* 0x0000004d52657223 */ /* 0x000fe20000010065 */
[----:B------:R-:W-:Y:S01]  /*0c60*/  PRMT R77, R83, 0x7632, R77 ;  /* 0x00007632534d7816 */ /* 0x000fe2000000004d */
[----:B------:R-:W-:Y:S01]  /*0c70*/  FFMA.FTZ R88, R65, R76, R88 ;  /* 0x0000004c41587223 */ /* 0x000fe20000010058 */
[----:B------:R-:W-:Y:S01]  /*0c80*/  FADD.FTZ R6, R76, R6 ;  /* 0x000000064c067221 */ /* 0x000fe20000010000 */
[----:B------:R-:W-:Y:S01]  /*0c90*/  SHF.L.U32 R120, R83, 0x10, RZ ;  /* 0x0000001053787819 */ /* 0x000fe200000006ff */
[----:B------:R-:W-:Y:S01]  /*0ca0*/  FFMA.FTZ R74, R112, R113, R73 ;  /* 0x00000071704a7223 */ /* 0x000fe20000010049 */
[----:B------:R-:W-:Y:S01]  /*0cb0*/  FADD.FTZ R76, R75, R72 ;  /* 0x000000484b4c7221 */ /* 0x000fe20000010000 */
[----:B------:R-:W-:Y:S01]  /*0cc0*/  FMUL.FTZ R73, R17, R122 ;  /* 0x0000007a11497220 */ /* 0x000fe20000410000 */
[----:B------:R-:W-:Y:S01]  /*0cd0*/  SHF.L.U32 R83, R77, 0x10, RZ ;  /* 0x000000104d537819 */ /* 0x000fe200000006ff */
[----:B------:R-:W-:Y:S01]  /*0ce0*/  FFMA.FTZ R77, R117, R116, R74 ;  /* 0x00000074754d7223 */ /* 0x000fe2000001004a */
[----:B------:R-:W-:Y:S01]  /*0cf0*/  FMUL.FTZ R74, R18, R120 ;  /* 0x00000078124a7220 */ /* 0x000fe20000410000 */
[----:B------:R-:W-:Y:S01]  /*0d00*/  FADD.FTZ R75, R76, R73 ;  /* 0x000000494c4b7221 */ /* 0x000fe20000010000 */
[----:B------:R-:W-:Y:S01]  /*0d10*/  FADD.FTZ R3, R79, R3 ;  /* 0x000000034f037221 */ /* 0x000fe20000010000 */
[----:B------:R-:W-:-:S02]  /*0d20*/  FFMA.FTZ R91, R112, R79, R91 ;  /* 0x0000004f705b7223 */ /* 0x000fc4000001005b */
[----:B------:R-:W-:Y:S01]  /*0d30*/  FADD.FTZ R79, R75, R74 ;  /* 0x0000004a4b4f7221 */ /* 0x000fe20000010000 */
[----:B------:R-:W-:Y:S01]  /*0d40*/  FMUL.FTZ R75, R19, R83 ;  /* 0x00000053134b7220 */ /* 0x000fe20000410000 */
[----:B------:R-:W-:Y:S01]  /*0d50*/  FFMA.FTZ R78, R64, R69, R77 ;  /* 0x00000045404e7223 */ /* 0x000fe2000001004d */
[----:B------:R-:W-:Y:S02]  /*0d60*/  FMUL.FTZ R76, R109, R61 ;  /* 0x0000003d6d4c7220 */ /* 0x000fe40000410000 */
[----:B------:R-:W-:Y:S01]  /*0d70*/  FADD.FTZ R61, R79, R75 ;  /* 0x0000004b4f3d7221 */ /* 0x000fe20000010000 */
[----:B------:R-:W-:Y:S01]  /*0d80*/  FFMA.FTZ R77, R65, R68, R78 ;  /* 0x00000044414d7223 */ /* 0x000fe2000001004e */
[----:B------:R-:W-:Y:S01]  /*0d90*/  FADD.FTZ R9, R63, R9 ;  /* 0x000000093f097221 */ /* 0x000fe20000010000 */
[----:B------:R-:W-:Y:S02]  /*0da0*/  FFMA.FTZ R85, R76, R63, R85 ;  /* 0x0000003f4c557223 */ /* 0x000fe40000010055 */
[----:B------:R-:W-:Y:S01]  /*0db0*/  FFMA.FTZ R78, R66, R71, R77 ;  /* 0x00000047424e7223 */ /* 0x000fe2000001004d */
[----:B------:R-:W0:Y:S03]  /*0dc0*/  SHFL.DOWN PT, R63, R61, 0x10, 0x1f ;  /* 0x0a001f003d3f7f89 */ /* 0x000e2600000e0000 */
        /* <DEDUP_REMOVED lines=39> */
.L_x_1037:
[----:B------:R-:W-:Y:S05]  /*1040*/  BSYNC.RECONVERGENT B0 ;  /* 0x0000000000007941 */ /* 0x000fea0003800200 */
.L_x_1036:
        /* <DEDUP_REMOVED lines=69> */
.L_x_1040:
        /* <DEDUP_REMOVED lines=33> */
.L_x_1039:
        /* <DEDUP_REMOVED lines=32> */
.L_x_1042:
        /* <DEDUP_REMOVED lines=33> */
.L_x_1038:
        /* <DEDUP_REMOVED lines=37> */
.L_x_1044:
        /* <DEDUP_REMOVED lines=33> */
.L_x_1043:
        /* <DEDUP_REMOVED lines=32> */
.L_x_1045:
        /* <DEDUP_REMOVED lines=32> */
.L_x_1041:
        /* <DEDUP_REMOVED lines=50> */
.L_x_1048:
        /* <DEDUP_REMOVED lines=29> */
.L_x_1047:
        /* <DEDUP_REMOVED lines=34> */
.L_x_1050:
        /* <DEDUP_REMOVED lines=29> */
.L_x_1046:
        /* <DEDUP_REMOVED lines=35> */
.L_x_1052:
        /* <DEDUP_REMOVED lines=29> */
.L_x_1051:
        /* <DEDUP_REMOVED lines=34> */
.L_x_1053:
        /* <DEDUP_REMOVED lines=28> */
.L_x_1049:
        /* <DEDUP_REMOVED lines=11> */
[----:B------:R-:W-:Y:S02]  /*3490*/  MOV R31, R4 ;  /* 0x00000004001f7202 */ /* 0x000fe40000000f00 */
[----:B-----5:R-:W-:Y:S02]  /*34a0*/  MOV R36, R5 ;  /* 0x0000000500247202 */ /* 0x020fe40000000f00 */
        /* <DEDUP_REMOVED lines=30> */
.L_x_1035:
[----:B------:R-:W1:Y:S08]  /*3690*/  LDC R0, c[0x0][0x388] ;  /* 0x0000e200ff007b82 */ /* 0x000e700000000800 */
[----:B------:R-:W3:Y:S08]  /*36a0*/  LDC.64 R2, c[0x0][0x440] ;  /* 0x00011000ff027b82 */ /* 0x000ef00000000a00 */
[----:B------:R-:W4:Y:S01]  /*36b0*/  LDC.64 R8, c[0x0][0x448] ;  /* 0x00011200ff087b82 */ /* 0x000f220000000a00 */
[----:B-1----:R-:W-:-:S05]  /*36c0*/  IMAD R0, R0, UR12, RZ ;  /* 0x0000000c00007c24 */ /* 0x002fca000f8e02ff */
[----:B------:R-:W-:-:S05]  /*36d0*/  LEA.HI R13, R0, R13, RZ, 0x1d ;  /* 0x0000000d000d7211 */ /* 0x000fca00078fe8ff */
[----:B---3--:R-:W-:-:S05]  /*36e0*/  IMAD.WIDE.U32 R2, R13, 0x20, R2 ;  /* 0x000000200d027825 */ /* 0x008fca00078e0002 */
[----:B--2---:R-:W-:Y:S01]  /*36f0*/  STG.E.128 desc[UR10][R2.64], R20 ;  /* 0x0000001402007986 */ /* 0x004fe2000c101d0a */
[----:B----4-:R-:W-:-:S03]  /*3700*/  IMAD.WIDE.U32 R8, R13, 0x20, R8 ;  /* 0x000000200d087825 */ /* 0x010fc600078e0008 */
        /* <DEDUP_REMOVED lines=8> */
.L_x_1055:
        /* <DEDUP_REMOVED lines=15> */
.L_x_2807:


//--------------------- .text._ZN10layer_norm31ln_parallel_residual_bwd_kernelINS_13Kernel_traitsIf13__nv_bfloat16fS2_fjLj2048ELj1ELj1ELj4ELj16ENS_18Kernel_traits_baseILj2048EfS2_fS2_fjLj128EEEEELb1ELb0ELb0EEEvNS_9BwdParamsE --------------------------
	.section	.text._ZN10layer_norm31ln_parallel_residual_bwd_kernelINS_13Kernel_traitsIf13__nv_bfloat16fS2_fjLj2048ELj1ELj1ELj4ELj16ENS_18Kernel_traits_baseILj2048EfS2_fS2_fjLj128EEEEELb1ELb0ELb0EEEvNS_9BwdParamsE,"ax",@progbits
	.align	128
        .global         _ZN10layer_norm31ln_parallel_residual_bwd_kernelINS_13Kernel_traitsIf13__nv_bfloat16fS2_fjLj2048ELj1ELj1ELj4ELj16ENS_18Kernel_traits_baseILj2048EfS2_fS2_fjLj128EEEEELb1ELb0ELb0EEEvNS_9BwdParamsE
        .type           _ZN10layer_norm31ln_parallel_residual_bwd_kernelINS_13Kernel_traitsIf13__nv_bfloat16fS2_fjLj2048ELj1ELj1ELj4ELj16ENS_18Kernel_traits_baseILj2048EfS2_fS2_fjLj128EEEEELb1ELb0ELb0EEEvNS_9BwdParamsE,@function
        .size           _ZN10layer_norm31ln_parallel_residual_bwd_kernelINS_13Kernel_traitsIf13__nv_bfloat16fS2_fjLj2048ELj1ELj1ELj4ELj16ENS_18Kernel_traits_baseILj2048EfS2_fS2_fjLj128EEEEELb1ELb0ELb0EEEvNS_9BwdParamsE,(.L_x_2808 - _ZN10layer_norm31ln_parallel_residual_bwd_kernelINS_13Kernel_traitsIf13__nv_bfloat16fS2_fjLj2048ELj1ELj1ELj4ELj16ENS_18Kernel_traits_baseILj2048EfS2_fS2_fjLj128EEEEELb1ELb0ELb0EEEvNS_9BwdParamsE)
        .other          _ZN10layer_norm31ln_parallel_residual_bwd_kernelINS_13Kernel_traitsIf13__nv_bfloat16fS2_fjLj2048ELj1ELj1ELj4ELj16ENS_18Kernel_traits_baseILj2048EfS2_fS2_fjLj128EEEEELb1ELb0ELb0EEEvNS_9BwdParamsE,@"STO_CUDA_ENTRY STV_DEFAULT"
_ZN10layer_norm31ln_parallel_residual_bwd_kernelINS_13Kernel_traitsIf13__nv_bfloat16fS2_fjLj2048ELj1ELj1ELj4ELj16ENS_18Kernel_traits_baseILj2048EfS2_fS2_fjLj128EEEEELb1ELb0ELb0EEEvNS_9BwdParamsE:
.text._ZN10layer_norm31ln_parallel_residual_bwd_kernelINS_13Kernel_traitsIf13__nv_bfloat16fS2_fjLj2048ELj1ELj1ELj4ELj16ENS_18Kernel_traits_baseILj2048EfS2_fS2_fjLj128EEEEELb1ELb0ELb0EEEvNS_9BwdParamsE:
        /* <DEDUP_REMOVED lines=25> */
[----:B------:R1:W5:Y:S04]  /*0190*/  @P1 LDG.E.128 R100, desc[UR10][R6.64+0x10] ;  /* 0x0000100a06641981 */ /* 0x000368000c1e1d00 */
[----:B------:R1:W5:Y:S04]  /*01a0*/  @P2 LDG.E.128 R96, desc[UR10][R8.64] ;  /* 0x0000000a08602981 */ /* 0x000368000c1e1d00 */
[----:B------:R1:W5:Y:S04]  /*01b0*/  @P2 LDG.E.128 R92, desc[UR10][R8.64+0x10] ;  /* 0x0000100a085c2981 */ /* 0x000368000c1e1d00 */
        /* <DEDUP_REMOVED lines=75> */
[----:B------:R-:W1:Y:S01]  /*0670*/  LDCU UR9, c[0x0][0x400] ;  /* 0x00008000ff0977ac */ /* 0x000e620008000800 */
[----:B------:R-:W2:Y:S01]  /*0680*/  LDCU.64 UR6, c[0x0][0x478] ;  /* 0x00008f00ff0677ac */ /* 0x000ea20008000a00 */
[----:B------:R-:W3:Y:S01]  /*0690*/  LDCU.64 UR16, c[0x0][0x438] ;  /* 0x00008700ff1077ac */ /* 0x000ee20008000a00 */
[----:B------:R-:W4:Y:S06]  /*06a0*/  LDCU.64 UR12, c[0x0][0x470] ;  /* 0x00008e00ff0c77ac */ /* 0x000f2c0008000a00 */
.L_x_1083:
        /* <DEDUP_REMOVED lines=22> */
[----:B----4-:R-:W-:-:S06]  /*0810*/  ISETP.NE.U32.AND P1, PT, RZ, UR12, PT ;  /* 0x0000000cff007c0c */ /* 0x010fcc000bf25070 */
[----:B------:R-:W0:Y:S01]  /*0820*/  LDC.64 R170, c[0x0][0x3b0] ;  /* 0x0000ec00ffaa7b82 */ /* 0x000e220000000a00 */
[----:B------:R-:W3:Y:S01]  /*0830*/  LDG.E.128 R128, desc[UR10][R136.64] ;  /* 0x0000000a88807981 */ /* 0x000ee2000c1e1d00 */
[----:B-1----:R-:W-:-:S03]  /*0840*/  IMAD.WIDE.U32 R140, R148, 0x10, R140 ;  /* 0x00000010948c7825 */ /* 0x002fc600078e008c */
[----:B------:R-:W4:Y:S04]  /*0850*/  LDG.E.128 R144, desc[UR10][R136.64+0x10] ;  /* 0x0000100a88907981 */ /* 0x000f28000c1e1d00 */
[----:B------:R-:W4:Y:S01]  /*0860*/  LDG.E.128 R140, desc[UR10][R140.64] ;  /* 0x0000000a8c8c7981 */ /* 0x000f22000c1e1d00 */
[----:B--2---:R-:W-:-:S06]  /*0870*/  IMAD.WIDE.U32 R132, R148, 0x10, R132 ;  /* 0x0000001094847825 */ /* 0x004fcc00078e0084 */
[----:B------:R-:W2:Y:S01]  /*0880*/  LDG.E.128 R132, desc[UR10][R132.64] ;  /* 0x0000000a84847981 */ /* 0x000ea2000c1e1d00 */
[----:B------:R-:W-:Y:S02]  /*0890*/  ISETP.NE.U32.AND P0, PT, RZ, UR16, PT ;  /* 0x00000010ff007c0c */ /* 0x000fe4000bf05070 */
[----:B------:R-:W-:Y:S02]  /*08a0*/  ISETP.NE.AND.EX P1, PT, RZ, UR13, PT, P1 ;  /* 0x0000000dff007c0c */ /* 0x000fe4000bf25310 */
[----:B------:R-:W-:-:S11]  /*08b0*/  ISETP.NE.AND.EX P0, PT, RZ, UR17, PT, P0 ;  /* 0x00000011ff007c0c */ /* 0x000fd6000bf05300 */
[----:B------:R-:W1:Y:S08]  /*08c0*/  @P1 LDC.64 R172, c[0x0][0x3b8] ;  /* 0x0000ee00ffac1b82 */ /* 0x000e700000000a00 */
[----:B------:R-:W1:Y:S01]  /*08d0*/  @P0 LDC.64 R168, c[0x0][0x438] ;  /* 0x00010e00ffa80b82 */ /* 0x000e620000000a00 */
[----:B0-----:R-:W-:-:S05]  /*08e0*/  IMAD.WIDE.U32 R170, R148, 0x8, R170 ;  /* 0x0000000894aa7825 */ /* 0x001fca00078e00aa */
[----:B------:R-:W5:Y:S01]  /*08f0*/  LDG.E.64 R136, desc[UR10][R170.64] ;  /* 0x0000000aaa887981 */ /* 0x000f62000c1e1b00 */
[----:B-1----:R-:W-:-:S05]  /*0900*/  @P1 IMAD.WIDE.U32 R172, R148, 0x8, R172 ;  /* 0x0000000894ac1825 */ /* 0x002fca00078e00ac */
[----:B------:R0:W5:Y:S01]  /*0910*/  @P1 LDG.E.64 R180, desc[UR10][R172.64] ;  /* 0x0000000aacb41981 */ /* 0x000162000c1e1b00 */
[----:B------:R-:W-:-:S05]  /*0920*/  @P0 IMAD.WIDE.U32 R168, R148, 0x20, R168 ;  /* 0x0000002094a80825 */ /* 0x000fca00078e00a8 */
[----:B------:R-:W5:Y:S04]  /*0930*/  @P0 LDG.E.128 R16, desc[UR10][R168.64] ;  /* 0x0000000aa8100981 */ /* 0x000f68000c1e1d00 */
[----:B------:R1:W5:Y:S01]  /*0940*/  @P0 LDG.E.128 R12, desc[UR10][R168.64+0x10] ;  /* 0x0000100aa80c0981 */ /* 0x000362000c1e1d00 */
[----:B------:R-:W-:Y:S01]  /*0950*/  IADD3 R189, PT, PT, R148, 0x80, RZ ;  /* 0x0000008094bd7810 */ /* 0x000fe20007ffe0ff */
[C---:B---3--:R-:W-:Y:S01]  /*0960*/  FADD.FTZ R174, -R186.reuse, R130 ;  /* 0x00000082baae7221 */ /* 0x048fe20000010100 */
[C---:B------:R-:W-:Y:S01]  /*0970*/  FADD.FTZ R128, -R186.reuse, R128 ;  /* 0x00000080ba807221 */ /* 0x040fe20000010100 */
[----:B------:R-:W-:Y:S01]  /*0980*/  FADD.FTZ R166, -R186, R129 ;  /* 0x00000081baa67221 */ /* 0x000fe20000010100 */
[----:B----4-:R-:W-:Y:S01]  /*0990*/  PRMT R130, R140, 0x7632, R130 ;  /* 0x000076328c827816 */ /* 0x010fe20000000082 */
[----:B------:R-:W-:-:S03]  /*09a0*/  FADD.FTZ R176, -R186, R131 ;  /* 0x00000083bab07221 */ /* 0x000fc60000010100 */
[----:B------:R-:W-:Y:S01]  /*09b0*/  SHF.L.U32 R130, R130, 0x10, RZ ;  /* 0x0000001082827819 */ /* 0x000fe200000006ff */
[----:B-----5:R-:W-:Y:S01]  /*09c0*/  FMUL.FTZ R3, R151, R128 ;  /* 0x0000008097037220 */ /* 0x020fe20000410000 */
[----:B--2---:R-:W-:Y:S02]  /*09d0*/  PRMT R129, R132, 0x7632, R129 ;  /* 0x0000763284817816 */ /* 0x004fe40000000081 */
[C---:B------:R-:W-:Y:S02]  /*09e0*/  PRMT R177, R134.reuse, 0x7632, R177 ;  /* 0x0000763286b17816 */ /* 0x040fe400000000b1 */
[----:B------:R-:W-:Y:S02]  /*09f0*/  SHF.L.U32 R179, R134, 0x10, RZ ;  /* 0x0000001086b37819 */ /* 0x000fe400000006ff */
[----:B------:R-:W-:Y:S01]  /*0a00*/  PRMT R134, R141, 0x7632, R134 ;  /* 0x000076328d867816 */ /* 0x000fe20000000086 */
[----:B------:R-:W-:Y:S01]  /*0a10*/  FMUL.FTZ R166, R151, R166 ;  /* 0x000000a697a67220 */ /* 0x000fe20000410000 */
[----:B------:R-:W-:Y:S01]  /*0a20*/  SHF.L.U32 R131, R132, 0x10, RZ ;  /* 0x0000001084837819 */ /* 0x000fe200000006ff */
[----:B------:R-:W-:Y:S01]  /*0a30*/  FMUL.FTZ R132, R105, R130 ;  /* 0x0000008269847220 */ /* 0x000fe20000410000 */
[----:B------:R-:W-:-:S02]  /*0a40*/  SHF.L.U32 R128, R129, 0x10, RZ ;  /* 0x0000001081807819 */ /* 0x000fc400000006ff */
[----:B------:R-:W-:Y:S02]  /*0a50*/  SHF.L.U32 R141, R141, 0x10, RZ ;  /* 0x000000108d8d7819 */ /* 0x000fe400000006ff */
[C---:B------:R-:W-:Y:S02]  /*0a60*/  PRMT R175, R133.reuse, 0x7632, R175 ;  /* 0x0000763285af7816 */ /* 0x040fe400000000af */
[----:B0-----:R-:W-:Y:S02]  /*0a70*/  SHF.L.U32 R173, R133, 0x10, RZ ;  /* 0x0000001085ad7819 */ /* 0x001fe400000006ff */
[----:B------:R-:W-:Y:S02]  /*0a80*/  SHF.L.U32 R134, R134, 0x10, RZ ;  /* 0x0000001086867819 */ /* 0x000fe400000006ff */
[----:B------:R-:W-:Y:S01]  /*0a90*/  SHF.L.U32 R133, R140, 0x10, RZ ;  /* 0x000000108c857819 */ /* 0x000fe200000006ff */
[-C--:B------:R-:W-:Y:S01]  /*0aa0*/  FFMA.FTZ R81, R166, R128.reuse, R81 ;  /* 0x00000080a6517223 */ /* 0x080fe20000010051 */
[----:B------:R-:W-:Y:S01]  /*0ab0*/  PRMT R140, R142, 0x7632, R140 ;  /* 0x000076328e8c7816 */ /* 0x000fe2000000008c */
[----:B-1----:R-:W-:Y:S01]  /*0ac0*/  FFMA.FTZ R169, R113, R128, R132 ;  /* 0x0000008071a97223 */ /* 0x002fe20000010084 */
[----:B------:R-:W-:Y:S01]  /*0ad0*/  FADD.FTZ R65, R65, R128 ;  /* 0x0000008041417221 */ /* 0x000fe20000010000 */
[----:B------:R-:W-:Y:S01]  /*0ae0*/  FMUL.FTZ R171, R151, R174 ;  /* 0x000000ae97ab7220 */ /* 0x000fe20000410000 */
[----:B------:R-:W-:Y:S01]  /*0af0*/  FMUL.FTZ R129, R106, R141 ;  /* 0x0000008d6a817220 */ /* 0x000fe20000410000 */
[----:B------:R-:W-:Y:S01]  /*0b00*/  SHF.L.U32 R128, R175, 0x10, RZ ;  /* 0x00000010af807819 */ /* 0x000fe200000006ff */
[----:B------:R-:W-:Y:S01]  /*0b10*/  FMUL.FTZ R170, R151, R176 ;  /* 0x000000b097aa7220 */ /* 0x000fe20000410000 */
[----:B------:R-:W-:Y:S01]  /*0b20*/  FMUL.FTZ R132, R107, R134 ;  /* 0x000000866b847220 */ /* 0x000fe20000410000 */
[----:B------:R-:W-:Y:S01]  /*0b30*/  SHF.L.U32 R185, R142, 0x10, RZ ;  /* 0x000000108eb97819 */ /* 0x000fe200000006ff */
[----:B------:R-:W-:Y:S01]  /*0b40*/  FADD.FTZ R142, -R186, R145 ;  /* 0x00000091ba8e7221 */ /* 0x000fe20000010100 */
[----:B------:R-:W-:Y:S01]  /*0b50*/  SHF.L.U32 R140, R140, 0x10, RZ ;  /* 0x000000108c8c7819 */ /* 0x000fe200000006ff */
[----:B------:R-:W-:Y:S01]  /*0b60*/  FADD.FTZ R66, R66, R173 ;  /* 0x000000ad42427221 */ /* 0x000fe20000010000 */
[C---:B------:R-:W-:Y:S01]  /*0b70*/  PRMT R184, R135.reuse, 0x7632, R184 ;  /* 0x0000763287b87816 */ /* 0x040fe200000000b8 */
[----:B------:R-:W-:Y:S01]  /*0b80*/  FFMA.FTZ R172, R114, R173, R129 ;  /* 0x000000ad72ac7223 */ /* 0x000fe20000010081 */
[----:B------:R-:W-:Y:S01]  /*0b90*/  SHF.L.U32 R187, R135, 0x10, RZ ;  /* 0x0000001087bb7819 */ /* 0x000fe200000006ff */
[----:B------:R-:W-:Y:S01]  /*0ba0*/  FMUL.FTZ R135, R104, R133 ;  /* 0x0000008568877220 */ /* 0x000fe20000410000 */
[----:B------:R-:W-:Y:S01]  /*0bb0*/  FFMA.FTZ R82, R171, R173, R82 ;  /* 0x000000adab527223 */ /* 0x000fe20000010052 */
[----:B------:R-:W-:Y:S01]  /*0bc0*/  PRMT R188, R143, 0x7632, R188 ;  /* 0x000076328fbc7816 */ /* 0x000fe200000000bc */
[-C--:B------:R-:W-:Y:S01]  /*0bd0*/  FFMA.FTZ R83, R170, R128.reuse, R83 ;  /* 0x00000080aa537223 */ /* 0x080fe20000010053 */
[----:B------:R-:W-:Y:S01]  /*0be0*/  FFMA.FTZ R173, R115, R128, R132 ;  /* 0x0000008073ad7223 */ /* 0x000fe20000010084 */
[----:B------:R-:W-:Y:S01]  /*0bf0*/  FADD.FTZ R67, R67, R128 ;  /* 0x0000008043437221 */ /* 0x000fe20000010000 */
[----:B------:R-:W-:Y:S01]  /*0c00*/  SHF.L.U32 R143, R143, 0x10, RZ ;  /* 0x000000108f8f7819 */ /* 0x000fe200000006ff */
[----:B------:R-:W-:Y:S01]  /*0c10*/  FFMA.FTZ R49, R166, R130, R49 ;  /* 0x00000082a6317223 */ /* 0x000fe20000010031 */
[----:B------:R-:W-:Y:S01]  /*0c20*/  FADD.FTZ R33, R33, R130 ;  /* 0x0000008221217221 */ /* 0x000fe20000010000 */
[----:B------:R-:W-:Y:S01]  /*0c30*/  SHF.L.U32 R128, R177, 0x10, RZ ;  /* 0x00000010b1807819 */ /* 0x000fe200000006ff */
[----:B------:R-:W-:Y:S01]  /*0c40*/  FMUL.FTZ R174, R151, R142 ;  /* 0x0000008e97ae7220 */ /* 0x000fe20000410000 */
[----:B------:R-:W-:Y:S01]  /*0c50*/  FMUL.FTZ R130, R101, R140 ;  /* 0x0000008c65827220 */ /* 0x000fe20000410000 */
[----:B------:R-:W-:Y:S01]  /*0c60*/  FFMA.FTZ R168, R112, R131, R135 ;  /* 0x0000008370a87223 */ /* 0x000fe20000010087 */
[----:B------:R-:W-:Y:S01]  /*0c70*/  FMUL.FTZ R129, R100, R185 ;  /* 0x000000b964817220 */ /* 0x000fe20000410000 */
[----:B------:R-:W-:Y:S01]  /*0c80*/  FADD.FTZ R64, R64, R131 ;  /* 0x0000008340407221 */ /* 0x000fe20000010000 */
        /* <DEDUP_REMOVED lines=11> */
[----:B------:R-:W-:Y:S02]  /*0d40*/  FADD.FTZ R144, -R186, R144 ;  /* 0x00000090ba907221 */ /* 0x000fe40000010100 */
[----:B------:R-:W-:Y:S01]  /*0d50*/  FADD.FTZ R130, R131, R172 ;  /* 0x000000ac83827221 */ /* 0x000fe20000010000 */
[----:B------:R-:W-:Y:S01]  /*0d60*/  FFMA.FTZ R129, R171, R172, R128 ;  /* 0x000000acab817223 */ /* 0x000fe20000010080 */
[----:B------:R-:W-:Y:S02]  /*0d70*/  FMUL.FTZ R175, R151, R144 ;  /* 0x0000009097af7220 */ /* 0x000fe40000410000 */
[----:B------:R-:W-:Y:S01]  /*0d80*/  FADD.FTZ R131, R130, R173 ;  /* 0x000000ad82837221 */ /* 0x000fe20000010000 */
[C---:B------:R-:W-:Y:S01]  /*0d90*/  FFMA.FTZ R128, R170.reuse, R173, R129 ;  /* 0x000000adaa807223 */ /* 0x040fe20000010081 */
[----:B------:R-:W-:Y:S01]  /*0da0*/  FFMA.FTZ R51, R170, R134, R51 ;  /* 0x00000086aa337223 */ /* 0x000fe20000010033 */
[----:B------:R-:W-:Y:S01]  /*0db0*/  FADD.FTZ R35, R35, R134 ;  /* 0x0000008623237221 */ /* 0x000fe20000010000 */
[----:B------:R-:W-:Y:S01]  /*0dc0*/  SHF.L.U32 R134, R188, 0x10, RZ ;  /* 0x00000010bc867819 */ /* 0x000fe200000006ff */
[----:B------:R-:W-:Y:S01]  /*0dd0*/  FADD.FTZ R146, -R186, R146 ;  /* 0x00000092ba927221 */ /* 0x000fe20000010100 */
[----:B------:R-:W-:Y:S01]  /*0de0*/  FADD.FTZ R130, R131, R176 ;  /* 0x000000b083827221 */ /* 0x000fe20000010000 */
[C---:B------:R-:W-:Y:S01]  /*0df0*/  FFMA.FTZ R129, R175.reuse, R176, R128 ;  /* 0x000000b0af817223 */ /* 0x040fe20000010080 */
[----:B------:R-:W-:Y:S01]  /*0e00*/  FADD.FTZ R60, R60, R179 ;  /* 0x000000b33c3c7221 */ /* 0x000fe20000010000 */
[----:B------:R-:W-:Y:S01]  /*0e10*/  FFMA.FTZ R76, R175, R179, R76 ;  /* 0x000000b3af4c7223 */ /* 0x000fe2000001004c */
[----:B------:R-:W-:Y:S01]  /*0e20*/  FADD.FTZ R29, R29, R140 ;  /* 0x0000008c1d1d7221 */ /* 0x000fe20000010000 */
[----:B------:R-:W-:Y:S01]  /*0e30*/  FFMA.FTZ R45, R174, R140, R45 ;  /* 0x0000008cae2d7223 */ /* 0x000fe2000001002d */
[----:B------:R-:W-:Y:S01]  /*0e40*/  SHF.L.U32 R132, R184, 0x10, RZ ;  /* 0x00000010b8847819 */ /* 0x000fe200000006ff */
[----:B------:R-:W-:Y:S01]  /*0e50*/  FADD.FTZ R190, -R186, R147 ;  /* 0x00000093babe7221 */ /* 0x000fe20000010100 */
[----:B------:R-:W-:Y:S01]  /*0e60*/  FMUL.FTZ R179, R151, R146 ;  /* 0x0000009297b37220 */ /* 0x000fe20000410000 */
        /* <DEDUP_REMOVED lines=23> */
.L_x_1058:
[----:B----4-:R-:W-:Y:S05]  /*0fe0*/  BSYNC.RECONVERGENT B0 ;  /* 0x0000000000007941 */ /* 0x010fea0003800200 */
.L_x_1057:
        /* <DEDUP_REMOVED lines=14> */
[----:B------:R-:W-:Y:S01]  /*10d0*/  ISETP.NE.AND.EX P0, PT, RZ, UR17, PT, P0 ;  /* 0x00000011ff007c0c */ /* 0x000fe2000bf05300 */
[----:B0-----:R-:W-:Y:S01]  /*10e0*/  IMAD.WIDE.U32 R154, R189, 0x8, R154 ;  /* 0x00000008bd9a7825 */ /* 0x001fe200078e009a */
[----:B------:R-:W-:-:S04]  /*10f0*/  ISETP.NE.U32.AND P1, PT, RZ, UR12, PT ;  /* 0x0000000cff007c0c */ /* 0x000fc8000bf25070 */
[----:B------:R-:W-:Y:S01]  /*1100*/  ISETP.NE.AND.EX P1, PT, RZ, UR13, PT, P1 ;  /* 0x0000000dff007c0c */ /* 0x000fe2000bf25310 */
[----:B------:R-:W5:Y:S06]  /*1110*/  LDG.E.64 R138, desc[UR10][R154.64] ;  /* 0x0000000a9a8a7981 */ /* 0x000f6c000c1e1b00 */
[----:B------:R-:W0:Y:S08]  /*1120*/  @P0 LDC.64 R152, c[0x0][0x438] ;  /* 0x00010e00ff980b82 */ /* 0x000e300000000a00 */
[----:B------:R-:W1:Y:S01]  /*1130*/  @P1 LDC.64 R156, c[0x0][0x3b8] ;  /* 0x0000ee00ff9c1b82 */ /* 0x000e620000000a00 */
[----:B0-----:R-:W-:-:S05]  /*1140*/  @P0 IMAD.WIDE.U32 R152, R189, 0x20, R152 ;  /* 0x00000020bd980825 */ /* 0x001fca00078e0098 */
[----:B------:R-:W5:Y:S01]  /*1150*/  @P0 LDG.E.128 R8, desc[UR10][R152.64] ;  /* 0x0000000a98080981 */ /* 0x000f62000c1e1d00 */
[----:B-1----:R-:W-:-:S03]  /*1160*/  @P1 IMAD.WIDE.U32 R156, R189, 0x8, R156 ;  /* 0x00000008bd9c1825 */ /* 0x002fc600078e009c */
[----:B------:R0:W5:Y:S04]  /*1170*/  @P0 LDG.E.128 R4, desc[UR10][R152.64+0x10] ;  /* 0x0000100a98040981 */ /* 0x000168000c1e1d00 */
[----:B------:R1:W5:Y:S01]  /*1180*/  @P1 LDG.E.64 R182, desc[UR10][R156.64] ;  /* 0x0000000a9cb61981 */ /* 0x000362000c1e1b00 */
[C---:B---3--:R-:W-:Y:S02]  /*1190*/  PRMT R158, R128.reuse, 0x7632, R158 ;  /* 0x00007632809e7816 */ /* 0x048fe4000000009e */
[----:B------:R-:W-:Y:S02]  /*11a0*/  SHF.L.U32 R159, R128, 0x10, RZ ;  /* 0x00000010809f7819 */ /* 0x000fe400000006ff */
[C---:B------:R-:W-:Y:S02]  /*11b0*/  PRMT R160, R129.reuse, 0x7632, R160 ;  /* 0x0000763281a07816 */ /* 0x040fe400000000a0 */
[----:B------:R-:W-:-:S02]  /*11c0*/  SHF.L.U32 R161, R129, 0x10, RZ ;  /* 0x0000001081a17819 */ /* 0x000fc400000006ff */
[C---:B----4-:R-:W-:Y:S02]  /*11d0*/  PRMT R128, R132.reuse, 0x7632, R128 ;  /* 0x0000763284807816 */ /* 0x050fe40000000080 */
[----:B------:R-:W-:Y:S02]  /*11e0*/  SHF.L.U32 R129, R132, 0x10, RZ ;  /* 0x0000001084817819 */ /* 0x000fe400000006ff */
[C---:B------:R-:W-:Y:S01]  /*11f0*/  PRMT R132, R133.reuse, 0x7632, R132 ;  /* 0x0000763285847816 */ /* 0x040fe20000000084 */
[C---:B--2---:R-:W-:Y:S01]  /*1200*/  FADD.FTZ R140, -R186.reuse, R140 ;  /* 0x0000008cba8c7221 */ /* 0x044fe20000010100 */
[C---:B0-----:R-:W-:Y:S01]  /*1210*/  FADD.FTZ R152, -R186.reuse, R141 ;  /* 0x0000008dba987221 */ /* 0x041fe20000010100 */
[----:B------:R-:W-:Y:S01]  /*1220*/  SHF.L.U32 R133, R133, 0x10, RZ ;  /* 0x0000001085857819 */ /* 0x000fe200000006ff */
[----:B------:R-:W-:Y:S01]  /*1230*/  FADD.FTZ R142, -R186, R142 ;  /* 0x0000008eba8e7221 */ /* 0x000fe20000010100 */
[C---:B-----5:R-:W-:Y:S01]  /*1240*/  FMUL.FTZ R153, R151.reuse, R140 ;  /* 0x0000008c97997220 */ /* 0x060fe20000410000 */
[----:B------:R-:W-:Y:S01]  /*1250*/  SHF.L.U32 R128, R128, 0x10, RZ ;  /* 0x0000001080807819 */ /* 0x000fe200000006ff */
[----:B------:R-:W-:Y:S01]  /*1260*/  FMUL.FTZ R152, R151, R152 ;  /* 0x0000009897987220 */ /* 0x000fe20000410000 */
[----:B------:R-:W-:-:S02]  /*1270*/  SHF.L.U32 R132, R132, 0x10, RZ ;  /* 0x0000001084847819 */ /* 0x000fc400000006ff */
[----:B------:R-:W-:Y:S01]  /*1280*/  PRMT R164, R134, 0x7632, R164 ;  /* 0x0000763286a47816 */ /* 0x000fe200000000a4 */
[----:B------:R-:W-:Y:S01]  /*1290*/  FADD.FTZ R24, R24, R129 ;  /* 0x0000008118187221 */ /* 0x000fe20000010000 */
[----:B------:R-:W-:Y:S01]  /*12a0*/  PRMT R167, R131, 0x7632, R167 ;  /* 0x0000763283a77816 */ /* 0x000fe200000000a7 */
[-C--:B------:R-:W-:Y:S01]  /*12b0*/  FFMA.FTZ R40, R153, R129.reuse, R40 ;  /* 0x0000008199287223 */ /* 0x080fe20000010028 */
[----:B------:R-:W-:Y:S01]  /*12c0*/  SHF.L.U32 R189, R131, 0x10, RZ ;  /* 0x0000001083bd7819 */ /* 0x000fe200000006ff */
[----:B------:R-:W-:Y:S01]  /*12d0*/  FMUL.FTZ R131, R88, R129 ;  /* 0x0000008158837220 */ /* 0x000fe20000410000 */
[----:B------:R-:W-:Y:S01]  /*12e0*/  PRMT R162, R130, 0x7632, R162 ;  /* 0x0000763282a27816 */ /* 0x000fe200000000a2 */
[----:B------:R-:W-:Y:S01]  /*12f0*/  FADD.FTZ R154, -R186, R143 ;  /* 0x0000008fba9a7221 */ /* 0x000fe20000010100 */
[----:B------:R-:W-:Y:S01]  /*1300*/  SHF.L.U32 R163, R130, 0x10, RZ ;  /* 0x0000001082a37819 */ /* 0x000fe200000006ff */
[-C--:B------:R-:W-:Y:S01]  /*1310*/  FMUL.FTZ R130, R89, R128.reuse ;  /* 0x0000008059827220 */ /* 0x080fe20000410000 */
[----:B------:R-:W-:Y:S01]  /*1320*/  SHF.L.U32 R165, R134, 0x10, RZ ;  /* 0x0000001086a57819 */ /* 0x000fe200000006ff */
[----:B------:R-:W-:Y:S01]  /*1330*/  FADD.FTZ R25, R25, R128 ;  /* 0x0000008019197221 */ /* 0x000fe20000010000 */
[----:B------:R-:W-:Y:S01]  /*1340*/  FFMA.FTZ R41, R152, R128, R41 ;  /* 0x0000008098297223 */ /* 0x000fe20000010029 */
[----:B------:R-:W-:Y:S01]  /*1350*/  SHF.L.U32 R160, R160, 0x10, RZ ;  /* 0x00000010a0a07819 */ /* 0x000fe200000006ff */
[----:B------:R-:W-:Y:S01]  /*1360*/  FMUL.FTZ R129, R90, R133 ;  /* 0x000000855a817220 */ /* 0x000fe20000410000 */
[----:B-1----:R-:W-:Y:S01]  /*1370*/  FMUL.FTZ R157, R151, R142 ;  /* 0x0000008e979d7220 */ /* 0x002fe20000410000 */
[----:B------:R-:W-:Y:S01]  /*1380*/  FADD.FTZ R144, -R186, R144 ;  /* 0x00000090ba907221 */ /* 0x000fe20000010100 */
[----:B------:R-:W-:Y:S01]  /*1390*/  FMUL.FTZ R128, R91, R132 ;  /* 0x000000845b807220 */ /* 0x000fe20000410000 */
[----:B------:R-:W-:Y:S01]  /*13a0*/  SHF.L.U32 R164, R164, 0x10, RZ ;  /* 0x00000010a4a47819 */ /* 0x000fe200000006ff */
[----:B------:R-:W-:Y:S01]  /*13b0*/  FADD.FTZ R56, R56, R159 ;  /* 0x0000009f38387221 */ /* 0x000fe20000010000 */
[----:B------:R-:W-:Y:S01]  /*13c0*/  SHF.L.U32 R158, R158, 0x10, RZ ;  /* 0x000000109e9e7819 */ /* 0x000fe200000006ff */
[-C--:B------:R-:W-:Y:S01]  /*13d0*/  FFMA.FTZ R150, R96, R159.reuse, R131 ;  /* 0x0000009f60967223 */ /* 0x080fe20000010083 */
[----:B------:R-:W-:Y:S01]  /*13e0*/  PRMT R190, R135, 0x7632, R190 ;  /* 0x0000763287be7816 */ /* 0x000fe200000000be */
[----:B------:R-:W-:Y:S01]  /*13f0*/  FFMA.FTZ R72, R153, R159, R72 ;  /* 0x0000009f99487223 */ /* 0x000fe20000010048 */
[----:B------:R-:W-:Y:S01]  /*1400*/  FMUL.FTZ R154, R151, R154 ;  /* 0x0000009a979a7220 */ /* 0x000fe20000410000 */
[----:B------:R-:W-:Y:S01]  /*1410*/  FADD.FTZ R58, R58, R161 ;  /* 0x000000a13a3a7221 */ /* 0x000fe20000010000 */
[-C--:B------:R-:W-:Y:S01]  /*1420*/  FFMA.FTZ R156, R98, R161.reuse, R129 ;  /* 0x000000a1629c7223 */ /* 0x080fe20000010081 */
[----:B------:R-:W-:Y:S01]  /*1430*/  FFMA.FTZ R74, R157, R161, R74 ;  /* 0x000000a19d4a7223 */ /* 0x000fe2000001004a */
[----:B------:R-:W-:Y:S01]  /*1440*/  SHF.L.U32 R135, R135, 0x10, RZ ;  /* 0x0000001087877819 */ /* 0x000fe200000006ff */
[----:B------:R-:W-:Y:S01]  /*1450*/  FADD.FTZ R134, -R186, R145 ;  /* 0x00000091ba867221 */ /* 0x000fe20000010100 */
[----:B------:R-:W-:Y:S01]  /*1460*/  FFMA.FTZ R159, R99, R160, R128 ;  /* 0x000000a0639f7223 */ /* 0x000fe20000010080 */
[----:B------:R-:W-:Y:S01]  /*1470*/  SHF.L.U32 R162, R162, 0x10, RZ ;  /* 0x00000010a2a27819 */ /* 0x000fe200000006ff */
[----:B------:R-:W-:Y:S01]  /*1480*/  FMUL.FTZ R129, R84, R165 ;  /* 0x000000a554817220 */ /* 0x000fe20000410000 */
[----:B------:R-:W-:Y:S01]  /*1490*/  FMUL.FTZ R161, R151, R144 ;  /* 0x0000009097a17220 */ /* 0x000fe20000410000 */
[----:B------:R-:W-:Y:S01]  /*14a0*/  FMUL.FTZ R128, R85, R164 ;  /* 0x000000a455807220 */ /* 0x000fe20000410000 */
[----:B------:R-:W-:Y:S01]  /*14b0*/  FADD.FTZ R57, R57, R158 ;  /* 0x0000009e39397221 */ /* 0x000fe20000010000 */
[-C--:B------:R-:W-:Y:S01]  /*14c0*/  FFMA.FTZ R155, R97, R158.reuse, R130 ;  /* 0x0000009e619b7223 */ /* 0x080fe20000010082 */
[----:B------:R-:W-:Y:S01]  /*14d0*/  FFMA.FTZ R73, R152, R158, R73 ;  /* 0x0000009e98497223 */ /* 0x000fe20000010049 */
[----:B------:R-:W-:Y:S01]  /*14e0*/  FADD.FTZ R59, R59, R160 ;  /* 0x000000a03b3b7221 */ /* 0x000fe20000010000 */
[----:B------:R-:W-:Y:S01]  /*14f0*/  FFMA.FTZ R75, R154, R160, R75 ;  /* 0x000000a09a4b7223 */ /* 0x000fe2000001004b */
[----:B------:R-:W-:Y:S01]  /*1500*/  FMUL.FTZ R158, R151, R134 ;  /* 0x00000086979e7220 */ /* 0x000fe20000410000 */
[----:B------:R-:W-:Y:S01]  /*1510*/  FADD.FTZ R52, R52, R163 ;  /* 0x000000a334347221 */ /* 0x000fe20000010000 */
[-C--:B------:R-:W-:Y:S01]  /*1520*/  FFMA.FTZ R160, R92, R163.reuse, R129 ;  /* 0x000000a35ca07223 */ /* 0x080fe20000010081 */
[----:B------:R-:W-:Y:S01]  /*1530*/  FFMA.FTZ R68, R161, R163, R68 ;  /* 0x000000a3a1447223 */ /* 0x000fe20000010044 */
[----:B------:R-:W-:Y:S01]  /*1540*/  FFMA.FTZ R163, R93, R162, R128 ;  /* 0x000000a25da37223 */ /* 0x000fe20000010080 */
[----:B------:R-:W-:Y:S01]  /*1550*/  FMUL.FTZ R131, R86, R135 ;  /* 0x0000008756837220 */ /* 0x000fe20000410000 */
[----:B------:R-:W-:Y:S01]  /*1560*/  FADD.FTZ R128, R187, R150 ;  /* 0x00000096bb807221 */ /* 0x000fe20000010000 */
[----:B------:R-:W-:Y:S01]  /*1570*/  FFMA.FTZ R129, R153, R150, R188 ;  /* 0x0000009699817223 */ /* 0x000fe200000100bc */
[----:B------:R-:W-:Y:S01]  /*1580*/  FADD.FTZ R53, R53, R162 ;  /* 0x000000a235357221 */ /* 0x000fe20000010000 */
[----:B------:R-:W-:Y:S01]  /*1590*/  FFMA.FTZ R69, R158, R162, R69 ;  /* 0x000000a29e457223 */ /* 0x000fe20000010045 */
[----:B------:R-:W-:Y:S01]  /*15a0*/  FFMA.FTZ R162, R94, R189, R131 ;  /* 0x000000bd5ea27223 */ /* 0x000fe20000010083 */
[----:B------:R-:W-:Y:S01]  /*15b0*/  FADD.FTZ R131, R128, R155 ;  /* 0x0000009b80837221 */ /* 0x000fe20000010000 */
[----:B------:R-:W-:-:S03]  /*15c0*/  FFMA.FTZ R128, R152, R155, R129 ;  /* 0x0000009b98807223 */ /* 0x000fc60000010081 */
[----:B------:R-:W-:Y:S01]  /*15d0*/  FADD.FTZ R130, R131, R156 ;  /* 0x0000009c83827221 */ /* 0x000fe20000010000 */
[----:B------:R-:W-:-:S03]  /*15e0*/  FFMA.FTZ R129, R157, R156, R128 ;  /* 0x0000009c9d817223 */ /* 0x000fc60000010080 */
[----:B------:R-:W-:Y:S01]  /*15f0*/  FADD.FTZ R131, R130, R159 ;  /* 0x0000009f82837221 */ /* 0x000fe20000010000 */
[----:B------:R-:W-:Y:S01]  /*1600*/  FFMA.FTZ R128, R154, R159, R129 ;  /* 0x0000009f9a807223 */ /* 0x000fe20000010081 */
[----:B------:R-:W-:Y:S01]  /*1610*/  SHF.L.U32 R190, R190, 0x10, RZ ;  /* 0x00000010bebe7819 */ /* 0x000fe200000006ff */
[----:B------:R-:W-:Y:S01]  /*1620*/  FADD.FTZ R146, -R186, R146 ;  /* 0x00000092ba927221 */ /* 0x000fe20000010100 */
[----:B------:R-:W-:Y:S01]  /*1630*/  FADD.FTZ R130, R131, R160 ;  /* 0x000000a083827221 */ /* 0x000fe20000010000 */
[----:B------:R-:W-:Y:S01]  /*1640*/  FFMA.FTZ R129, R161, R160, R128 ;  /* 0x000000a0a1817223 */ /* 0x000fe20000010080 */
        /* <DEDUP_REMOVED lines=28> */
.L_x_1060:
[----:B------:R-:W-:Y:S05]  /*1810*/  BSYNC.RECONVERGENT B0 ;  /* 0x0000000000007941 */ /* 0x000fea0003800200 */
.L_x_1059:
        /* <DEDUP_REMOVED lines=32> */
.L_x_1062:
[----:B------:R-:W-:Y:S05]  /*1a20*/  BSYNC.RECONVERGENT B0 ;  /* 0x0000000000007941 */ /* 0x000fea0003800200 */
.L_x_1061:
        /* <DEDUP_REMOVED lines=63> */
[-C--:B------:R-:W-:Y:S01]  /*1e20*/  FFMA.FTZ R128, R166, R132.reuse, R133 ;  /* 0x00000084a6807223 */ /* 0x080fe20000010085 */
        /* <DEDUP_REMOVED lines=30> */
.L_x_1067:
        /* <DEDUP_REMOVED lines=22> */
[-C--:B------:R-:W-:Y:S01]  /*2170*/  FFMA.FTZ R118, R166, R132.reuse, R133 ;  /* 0x00000084a6767223 */ /* 0x080fe20000010085 */
[----:B------:R-:W-:Y:S01]  /*2180*/  FADD.FTZ R142, R176, -R119 ;  /* 0x80000077b08e7221 */ /* 0x000fe20000010000 */
[----:B------:R-:W-:Y:S01]  /*2190*/  FADD.FTZ R120, R172, -R117 ;  /* 0x80000075ac787221 */ /* 0x000fe20000010000 */
[----:B------:R-:W-:Y:S01]  /*21a0*/  FFMA.FTZ R134, R170, R132, R133 ;  /* 0x00000084aa867223 */ /* 0x000fe20000010085 */
        /* <DEDUP_REMOVED lines=28> */
.L_x_1066:
        /* <DEDUP_REMOVED lines=59> */
.L_x_1069:
        /* <DEDUP_REMOVED lines=22> */
[-CC-:B------:R-:W-:Y:S01]  /*2880*/  FFMA.FTZ R118, R166, R132.reuse, R133.reuse ;  /* 0x00000084a6767223 */ /* 0x180fe20000010085 */
        /* <DEDUP_REMOVED lines=31> */
.L_x_1065:
        /* <DEDUP_REMOVED lines=14> */
[----:B------:R-:W-:Y:S01]  /*2b60*/  FFMA.FTZ R125, R175, R132, R133 ;  /* 0x00000084af7d7223 */ /* 0x000fe20000010085 */
        /* <DEDUP_REMOVED lines=30> */
[-CC-:B------:R-:W-:Y:S01]  /*2d50*/  FFMA.FTZ R124, R166, R132.reuse, R133.reuse ;  /* 0x00000084a67c7223 */ /* 0x180fe20000010085 */
        /* <DEDUP_REMOVED lines=37> */
.L_x_1071:
[-CC-:B------:R-:W-:Y:S01]  /*2fb0*/  FFMA.FTZ R117, R179, R132.reuse, R133.reuse ;  /* 0x00000084b3757223 */ /* 0x180fe20000010085 */
[-CC-:B------:R-:W-:Y:S01]  /*2fc0*/  FFMA.FTZ R120, R184, R132.reuse, R133.reuse ;  /* 0x00000084b8787223 */ /* 0x180fe20000010085 */
[----:B------:R-:W-:Y:S01]  /*2fd0*/  LOP3.LUT P0, RZ, R137, 0xff0000, RZ, 0xc0, !PT ;  /* 0x00ff000089ff7812 */ /* 0x000fe2000780c0ff */
[-C--:B------:R-:W-:Y:S01]  /*2fe0*/  FFMA.FTZ R116, R174, R132.reuse, R133 ;  /* 0x00000084ae747223 */ /* 0x080fe20000010085 */
[----:B------:R-:W-:Y:S01]  /*2ff0*/  FADD.FTZ R122, R178, -R117 ;  /* 0x80000075b27a7221 */ /* 0x000fe20000010000 */
[----:B------:R-:W-:Y:S01]  /*3000*/  FFMA.FTZ R117, R175, R132, R133 ;  /* 0x00000084af757223 */ /* 0x000fe20000010085 */
[----:B------:R-:W-:Y:S01]  /*3010*/  FADD.FTZ R124, R185, -R120 ;  /* 0x80000078b97c7221 */ /* 0x000fe20000010000 */
[----:B------:R-:W-:Y:S01]  /*3020*/  FADD.FTZ R116, R177, -R116 ;  /* 0x80000074b1747221 */ /* 0x000fe20000010000 */
[C---:B-----5:R-:W-:Y:S01]  /*3030*/  FMUL.FTZ R122, R151.reuse, R122 ;  /* 0x0000007a977a7220 */ /* 0x060fe20000410000 */
[----:B------:R-:W-:Y:S01]  /*3040*/  FADD.FTZ R120, R176, -R117 ;  /* 0x80000075b0787221 */ /* 0x000fe20000010000 */
[----:B------:R-:W-:Y:S01]  /*3050*/  FMUL.FTZ R123, R151, R124 ;  /* 0x0000007c977b7220 */ /* 0x000fe20000410000 */
[----:B------:R-:W-:Y:S01]  /*3060*/  LOP3.LUT P6, RZ, R181, 0xff0000, RZ, 0xc0, !PT ;  /* 0x00ff0000b5ff7812 */ /* 0x000fe200078cc0ff */
[----:B------:R-:W-:Y:S01]  /*3070*/  FMUL.FTZ R118, R122, UR14 ;  /* 0x0000000e7a767c20 */ /* 0x000fe20008410000 */
[----:B------:R-:W-:Y:S01]  /*3080*/  ISETP.GE.U32.AND P5, PT, R136, RZ, PT ;  /* 0x000000ff8800720c */ /* 0x000fe20003fa6070 */
[C---:B------:R-:W-:Y:S01]  /*3090*/  FMUL.FTZ R120, R151.reuse, R120 ;  /* 0x0000007897787220 */ /* 0x040fe20000410000 */
[----:B------:R-:W-:Y:S01]  /*30a0*/  FMUL.FTZ R121, R151, R116 ;  /* 0x0000007497797220 */ /* 0x000fe20000410000 */
[----:B------:R-:W-:Y:S01]  /*30b0*/  FMUL.FTZ R117, R123, UR14 ;  /* 0x0000000e7b757c20 */ /* 0x000fe20008410000 */
[----:B------:R-:W-:Y:S01]  /*30c0*/  FSEL R131, R118, RZ, P0 ;  /* 0x000000ff76837208 */ /* 0x000fe20000000000 */
[----:B------:R-:W-:Y:S01]  /*30d0*/  FMUL.FTZ R116, R120, UR14 ;  /* 0x0000000e78747c20 */ /* 0x000fe20008410000 */
[----:B------:R-:W-:Y:S01]  /*30e0*/  ISETP.GE.U32.AND P0, PT, R180, RZ, PT ;  /* 0x000000ffb400720c */ /* 0x000fe20003f06070 */
[----:B------:R-:W-:Y:S01]  /*30f0*/  FMUL.FTZ R119, R121, UR14 ;  /* 0x0000000e79777c20 */ /* 0x000fe20008410000 */
[----:B------:R-:W-:-:S02]  /*3100*/  FSEL R127, R118, RZ, P6 ;  /* 0x000000ff767f7208 */ /* 0x000fc40003000000 */
[----:B------:R-:W-:Y:S02]  /*3110*/  ISETP.GE.U32.AND.EX P5, PT, R137, 0x1000000, PT, P5 ;  /* 0x010000008900780c */ /* 0x000fe40003fa6150 */
[C---:B------:R-:W-:Y:S02]  /*3120*/  ISETP.GE.U32.AND.EX P0, PT, R181.reuse, 0x1000000, PT, P0 ;  /* 0x01000000b500780c */ /* 0x040fe40003f06100 */
[----:B------:R-:W-:Y:S02]  /*3130*/  LOP3.LUT P6, RZ, R181, 0xff, RZ, 0xc0, !PT ;  /* 0x000000ffb5ff7812 */ /* 0x000fe400078cc0ff */
[C---:B------:R-:W-:Y:S02]  /*3140*/  FSEL R118, R117.reuse, RZ, P5 ;  /* 0x000000ff75767208 */ /* 0x040fe40002800000 */
[----:B------:R-:W-:Y:S01]  /*3150*/  FSEL R124, R117, RZ, P0 ;  /* 0x000000ff757c7208 */ /* 0x000fe20000000000 */
[----:B------:R-:W-:Y:S01]  /*3160*/  FFMA.FTZ R117, R171, R132, R133 ;  /* 0x00000084ab757223 */ /* 0x000fe20000010085 */
[----:B------:R-:W-:-:S02]  /*3170*/  FSEL R126, R116, RZ, P6 ;  /* 0x000000ff747e7208 */ /* 0x000fc40003000000 */
[----:B------:R-:W-:Y:S02]  /*3180*/  LOP3.LUT P6, RZ, R137, 0xff, RZ, 0xc0, !PT ;  /* 0x000000ff89ff7812 */ /* 0x000fe400078cc0ff */
[----:B------:R-:W-:Y:S02]  /*3190*/  LOP3.LUT P5, RZ, R181, 0xff00, RZ, 0xc0, !PT ;  /* 0x0000ff00b5ff7812 */ /* 0x000fe400078ac0ff */
[----:B------:R-:W-:Y:S01]  /*31a0*/  F2FP.BF16.F32.PACK_AB R131, R118, R131 ;  /* 0x000000837683723e */ /* 0x000fe200000010ff */
[----:B------:R-:W-:Y:S01]  /*31b0*/  FADD.FTZ R118, R172, -R117 ;  /* 0x80000075ac767221 */ /* 0x000fe20000010000 */
[----:B------:R-:W-:Y:S01]  /*31c0*/  F2FP.BF16.F32.PACK_AB R127, R124, R127 ;  /* 0x0000007f7c7f723e */ /* 0x000fe200000010ff */
[-CC-:B------:R-:W-:Y:S01]  /*31d0*/  FFMA.FTZ R124, R170, R132.reuse, R133.reuse ;  /* 0x00000084aa7c7223 */ /* 0x180fe20000010085 */
[----:B------:R-:W-:Y:S01]  /*31e0*/  FSEL R130, R116, RZ, P6 ;  /* 0x000000ff74827208 */ /* 0x000fe20003000000 */
[--C-:B------:R-:W-:Y:S01]  /*31f0*/  FFMA.FTZ R116, R166, R132, R133.reuse ;  /* 0x00000084a6747223 */ /* 0x100fe20000010085 */
        /* <DEDUP_REMOVED lines=38> */
.L_x_1070:
        /* <DEDUP_REMOVED lines=11> */
[----:B------:R-:W-:Y:S01]  /*3510*/  ISETP.GE.U32.AND P5, PT, R136, RZ, PT ;  /* 0x000000ff8800720c */ /* 0x000fe20003fa6070 */
[----:B------:R-:W-:Y:S01]  /*3520*/  FADD.FTZ R124, R177, -R124 ;  /* 0x8000007cb17c7221 */ /* 0x000fe20000010000 */
        /* <DEDUP_REMOVED lines=9> */
[----:B------:R-:W-:Y:S01]  /*35c0*/  FADD.FTZ R125, R176, -R125 ;  /* 0x8000007db07d7221 */ /* 0x000fe20000010000 */
[----:B------:R-:W-:Y:S01]  /*35d0*/  FSEL R131, R127, RZ, P0 ;  /* 0x000000ff7f837208 */ /* 0x000fe20000000000 */
[----:B------:R-:W-:Y:S01]  /*35e0*/  FFMA.FTZ R129, R171, R132, R133 ;  /* 0x00000084ab817223 */ /* 0x000fe20000010085 */
[----:B------:R-:W-:Y:S01]  /*35f0*/  ISETP.GE.U32.AND P0, PT, R180, RZ, PT ;  /* 0x000000ffb400720c */ /* 0x000fe20003f06070 */
[----:B------:R-:W-:Y:S01]  /*3600*/  FFMA.FTZ R125, R151, R125, R12 ;  /* 0x0000007d977d7223 */ /* 0x000fe2000001000c */
[----:B------:R-:W-:Y:S01]  /*3610*/  FSEL R127, R127, RZ, P6 ;  /* 0x000000ff7f7f7208 */ /* 0x000fe20003000000 */
[----:B------:R-:W-:Y:S01]  /*3620*/  FADD.FTZ R129, R172, -R129 ;  /* 0x80000081ac817221 */ /* 0x000fe20000010000 */
[----:B------:R-:W-:Y:S01]  /*3630*/  ISETP.GE.U32.AND.EX P0, PT, R181, 0x1000000, PT, P0 ;  /* 0x01000000b500780c */ /* 0x000fe20003f06100 */
[----:B------:R-:W-:Y:S01]  /*3640*/  FMUL.FTZ R130, R125, UR14 ;  /* 0x0000000e7d827c20 */ /* 0x000fe20008410000 */
[----:B------:R-:W-:Y:S01]  /*3650*/  LOP3.LUT P6, RZ, R181, 0xff, RZ, 0xc0, !PT ;  /* 0x000000ffb5ff7812 */ /* 0x000fe200078cc0ff */
[----:B------:R-:W-:Y:S01]  /*3660*/  FFMA.FTZ R129, R151, R129, R18 ;  /* 0x0000008197817223 */ /* 0x000fe20000010012 */
[----:B------:R-:W-:-:S02]  /*3670*/  FSEL R128, R126, RZ, P5 ;  /* 0x000000ff7e807208 */ /* 0x000fc40002800000 */
[----:B------:R-:W-:Y:S01]  /*3680*/  FSEL R124, R126, RZ, P0 ;  /* 0x000000ff7e7c7208 */ /* 0x000fe20000000000 */
[----:B------:R-:W-:Y:S01]  /*3690*/  FMUL.FTZ R129, R129, UR14 ;  /* 0x0000000e81817c20 */ /* 0x000fe20008410000 */
[----:B------:R-:W-:Y:S02]  /*36a0*/  LOP3.LUT P5, RZ, R181, 0xff00, RZ, 0xc0, !PT ;  /* 0x0000ff00b5ff7812 */ /* 0x000fe400078ac0ff */
[----:B------:R-:W-:Y:S02]  /*36b0*/  FSEL R126, R130, RZ, P6 ;  /* 0x000000ff827e7208 */ /* 0x000fe40003000000 */
[----:B------:R-:W-:Y:S01]  /*36c0*/  F2FP.BF16.F32.PACK_AB R131, R128, R131 ;  /* 0x000000838083723e */ /* 0x000fe200000010ff */
[-CC-:B------:R-:W-:Y:S01]  /*36d0*/  FFMA.FTZ R128, R170, R132.reuse, R133.reuse ;  /* 0x00000084aa807223 */ /* 0x180fe20000010085 */
        /* <DEDUP_REMOVED lines=40> */
.L_x_1072:
[-CC-:B------:R-:W-:Y:S01]  /*3960*/  FFMA.FTZ R117, R179, R132.reuse, R133.reuse ;  /* 0x00000084b3757223 */ /* 0x180fe20000010085 */
[-CC-:B------:R-:W-:Y:S01]  /*3970*/  FFMA.FTZ R120, R184, R132.reuse, R133.reuse ;  /* 0x00000084b8787223 */ /* 0x180fe20000010085 */
[----:B------:R-:W-:Y:S01]  /*3980*/  LOP3.LUT P0, RZ, R137, 0xff0000, RZ, 0xc0, !PT ;  /* 0x00ff000089ff7812 */ /* 0x000fe2000780c0ff */
[-C--:B------:R-:W-:Y:S01]  /*3990*/  FFMA.FTZ R116, R174, R132.reuse, R133 ;  /* 0x00000084ae747223 */ /* 0x080fe20000010085 */
[----:B------:R-:W-:Y:S01]  /*39a0*/  FADD.FTZ R117, R178, -R117 ;  /* 0x80000075b2757221 */ /* 0x000fe20000010000 */
[----:B------:R-:W-:Y:S01]  /*39b0*/  FADD.FTZ R120, R185, -R120 ;  /* 0x80000078b9787221 */ /* 0x000fe20000010000 */
[----:B------:R-:W-:Y:S01]  /*39c0*/  LOP3.LUT P6, RZ, R181, 0xff0000, RZ, 0xc0, !PT ;  /* 0x00ff0000b5ff7812 */ /* 0x000fe200078cc0ff */
[----:B------:R-:W-:Y:S01]  /*39d0*/  FADD.FTZ R116, R177, -R116 ;  /* 0x80000074b1747221 */ /* 0x000fe20000010000 */
[----:B-----5:R-:W-:Y:S01]  /*39e0*/  FFMA.FTZ R122, R151, R117, R14 ;  /* 0x00000075977a7223 */ /* 0x020fe2000001000e */
[----:B------:R-:W-:Y:S01]  /*39f0*/  FFMA.FTZ R117, R175, R132, R133 ;  /* 0x00000084af757223 */ /* 0x000fe20000010085 */
[C---:B------:R-:W-:Y:S01]  /*3a00*/  FFMA.FTZ R123, R151.reuse, R120, R15 ;  /* 0x00000078977b7223 */ /* 0x040fe2000001000f */
[----:B------:R-:W-:Y:S01]  /*3a10*/  ISETP.GE.U32.AND P5, PT, R136, RZ, PT ;  /* 0x000000ff8800720c */ /* 0x000fe20003fa6070 */
[----:B------:R-:W-:Y:S01]  /*3a20*/  FMUL.FTZ R118, R122, UR14 ;  /* 0x0000000e7a767c20 */ /* 0x000fe20008410000 */
[----:B------:R-:W-:Y:S01]  /*3a30*/  FADD.FTZ R117, R176, -R117 ;  /* 0x80000075b0757221 */ /* 0x000fe20000010000 */
[----:B------:R-:W-:Y:S01]  /*3a40*/  FFMA.FTZ R121, R151, R116, R13 ;  /* 0x0000007497797223 */ /* 0x000fe2000001000d */
[----:B------:R-:W-:-:S02]  /*3a50*/  ISETP.GE.U32.AND.EX P5, PT, R137, 0x1000000, PT, P5 ;  /* 0x010000008900780c */ /* 0x000fc40003fa6150 */
[----:B------:R-:W-:Y:S01]  /*3a60*/  FSEL R131, R118, RZ, P0 ;  /* 0x000000ff76837208 */ /* 0x000fe20000000000 */
[----:B------:R-:W-:Y:S01]  /*3a70*/  FFMA.FTZ R120, R151, R117, R12 ;  /* 0x0000007597787223 */ /* 0x000fe2000001000c */
[----:B------:R-:W-:Y:S01]  /*3a80*/  ISETP.GE.U32.AND P0, PT, R180, RZ, PT ;  /* 0x000000ffb400720c */ /* 0x000fe20003f06070 */
[----:B------:R-:W-:Y:S01]  /*3a90*/  FMUL.FTZ R117, R123, UR14 ;  /* 0x0000000e7b757c20 */ /* 0x000fe20008410000 */
[----:B------:R-:W-:Y:S01]  /*3aa0*/  FSEL R127, R118, RZ, P6 ;  /* 0x000000ff767f7208 */ /* 0x000fe20003000000 */
[----:B------:R-:W-:Y:S01]  /*3ab0*/  FMUL.FTZ R116, R120, UR14 ;  /* 0x0000000e78747c20 */ /* 0x000fe20008410000 */
[----:B------:R-:W-:Y:S01]  /*3ac0*/  ISETP.GE.U32.AND.EX P0, PT, R181, 0x1000000, PT, P0 ;  /* 0x01000000b500780c */ /* 0x000fe20003f06100 */
[----:B------:R-:W-:Y:S01]  /*3ad0*/  FMUL.FTZ R119, R121, UR14 ;  /* 0x0000000e79777c20 */ /* 0x000fe20008410000 */
[----:B------:R-:W-:Y:S02]  /*3ae0*/  LOP3.LUT P6, RZ, R181, 0xff, RZ, 0xc0, !PT ;  /* 0x000000ffb5ff7812 */ /* 0x000fe400078cc0ff */
[----:B------:R-:W-:-:S02]  /*3af0*/  FSEL R118, R117, RZ, P5 ;  /* 0x000000ff75767208 */ /* 0x000fc40002800000 */
[----:B------:R-:W-:Y:S01]  /*3b00*/  FSEL R124, R117, RZ, P0 ;  /* 0x000000ff757c7208 */ /* 0x000fe20000000000 */
[-C--:B------:R-:W-:Y:S01]  /*3b10*/  FFMA.FTZ R117, R171, R132.reuse, R133 ;  /* 0x00000084ab757223 */ /* 0x080fe20000010085 */
[----:B------:R-:W-:Y:S02]  /*3b20*/  FSEL R126, R116, RZ, P6 ;  /* 0x000000ff747e7208 */ /* 0x000fe40003000000 */
[----:B------:R-:W-:Y:S01]  /*3b30*/  LOP3.LUT P6, RZ, R137, 0xff, RZ, 0xc0, !PT ;  /* 0x000000ff89ff7812 */ /* 0x000fe200078cc0ff */
[----:B------:R-:W-:Y:S01]  /*3b40*/  FADD.FTZ R117, R172, -R117 ;  /* 0x80000075ac757221 */ /* 0x000fe20000010000 */
[----:B------:R-:W-:Y:S02]  /*3b50*/  LOP3.LUT P5, RZ, R181, 0xff00, RZ, 0xc0, !PT ;  /* 0x0000ff00b5ff7812 */ /* 0x000fe400078ac0ff */
[----:B------:R-:W-:Y:S01]  /*3b60*/  F2FP.BF16.F32.PACK_AB R127, R124, R127 ;  /* 0x0000007f7c7f723e */ /* 0x000fe200000010ff */
[-CC-:B------:R-:W-:Y:S01]  /*3b70*/  FFMA.FTZ R124, R170, R132.reuse, R133.reuse ;  /* 0x00000084aa7c7223 */ /* 0x180fe20000010085 */
[----:B------:R-:W-:Y:S01]  /*3b80*/  FSEL R130, R116, RZ, P6 ;  /* 0x000000ff74827208 */ /* 0x000fe20003000000 */
[-CC-:B------:R-:W-:Y:S01]  /*3b90*/  FFMA.FTZ R116, R166, R132.reuse, R133.reuse ;  /* 0x00000084a6747223 */ /* 0x180fe20000010085 */
        /* <DEDUP_REMOVED lines=38> */
.L_x_1068:
        /* <DEDUP_REMOVED lines=15> */
.L_x_1064:
[----:B------:R-:W-:Y:S05]  /*3ef0*/  BSYNC.RECONVERGENT B0 ;  /* 0x0000000000007941 */ /* 0x000fea0003800200 */
.L_x_1063:
        /* <DEDUP_REMOVED lines=87> */
.L_x_1077:
        /* <DEDUP_REMOVED lines=39> */
[----:B------:R-:W-:Y:S01]  /*46e0*/  FFMA.FTZ R124, R152, R132, R133 ;  /* 0x00000084987c7223 */ /* 0x000fe20000010085 */
        /* <DEDUP_REMOVED lines=35> */
.L_x_1076:
        /* <DEDUP_REMOVED lines=79> */
.L_x_1079:
[-CC-:B------:R-:W-:Y:S01]  /*4e10*/  FFMA.FTZ R125, R165, R132.reuse, R133.reuse ;  /* 0x00000084a57d7223 */ /* 0x180fe20000010085 */
[----:B------:R-:W-:Y:S01]  /*4e20*/  LOP3.LUT P6, RZ, R139, 0xff0000, RZ, 0xc0, !PT ;  /* 0x00ff00008bff7812 */ /* 0x000fe200078cc0ff */
[-C--:B------:R-:W-:Y:S02]  /*4e30*/  FFMA.FTZ R126, R164, R132.reuse, R133 ;  /* 0x00000084a47e7223 */ /* 0x080fe40000010085 */
        /* <DEDUP_REMOVED lines=72> */
.L_x_1075:
        /* <DEDUP_REMOVED lines=61> */
.L_x_1081:
        /* <DEDUP_REMOVED lines=9> */
[-C--:B------:R-:W-:Y:S01]  /*5720*/  FFMA.FTZ R129, R157, R132.reuse, R133 ;  /* 0x000000849d817223 */ /* 0x080fe20000010085 */
        /* <DEDUP_REMOVED lines=15> */
[----:B------:R-:W-:Y:S01]  /*5820*/  FADD.FTZ R128, R155, -R128 ;  /* 0x800000809b807221 */ /* 0x000fe20000010000 */
[----:B------:R-:W-:Y:S01]  /*5830*/  FFMA.FTZ R129, R151, R129, R10 ;  /* 0x0000008197817223 */ /* 0x000fe2000001000a */
[----:B------:R-:W-:Y:S01]  /*5840*/  FSEL R143, R132, RZ, P6 ;  /* 0x000000ff848f7208 */ /* 0x000fe20003000000 */
[----:B------:R-:W-:Y:S01]  /*5850*/  FMUL.FTZ R132, R134, UR14 ;  /* 0x0000000e86847c20 */ /* 0x000fe20008410000 */
        /* <DEDUP_REMOVED lines=8> */
[----:B------:R-:W-:Y:S01]  /*58e0*/  FMUL.FTZ R128, R128, UR14 ;  /* 0x0000000e80807c20 */ /* 0x000fe20008410000 */
[----:B------:R-:W-:Y:S01]  /*58f0*/  FFMA.FTZ R133, R151, R133, R8 ;  /* 0x0000008597857223 */ /* 0x000fe20000010008 */
[----:B------:R-:W-:-:S02]  /*5900*/  FSEL R141, R132, RZ, P6 ;  /* 0x000000ff848d7208 */ /* 0x000fc40003000000 */
        /* <DEDUP_REMOVED lines=14> */
.L_x_1080:
        /* <DEDUP_REMOVED lines=22> */
[--C-:B------:R-:W-:Y:S01]  /*5b50*/  FFMA.FTZ R128, R154, R132, R133.reuse ;  /* 0x000000849a807223 */ /* 0x100fe20000010085 */
        /* <DEDUP_REMOVED lines=35> */
.L_x_1082:
        /* <DEDUP_REMOVED lines=8> */
[C---:B-----5:R-:W-:Y:S01]  /*5e10*/  FMUL.FTZ R128, R151.reuse, R128 ;  /* 0x0000008097807220 */ /* 0x060fe20000410000 */
[----:B------:R-:W-:Y:S01]  /*5e20*/  FMUL.FTZ R144, R151, R144 ;  /* 0x0000009097907220 */ /* 0x000fe20000410000 */
[----:B------:R-:W-:Y:S01]  /*5e30*/  FADD.FTZ R142, R163, -R142 ;  /* 0x8000008ea38e7221 */ /* 0x000fe20000010000 */
[----:B------:R-:W-:Y:S01]  /*5e40*/  FMUL.FTZ R131, R151, R130 ;  /* 0x0000008297837220 */ /* 0x000fe20000410000 */
[----:B------:R-:W-:Y:S01]  /*5e50*/  FMUL.FTZ R135, R128, UR14 ;  /* 0x0000000e80877c20 */ /* 0x000fe20008410000 */
[----:B------:R-:W-:Y:S01]  /*5e60*/  FMUL.FTZ R144, R144, UR14 ;  /* 0x0000000e90907c20 */ /* 0x000fe20008410000 */
[----:B------:R-:W-:Y:S01]  /*5e70*/  FFMA.FTZ R129, R157, R132, R133 ;  /* 0x000000849d817223 */ /* 0x000fe20000010085 */
[----:B------:R-:W-:Y:S01]  /*5e80*/  FMUL.FTZ R131, R131, UR14 ;  /* 0x0000000e83837c20 */ /* 0x000fe20008410000 */
[----:B------:R-:W-:Y:S01]  /*5e90*/  FMUL.FTZ R142, R151, R142 ;  /* 0x0000008e978e7220 */ /* 0x000fe20000410000 */
[----:B------:R-:W-:Y:S01]  /*5ea0*/  FSEL R141, R135, RZ, P6 ;  /* 0x000000ff878d7208 */ /* 0x000fe20003000000 */
[----:B------:R-:W-:Y:S01]  /*5eb0*/  FADD.FTZ R130, R156, -R129 ;  /* 0x800000819c827221 */ /* 0x000fe20000010000 */
[----:B------:R-:W-:Y:S01]  /*5ec0*/  ISETP.GE.U32.AND P6, PT, R138, RZ, PT ;  /* 0x000000ff8a00720c */ /* 0x000fe20003fc6070 */
[-CC-:B------:R-:W-:Y:S01]  /*5ed0*/  FFMA.FTZ R134, R154, R132.reuse, R133.reuse ;  /* 0x000000849a867223 */ /* 0x180fe20000010085 */
[-CC-:B------:R-:W-:Y:S01]  /*5ee0*/  FFMA.FTZ R128, R152, R132.reuse, R133.reuse ;  /* 0x0000008498807223 */ /* 0x180fe20000010085 */
[----:B------:R-:W-:Y:S01]  /*5ef0*/  FFMA.FTZ R133, R153, R132, R133 ;  /* 0x0000008499857223 */ /* 0x000fe20000010085 */
        /* <DEDUP_REMOVED lines=30> */
.L_x_1078:
        /* <DEDUP_REMOVED lines=10> */
.L_x_1074:
[----:B------:R-:W-:Y:S05]  /*6180*/  BSYNC.RECONVERGENT B0 ;  /* 0x0000000000007941 */ /* 0x000fea0003800200 */
.L_x_1073:
[----:B------:R-:W-:Y:S01]  /*6190*/  UPLOP3.LUT UP1, UPT, UPT, UPT, UP1, 0x40, 0x4 ;  /* 0x000000000004789c */ /* 0x000fe20003f2e810 */
[----:B------:R-:W-:Y:S10]  /*61a0*/  @!P4 BRA `(.L_x_1083) ;  /* 0xffffffa40040c947 */ /* 0x000ff4000383ffff */
.L_x_1056:
        /* <DEDUP_REMOVED lines=22> */
.L_x_1085:
[----:B------:R-:W-:Y:S05]  /*6310*/  BSYNC.RECONVERGENT B0 ;  /* 0x0000000000007941 */ /* 0x000fea0003800200 */
.L_x_1084:
        /* <DEDUP_REMOVED lines=18> */
.L_x_1086:
        /* <DEDUP_REMOVED lines=12> */
.L_x_2808:


//--------------------- .text._ZN10layer_norm31ln_parallel_residual_bwd_kernelINS_13Kernel_traitsIf13__nv_bfloat16fS2_fjLj2048ELj1ELj1ELj4ELj16ENS_18Kernel_traits_baseILj2048EfS2_fS2_fjLj128EEEEELb1ELb0ELb1EEEvNS_9BwdParamsE --------------------------
	.section	.text._ZN10layer_norm31ln_parallel_residual_bwd_kernelINS_13Kernel_traitsIf13__nv_bfloat16fS2_fjLj2048ELj1ELj1ELj4ELj16ENS_18Kernel_traits_baseILj2048EfS2_fS2_fjLj128EEEEELb1ELb0ELb1EEEvNS_9BwdParamsE,"ax",@progbits
	.align	128
        .global         _ZN10layer_norm31ln_parallel_residual_bwd_kernelINS_13Kernel_traitsIf13__nv_bfloat16fS2_fjLj2048ELj1ELj1ELj4ELj16ENS_18Kernel_traits_baseILj2048EfS2_fS2_fjLj128EEEEELb1ELb0ELb1EEEvNS_9BwdParamsE
        .type           _ZN10layer_norm31ln_parallel_residual_bwd_kernelINS_13Kernel_traitsIf13__nv_bfloat16fS2_fjLj2048ELj1ELj1ELj4ELj16ENS_18Kernel_traits_baseILj2048EfS2_fS2_fjLj128EEEEELb1ELb0ELb1EEEvNS_9BwdParamsE,@function
        .size           _ZN10layer_norm31ln_parallel_residual_bwd_kernelINS_13Kernel_traitsIf13__nv_bfloat16fS2_fjLj2048ELj1ELj1ELj4ELj16ENS_18Kernel_traits_baseILj2048EfS2_fS2_fjLj128EEEEELb1ELb0ELb1EEEvNS_9BwdParamsE,(.L_x_2809 - _ZN10layer_norm31ln_parallel_residual_bwd_kernelINS_13Kernel_traitsIf13__nv_bfloat16fS2_fjLj2048ELj1ELj1ELj4ELj16ENS_18Kernel_traits_baseILj2048EfS2_fS2_fjLj128EEEEELb1ELb0ELb1EEEvNS_9BwdParamsE)
        .other          _ZN10layer_norm31ln_parallel_residual_bwd_kernelINS_13Kernel_traitsIf13__nv_bfloat16fS2_fjLj2048ELj1ELj1ELj4ELj16ENS_18Kernel_traits_baseILj2048EfS2_fS2_fjLj128EEEEELb1ELb0ELb1EEEvNS_9BwdParamsE,@"STO_CUDA_ENTRY STV_DEFAULT"
_ZN10layer_norm31ln_parallel_residual_bwd_kernelINS_13Kernel_traitsIf13__nv_bfloat16fS2_fjLj2048ELj1ELj1ELj4ELj16ENS_18Kernel_traits_baseILj2048EfS2_fS2_fjLj128EEEEELb1ELb0ELb1EEEvNS_9BwdParamsE:
.text._ZN10layer_norm31ln_parallel_residual_bwd_kernelINS_13Kernel_traitsIf13__nv_bfloat16fS2_fjLj2048ELj1ELj1ELj4ELj16ENS_18Kernel_traits_baseILj2048EfS2_fS2_fjLj128EEEEELb1ELb0ELb1EEEvNS_9BwdParamsE:
        /* <DEDUP_REMOVED lines=42> */
[----:B------:R-:W-:-:S02]  /*02a0*/  MOV R166, UR4 ;  /* 0x0000000400a67c02 */ /* 0x000fc40008000f00 */
        /* <DEDUP_REMOVED lines=36> */
[----:B------:R-:W-:Y:S01]  /*04f0*/  CS2R R102, SRZ ;  /* 0x0000000000667805 */ /* 0x000fe2000001ff00 */
[----:B------:R-:W-:Y:S01]  /*0500*/  UPLOP3.LUT UP1, UPT, UPT, UPT, UPT, 0x40, 0x4 ;  /* 0x000000000004789c */ /* 0x000fe20003f2e870 */
[----:B------:R0:W5:Y:S01]  /*0510*/  LDG.E.128 R12, desc[UR10][R36.64+0x10] ;  /* 0x0000100a240c7981 */ /* 0x000162000c1e1d00 */
[----:B------:R-:W1:Y:S03]  /*0520*/  LDCU UR6, c[0x0][0x408] ;  /* 0x00008100ff0677ac */ /* 0x000e660008000800 */
[----:B------:R0:W5:Y:S01]  /*0530*/  LDG.E.128 R8, desc[UR10][R36.64+0x1000] ;  /* 0x0010000a24087981 */ /* 0x000162000c1e1d00 */
[----:B------:R-:W2:Y:S03]  /*0540*/  LDCU UR13, c[0x0][0x388] ;  /* 0x00007100ff0d77ac */ /* 0x000ea60008000800 */
[----:B------:R0:W5:Y:S01]  /*0550*/  LDG.E.128 R4, desc[UR10][R36.64+0x1010] ;  /* 0x0010100a24047981 */ /* 0x000162000c1e1d00 */
[----:B------:R-:W-:-:S02]  /*0560*/  CS2R R100, SRZ ;  /* 0x0000000000647805 */ /* 0x000fc4000001ff00 */
[----:B------:R-:W-:Y:S01]  /*0570*/  MOV R167, RZ ;  /* 0x000000ff00a77202 */ /* 0x000fe20000000f00 */
[----:B------:R-:W3:Y:S01]  /*0580*/  LDCU.U8 UR12, c[0x0][0x410] ;  /* 0x00008200ff0c77ac */ /* 0x000ee20008000000 */
[----:B------:R-:W4:Y:S01]  /*0590*/  LDCU UR18, c[0x0][0x400] ;  /* 0x00008000ff1277ac */ /* 0x000f220008000800 */
[----:B------:R-:W0:Y:S01]  /*05a0*/  LDCU.64 UR8, c[0x0][0x478] ;  /* 0x00008f00ff0877ac */ /* 0x000e220008000a00 */
[----:B------:R-:W0:Y:S01]  /*05b0*/  LDCU.64 UR14, c[0x0][0x438] ;  /* 0x00008700ff0e77ac */ /* 0x000e220008000a00 */
[----:B------:R-:W0:Y:S02]  /*05c0*/  LDCU.64 UR16, c[0x0][0x470] ;  /* 0x00008e00ff1077ac */ /* 0x000e240008000a00 */
.L_x_1106:
[----:B------:R-:W1:Y:S01]  /*05d0*/  LDC.64 R80, c[0x0][0x3c0] ;  /* 0x0000f000ff507b82 */ /* 0x000e620000000a00 */
[----:B--2---:R-:W-:-:S05]  /*05e0*/  IMAD R0, R166, UR13, RZ ;  /* 0x0000000da6007c24 */ /* 0x004fca000f8e02ff */
[----:B0-----:R-:W-:Y:S02]  /*05f0*/  SHF.R.S32.HI R65, RZ, 0x1f, R0 ;  /* 0x0000001fff417819 */ /* 0x001fe40000011400 */
[----:B------:R-:W2:Y:S02]  /*0600*/  LDC.64 R88, c[0x0][0x430] ;  /* 0x00010c00ff587b82 */ /* 0x000ea40000000a00 */
[----:B------:R-:W-:-:S04]  /*0610*/  LEA.HI R65, R65, R0, RZ, 0x3 ;  /* 0x0000000041417211 */ /* 0x000fc800078f18ff */
[----:B------:R-:W-:Y:S02]  /*0620*/  LEA.HI.SX32 R168, R65, R74, 0x1d ;  /* 0x0000004a41a87211 */ /* 0x000fe400078feaff */
[----:B------:R-:W3:Y:S08]  /*0630*/  LDC.64 R98, c[0x0][0x3a8] ;  /* 0x0000ea00ff627b82 */ /* 0x000ef00000000a00 */
[----:B------:R-:W4:Y:S01]  /*0640*/  LDC.64 R84, c[0x0][0x428] ;  /* 0x00010a00ff547b82 */ /* 0x000f220000000a00 */
[----:B-1----:R-:W-:-:S07]  /*0650*/  IMAD.WIDE R80, R166, 0x4, R80 ;  /* 0x00000004a6507825 */ /* 0x002fce00078e0250 */
[----:B------:R-:W1:Y:S01]  /*0660*/  LDC.64 R170, c[0x0][0x3c8] ;  /* 0x0000f200ffaa7b82 */ /* 0x000e620000000a00 */
[C---:B--2---:R-:W-:Y:S01]  /*0670*/  IMAD.WIDE.U32 R72, R168.reuse, 0x10, R88 ;  /* 0x00000010a8487825 */ /* 0x044fe200078e0058 */
[C---:B------:R-:W-:Y:S01]  /*0680*/  IADD3 R163, PT, PT, R168.reuse, 0x80, RZ ;  /* 0x00000080a8a37810 */ /* 0x040fe20007ffe0ff */
[----:B------:R-:W2:Y:S04]  /*0690*/  LDG.E R0, desc[UR10][R80.64] ;  /* 0x0000000a50007981 */ /* 0x000ea8000c1e1900 */
[----:B------:R-:W2:Y:S01]  /*06a0*/  LDG.E.128 R72, desc[UR10][R72.64] ;  /* 0x0000000a48487981 */ /* 0x000ea2000c1e1d00 */
[----:B---3--:R-:W-:-:S04]  /*06b0*/  IMAD.WIDE.U32 R96, R168, 0x20, R98 ;  /* 0x00000020a8607825 */ /* 0x008fc800078e0062 */
[----:B------:R-:W-:Y:S01]  /*06c0*/  IMAD.WIDE.U32 R98, R163, 0x20, R98 ;  /* 0x00000020a3627825 */ /* 0x000fe200078e0062 */
[----:B------:R-:W3:Y:S03]  /*06d0*/  LDG.E.128 R64, desc[UR10][R96.64] ;  /* 0x0000000a60407981 */ /* 0x000ee6000c1e1d00 */
[----:B----4-:R-:W-:Y:S01]  /*06e0*/  IMAD.WIDE.U32 R68, R168, 0x10, R84 ;  /* 0x00000010a8447825 */ /* 0x010fe200078e0054 */
[----:B------:R4:W3:Y:S04]  /*06f0*/  LDG.E.128 R76, desc[UR10][R96.64+0x10] ;  /* 0x0000100a604c7981 */ /* 0x0008e8000c1e1d00 */
[----:B------:R-:W3:Y:S01]  /*0700*/  LDG.E.128 R80, desc[UR10][R98.64] ;  /* 0x0000000a62507981 */ /* 0x000ee2000c1e1d00 */
[----:B-1----:R-:W-:-:S03]  /*0710*/  IMAD.WIDE R170, R166, 0x4, R170 ;  /* 0x00000004a6aa7825 */ /* 0x002fc600078e02aa */
[----:B------:R-:W3:Y:S01]  /*0720*/  LDG.E.128 R68, desc[UR10][R68.64] ;  /* 0x0000000a44447981 */ /* 0x000ee2000c1e1d00 */
[----:B----4-:R-:W1:Y:S03]  /*0730*/  LDC.64 R96, c[0x0][0x3b0] ;  /* 0x0000ec00ff607b82 */ /* 0x010e660000000a00 */
[----:B------:R1:W4:Y:S01]  /*0740*/  LDG.E.128 R92, desc[UR10][R98.64+0x10] ;  /* 0x0000100a625c7981 */ /* 0x000322000c1e1d00 */
[----:B------:R-:W-:-:S03]  /*0750*/  IMAD.WIDE.U32 R84, R163, 0x10, R84 ;  /* 0x00000010a3547825 */ /* 0x000fc600078e0054 */
[----:B------:R-:W4:Y:S01]  /*0760*/  LDG.E R170, desc[UR10][R170.64] ;  /* 0x0000000aaaaa7981 */ /* 0x000f22000c1e1900 */
[----:B------:R-:W-:-:S03]  /*0770*/  IMAD.WIDE.U32 R88, R163, 0x10, R88 ;  /* 0x00000010a3587825 */ /* 0x000fc600078e0058 */
[----:B------:R-:W4:Y:S04]  /*0780*/  LDG.E.128 R84, desc[UR10][R84.64] ;  /* 0x0000000a54547981 */ /* 0x000f28000c1e1d00 */
[----:B------:R-:W4:Y:S01]  /*0790*/  LDG.E.128 R88, desc[UR10][R88.64] ;  /* 0x0000000a58587981 */ /* 0x000f22000c1e1d00 */
[----:B-1----:R-:W-:-:S04]  /*07a0*/  IMAD.WIDE.U32 R98, R168, 0x8, R96 ;  /* 0x00000008a8627825 */ /* 0x002fc800078e0060 */
[----:B------:R-:W-:Y:S02]  /*07b0*/  IMAD.WIDE.U32 R96, R163, 0x8, R96 ;  /* 0x00000008a3607825 */ /* 0x000fe400078e0060 */
[----:B-----5:R-:W5:Y:S04]  /*07c0*/  LDG.E.64 R98, desc[UR10][R98.64] ;  /* 0x0000000a62627981 */ /* 0x020f68000c1e1b00 */
[----:B------:R-:W5:Y:S01]  /*07d0*/  LDG.E.64 R96, desc[UR10][R96.64] ;  /* 0x0000000a60607981 */ /* 0x000f62000c1e1b00 */
[----:B0-----:R-:W-:-:S04]  /*07e0*/  ISETP.NE.U32.AND P0, PT, RZ, UR16, PT ;  /* 0x00000010ff007c0c */ /* 0x001fc8000bf05070 */
[----:B------:R-:W-:Y:S02]  /*07f0*/  ISETP.NE.AND.EX P0, PT, RZ, UR17, PT, P0 ;  /* 0x00000011ff007c0c */ /* 0x000fe4000bf05300 */
[----:B------:R-:W-:-:S04]  /*0800*/  ISETP.NE.U32.AND P1, PT, RZ, UR14, PT ;  /* 0x0000000eff007c0c */ /* 0x000fc8000bf25070 */
[----:B------:R-:W-:-:S07]  /*0810*/  ISETP.NE.AND.EX P1, PT, RZ, UR15, PT, P1 ;  /* 0x0000000fff007c0c */ /* 0x000fce000bf25310 */
[----:B------:R-:W0:Y:S08]  /*0820*/  @P0 LDC.64 R174, c[0x0][0x3b8] ;  /* 0x0000ee00ffae0b82 */ /* 0x000e300000000a00 */
[----:B------:R-:W1:Y:S08]  /*0830*/  @P0 LDC.64 R178, c[0x0][0x3b8] ;  /* 0x0000ee00ffb20b82 */ /* 0x000e700000000a00 */
[----:B------:R-:W1:Y:S08]  /*0840*/  @P1 LDC.64 R172, c[0x0][0x438] ;  /* 0x00010e00ffac1b82 */ /* 0x000e700000000a00 */
[----:B------:R-:W1:Y:S01]  /*0850*/  @P1 LDC.64 R176, c[0x0][0x438] ;  /* 0x00010e00ffb01b82 */ /* 0x000e620000000a00 */
[----:B------:R-:W-:Y:S01]  /*0860*/  ISETP.NE.AND P4, PT, RZ, UR12, PT ;  /* 0x0000000cff007c0c */ /* 0x000fe2000bf85270 */
[----:B0-----:R-:W-:-:S05]  /*0870*/  @P0 IMAD.WIDE.U32 R174, R168, 0x8, R174 ;  /* 0x00000008a8ae0825 */ /* 0x001fca00078e00ae */
[----:B------:R0:W5:Y:S01]  /*0880*/  @P0 LDG.E.64 R164, desc[UR10][R174.64] ;  /* 0x0000000aaea40981 */ /* 0x000162000c1e1b00 */
[----:B-1----:R-:W-:-:S05]  /*0890*/  @P0 IMAD.WIDE.U32 R178, R163, 0x8, R178 ;  /* 0x00000008a3b20825 */ /* 0x002fca00078e00b2 */
[----:B------:R1:W5:Y:S01]  /*08a0*/  @P0 LDG.E.64 R2, desc[UR10][R178.64] ;  /* 0x0000000ab2020981 */ /* 0x000362000c1e1b00 */
[----:B------:R-:W-:-:S05]  /*08b0*/  @P1 IMAD.WIDE.U32 R172, R168, 0x20, R172 ;  /* 0x00000020a8ac1825 */ /* 0x000fca00078e00ac */
[----:B------:R-:W5:Y:S01]  /*08c0*/  @P1 LDG.E.128 R36, desc[UR10][R172.64] ;  /* 0x0000000aac241981 */ /* 0x000f62000c1e1d00 */
[----:B------:R-:W-:-:S03]  /*08d0*/  @P1 IMAD.WIDE.U32 R176, R163, 0x20, R176 ;  /* 0x00000020a3b01825 */ /* 0x000fc600078e00b0 */
[----:B------:R-:W5:Y:S04]  /*08e0*/  @P1 LDG.E.128 R40, desc[UR10][R172.64+0x10] ;  /* 0x0000100aac281981 */ /* 0x000f68000c1e1d00 */
[----:B------:R-:W5:Y:S04]  /*08f0*/  @P1 LDG.E.128 R44, desc[UR10][R176.64] ;  /* 0x0000000ab02c1981 */ /* 0x000f68000c1e1d00 */
[----:B------:R4:W5:Y:S01]  /*0900*/  @P1 LDG.E.128 R48, desc[UR10][R176.64+0x10] ;  /* 0x0000100ab0301981 */ /* 0x000962000c1e1d00 */
[----:B--2---:R-:W-:Y:S02]  /*0910*/  FSEL R0, R0, RZ, !P4 ;  /* 0x000000ff00007208 */ /* 0x004fe40006000000 */
[----:B0-----:R-:W-:-:S02]  /*0920*/  PRMT R174, R72, 0x7632, R174 ;  /* 0x0000763248ae7816 */ /* 0x001fc400000000ae */
[----:B------:R-:W-:Y:S01]  /*0930*/  SHF.L.U32 R171, R72, 0x10, RZ ;  /* 0x0000001048ab7819 */ /* 0x000fe200000006ff */
[C---:B---3--:R-:W-:Y:S01]  /*0940*/  FADD.FTZ R175, -R0.reuse, R64 ;  /* 0x0000004000af7221 */ /* 0x048fe20000010100 */
[C---:B-1----:R-:W-:Y:S01]  /*0950*/  FADD.FTZ R179, -R0.reuse, R65 ;  /* 0x0000004100b37221 */ /* 0x042fe20000010100 */
        /* <DEDUP_REMOVED lines=10> */
[----:B------:R-:W-:-:S02]  /*0a00*/  PRMT R66, R68, 0x7632, R66 ;  /* 0x0000763244427816 */ /* 0x000fc40000000042 */
[----:B------:R-:W-:Y:S01]  /*0a10*/  PRMT R64, R69, 0x7632, R64 ;  /* 0x0000763245407816 */ /* 0x000fe20000000040 */
[C---:B----4-:R-:W-:Y:S01]  /*0a20*/  FADD.FTZ R191, -R0.reuse, R92 ;  /* 0x0000005c00bf7221 */ /* 0x050fe20000010100 */
[C---:B------:R-:W-:Y:S01]  /*0a30*/  FADD.FTZ R185, -R0.reuse, R93 ;  /* 0x0000005d00b97221 */ /* 0x040fe20000010100 */
[C---:B------:R-:W-:Y:S01]  /*0a40*/  FADD.FTZ R181, -R0.reuse, R94 ;  /* 0x0000005e00b57221 */ /* 0x040fe20000010100 */
[----:B------:R-:W-:Y:S01]  /*0a50*/  FADD.FTZ R65, -R0, R95 ;  /* 0x0000005f00417221 */ /* 0x000fe20000010100 */
[----:B------:R-:W-:Y:S01]  /*0a60*/  SHF.L.U32 R174, R174, 0x10, RZ ;  /* 0x00000010aeae7819 */ /* 0x000fe200000006ff */
[----:B------:R-:W-:Y:S01]  /*0a70*/  FMUL.FTZ R0, R170, R175 ;  /* 0x000000afaa007220 */ /* 0x000fe20000410000 */
[----:B------:R-:W-:Y:S01]  /*0a80*/  SHF.L.U32 R67, R68, 0x10, RZ ;  /* 0x0000001044437819 */ /* 0x000fe200000006ff */
[----:B------:R-:W-:Y:S01]  /*0a90*/  FMUL.FTZ R175, R16, R171 ;  /* 0x000000ab10af7220 */ /* 0x000fe20000410000 */
[C---:B------:R-:W-:Y:S02]  /*0aa0*/  PRMT R68, R70.reuse, 0x7632, R68 ;  /* 0x0000763246447816 */ /* 0x040fe40000000044 */
[----:B------:R-:W-:-:S02]  /*0ab0*/  SHF.L.U32 R169, R70, 0x10, RZ ;  /* 0x0000001046a97819 */ /* 0x000fc400000006ff */
[----:B------:R-:W-:Y:S02]  /*0ac0*/  SHF.L.U32 R66, R66, 0x10, RZ ;  /* 0x0000001042427819 */ /* 0x000fe400000006ff */
[----:B------:R-:W-:Y:S01]  /*0ad0*/  SHF.L.U32 R70, R64, 0x10, RZ ;  /* 0x0000001040467819 */ /* 0x000fe200000006ff */
[----:B------:R-:W-:Y:S01]  /*0ae0*/  FMUL.FTZ R64, R17, R174 ;  /* 0x000000ae11407220 */ /* 0x000fe20000410000 */
[----:B------:R-:W-:Y:S01]  /*0af0*/  PRMT R177, R71, 0x7632, R177 ;  /* 0x0000763247b17816 */ /* 0x000fe200000000b1 */
[----:B------:R-:W-:Y:S01]  /*0b00*/  FFMA.FTZ R175, R32, R67, R175 ;  /* 0x0000004320af7223 */ /* 0x000fe200000100af */
[C---:B------:R-:W-:Y:S02]  /*0b10*/  PRMT R176, R73.reuse, 0x7632, R176 ;  /* 0x0000763249b07816 */ /* 0x040fe400000000b0 */
[----:B------:R-:W-:Y:S01]  /*0b20*/  SHF.L.U32 R173, R73, 0x10, RZ ;  /* 0x0000001049ad7819 */ /* 0x000fe200000006ff */
[----:B------:R-:W-:Y:S01]  /*0b30*/  FMUL.FTZ R80, R170, R187 ;  /* 0x000000bbaa507220 */ /* 0x000fe20000410000 */
[C---:B------:R-:W-:Y:S01]  /*0b40*/  PRMT R172, R74.reuse, 0x7632, R172 ;  /* 0x000076324aac7816 */ /* 0x040fe200000000ac */
[----:B------:R-:W-:Y:S01]  /*0b50*/  FFMA.FTZ R187, R33, R66, R64 ;  /* 0x0000004221bb7223 */ /* 0x000fe20000010040 */
[----:B------:R-:W-:Y:S01]  /*0b60*/  SHF.L.U32 R73, R74, 0x10, RZ ;  /* 0x000000104a497819 */ /* 0x000fe200000006ff */
[----:B------:R-:W-:Y:S01]  /*0b70*/  FADD.FTZ R64, RZ, R175 ;  /* 0x000000afff407221 */ /* 0x000fe20000010000 */
[----:B------:R-:W-:-:S02]  /*0b80*/  SHF.L.U32 R69, R69, 0x10, RZ ;  /* 0x0000001045457819 */ /* 0x000fc400000006ff */
[----:B------:R-:W-:Y:S02]  /*0b90*/  PRMT R74, R75, 0x7632, R74 ;  /* 0x000076324b4a7816 */ /* 0x000fe4000000004a */
[C---:B------:R-:W-:Y:S02]  /*0ba0*/  PRMT R180, R86.reuse, 0x7632, R180 ;  /* 0x0000763256b47816 */ /* 0x040fe400000000b4 */
[----:B------:R-:W-:Y:S01]  /*0bb0*/  SHF.L.U32 R79, R86, 0x10, RZ ;  /* 0x00000010564f7819 */ /* 0x000fe200000006ff */
[----:B------:R-:W-:Y:S01]  /*0bc0*/  FMUL.FTZ R86, R170, R189 ;  /* 0x000000bdaa567220 */ /* 0x000fe20000410000 */
[----:B------:R-:W-:Y:S01]  /*0bd0*/  SHF.L.U32 R72, R177, 0x10, RZ ;  /* 0x00000010b1487819 */ /* 0x000fe200000006ff */
[----:B------:R-:W-:Y:S01]  /*0be0*/  FMUL.FTZ R177, R18, R173 ;  /* 0x000000ad12b17220 */ /* 0x000fe20000410000 */
[----:B------:R-:W-:Y:S01]  /*0bf0*/  SHF.L.U32 R176, R176, 0x10, RZ ;  /* 0x00000010b0b07819 */ /* 0x000fe200000006ff */
[----:B------:R-:W-:Y:S01]  /*0c00*/  FMUL.FTZ R76, R170, R179 ;  /* 0x000000b3aa4c7220 */ /* 0x000fe20000410000 */
[----:B------:R-:W-:Y:S01]  /*0c10*/  FFMA.FTZ R189, R0, R175, RZ ;  /* 0x000000af00bd7223 */ /* 0x000fe200000100ff */
[----:B------:R-:W-:Y:S01]  /*0c20*/  PRMT R188, R88, 0x7632, R188 ;  /* 0x0000763258bc7816 */ /* 0x000fe200000000bc */
[----:B------:R-:W-:Y:S01]  /*0c30*/  FFMA.FTZ R177, R34, R69, R177 ;  /* 0x0000004522b17223 */ /* 0x000fe200000100b1 */
[----:B------:R-:W-:Y:S01]  /*0c40*/  SHF.L.U32 R81, R88, 0x10, RZ ;  /* 0x0000001058517819 */ /* 0x000fe200000006ff */
[----:B------:R-:W-:Y:S01]  /*0c50*/  FMUL.FTZ R88, R170, R193 ;  /* 0x000000c1aa587220 */ /* 0x000fe20000410000 */
[----:B------:R-:W-:Y:S01]  /*0c60*/  SHF.L.U32 R92, R74, 0x10, RZ ;  /* 0x000000104a5c7819 */ /* 0x000fe200000006ff */
        /* <DEDUP_REMOVED lines=8> */
[----:B------:R-:W-:Y:S01]  /*0cf0*/  FFMA.FTZ R193, R78, R177, R193 ;  /* 0x000000b14ec17223 */ /* 0x000fe200000100c1 */
[----:B------:R-:W-:Y:S01]  /*0d00*/  SHF.L.U32 R75, R75, 0x10, RZ ;  /* 0x000000104b4b7819 */ /* 0x000fe200000006ff */
[----:B------:R-:W-:Y:S01]  /*0d10*/  FMUL.FTZ R94, R170, R197 ;  /* 0x000000c5aa5e7220 */ /* 0x000fe20000410000 */
[----:B------:R-:W-:Y:S01]  /*0d20*/  SHF.L.U32 R68, R68, 0x10, RZ ;  /* 0x0000001044447819 */ /* 0x000fe200000006ff */
[----:B------:R-:W-:Y:S01]  /*0d30*/  FFMA.FTZ R179, R28, R169, R179 ;  /* 0x000000a91cb37223 */ /* 0x000fe200000100b3 */
[----:B------:R-:W-:Y:S01]  /*0d40*/  FMUL.FTZ R186, R13, R172 ;  /* 0x000000ac0dba7220 */ /* 0x000fe20000410000 */
[----:B------:R-:W-:Y:S01]  /*0d50*/  FADD.FTZ R64, R189, R64 ;  /* 0x00000040bd407221 */ /* 0x000fe20000010000 */
[----:B------:R-:W-:Y:S01]  /*0d60*/  FFMA.FTZ R197, R80, R189, R193 ;  /* 0x000000bd50c57223 */ /* 0x000fe200000100c1 */
[----:B------:R-:W-:-:S02]  /*0d70*/  PRMT R192, R90, 0x7632, R192 ;  /* 0x000076325ac07816 */ /* 0x000fc400000000c0 */
[----:B------:R-:W-:Y:S01]  /*0d80*/  SHF.L.U32 R83, R90, 0x10, RZ ;  /* 0x000000105a537819 */ /* 0x000fe200000006ff */
[----:B------:R-:W-:Y:S01]  /*0d90*/  FMUL.FTZ R90, R170, R195 ;  /* 0x000000c3aa5a7220 */ /* 0x000fe20000410000 */
[----:B------:R-:W-:Y:S01]  /*0da0*/  SHF.L.U32 R71, R71, 0x10, RZ ;  /* 0x0000001047477819 */ /* 0x000fe200000006ff */
[----:B------:R-:W-:Y:S01]  /*0db0*/  FMUL.FTZ R183, R14, R75 ;  /* 0x0000004b0eb77220 */ /* 0x000fe20000410000 */
[----:B------:R-:W-:Y:S01]  /*0dc0*/  FFMA.FTZ R195, R29, R68, R186 ;  /* 0x000000441dc37223 */ /* 0x000fe200000100ba */
[----:B------:R-:W-:Y:S01]  /*0dd0*/  FADD.FTZ R64, R179, R64 ;  /* 0x00000040b3407221 */ /* 0x000fe20000010000 */
[----:B------:R-:W-:Y:S01]  /*0de0*/  FFMA.FTZ R197, R86, R179, R197 ;  /* 0x000000b356c57223 */ /* 0x000fe200000100c5 */
[----:B------:R-:W-:Y:S01]  /*0df0*/  FFMA.FTZ R183, R30, R71, R183 ;  /* 0x000000471eb77223 */ /* 0x000fe200000100b7 */
[----:B------:R-:W-:Y:S01]  /*0e00*/  FMUL.FTZ R196, R15, R92 ;  /* 0x0000005c0fc47220 */ /* 0x000fe20000410000 */
[----:B------:R-:W-:Y:S01]  /*0e10*/  FMUL.FTZ R93, R170, R199 ;  /* 0x000000c7aa5d7220 */ /* 0x000fe20000410000 */
[----:B------:R-:W-:Y:S01]  /*0e20*/  FADD.FTZ R64, R195, R64 ;  /* 0x00000040c3407221 */ /* 0x000fe20000010000 */
[----:B------:R-:W-:Y:S01]  /*0e30*/  FFMA.FTZ R199, R88, R195, R197 ;  /* 0x000000c358c77223 */ /* 0x000fe200000100c5 */
[----:B------:R-:W-:Y:S01]  /*0e40*/  PRMT R178, R84, 0x7632, R178 ;  /* 0x0000763254b27816 */ /* 0x000fe200000000b2 */
[----:B------:R-:W-:Y:S01]  /*0e50*/  FMUL.FTZ R82, R170, R201 ;  /* 0x000000c9aa527220 */ /* 0x000fe20000410000 */
[----:B------:R-:W-:Y:S01]  /*0e60*/  SHF.L.U32 R77, R84, 0x10, RZ ;  /* 0x00000010544d7819 */ /* 0x000fe200000006ff */
[----:B------:R-:W-:Y:S01]  /*0e70*/  FMUL.FTZ R193, R8, R81 ;  /* 0x0000005108c17220 */ /* 0x000fe20000410000 */
[----:B------:R-:W-:Y:S01]  /*0e80*/  SHF.L.U32 R188, R188, 0x10, RZ ;  /* 0x00000010bcbc7819 */ /* 0x000fe200000006ff */
[----:B------:R-:W-:Y:S01]  /*0e90*/  FFMA.FTZ R197, R31, R72, R196 ;  /* 0x000000481fc57223 */ /* 0x000fe200000100c4 */
[----:B------:R-:W-:Y:S01]  /*0ea0*/  FADD.FTZ R64, R183, R64 ;  /* 0x00000040b7407221 */ /* 0x000fe20000010000 */
[----:B------:R-:W-:Y:S01]  /*0eb0*/  FFMA.FTZ R201, R90, R183, R199 ;  /* 0x000000b75ac97223 */ /* 0x000fe200000100c7 */
[C---:B------:R-:W-:Y:S01]  /*0ec0*/  PRMT R190, R89.reuse, 0x7632, R190 ;  /* 0x0000763259be7816 */ /* 0x040fe200000000be */
[----:B------:R-:W-:Y:S01]  /*0ed0*/  FFMA.FTZ R186, R24, R77, R193 ;  /* 0x0000004d18ba7223 */ /* 0x000fe200000100c1 */
[----:B------:R-:W-:Y:S01]  /*0ee0*/  SHF.L.U32 R89, R89, 0x10, RZ ;  /* 0x0000001059597819 */ /* 0x000fe200000006ff */
[----:B------:R-:W-:Y:S01]  /*0ef0*/  FMUL.FTZ R196, R9, R188 ;  /* 0x000000bc09c47220 */ /* 0x000fe20000410000 */
[----:B------:R-:W-:Y:S01]  /*0f00*/  SHF.L.U32 R178, R178, 0x10, RZ ;  /* 0x00000010b2b27819 */ /* 0x000fe200000006ff */
[----:B------:R-:W-:Y:S01]  /*0f10*/  FADD.FTZ R199, R197, R64 ;  /* 0x00000040c5c77221 */ /* 0x000fe20000010000 */
[----:B------:R-:W-:Y:S01]  /*0f20*/  FFMA.FTZ R74, R94, R197, R201 ;  /* 0x000000c55e4a7223 */ /* 0x000fe200000100c9 */
[C---:B------:R-:W-:Y:S01]  /*0f30*/  PRMT R182, R85.reuse, 0x7632, R182 ;  /* 0x0000763255b67816 */ /* 0x040fe200000000b6 */
[----:B------:R-:W-:Y:S01]  /*0f40*/  FMUL.FTZ R95, R170, R203 ;  /* 0x000000cbaa5f7220 */ /* 0x000fe20000410000 */
[----:B------:R-:W-:Y:S01]  /*0f50*/  SHF.L.U32 R190, R190, 0x10, RZ ;  /* 0x00000010bebe7819 */ /* 0x000fe200000006ff */
[----:B------:R-:W-:Y:S01]  /*0f60*/  FMUL.FTZ R203, R10, R89 ;  /* 0x000000590acb7220 */ /* 0x000fe20000410000 */
[----:B------:R-:W-:Y:S01]  /*0f70*/  SHF.L.U32 R85, R85, 0x10, RZ ;  /* 0x0000001055557819 */ /* 0x000fe200000006ff */
[----:B------:R-:W-:Y:S01]  /*0f80*/  FFMA.FTZ R193, R25, R178, R196 ;  /* 0x000000b219c17223 */ /* 0x000fe200000100c4 */
[----:B------:R-:W-:Y:S01]  /*0f90*/  FADD.FTZ R64, R186, R199 ;  /* 0x000000c7ba407221 */ /* 0x000fe20000010000 */
[----:B------:R-:W-:Y:S01]  /*0fa0*/  FFMA.FTZ R199, R93, R186, R74 ;  /* 0x000000ba5dc77223 */ /* 0x000fe2000001004a */
[----:B------:R-:W-:Y:S01]  /*0fb0*/  SHF.L.U32 R182, R182, 0x10, RZ ;  /* 0x00000010b6b67819 */ /* 0x000fe200000006ff */
[----:B------:R-:W-:Y:S01]  /*0fc0*/  FMUL.FTZ R74, R11, R190 ;  /* 0x000000be0b4a7220 */ /* 0x000fe20000410000 */
[----:B------:R-:W-:Y:S01]  /*0fd0*/  FFMA.FTZ R196, R26, R85, R203 ;  /* 0x000000551ac47223 */ /* 0x000fe200000100cb */
[----:B------:R-:W-:Y:S01]  /*0fe0*/  FADD.FTZ R201, R64, R193 ;  /* 0x000000c140c97221 */ /* 0x000fe20000010000 */
[----:B------:R-:W-:Y:S01]  /*0ff0*/  FFMA.FTZ R64, R82, R193, R199 ;  /* 0x000000c152407223 */ /* 0x000fe200000100c7 */
[C---:B------:R-:W-:Y:S01]  /*1000*/  FMUL.FTZ R198, R170.reuse, R185 ;  /* 0x000000b9aac67220 */ /* 0x040fe20000410000 */
[----:B------:R-:W-:Y:S01]  /*1010*/  FMUL.FTZ R84, R170, R205 ;  /* 0x000000cdaa547220 */ /* 0x000fe20000410000 */
[----:B------:R-:W-:Y:S01]  /*1020*/  SHF.L.U32 R192, R192, 0x10, RZ ;  /* 0x00000010c0c07819 */ /* 0x000fe200000006ff */
[----:B------:R-:W-:Y:S01]  /*1030*/  FFMA.FTZ R185, R27, R182, R74 ;  /* 0x000000b61bb97223 */ /* 0x000fe2000001004a */
[----:B------:R-:W-:Y:S01]  /*1040*/  FMUL.FTZ R205, R4, R83 ;  /* 0x0000005304cd7220 */ /* 0x000fe20000410000 */
        /* <DEDUP_REMOVED lines=8> */
[----:B------:R-:W-:Y:S01]  /*10d0*/  FMUL.FTZ R191, R170, R191 ;  /* 0x000000bfaabf7220 */ /* 0x000fe20000410000 */
[----:B------:R-:W-:Y:S01]  /*10e0*/  FFMA.FTZ R64, R84, R185, R199 ;  /* 0x000000b954407223 */ /* 0x000fe200000100c7 */
[C---:B------:R-:W-:Y:S01]  /*10f0*/  PRMT R184, R87.reuse, 0x7632, R184 ;  /* 0x0000763257b87816 */ /* 0x040fe200000000b8 */
[----:B------:R-:W-:Y:S01]  /*1100*/  FMUL.FTZ R207, R6, R91 ;  /* 0x0000005b06cf7220 */ /* 0x000fe20000410000 */
[----:B------:R-:W-:Y:S01]  /*1110*/  SHF.L.U32 R87, R87, 0x10, RZ ;  /* 0x0000001057577819 */ /* 0x000fe200000006ff */
[----:B------:R-:W-:Y:S01]  /*1120*/  FFMA.FTZ R199, R21, R180, R202 ;  /* 0x000000b415c77223 */ /* 0x000fe200000100ca */
[----:B------:R-:W-:Y:S01]  /*1130*/  SHF.L.U32 R194, R194, 0x10, RZ ;  /* 0x00000010c2c27819 */ /* 0x000fe200000006ff */
[----:B------:R-:W-:Y:S01]  /*1140*/  FADD.FTZ R74, R201, R200 ;  /* 0x000000c8c94a7221 */ /* 0x000fe20000010000 */
[----:B------:R-:W-:Y:S01]  /*1150*/  FFMA.FTZ R201, R191, R200, R64 ;  /* 0x000000c8bfc97223 */ /* 0x000fe20000010040 */
[----:B------:R-:W-:Y:S01]  /*1160*/  SHF.L.U32 R184, R184, 0x10, RZ ;  /* 0x00000010b8b87819 */ /* 0x000fe200000006ff */
        /* <DEDUP_REMOVED lines=43> */
.L_x_1089:
[----:B------:R-:W-:Y:S05]  /*1420*/  BSYNC.RECONVERGENT B0 ;  /* 0x0000000000007941 */ /* 0x000fea0003800200 */
.L_x_1088:
[----:B------:R-:W1:Y:S08]  /*1430*/  S2UR UR5, SR_CgaCtaId ;  /* 0x00000000000579c3 */ /* 0x000e700000008800 */
[----:B------:R-:W-:Y:S01]  /*1440*/  BAR.SYNC.DEFER_BLOCKING 0x0 ;  /* 0x0000000000007b1d */ /* 0x000fe20000010000 */
[----:B------:R-:W-:Y:S01]  /*1450*/  FADD.FTZ R162, R67, R162 ;  /* 0x000000a243a27221 */ /* 0x000fe20000010000 */
[----:B------:R-:W-:Y:S01]  /*1460*/  FFMA.FTZ R167, R0, R67, R167 ;  /* 0x0000004300a77223 */ /* 0x000fe200000100a7 */
[----:B------:R-:W-:Y:S01]  /*1470*/  FFMA.FTZ R159, R76, R66, R159 ;  /* 0x000000424c9f7223 */ /* 0x000fe2000001009f */
[----:B------:R-:W-:Y:S01]  /*1480*/  FADD.FTZ R158, R66, R158 ;  /* 0x0000009e429e7221 */ /* 0x000fe20000010000 */
[----:B------:R-:W-:Y:S01]  /*1490*/  FADD.FTZ R154, R69, R154 ;  /* 0x0000009a459a7221 */ /* 0x000fe20000010000 */
[----:B------:R-:W-:Y:S01]  /*14a0*/  UMOV UR4, 0x400 ;  /* 0x0000040000047882 */ /* 0x000fe20000000000 */
        /* <DEDUP_REMOVED lines=17> */
[----:B------:R-:W-:Y:S01]  /*15c0*/  FFMA.FTZ R104, R191, R79, R104 ;  /* 0x0000004fbf687223 */ /* 0x000fe20000010068 */
        /* <DEDUP_REMOVED lines=9> */
[----:B------:R-:W-:Y:S01]  /*1660*/  FADD.FTZ R152, R173, R152 ;  /* 0x00000098ad987221 */ /* 0x000fe20000010000 */
[----:B------:R-:W-:Y:S01]  /*1670*/  FFMA.FTZ R153, R78, R173, R153 ;  /* 0x000000ad4e997223 */ /* 0x000fe20000010099 */
        /* <DEDUP_REMOVED lines=10> */
[----:B------:R-:W-:Y:S01]  /*1720*/  FFMA.FTZ R133, R94, R92, R133 ;  /* 0x0000005c5e857223 */ /* 0x000fe20000010085 */
        /* <DEDUP_REMOVED lines=105> */
.L_x_1092:
[-CC-:B------:R-:W-:Y:S01]  /*1dc0*/  FFMA.FTZ R90, R90, R75.reuse, R79.reuse ;  /* 0x0000004b5a5a7223 */ /* 0x180fe2000001004f */
[-CC-:B------:R-:W-:Y:S01]  /*1dd0*/  FFMA.FTZ R94, R94, R75.reuse, R79.reuse ;  /* 0x0000004b5e5e7223 */ /* 0x180fe2000001004f */
[-CC-:B------:R-:W-:Y:S01]  /*1de0*/  FFMA.FTZ R0, R0, R75.reuse, R79.reuse ;  /* 0x0000004b00007223 */ /* 0x180fe2000001004f */
[--C-:B------:R-:W-:Y:S01]  /*1df0*/  FFMA.FTZ R78, R78, R75, R79.reuse ;  /* 0x0000004b4e4e7223 */ /* 0x100fe2000001004f */
        /* <DEDUP_REMOVED lines=50> */
.L_x_1091:
        /* <DEDUP_REMOVED lines=59> */
.L_x_1094:
[-CC-:B------:R-:W-:Y:S01]  /*24d0*/  FFMA.FTZ R94, R94, R75.reuse, R79.reuse ;  /* 0x0000004b5e5e7223 */ /* 0x180fe2000001004f */
[-CC-:B------:R-:W-:Y:S01]  /*24e0*/  FFMA.FTZ R90, R90, R75.reuse, R79.reuse ;  /* 0x0000004b5a5a7223 */ /* 0x180fe2000001004f */
[-CC-:B------:R-:W-:Y:S01]  /*24f0*/  FFMA.FTZ R0, R0, R75.reuse, R79.reuse ;  /* 0x0000004b00007223 */ /* 0x180fe2000001004f */
        /* <DEDUP_REMOVED lines=51> */
.L_x_1090:
        /* <DEDUP_REMOVED lines=11> */
[----:B-----5:R-:W-:Y:S01]  /*28e0*/  ISETP.GE.U32.AND P2, PT, R98, RZ, PT ;  /* 0x000000ff6200720c */ /* 0x020fe20003f46070 */
[----:B------:R-:W-:Y:S01]  /*28f0*/  FADD.FTZ R197, R197, -R94 ;  /* 0x8000005ec5c57221 */ /* 0x000fe20000010000 */
[----:B------:R-:W-:Y:S01]  /*2900*/  FADD.FTZ R179, R179, -R86 ;  /* 0x80000056b3b37221 */ /* 0x000fe20000010000 */
[----:B------:R-:W-:Y:S01]  /*2910*/  FADD.FTZ R183, R183, -R90 ;  /* 0x8000005ab7b77221 */ /* 0x000fe20000010000 */
[--C-:B------:R-:W-:Y:S01]  /*2920*/  FFMA.FTZ R78, R78, R75, R79.reuse ;  /* 0x0000004b4e4e7223 */ /* 0x100fe2000001004f */
[----:B------:R-:W-:Y:S01]  /*2930*/  FMUL.FTZ R197, R170, R197 ;  /* 0x000000c5aac57220 */ /* 0x000fe20000410000 */
[--C-:B------:R-:W-:Y:S01]  /*2940*/  FFMA.FTZ R88, R88, R75, R79.reuse ;  /* 0x0000004b58587223 */ /* 0x100fe2000001004f */
        /* <DEDUP_REMOVED lines=15> */
[-CC-:B------:R-:W-:Y:S01]  /*2a40*/  FFMA.FTZ R80, R80, R75.reuse, R79.reuse ;  /* 0x0000004b50507223 */ /* 0x180fe2000001004f */
        /* <DEDUP_REMOVED lines=49> */
.L_x_1096:
[-CC-:B------:R-:W-:Y:S01]  /*2d60*/  FFMA.FTZ R90, R90, R75.reuse, R79.reuse ;  /* 0x0000004b5a5a7223 */ /* 0x180fe2000001004f */
[-CC-:B------:R-:W-:Y:S01]  /*2d70*/  FFMA.FTZ R86, R86, R75.reuse, R79.reuse ;  /* 0x0000004b56567223 */ /* 0x180fe2000001004f */
[-CC-:B------:R-:W-:Y:S01]  /*2d80*/  FFMA.FTZ R94, R94, R75.reuse, R79.reuse ;  /* 0x0000004b5e5e7223 */ /* 0x180fe2000001004f */
[-CC-:B------:R-:W-:Y:S01]  /*2d90*/  FFMA.FTZ R78, R78, R75.reuse, R79.reuse ;  /* 0x0000004b4e4e7223 */ /* 0x180fe2000001004f */
[----:B------:R-:W-:Y:S01]  /*2da0*/  FADD.FTZ R183, R183, -R90 ;  /* 0x8000005ab7b77221 */ /* 0x000fe20000010000 */
[----:B------:R-:W-:Y:S01]  /*2db0*/  FADD.FTZ R179, R179, -R86 ;  /* 0x80000056b3b37221 */ /* 0x000fe20000010000 */
[----:B------:R-:W-:Y:S01]  /*2dc0*/  FADD.FTZ R59, R197, -R94 ;  /* 0x8000005ec53b7221 */ /* 0x000fe20000010000 */
[--C-:B------:R-:W-:Y:S01]  /*2dd0*/  FFMA.FTZ R88, R88, R75, R79.reuse ;  /* 0x0000004b58587223 */ /* 0x100fe2000001004f */
        /* <DEDUP_REMOVED lines=21> */
[-CC-:B------:R-:W-:Y:S01]  /*2f30*/  FFMA.FTZ R76, R76, R75.reuse, R79.reuse ;  /* 0x0000004b4c4c7223 */ /* 0x180fe2000001004f */
        /* <DEDUP_REMOVED lines=45> */
.L_x_1095:
        /* <DEDUP_REMOVED lines=12> */
[-C--:B------:R-:W-:Y:S01]  /*32d0*/  FFMA.FTZ R78, R78, R75.reuse, R79 ;  /* 0x0000004b4e4e7223 */ /* 0x080fe2000001004f */
        /* <DEDUP_REMOVED lines=67> */
.L_x_1097:
        /* <DEDUP_REMOVED lines=74> */
.L_x_1093:
        /* <DEDUP_REMOVED lines=44> */
[-CC-:B------:R-:W-:Y:S01]  /*3e70*/  FFMA.FTZ R82, R82, R75.reuse, R79.reuse ;  /* 0x0000004b52527223 */ /* 0x180fe2000001004f */
        /* <DEDUP_REMOVED lines=45> */
.L_x_1100:
[-CC-:B------:R-:W-:Y:S01]  /*4150*/  FFMA.FTZ R204, R204, R75.reuse, R79.reuse ;  /* 0x0000004bcccc7223 */ /* 0x180fe2000001004f */
[-CC-:B------:R-:W-:Y:S01]  /*4160*/  FFMA.FTZ R191, R191, R75.reuse, R79.reuse ;  /* 0x0000004bbfbf7223 */ /* 0x180fe2000001004f */
[-C--:B------:R-:W-:Y:S01]  /*4170*/  FFMA.FTZ R181, R181, R75.reuse, R79 ;  /* 0x0000004bb5b57223 */ /* 0x080fe2000001004f */
[----:B------:R-:W-:Y:S01]  /*4180*/  ISETP.GE.U32.AND P1, PT, R96, RZ, PT ;  /* 0x000000ff6000720c */ /* 0x000fe20003f26070 */
        /* <DEDUP_REMOVED lines=71> */
.L_x_1099:
        /* <DEDUP_REMOVED lines=76> */
.L_x_1102:
        /* <DEDUP_REMOVED lines=18> */
[-CC-:B------:R-:W-:Y:S01]  /*4be0*/  FFMA.FTZ R84, R84, R75.reuse, R79.reuse ;  /* 0x0000004b54547223 */ /* 0x180fe2000001004f */
[----:B------:R-:W-:Y:S01]  /*4bf0*/  LOP3.LUT P5, RZ, R97, 0xff, RZ, 0xc0, !PT ;  /* 0x000000ff61ff7812 */ /* 0x000fe200078ac0ff */
[----:B------:R-:W-:Y:S01]  /*4c00*/  FMUL.FTZ R181, R181, UR6 ;  /* 0x00000006b5b57c20 */ /* 0x000fe20008410000 */
[----:B------:R-:W-:Y:S01]  /*4c10*/  FMUL.FTZ R95, R95, UR6 ;  /* 0x000000065f5f7c20 */ /* 0x000fe20008410000 */
[----:B------:R-:W-:Y:S01]  /*4c20*/  FADD.FTZ R199, R199, -R198 ;  /* 0x800000c6c7c77221 */ /* 0x000fe20000010000 */
[----:B0-----:R-:W-:Y:S01]  /*4c30*/  FSEL R66, R191, RZ, P5 ;  /* 0x000000ffbf427208 */ /* 0x001fe20002800000 */
[-CC-:B------:R-:W-:Y:S01]  /*4c40*/  FFMA.FTZ R82, R82, R75.reuse, R79.reuse ;  /* 0x0000004b52527223 */ /* 0x180fe2000001004f */
        /* <DEDUP_REMOVED lines=50> */
.L_x_1098:
        /* <DEDUP_REMOVED lines=56> */
.L_x_1104:
        /* <DEDUP_REMOVED lines=54> */
.L_x_1103:
        /* <DEDUP_REMOVED lines=55> */
.L_x_1105:
        /* <DEDUP_REMOVED lines=53> */
.L_x_1101:
        /* <DEDUP_REMOVED lines=42> */
.L_x_1087:
        /* <DEDUP_REMOVED lines=29> */
.L_x_1107:
        /* <DEDUP_REMOVED lines=16> */
.L_x_2809:


//--------------------- .text._ZN10layer_norm22ln_bwd_finalize_kernelINS_22Kernel_traits_finalizeILj2048Ef13__nv_bfloat16fS2_fjLb0ELj1024ELj4ENS_18Kernel_traits_baseILj2048EfS2_fS2_fjLj1024EEEEELb0ELb0EEEvNS_9BwdParamsE --------------------------
	.section	.text._ZN10layer_norm22ln_bwd_finalize_kernelINS_22Kernel_traits_finalizeILj2048Ef13__nv_bfloat16fS2_fjLb0ELj1024ELj4ENS_18Kernel_traits_baseILj2048EfS2_fS2_fjLj1024EEEEELb0ELb0EEEvNS_9BwdParamsE,"ax",@progbits
	.align	128
        .global         _ZN10layer_norm22ln_bwd_finalize_kernelINS_22Kernel_traits_finalizeILj2048Ef13__nv_bfloat16fS2_fjLb0ELj1024ELj4ENS_18Kernel_traits_baseILj2048EfS2_fS2_fjLj1024EEEEELb0ELb0EEEvNS_9BwdParamsE
        .type           _ZN10layer_norm22ln_bwd_finalize_kernelINS_22Kernel_traits_finalizeILj2048Ef13__nv_bfloat16fS2_fjLb0ELj1024ELj4ENS_18Kernel_traits_baseILj2048EfS2_fS2_fjLj1024EEEEELb0ELb0EEEvNS_9BwdParamsE,@function
        .size           _ZN10layer_norm22ln_bwd_finalize_kernelINS_22Kernel_traits_finalizeILj2048Ef13__nv_bfloat16fS2_fjLb0ELj1024ELj4ENS_18Kernel_traits_baseILj2048EfS2_fS2_fjLj1024EEEEELb0ELb0EEEvNS_9BwdParamsE,(.L_x_2810 - _ZN10layer_norm22ln_bwd_finalize_kernelINS_22Kernel_traits_finalizeILj2048Ef13__nv_bfloat16fS2_fjLb0ELj1024ELj4ENS_18Kernel_traits_baseILj2048EfS2_fS2_fjLj1024EEEEELb0ELb0EEEvNS_9BwdParamsE)
        .other          _ZN10layer_norm22ln_bwd_finalize_kernelINS_22Kernel_traits_finalizeILj2048Ef13__nv_bfloat16fS2_fjLb0ELj1024ELj4ENS_18Kernel_traits_baseILj2048EfS2_fS2_fjLj1024EEEEELb0ELb0EEEvNS_9BwdParamsE,@"STO_CUDA_ENTRY STV_DEFAULT"
_ZN10layer_norm22ln_bwd_finalize_kernelINS_22Kernel_traits_finalizeILj2048Ef13__nv_bfloat16fS2_fjLb0ELj1024ELj4ENS_18Kernel_traits_baseILj2048EfS2_fS2_fjLj1024EEEEELb0ELb0EEEvNS_9BwdParamsE:
.text._ZN10layer_norm22ln_bwd_finalize_kernelINS_22Kernel_traits_finalizeILj2048Ef13__nv_bfloat16fS2_fjLb0ELj1024ELj4ENS_18Kernel_traits_baseILj2048EfS2_fS2_fjLj1024EEEEELb0ELb0EEEvNS_9BwdParamsE:
        /* <DEDUP_REMOVED lines=78> */
.L_x_1112:
        /* <DEDUP_REMOVED lines=118> */
.L_x_1111:
[----:B------:R-:W-:Y:S05]  /*0c40*/  BSYNC.RECONVERGENT B1 ;  /* 0x0000000000017941 */ /* 0x000fea0003800200 */
.L_x_1110:
        /* <DEDUP_REMOVED lines=68> */
.L_x_1114:
[----:B------:R-:W-:Y:S05]  /*1090*/  BSYNC.RECONVERGENT B1 ;  /* 0x0000000000017941 */ /* 0x000fea0003800200 */
.L_x_1113:
        /* <DEDUP_REMOVED lines=37> */
.L_x_1116:
[----:B------:R-:W-:Y:S05]  /*12f0*/  BSYNC.RECONVERGENT B1 ;  /* 0x0000000000017941 */ /* 0x000fea0003800200 */
.L_x_1115:
[----:B------:R-:W-:Y:S05]  /*1300*/  @!P1 BRA `(.L_x_1109) ;  /* 0x00000000003c9947 */ /* 0x000fea0003800000 */
[----:B------:R-:W0:Y:S01]  /*1310*/  LDC.64 R8, c[0x0][0x440] ;  /* 0x00011000ff087b82 */ /* 0x000e220000000a00 */
[----:B------:R-:W-:Y:S01]  /*1320*/  IMAD R0, R3, R54, R0 ;  /* 0x0000003603007224 */ /* 0x000fe200078e0200 */
[----:B------:R-:W-:-:S04]  /*1330*/  IADD3 R12, PT, PT, -R55, RZ, RZ ;  /* 0x000000ff370c7210 */ /* 0x000fc80007ffe1ff */
[----:B------:R-:W-:Y:S02]  /*1340*/  IADD3 R3, PT, PT, R57, R0, RZ ;  /* 0x0000000039037210 */ /* 0x000fe40007ffe0ff */
[----:B------:R-:W1:Y:S05]  /*1350*/  LDC.64 R10, c[0x0][0x448] ;  /* 0x00011200ff0a7b82 */ /* 0x000e6a0000000a00 */
.L_x_1117:
        /* <DEDUP_REMOVED lines=10> */
.L_x_1109:
[----:B------:R-:W-:Y:S05]  /*1400*/  BSYNC.RECONVERGENT B0 ;  /* 0x0000000000007941 */ /* 0x000fea0003800200 */
.L_x_1108:
        /* <DEDUP_REMOVED lines=60> */
.L_x_1118:
        /* <DEDUP_REMOVED lines=11> */
.L_x_2810:


//--------------------- .text._ZN10layer_norm40ln_parallel_residual_bwd_finalize_kernelINS_22Kernel_traits_finalizeILj2048Ef13__nv_bfloat16fS2_fjLb0ELj1024ELj4ENS_18Kernel_traits_baseILj2048EfS2_fS2_fjLj1024EEEEELb0EEEvNS_9BwdParamsE --------------------------
	.section	.text._ZN10layer_norm40ln_parallel_residual_bwd_finalize_kernelINS_22Kernel_traits_finalizeILj2048Ef13__nv_bfloat16fS2_fjLb0ELj1024ELj4ENS_18Kernel_traits_baseILj2048EfS2_fS2_fjLj1024EEEEELb0EEEvNS_9BwdParamsE,"ax",@progbits
	.align	128
        .global         _ZN10layer_norm40ln_parallel_residual_bwd_finalize_kernelINS_22Kernel_traits_finalizeILj2048Ef13__nv_bfloat16fS2_fjLb0ELj1024ELj4ENS_18Kernel_traits_baseILj2048EfS2_fS2_fjLj1024EEEEELb0EEEvNS_9BwdParamsE
        .type           _ZN10layer_norm40ln_parallel_residual_bwd_finalize_kernelINS_22Kernel_traits_finalizeILj2048Ef13__nv_bfloat16fS2_fjLb0ELj1024ELj4ENS_18Kernel_traits_baseILj2048EfS2_fS2_fjLj1024EEEEELb0EEEvNS_9BwdParamsE,@function
        .size           _ZN10layer_norm40ln_parallel_residual_bwd_finalize_kernelINS_22Kernel_traits_finalizeILj2048Ef13__nv_bfloat16fS2_fjLb0ELj1024ELj4ENS_18Kernel_traits_baseILj2048EfS2_fS2_fjLj1024EEEEELb0EEEvNS_9BwdParamsE,(.L_x_2811 - _ZN10layer_norm40ln_parallel_residual_bwd_finalize_kernelINS_22Kernel_traits_finalizeILj2048Ef13__nv_bfloat16fS2_fjLb0ELj1024ELj4ENS_18Kernel_traits_baseILj2048EfS2_fS2_fjLj1024EEEEELb0EEEvNS_9BwdParamsE)
        .other          _ZN10layer_norm40ln_parallel_residual_bwd_finalize_kernelINS_22Kernel_traits_finalizeILj2048Ef13__nv_bfloat16fS2_fjLb0ELj1024ELj4ENS_18Kernel_traits_baseILj2048EfS2_fS2_fjLj1024EEEEELb0EEEvNS_9BwdParamsE,@"STO_CUDA_ENTRY STV_DEFAULT"
_ZN10layer_norm40ln_parallel_residual_bwd_finalize_kernelINS_22Kernel_traits_finalizeILj2048Ef13__nv_bfloat16fS2_fjLb0ELj1024ELj4ENS_18Kernel_traits_baseILj2048EfS2_fS2_fjLj1024EEEEELb0EEEvNS_9BwdParamsE:
.text._ZN10layer_norm40ln_parallel_residual_bwd_finalize_kernelINS_22Kernel_traits_finalizeILj2048Ef13__nv_bfloat16fS2_fjLb0ELj1024ELj4ENS_18Kernel_traits_baseILj2048EfS2_fS2_fjLj1024EEEEELb0EEEvNS_9BwdParamsE:
        /* <DEDUP_REMOVED lines=58> */
.L_x_1123:
        /* <DEDUP_REMOVED lines=112> */
.L_x_1122:
[----:B------:R-:W-:Y:S05]  /*0aa0*/  BSYNC.RECONVERGENT B1 ;  /* 0x0000000000017941 */ /* 0x000fea0003800200 */
.L_x_1121:
        /* <DEDUP_REMOVED lines=66> */
.L_x_1125:
[----:B------:R-:W-:Y:S05]  /*0ed0*/  BSYNC.RECONVERGENT B1 ;  /* 0x0000000000017941 */ /* 0x000fea0003800200 */
.L_x_1124:
        /* <DEDUP_REMOVED lines=36> */
.L_x_1127:
[----:B------:R-:W-:Y:S05]  /*1120*/  BSYNC.RECONVERGENT B1 ;  /* 0x0000000000017941 */ /* 0x000fea0003800200 */
.L_x_1126:
        /* <DEDUP_REMOVED lines=18> */
.L_x_1120:
[----:B------:R-:W-:Y:S05]  /*1250*/  BSYNC.RECONVERGENT B0 ;  /* 0x0000000000007941 */ /* 0x000fea0003800200 */
.L_x_1119:
        /* <DEDUP_REMOVED lines=92> */
.L_x_1128:
        /* <DEDUP_REMOVED lines=14> */
.L_x_2811:


//--------------------- .text._ZN10layer_norm31ln_parallel_residual_bwd_kernelINS_13Kernel_traitsIf13__nv_bfloat16fS2_fjLj2048ELj1ELj1ELj4ELj16ENS_18Kernel_traits_baseILj2048EfS2_fS2_fjLj128EEEEELb1ELb1ELb0EEEvNS_9BwdParamsE --------------------------
	.section	.text._ZN10layer_norm31ln_parallel_residual_bwd_kernelINS_13Kernel_traitsIf13__nv_bfloat16fS2_fjLj2048ELj1ELj1ELj4ELj16ENS_18Kernel_traits_baseILj2048EfS2_fS2_fjLj128EEEEELb1ELb1ELb0EEEvNS_9BwdParamsE,"ax",@progbits
	.align	128
        .global         _ZN10layer_norm31ln_parallel_residual_bwd_kernelINS_13Kernel_traitsIf13__nv_bfloat16fS2_fjLj2048ELj1ELj1ELj4ELj16ENS_18Kernel_traits_baseILj2048EfS2_fS2_fjLj128EEEEELb1ELb1ELb0EEEvNS_9BwdParamsE
        .type           _ZN10layer_norm31ln_parallel_residual_bwd_kernelINS_13Kernel_traitsIf13__nv_bfloat16fS2_fjLj2048ELj1ELj1ELj4ELj16ENS_18Kernel_traits_baseILj2048EfS2_fS2_fjLj128EEEEELb1ELb1ELb0EEEvNS_9BwdParamsE,@function
        .size           _ZN10layer_norm31ln_parallel_residual_bwd_kernelINS_13Kernel_traitsIf13__nv_bfloat16fS2_fjLj2048ELj1ELj1ELj4ELj16ENS_18Kernel_traits_baseILj2048EfS2_fS2_fjLj128EEEEELb1ELb1ELb0EEEvNS_9BwdParamsE,(.L_x_2812 - _ZN10layer_norm31ln_parallel_residual_bwd_kernelINS_13Kernel_traitsIf13__nv_bfloat16fS2_fjLj2048ELj1ELj1ELj4ELj16ENS_18Kernel_traits_baseILj2048EfS2_fS2_fjLj128EEEEELb1ELb1ELb0EEEvNS_9BwdParamsE)
        .other          _ZN10layer_norm31ln_parallel_residual_bwd_kernelINS_13Kernel_traitsIf13__nv_bfloat16fS2_fjLj2048ELj1ELj1ELj4ELj16ENS_18Kernel_traits_baseILj2048EfS2_fS2_fjLj128EEEEELb1ELb1ELb0EEEvNS_9BwdParamsE,@"STO_CUDA_ENTRY STV_DEFAULT"
_ZN10layer_norm31ln_parallel_residual_bwd_kernelINS_13Kernel_traitsIf13__nv_bfloat16fS2_fjLj2048ELj1ELj1ELj4ELj16ENS_18Kernel_traits_baseILj2048EfS2_fS2_fjLj128EEEEELb1ELb1ELb0EEEvNS_9BwdParamsE:
.text._ZN10layer_norm31ln_parallel_residual_bwd_kernelINS_13Kernel_traitsIf13__nv_bfloat16fS2_fjLj2048ELj1ELj1ELj4ELj16ENS_18Kernel_traits_baseILj2048EfS2_fS2_fjLj128EEEEELb1ELb1ELb0EEEvNS_9BwdParamsE:
        /* <DEDUP_REMOVED lines=16> */
[----:B------:R-:W-:-:S06]  /*0100*/  @P1 LOP3.LUT R3, R3, 0x80, RZ, 0xfc, !PT ;  /* 0x0000008003031812 */ /* 0x000fcc00078efcff */
[----:B------:R-:W0:Y:S01]  /*0110*/  S2UR UR4, SR_CTAID.X ;  /* 0x00000000000479c3 */ /* 0x000e220000002500 */
[----:B--2---:R-:W5:Y:S01]  /*0120*/  @P1 LDG.E.128 R72, desc[UR10][R4.64] ;  /* 0x0000000a04481981 */ /* 0x004f62000c1e1d00 */
[----:B-1----:R-:W-:-:S03]  /*0130*/  @P2 IMAD.WIDE.U32 R6, R3, 0x20, R6 ;  /* 0x0000002003062825 */ /* 0x002fc600078e0006 */
[----:B------:R0:W5:Y:S04]  /*0140*/  @P1 LDG.E.128 R68, desc[UR10][R4.64+0x10] ;  /* 0x0000100a04441981 */ /* 0x000168000c1e1d00 */
[----:B------:R1:W5:Y:S04]  /*0150*/  @P2 LDG.E.128 R64, desc[UR10][R6.64] ;  /* 0x0000000a06402981 */ /* 0x000368000c1e1d00 */
[----:B------:R1:W5:Y:S01]  /*0160*/  @P2 LDG.E.128 R60, desc[UR10][R6.64+0x10] ;  /* 0x0000100a063c2981 */ /* 0x000362000c1e1d00 */
[----:B0-----:R-:W-:-:S04]  /*0170*/  MOV R5, UR4 ;  /* 0x0000000400057c02 */ /* 0x001fc80008000f00 */
        /* <DEDUP_REMOVED lines=40> */
[----:B------:R-:W2:Y:S01]  /*0400*/  LDCU.64 UR6, c[0x0][0x478] ;  /* 0x00008f00ff0677ac */ /* 0x000ea20008000a00 */
[----:B------:R-:W3:Y:S01]  /*0410*/  LDCU.64 UR16, c[0x0][0x438] ;  /* 0x00008700ff1077ac */ /* 0x000ee20008000a00 */
[----:B------:R-:W4:Y:S09]  /*0420*/  LDCU.64 UR12, c[0x0][0x470] ;  /* 0x00008e00ff0c77ac */ /* 0x000f320008000a00 */
.L_x_1156:
        /* <DEDUP_REMOVED lines=21> */
[----:B0-----:R-:W-:-:S05]  /*0580*/  IMAD.WIDE.U32 R98, R4, 0x20, R98 ;  /* 0x0000002004627825 */ /* 0x001fca00078e0062 */
[----:B------:R-:W3:Y:S01]  /*0590*/  LDG.E.128 R8, desc[UR10][R98.64] ;  /* 0x0000000a62087981 */ /* 0x000ee2000c1e1d00 */
[----:B-1----:R-:W-:-:S03]  /*05a0*/  IMAD.WIDE.U32 R12, R4, 0x10, R12 ;  /* 0x00000010040c7825 */ /* 0x002fc600078e000c */
[----:B------:R3:W3:Y:S04]  /*05b0*/  LDG.E.128 R16, desc[UR10][R98.64+0x10] ;  /* 0x0000100a62107981 */ /* 0x0006e8000c1e1d00 */
[----:B------:R-:W3:Y:S01]  /*05c0*/  LDG.E.128 R12, desc[UR10][R12.64] ;  /* 0x0000000a0c0c7981 */ /* 0x000ee2000c1e1d00 */
[----:B--2---:R-:W-:-:S06]  /*05d0*/  IMAD.WIDE.U32 R116, R4, 0x8, R116 ;  /* 0x0000000804747825 */ /* 0x004fcc00078e0074 */
[----:B------:R-:W5:Y:S01]  /*05e0*/  LDG.E.64 R116, desc[UR10][R116.64] ;  /* 0x0000000a74747981 */ /* 0x000f62000c1e1b00 */
[----:B----4-:R-:W-:Y:S02]  /*05f0*/  ISETP.NE.U32.AND P1, PT, RZ, UR12, PT ;  /* 0x0000000cff007c0c */ /* 0x010fe4000bf25070 */
        /* <DEDUP_REMOVED lines=8> */
[----:B------:R-:W5:Y:S04]  /*0680*/  @P0 LDG.E.128 R24, desc[UR10][R96.64] ;  /* 0x0000000a60180981 */ /* 0x000f68000c1e1d00 */
[----:B------:R1:W5:Y:S01]  /*0690*/  @P0 LDG.E.128 R20, desc[UR10][R96.64+0x10] ;  /* 0x0000100a60140981 */ /* 0x000362000c1e1d00 */
[----:B------:R-:W-:Y:S01]  /*06a0*/  IADD3 R133, PT, PT, R4, 0x80, RZ ;  /* 0x0000008004857810 */ /* 0x000fe20007ffe0ff */
[C---:B---3--:R-:W-:Y:S01]  /*06b0*/  FADD.FTZ R98, -R128.reuse, R10 ;  /* 0x0000000a80627221 */ /* 0x048fe20000010100 */
[C---:B------:R-:W-:Y:S01]  /*06c0*/  FADD.FTZ R102, -R128.reuse, R11 ;  /* 0x0000000b80667221 */ /* 0x040fe20000010100 */
[C---:B------:R-:W-:Y:S01]  /*06d0*/  FADD.FTZ R6, -R128.reuse, R9 ;  /* 0x0000000980067221 */ /* 0x040fe20000010100 */
[C---:B------:R-:W-:Y:S01]  /*06e0*/  FADD.FTZ R8, -R128.reuse, R8 ;  /* 0x0000000880087221 */ /* 0x040fe20000010100 */
[----:B------:R-:W-:Y:S01]  /*06f0*/  FADD.FTZ R108, -R128, R18 ;  /* 0x00000012806c7221 */ /* 0x000fe20000010100 */
[----:B------:R-:W-:-:S02]  /*0700*/  PRMT R10, R12, 0x7632, R10 ;  /* 0x000076320c0a7816 */ /* 0x000fc4000000000a */
[----:B------:R-:W-:Y:S01]  /*0710*/  SHF.L.U32 R11, R12, 0x10, RZ ;  /* 0x000000100c0b7819 */ /* 0x000fe200000006ff */
[C---:B-----5:R-:W-:Y:S01]  /*0720*/  FMUL.FTZ R6, R7.reuse, R6 ;  /* 0x0000000607067220 */ /* 0x060fe20000410000 */
[----:B------:R-:W-:Y:S01]  /*0730*/  SHF.L.U32 R18, R10, 0x10, RZ ;  /* 0x000000100a127819 */ /* 0x000fe200000006ff */
[----:B------:R-:W-:Y:S02]  /*0740*/  FMUL.FTZ R3, R7, R8 ;  /* 0x0000000807037220 */ /* 0x000fe40000410000 */
[----:B------:R-:W-:Y:S01]  /*0750*/  FMUL.FTZ R10, R72, R11 ;  /* 0x0000000b480a7220 */ /* 0x000fe20000410000 */
[----:B------:R-:W-:Y:S01]  /*0760*/  PRMT R12, R13, 0x7632, R12 ;  /* 0x000076320d0c7816 */ /* 0x000fe2000000000c */
[-C--:B------:R-:W-:Y:S01]  /*0770*/  FFMA.FTZ R57, R6, R18.reuse, R57 ;  /* 0x0000001206397223 */ /* 0x080fe20000010039 */
[----:B0-----:R-:W-:Y:S01]  /*0780*/  PRMT R101, R15, 0x7632, R101 ;  /* 0x000076320f657816 */ /* 0x001fe20000000065 */
[----:B------:R-:W-:Y:S01]  /*0790*/  FADD.FTZ R41, R41, R18 ;  /* 0x0000001229297221 */ /* 0x000fe20000010000 */
[----:B------:R-:W-:Y:S01]  /*07a0*/  SHF.L.U32 R103, R15, 0x10, RZ ;  /* 0x000000100f677819 */ /* 0x000fe200000006ff */
[----:B------:R-:W-:Y:S01]  /*07b0*/  FMUL.FTZ R15, R73, R18 ;  /* 0x00000012490f7220 */ /* 0x000fe20000410000 */
[----:B------:R-:W-:Y:S01]  /*07c0*/  SHF.L.U32 R13, R13, 0x10, RZ ;  /* 0x000000100d0d7819 */ /* 0x000fe200000006ff */
[----:B------:R-:W-:Y:S01]  /*07d0*/  FADD.FTZ R100, -R128, R17 ;  /* 0x0000001180647221 */ /* 0x000fe20000010100 */
[----:B------:R-:W-:Y:S01]  /*07e0*/  FADD.FTZ R18, RZ, R10 ;  /* 0x0000000aff127221 */ /* 0x000fe20000010000 */
[----:B------:R-:W-:Y:S01]  /*07f0*/  FFMA.FTZ R17, R3, R10, RZ ;  /* 0x0000000a03117223 */ /* 0x000fe200000100ff */
[----:B-1----:R-:W-:Y:S01]  /*0800*/  SHF.L.U32 R96, R12, 0x10, RZ ;  /* 0x000000100c607819 */ /* 0x002fe200000006ff */
[C---:B------:R-:W-:Y:S01]  /*0810*/  FADD.FTZ R16, -R128.reuse, R16 ;  /* 0x0000001080107221 */ /* 0x040fe20000010100 */
[----:B------:R-:W-:Y:S01]  /*0820*/  FADD.FTZ R132, -R128, R19 ;  /* 0x0000001380847221 */ /* 0x000fe20000010100 */
[C---:B------:R-:W-:Y:S01]  /*0830*/  FMUL.FTZ R8, R7.reuse, R102 ;  /* 0x0000006607087220 */ /* 0x040fe20000410000 */
[----:B------:R-:W-:Y:S01]  /*0840*/  FMUL.FTZ R12, R74, R13 ;  /* 0x0000000d4a0c7220 */ /* 0x000fe20000410000 */
[----:B------:R-:W-:Y:S01]  /*0850*/  FADD.FTZ R19, R18, R15 ;  /* 0x0000000f12137221 */ /* 0x000fe20000010000 */
[----:B------:R-:W-:Y:S01]  /*0860*/  FMUL.FTZ R9, R7, R98 ;  /* 0x0000006207097220 */ /* 0x000fe20000410000 */
[----:B------:R-:W-:Y:S01]  /*0870*/  FFMA.FTZ R18, R6, R15, R17 ;  /* 0x0000000f06127223 */ /* 0x000fe20000010011 */
[----:B------:R-:W-:Y:S01]  /*0880*/  SHF.L.U32 R97, R14, 0x10, RZ ;  /* 0x000000100e617819 */ /* 0x000fe200000006ff */
[----:B------:R-:W-:Y:S01]  /*0890*/  FADD.FTZ R40, R40, R11 ;  /* 0x0000000b28287221 */ /* 0x000fe20000010000 */
[----:B------:R-:W-:Y:S01]  /*08a0*/  FFMA.FTZ R56, R3, R11, R56 ;  /* 0x0000000b03387223 */ /* 0x000fe20000010038 */
[----:B------:R-:W-:Y:S01]  /*08b0*/  PRMT R99, R14, 0x7632, R99 ;  /* 0x000076320e637816 */ /* 0x000fe20000000063 */
[----:B------:R-:W-:Y:S01]  /*08c0*/  FMUL.FTZ R11, R7, R16 ;  /* 0x00000010070b7220 */ /* 0x000fe20000410000 */
[-C--:B------:R-:W-:Y:S01]  /*08d0*/  FFMA.FTZ R59, R8, R96.reuse, R59 ;  /* 0x00000060083b7223 */ /* 0x080fe2000001003b */
[----:B------:R-:W-:Y:S01]  /*08e0*/  FADD.FTZ R43, R43, R96 ;  /* 0x000000602b2b7221 */ /* 0x000fe20000010000 */
[----:B------:R-:W-:Y:S01]  /*08f0*/  FMUL.FTZ R17, R75, R96 ;  /* 0x000000604b117220 */ /* 0x000fe20000410000 */
[----:B------:R-:W-:Y:S01]  /*0900*/  FADD.FTZ R96, R19, R12 ;  /* 0x0000000c13607221 */ /* 0x000fe20000010000 */
[----:B------:R-:W-:Y:S01]  /*0910*/  FFMA.FTZ R19, R9, R12, R18 ;  /* 0x0000000c09137223 */ /* 0x000fe20000010012 */
[----:B------:R-:W-:Y:S01]  /*0920*/  SHF.L.U32 R98, R99, 0x10, RZ ;  /* 0x0000001063627819 */ /* 0x000fe200000006ff */
[----:B------:R-:W-:Y:S01]  /*0930*/  FADD.FTZ R36, R36, R97 ;  /* 0x0000006124247221 */ /* 0x000fe20000010000 */
[-C--:B------:R-:W-:Y:S01]  /*0940*/  FFMA.FTZ R52, R11, R97.reuse, R52 ;  /* 0x000000610b347223 */ /* 0x080fe20000010034 */
[----:B------:R-:W-:Y:S01]  /*0950*/  FMUL.FTZ R14, R68, R97 ;  /* 0x00000061440e7220 */ /* 0x000fe20000410000 */
        /* <DEDUP_REMOVED lines=8> */
[----:B------:R-:W-:Y:S01]  /*09e0*/  SHF.L.U32 R102, R101, 0x10, RZ ;  /* 0x0000001065667819 */ /* 0x000fe200000006ff */
[----:B------:R-:W-:Y:S01]  /*09f0*/  FADD.FTZ R99, R96, R19 ;  /* 0x0000001360637221 */ /* 0x000fe20000010000 */
[----:B------:R-:W-:Y:S01]  /*0a00*/  FMUL.FTZ R13, R7, R108 ;  /* 0x0000006c070d7220 */ /* 0x000fe20000410000 */
[----:B------:R-:W-:Y:S01]  /*0a10*/  FMUL.FTZ R18, R70, R103 ;  /* 0x0000006746127220 */ /* 0x000fe20000410000 */
[C---:B------:R-:W-:Y:S01]  /*0a20*/  FFMA.FTZ R96, R16.reuse, R19, R97 ;  /* 0x0000001310607223 */ /* 0x040fe20000010061 */
[----:B------:R-:W-:Y:S01]  /*0a30*/  FADD.FTZ R37, R37, R98 ;  /* 0x0000006225257221 */ /* 0x000fe20000010000 */
[----:B------:R-:W-:Y:S01]  /*0a40*/  FFMA.FTZ R53, R16, R98, R53 ;  /* 0x0000006210357223 */ /* 0x000fe20000010035 */
[----:B------:R-:W-:Y:S01]  /*0a50*/  FMUL.FTZ R108, R7, R132 ;  /* 0x00000084076c7220 */ /* 0x000fe20000410000 */
        /* <DEDUP_REMOVED lines=8> */
[----:B------:R-:W-:-:S07]  /*0ae0*/  FFMA.FTZ R132, R108, R109, R96 ;  /* 0x0000006d6c847223 */ /* 0x000fce0000010060 */
.L_x_1131:
[----:B----4-:R-:W-:Y:S05]  /*0af0*/  BSYNC.RECONVERGENT B0 ;  /* 0x0000000000007941 */ /* 0x010fea0003800200 */
.L_x_1130:
        /* <DEDUP_REMOVED lines=21> */
[----:B------:R-:W5:Y:S04]  /*0c50*/  @P0 LDG.E.128 R76, desc[UR10][R110.64] ;  /* 0x0000000a6e4c0981 */ /* 0x000f68000c1e1d00 */
[----:B------:R1:W5:Y:S01]  /*0c60*/  @P0 LDG.E.128 R80, desc[UR10][R110.64+0x10] ;  /* 0x0000100a6e500981 */ /* 0x000362000c1e1d00 */
[C---:B---3--:R-:W-:Y:S01]  /*0c70*/  FADD.FTZ R122, -R128.reuse, R97 ;  /* 0x00000061807a7221 */ /* 0x048fe20000010100 */
[C---:B------:R-:W-:Y:S01]  /*0c80*/  FADD.FTZ R98, -R128.reuse, R98 ;  /* 0x0000006280627221 */ /* 0x040fe20000010100 */
[C---:B------:R-:W-:Y:S01]  /*0c90*/  FADD.FTZ R124, -R128.reuse, R99 ;  /* 0x00000063807c7221 */ /* 0x040fe20000010100 */
[C---:B------:R-:W-:Y:S01]  /*0ca0*/  FADD.FTZ R96, -R128.reuse, R96 ;  /* 0x0000006080607221 */ /* 0x040fe20000010100 */
[C---:B----4-:R-:W-:Y:S01]  /*0cb0*/  FADD.FTZ R126, -R128.reuse, R100 ;  /* 0x00000064807e7221 */ /* 0x050fe20000010100 */
[----:B------:R-:W-:Y:S01]  /*0cc0*/  FADD.FTZ R130, -R128, R101 ;  /* 0x0000006580827221 */ /* 0x000fe20000010100 */
[----:B------:R-:W-:-:S02]  /*0cd0*/  PRMT R97, R104, 0x7632, R97 ;  /* 0x0000763268617816 */ /* 0x000fc40000000061 */
[----:B------:R-:W-:Y:S02]  /*0ce0*/  SHF.L.U32 R99, R104, 0x10, RZ ;  /* 0x0000001068637819 */ /* 0x000fe400000006ff */
[C---:B------:R-:W-:Y:S02]  /*0cf0*/  PRMT R125, R107.reuse, 0x7632, R125 ;  /* 0x000076326b7d7816 */ /* 0x040fe4000000007d */
[----:B------:R-:W-:Y:S01]  /*0d00*/  SHF.L.U32 R131, R107, 0x10, RZ ;  /* 0x000000106b837819 */ /* 0x000fe200000006ff */
[----:B-----5:R-:W-:Y:S01]  /*0d10*/  FMUL.FTZ R107, R7, R98 ;  /* 0x00000062076b7220 */ /* 0x020fe20000410000 */
[----:B------:R-:W-:Y:S01]  /*0d20*/  SHF.L.U32 R98, R97, 0x10, RZ ;  /* 0x0000001061627819 */ /* 0x000fe200000006ff */
[-C--:B0-----:R-:W-:Y:S01]  /*0d30*/  FMUL.FTZ R120, R64, R99.reuse ;  /* 0x0000006340787220 */ /* 0x081fe20000410000 */
[C---:B------:R-:W-:Y:S02]  /*0d40*/  PRMT R100, R105.reuse, 0x7632, R100 ;  /* 0x0000763269647816 */ /* 0x040fe40000000064 */
[----:B------:R-:W-:Y:S01]  /*0d50*/  SHF.L.U32 R101, R105, 0x10, RZ ;  /* 0x0000001069657819 */ /* 0x000fe200000006ff */
[----:B------:R-:W-:Y:S01]  /*0d60*/  FMUL.FTZ R105, R7, R96 ;  /* 0x0000006007697220 */ /* 0x000fe20000410000 */
[----:B------:R-:W-:Y:S01]  /*0d70*/  FADD.FTZ R96, R129, R120 ;  /* 0x0000007881607221 */ /* 0x000fe20000010000 */
[----:B------:R-:W-:Y:S01]  /*0d80*/  FMUL.FTZ R123, R65, R98 ;  /* 0x00000062417b7220 */ /* 0x000fe20000410000 */
[----:B------:R-:W-:Y:S01]  /*0d90*/  FMUL.FTZ R104, R7, R122 ;  /* 0x0000007a07687220 */ /* 0x000fe20000410000 */
[C---:B------:R-:W-:Y:S01]  /*0da0*/  FFMA.FTZ R97, R105.reuse, R120, R132 ;  /* 0x0000007869617223 */ /* 0x040fe20000010084 */
[----:B------:R-:W-:Y:S01]  /*0db0*/  FADD.FTZ R32, R32, R99 ;  /* 0x0000006320207221 */ /* 0x000fe20000010000 */
[----:B------:R-:W-:Y:S01]  /*0dc0*/  FFMA.FTZ R48, R105, R99, R48 ;  /* 0x0000006369307223 */ /* 0x000fe20000010030 */
[----:B------:R-:W-:Y:S01]  /*0dd0*/  SHF.L.U32 R100, R100, 0x10, RZ ;  /* 0x0000001064647819 */ /* 0x000fe200000006ff */
[----:B------:R-:W-:Y:S01]  /*0de0*/  FADD.FTZ R99, R96, R123 ;  /* 0x0000007b60637221 */ /* 0x000fe20000010000 */
[----:B------:R-:W-:Y:S01]  /*0df0*/  FMUL.FTZ R122, R66, R101 ;  /* 0x00000065427a7220 */ /* 0x000fe20000410000 */
[----:B------:R-:W-:Y:S01]  /*0e00*/  FFMA.FTZ R96, R104, R123, R97 ;  /* 0x0000007b68607223 */ /* 0x000fe20000010061 */
[C-C-:B------:R-:W-:Y:S01]  /*0e10*/  FADD.FTZ R134, -R128.reuse, R102.reuse ;  /* 0x0000006680867221 */ /* 0x140fe20000010100 */
[----:B------:R-:W-:Y:S01]  /*0e20*/  FADD.FTZ R128, -R128, R103 ;  /* 0x0000006780807221 */ /* 0x000fe20000010100 */
[----:B------:R-:W-:Y:S01]  /*0e30*/  PRMT R102, R106, 0x7632, R102 ;  /* 0x000076326a667816 */ /* 0x000fe20000000066 */
[----:B------:R-:W-:Y:S01]  /*0e40*/  FFMA.FTZ R49, R104, R98, R49 ;  /* 0x0000006268317223 */ /* 0x000fe20000010031 */
[----:B------:R-:W-:Y:S01]  /*0e50*/  SHF.L.U32 R103, R106, 0x10, RZ ;  /* 0x000000106a677819 */ /* 0x000fe200000006ff */
[----:B------:R-:W-:Y:S01]  /*0e60*/  FADD.FTZ R33, R33, R98 ;  /* 0x0000006221217221 */ /* 0x000fe20000010000 */
[----:B------:R-:W-:Y:S01]  /*0e70*/  SHF.L.U32 R132, R125, 0x10, RZ ;  /* 0x000000107d847819 */ /* 0x000fe200000006ff */
[----:B------:R-:W-:Y:S01]  /*0e80*/  FMUL.FTZ R106, R7, R124 ;  /* 0x0000007c076a7220 */ /* 0x000fe20000410000 */
[----:B------:R-:W-:Y:S01]  /*0e90*/  FMUL.FTZ R125, R67, R100 ;  /* 0x00000064437d7220 */ /* 0x000fe20000410000 */
[----:B------:R-:W-:Y:S01]  /*0ea0*/  FADD.FTZ R98, R99, R122 ;  /* 0x0000007a63627221 */ /* 0x000fe20000010000 */
[----:B------:R-:W-:Y:S01]  /*0eb0*/  FFMA.FTZ R97, R107, R122, R96 ;  /* 0x0000007a6b617223 */ /* 0x000fe20000010060 */
[----:B------:R-:W-:Y:S01]  /*0ec0*/  SHF.L.U32 R102, R102, 0x10, RZ ;  /* 0x0000001066667819 */ /* 0x000fe200000006ff */
[C---:B-1----:R-:W-:Y:S01]  /*0ed0*/  FMUL.FTZ R111, R7.reuse, R126 ;  /* 0x0000007e076f7220 */ /* 0x042fe20000410000 */
[----:B------:R-:W-:Y:S01]  /*0ee0*/  FMUL.FTZ R124, R60, R103 ;  /* 0x000000673c7c7220 */ /* 0x000fe20000410000 */
[----:B------:R-:W-:Y:S01]  /*0ef0*/  FADD.FTZ R99, R98, R125 ;  /* 0x0000007d62637221 */ /* 0x000fe20000010000 */
[----:B------:R-:W-:Y:S01]  /*0f00*/  FFMA.FTZ R96, R106, R125, R97 ;  /* 0x0000007d6a607223 */ /* 0x000fe20000010061 */
[----:B------:R-:W-:Y:S01]  /*0f10*/  FMUL.FTZ R110, R7, R130 ;  /* 0x00000082076e7220 */ /* 0x000fe20000410000 */
        /* <DEDUP_REMOVED lines=25> */
.L_x_1133:
[----:B------:R-:W-:Y:S05]  /*10b0*/  BSYNC.RECONVERGENT B0 ;  /* 0x0000000000007941 */ /* 0x000fea0003800200 */
.L_x_1132:
        /* <DEDUP_REMOVED lines=32> */
.L_x_1135:
[----:B------:R-:W-:Y:S05]  /*12c0*/  BSYNC.RECONVERGENT B0 ;  /* 0x0000000000007941 */ /* 0x000fea0003800200 */
.L_x_1134:
        /* <DEDUP_REMOVED lines=94> */
.L_x_1140:
        /* <DEDUP_REMOVED lines=54> */
.L_x_1139:
        /* <DEDUP_REMOVED lines=59> */
.L_x_1142:
        /* <DEDUP_REMOVED lines=54> */
.L_x_1138:
        /* <DEDUP_REMOVED lines=83> */
.L_x_1144:
[-CC-:B------:R-:W-:Y:S01]  /*2850*/  FFMA.FTZ R85, R13, R133.reuse, R134.reuse ;  /* 0x000000850d557223 */ /* 0x180fe20000010086 */
[-CC-:B------:R-:W-:Y:S01]  /*2860*/  FFMA.FTZ R88, R108, R133.reuse, R134.reuse ;  /* 0x000000856c587223 */ /* 0x180fe20000010086 */
[----:B------:R-:W-:Y:S01]  /*2870*/  LOP3.LUT P0, RZ, R117, 0xff0000, RZ, 0xc0, !PT ;  /* 0x00ff000075ff7812 */ /* 0x000fe2000780c0ff */
[-CC-:B------:R-:W-:Y:S01]  /*2880*/  FFMA.FTZ R84, R16, R133.reuse, R134.reuse ;  /* 0x0000008510547223 */ /* 0x180fe20000010086 */
        /* <DEDUP_REMOVED lines=71> */
.L_x_1143:
        /* <DEDUP_REMOVED lines=18> */
[-CC-:B------:R-:W-:Y:S01]  /*2e20*/  FFMA.FTZ R93, R11, R133.reuse, R134.reuse ;  /* 0x000000850b5d7223 */ /* 0x180fe20000010086 */
        /* <DEDUP_REMOVED lines=61> */
.L_x_1145:
[-CC-:B------:R-:W-:Y:S01]  /*3200*/  FFMA.FTZ R85, R13, R133.reuse, R134.reuse ;  /* 0x000000850d557223 */ /* 0x180fe20000010086 */
[-CC-:B------:R-:W-:Y:S01]  /*3210*/  FFMA.FTZ R88, R108, R133.reuse, R134.reuse ;  /* 0x000000856c587223 */ /* 0x180fe20000010086 */
[----:B------:R-:W-:Y:S01]  /*3220*/  LOP3.LUT P0, RZ, R117, 0xff0000, RZ, 0xc0, !PT ;  /* 0x00ff000075ff7812 */ /* 0x000fe2000780c0ff */
[----:B------:R-:W-:Y:S01]  /*3230*/  FFMA.FTZ R84, R16, R133, R134 ;  /* 0x0000008510547223 */ /* 0x000fe20000010086 */
        /* <DEDUP_REMOVED lines=23> */
[--C-:B------:R-:W-:Y:S01]  /*33b0*/  FFMA.FTZ R85, R9, R133, R134.reuse ;  /* 0x0000008509557223 */ /* 0x100fe20000010086 */
[----:B------:R-:W-:Y:S02]  /*33c0*/  FSEL R94, R84, RZ, P6 ;  /* 0x000000ff545e7208 */ /* 0x000fe40003000000 */
[----:B------:R-:W-:Y:S01]  /*33d0*/  LOP3.LUT P6, RZ, R117, 0xff, RZ, 0xc0, !PT ;  /* 0x000000ff75ff7812 */ /* 0x000fe200078cc0ff */
[----:B------:R-:W-:Y:S01]  /*33e0*/  FADD.FTZ R85, R12, -R85 ;  /* 0x800000550c557221 */ /* 0x000fe20000010000 */
[----:B------:R-:W-:Y:S02]  /*33f0*/  LOP3.LUT P5, RZ, R119, 0xff00, RZ, 0xc0, !PT ;  /* 0x0000ff0077ff7812 */ /* 0x000fe400078ac0ff */
        /* <DEDUP_REMOVED lines=42> */
.L_x_1141:
        /* <DEDUP_REMOVED lines=15> */
.L_x_1137:
[----:B------:R-:W-:Y:S05]  /*3790*/  BSYNC.RECONVERGENT B0 ;  /* 0x0000000000007941 */ /* 0x000fea0003800200 */
.L_x_1136:
        /* <DEDUP_REMOVED lines=60> */
[----:B------:R-:W-:-:S02]  /*3b60*/  FADD.FTZ R133, R120, -R133 ;  /* 0x8000008578857221 */ /* 0x000fc40000010000 */
[----:B------:R-:W-:Y:S01]  /*3b70*/  FMUL.FTZ R94, R87, UR14 ;  /* 0x0000000e575e7c20 */ /* 0x000fe20008410000 */
[----:B------:R-:W-:Y:S02]  /*3b80*/  FSEL R97, R85, RZ, P6 ;  /* 0x000000ff55617208 */ /* 0x000fe40003000000 */
[----:B------:R-:W-:-:S04]  /*3b90*/  LOP3.LUT P6, RZ, R114, 0xff0000, RZ, 0xc0, !PT ;  /* 0x00ff000072ff7812 */ /* 0x000fc800078cc0ff */
[----:B------:R-:W-:Y:S01]  /*3ba0*/  FSEL R93, R85, RZ, P6 ;  /* 0x000000ff555d7208 */ /* 0x000fe20003000000 */
[C---:B------:R-:W-:Y:S01]  /*3bb0*/  FFMA.FTZ R85, R7.reuse, R84, R77 ;  /* 0x0000005407557223 */ /* 0x040fe2000001004d */
[----:B------:R-:W-:Y:S01]  /*3bc0*/  LOP3.LUT P6, RZ, R112, 0xff000000, RZ, 0xc0, !PT ;  /* 0xff00000070ff7812 */ /* 0x000fe200078cc0ff */
[----:B------:R-:W-:Y:S02]  /*3bd0*/  FFMA.FTZ R84, R7, R133, R76 ;  /* 0x0000008507547223 */ /* 0x000fe4000001004c */
[----:B------:R-:W-:Y:S01]  /*3be0*/  FMUL.FTZ R92, R85, UR14 ;  /* 0x0000000e555c7c20 */ /* 0x000fe20008410000 */
[----:B------:R-:W-:Y:S01]  /*3bf0*/  FSEL R100, R94, RZ, P6 ;  /* 0x000000ff5e647208 */ /* 0x000fe20003000000 */
[----:B------:R-:W-:Y:S01]  /*3c00*/  FMUL.FTZ R7, R84, UR14 ;  /* 0x0000000e54077c20 */ /* 0x000fe20008410000 */
[----:B------:R-:W-:Y:S02]  /*3c10*/  LOP3.LUT P6, RZ, R114, 0xff000000, RZ, 0xc0, !PT ;  /* 0xff00000072ff7812 */ /* 0x000fe400078cc0ff */
[----:B------:R-:W-:-:S02]  /*3c20*/  F2FP.BF16.F32.PACK_AB R97, R100, R97 ;  /* 0x000000616461723e */ /* 0x000fc400000010ff */
[----:B------:R-:W-:Y:S02]  /*3c30*/  FSEL R102, R94, RZ, P6 ;  /* 0x000000ff5e667208 */ /* 0x000fe40003000000 */
[----:B------:R-:W-:Y:S02]  /*3c40*/  LOP3.LUT P6, RZ, R112, 0xff00, RZ, 0xc0, !PT ;  /* 0x0000ff0070ff7812 */ /* 0x000fe400078cc0ff */
[----:B------:R-:W-:Y:S02]  /*3c50*/  F2FP.BF16.F32.PACK_AB R94, R135, R128 ;  /* 0x00000080875e723e */ /* 0x000fe400000010ff */
[----:B------:R-:W-:Y:S02]  /*3c60*/  FSEL R101, R92, RZ, P6 ;  /* 0x000000ff5c657208 */ /* 0x000fe40003000000 */
[----:B------:R-:W-:Y:S02]  /*3c70*/  LOP3.LUT P6, RZ, R114, 0xff00, RZ, 0xc0, !PT ;  /* 0x0000ff0072ff7812 */ /* 0x000fe400078cc0ff */
[----:B------:R-:W-:-:S02]  /*3c80*/  F2FP.BF16.F32.PACK_AB R93, R102, R93 ;  /* 0x0000005d665d723e */ /* 0x000fc400000010ff */
        /* <DEDUP_REMOVED lines=8> */
.L_x_1150:
        /* <DEDUP_REMOVED lines=75> */
.L_x_1149:
        /* <DEDUP_REMOVED lines=12> */
[----:B-----5:R-:W-:Y:S01]  /*4280*/  FMUL.FTZ R91, R7, R84 ;  /* 0x00000054075b7220 */ /* 0x020fe20000410000 */
[----:B------:R-:W-:Y:S01]  /*4290*/  FADD.FTZ R92, R123, -R92 ;  /* 0x8000005c7b5c7221 */ /* 0x000fe20000010000 */
        /* <DEDUP_REMOVED lines=35> */
[----:B------:R-:W-:-:S02]  /*44d0*/  F2FP.BF16.F32.PACK_AB R98, R129, R98 ;  /* 0x000000628162723e */ /* 0x000fc400000010ff */
[----:B------:R-:W-:Y:S01]  /*44e0*/  FSEL R135, R85, RZ, P6 ;  /* 0x000000ff55877208 */ /* 0x000fe20003000000 */
[----:B------:R-:W-:Y:S01]  /*44f0*/  FMUL.FTZ R94, R87, UR14 ;  /* 0x0000000e575e7c20 */ /* 0x000fe20008410000 */
[----:B------:R-:W-:Y:S01]  /*4500*/  LOP3.LUT P6, RZ, R112, 0xff0000, RZ, 0xc0, !PT ;  /* 0x00ff000070ff7812 */ /* 0x000fe200078cc0ff */
[----:B------:R-:W-:-:S03]  /*4510*/  FMUL.FTZ R85, R7, R92 ;  /* 0x0000005c07557220 */ /* 0x000fc60000410000 */
        /* <DEDUP_REMOVED lines=8> */
[----:B------:R-:W-:Y:S01]  /*45a0*/  LOP3.LUT P6, RZ, R114, 0xff000000, RZ, 0xc0, !PT ;  /* 0xff00000072ff7812 */ /* 0x000fe200078cc0ff */
[----:B------:R-:W-:Y:S01]  /*45b0*/  FMUL.FTZ R7, R84, UR14 ;  /* 0x0000000e54077c20 */ /* 0x000fe20008410000 */
        /* <DEDUP_REMOVED lines=15> */
.L_x_1152:
        /* <DEDUP_REMOVED lines=75> */
.L_x_1148:
        /* <DEDUP_REMOVED lines=46> */
[----:B------:R-:W-:-:S02]  /*4e40*/  F2FP.BF16.F32.PACK_AB R99, R102, R99 ;  /* 0x000000636663723e */ /* 0x000fc400000010ff */
[----:B------:R-:W-:Y:S01]  /*4e50*/  FSEL R97, R89, RZ, P6 ;  /* 0x000000ff59617208 */ /* 0x000fe20003000000 */
[----:B------:R-:W-:Y:S01]  /*4e60*/  FFMA.FTZ R89, R7, R134, R81 ;  /* 0x0000008607597223 */ /* 0x000fe20000010051 */
[----:B------:R-:W-:Y:S01]  /*4e70*/  LOP3.LUT P6, RZ, R112, 0xff000000, RZ, 0xc0, !PT ;  /* 0xff00000070ff7812 */ /* 0x000fe200078cc0ff */
[----:B------:R-:W-:Y:S01]  /*4e80*/  FMUL.FTZ R7, R88, UR14 ;  /* 0x0000000e58077c20 */ /* 0x000fe20008410000 */
[----:B------:R-:W-:Y:S02]  /*4e90*/  F2FP.BF16.F32.PACK_AB R96, R101, R96 ;  /* 0x000000606560723e */ /* 0x000fe400000010ff */
[----:B------:R-:W-:Y:S01]  /*4ea0*/  FSEL R100, R98, RZ, P6 ;  /* 0x000000ff62647208 */ /* 0x000fe20003000000 */
[----:B------:R-:W-:Y:S01]  /*4eb0*/  FMUL.FTZ R98, R89, UR14 ;  /* 0x0000000e59627c20 */ /* 0x000fe20008410000 */
[----:B------:R-:W-:Y:S02]  /*4ec0*/  LOP3.LUT P6, RZ, R113, 0xff, RZ, 0xc0, !PT ;  /* 0x000000ff71ff7812 */ /* 0x000fe400078cc0ff */
[----:B------:R-:W-:-:S02]  /*4ed0*/  F2FP.BF16.F32.PACK_AB R97, R100, R97 ;  /* 0x000000616461723e */ /* 0x000fc400000010ff */
[----:B------:R-:W-:Y:S02]  /*4ee0*/  FSEL R7, R7, RZ, P6 ;  /* 0x000000ff07077208 */ /* 0x000fe40003000000 */
[----:B------:R-:W-:-:S04]  /*4ef0*/  LOP3.LUT P6, RZ, R113, 0xff00, RZ, 0xc0, !PT ;  /* 0x0000ff0071ff7812 */ /* 0x000fc800078cc0ff */
[----:B------:R-:W-:-:S04]  /*4f00*/  FSEL R98, R98, RZ, P6 ;  /* 0x000000ff62627208 */ /* 0x000fc80003000000 */
[----:B------:R-:W-:Y:S01]  /*4f10*/  F2FP.BF16.F32.PACK_AB R98, R98, R7 ;  /* 0x000000076262723e */ /* 0x000fe200000010ff */
[----:B------:R-:W-:Y:S06]  /*4f20*/  BRA `(.L_x_1151) ;  /* 0x0000000800947947 */ /* 0x000fec0003800000 */
.L_x_1154:
        /* <DEDUP_REMOVED lines=54> */
.L_x_1153:
        /* <DEDUP_REMOVED lines=43> */
[----:B------:R-:W-:-:S02]  /*5540*/  F2FP.BF16.F32.PACK_AB R99, R102, R99 ;  /* 0x000000636663723e */ /* 0x000fc400000010ff */
[----:B------:R-:W-:Y:S01]  /*5550*/  FSEL R97, R89, RZ, P6 ;  /* 0x000000ff59617208 */ /* 0x000fe20003000000 */
[----:B------:R-:W-:Y:S01]  /*5560*/  FMUL.FTZ R89, R7, R134 ;  /* 0x0000008607597220 */ /* 0x000fe20000410000 */
        /* <DEDUP_REMOVED lines=12> */
.L_x_1155:
        /* <DEDUP_REMOVED lines=15> */
[----:B------:R-:W-:Y:S01]  /*5720*/  FMUL.FTZ R99, R99, UR14 ;  /* 0x0000000e63637c20 */ /* 0x000fe20008410000 */
[----:B------:R-:W-:Y:S01]  /*5730*/  FMUL.FTZ R102, R7, R102 ;  /* 0x0000006607667220 */ /* 0x000fe20000410000 */
        /* <DEDUP_REMOVED lines=36> */
.L_x_1151:
        /* <DEDUP_REMOVED lines=10> */
.L_x_1147:
[----:B------:R-:W-:Y:S05]  /*5a20*/  BSYNC.RECONVERGENT B0 ;  /* 0x0000000000007941 */ /* 0x000fea0003800200 */
.L_x_1146:
[----:B------:R-:W-:Y:S01]  /*5a30*/  UPLOP3.LUT UP1, UPT, UPT, UPT, UP1, 0x40, 0x4 ;  /* 0x000000000004789c */ /* 0x000fe20003f2e810 */
[----:B------:R-:W-:Y:S10]  /*5a40*/  @!P4 BRA `(.L_x_1156) ;  /* 0xffffffa80078c947 */ /* 0x000ff4000383ffff */
.L_x_1129:
[----:B------:R-:W1:Y:S08]  /*5a50*/  S2UR UR4, SR_CTAID.X ;  /* 0x00000000000479c3 */ /* 0x000e700000002500 */
[----:B------:R-:W2:Y:S08]  /*5a60*/  LDC.64 R2, c[0x0][0x440] ;  /* 0x00011000ff027b82 */ /* 0x000eb00000000a00 */
[----:B------:R-:W4:Y:S01]  /*5a70*/  LDC.64 R4, c[0x0][0x448] ;  /* 0x00011200ff047b82 */ /* 0x000f220000000a00 */
[----:B-1---5:R-:W-:-:S05]  /*5a80*/  IMAD R7, R0, UR4, RZ ;  /* 0x0000000400077c24 */ /* 0x022fca000f8e02ff */
        /* <DEDUP_REMOVED lines=18> */
.L_x_1157:
        /* <DEDUP_REMOVED lines=13> */
.L_x_2812:


//--------------------- .text._ZN10layer_norm22ln_bwd_finalize_kernelINS_22Kernel_traits_finalizeILj2048Ef13__nv_bfloat16fS2_fjLb0ELj1024ELj4ENS_18Kernel_traits_baseILj2048EfS2_fS2_fjLj1024EEEEELb0ELb1EEEvNS_9BwdParamsE --------------------------
	.section	.text._ZN10layer_norm22ln_bwd_finalize_kernelINS_22Kernel_traits_finalizeILj2048Ef13__nv_bfloat16fS2_fjLb0ELj1024ELj4ENS_18Kernel_traits_baseILj2048EfS2_fS2_fjLj1024EEEEELb0ELb1EEEvNS_9BwdParamsE,"ax",@progbits
	.align	128
        .global         _ZN10layer_norm22ln_bwd_finalize_kernelINS_22Kernel_traits_finalizeILj2048Ef13__nv_bfloat16fS2_fjLb0ELj1024ELj4ENS_18Kernel_traits_baseILj2048EfS2_fS2_fjLj1024EEEEELb0ELb1EEEvNS_9BwdParamsE
        .type           _ZN10layer_norm22ln_bwd_finalize_kernelINS_22Kernel_traits_finalizeILj2048Ef13__nv_bfloat16fS2_fjLb0ELj1024ELj4ENS_18Kernel_traits_baseILj2048EfS2_fS2_fjLj1024EEEEELb0ELb1EEEvNS_9BwdParamsE,@function
        .size           _ZN10layer_norm22ln_bwd_finalize_kernelINS_22Kernel_traits_finalizeILj2048Ef13__nv_bfloat16fS2_fjLb0ELj1024ELj4ENS_18Kernel_traits_baseILj2048EfS2_fS2_fjLj1024EEEEELb0ELb1EEEvNS_9BwdParamsE,(.L_x_2813 - _ZN10layer_norm22ln_bwd_finalize_kernelINS_22Kernel_traits_finalizeILj2048Ef13__nv_bfloat16fS2_fjLb0ELj1024ELj4ENS_18Kernel_traits_baseILj2048EfS2_fS2_fjLj1024EEEEELb0ELb1EEEvNS_9BwdParamsE)
        .other          _ZN10layer_norm22ln_bwd_finalize_kernelINS_22Kernel_traits_finalizeILj2048Ef13__nv_bfloat16fS2_fjLb0ELj1024ELj4ENS_18Kernel_traits_baseILj2048EfS2_fS2_fjLj1024EEEEELb0ELb1EEEvNS_9BwdParamsE,@"STO_CUDA_ENTRY STV_DEFAULT"
_ZN10layer_norm22ln_bwd_finalize_kernelINS_22Kernel_traits_finalizeILj2048Ef13__nv_bfloat16fS2_fjLb0ELj1024ELj4ENS_18Kernel_traits_baseILj2048EfS2_fS2_fjLj1024EEEEELb0ELb1EEEvNS_9BwdParamsE:
.text._ZN10layer_norm22ln_bwd_finalize_kernelINS_22Kernel_traits_finalizeILj2048Ef13__nv_bfloat16fS2_fjLb0ELj1024ELj4ENS_18Kernel_traits_baseILj2048EfS2_fS2_fjLj1024EEEEELb0ELb1EEEvNS_9BwdParamsE:
        /* <DEDUP_REMOVED lines=77> */
.L_x_1162:
        /* <DEDUP_REMOVED lines=118> */
.L_x_1161:
[----:B------:R-:W-:Y:S05]  /*0c30*/  BSYNC.RECONVERGENT B1 ;  /* 0x0000000000017941 */ /* 0x000fea0003800200 */
.L_x_1160:
        /* <DEDUP_REMOVED lines=69> */
.L_x_1164:
[----:B------:R-:W-:Y:S05]  /*1090*/  BSYNC.RECONVERGENT B1 ;  /* 0x0000000000017941 */ /* 0x000fea0003800200 */
.L_x_1163:
        /* <DEDUP_REMOVED lines=38> */
.L_x_1166:
[----:B------:R-:W-:Y:S05]  /*1300*/  BSYNC.RECONVERGENT B1 ;  /* 0x0000000000017941 */ /* 0x000fea0003800200 */
.L_x_1165:
[----:B------:R-:W-:Y:S05]  /*1310*/  @!P1 BRA `(.L_x_1159) ;  /* 0x0000000000409947 */ /* 0x000fea0003800000 */
[----:B------:R-:W0:Y:S01]  /*1320*/  LDC R14, c[0x0][0x388] ;  /* 0x0000e200ff0e7b82 */ /* 0x000e220000000800 */
[----:B------:R-:W-:-:S07]  /*1330*/  IADD3 R12, PT, PT, -R54, RZ, RZ ;  /* 0x000000ff360c7210 */ /* 0x000fce0007ffe1ff */
[----:B------:R-:W1:Y:S08]  /*1340*/  LDC.64 R8, c[0x0][0x440] ;  /* 0x00011000ff087b82 */ /* 0x000e700000000a00 */
[----:B------:R-:W2:Y:S01]  /*1350*/  LDC.64 R10, c[0x0][0x448] ;  /* 0x00011200ff0a7b82 */ /* 0x000ea20000000a00 */
[----:B0-----:R-:W-:-:S05]  /*1360*/  IMAD R0, R3, R14, R0 ;  /* 0x0000000e03007224 */ /* 0x001fca00078e0200 */
[----:B------:R-:W-:-:S07]  /*1370*/  IADD3 R3, PT, PT, R57, R0, RZ ;  /* 0x0000000039037210 */ /* 0x000fce0007ffe0ff */
.L_x_1167:
        /* <DEDUP_REMOVED lines=10> */
.L_x_1159:
[----:B------:R-:W-:Y:S05]  /*1420*/  BSYNC.RECONVERGENT B0 ;  /* 0x0000000000007941 */ /* 0x000fea0003800200 */
.L_x_1158:
        /* <DEDUP_REMOVED lines=57> */
.L_x_1168:
        /* <DEDUP_REMOVED lines=12> */
.L_x_2813:


//--------------------- .text._ZN10layer_norm40ln_parallel_residual_bwd_finalize_kernelINS_22Kernel_traits_finalizeILj2048Ef13__nv_bfloat16fS2_fjLb0ELj1024ELj4ENS_18Kernel_traits_baseILj2048EfS2_fS2_fjLj1024EEEEELb1EEEvNS_9BwdParamsE --------------------------
	.section	.text._ZN10layer_norm40ln_parallel_residual_bwd_finalize_kernelINS_22Kernel_traits_finalizeILj2048Ef13__nv_bfloat16fS2_fjLb0ELj1024ELj4ENS_18Kernel_traits_baseILj2048EfS2_fS2_fjLj1024EEEEELb1EEEvNS_9BwdParamsE,"ax",@progbits
	.align	128
        .global         _ZN10layer_norm40ln_parallel_residual_bwd_finalize_kernelINS_22Kernel_traits_finalizeILj2048Ef13__nv_bfloat16fS2_fjLb0ELj1024ELj4ENS_18Kernel_traits_baseILj2048EfS2_fS2_fjLj1024EEEEELb1EEEvNS_9BwdParamsE
        .type           _ZN10layer_norm40ln_parallel_residual_bwd_finalize_kernelINS_22Kernel_traits_finalizeILj2048Ef13__nv_bfloat16fS2_fjLb0ELj1024ELj4ENS_18Kernel_traits_baseILj2048EfS2_fS2_fjLj1024EEEEELb1EEEvNS_9BwdParamsE,@function
        .size           _ZN10layer_norm40ln_parallel_residual_bwd_finalize_kernelINS_22Kernel_traits_finalizeILj2048Ef13__nv_bfloat16fS2_fjLb0ELj1024ELj4ENS_18Kernel_traits_baseILj2048EfS2_fS2_fjLj1024EEEEELb1EEEvNS_9BwdParamsE,(.L_x_2814 - _ZN10layer_norm40ln_parallel_residual_bwd_finalize_kernelINS_22Kernel_traits_finalizeILj2048Ef13__nv_bfloat16fS2_fjLb0ELj1024ELj4ENS_18Kernel_traits_baseILj2048EfS2_fS2_fjLj1024EEEEELb1EEEvNS_9BwdParamsE)
        .other          _ZN10layer_norm40ln_parallel_residual_bwd_finalize_kernelINS_22Kernel_traits_finalizeILj2048Ef13__nv_bfloat16fS2_fjLb0ELj1024ELj4ENS_18Kernel_traits_baseILj2048EfS2_fS2_fjLj1024EEEEELb1EEEvNS_9BwdParamsE,@"STO_CUDA_ENTRY STV_DEFAULT"
_ZN10layer_norm40ln_parallel_residual_bwd_finalize_kernelINS_22Kernel_traits_finalizeILj2048Ef13__nv_bfloat16fS2_fjLb0ELj1024ELj4ENS_18Kernel_traits_baseILj2048EfS2_fS2_fjLj1024EEEEELb1EEEvNS_9BwdParamsE:
.text._ZN10layer_norm40ln_parallel_residual_bwd_finalize_kernelINS_22Kernel_traits_finalizeILj2048Ef13__nv_bfloat16fS2_fjLb0ELj1024ELj4ENS_18Kernel_traits_baseILj2048EfS2_fS2_fjLj1024EEEEELb1EEEvNS_9BwdParamsE:
        /* <DEDUP_REMOVED lines=57> */
.L_x_1173:
        /* <DEDUP_REMOVED lines=112> */
.L_x_1172:
[----:B------:R-:W-:Y:S05]  /*0a90*/  BSYNC.RECONVERGENT B1 ;  /* 0x0000000000017941 */ /* 0x000fea0003800200 */
.L_x_1171:
        /* <DEDUP_REMOVED lines=67> */
.L_x_1175:
[----:B------:R-:W-:Y:S05]  /*0ed0*/  BSYNC.RECONVERGENT B1 ;  /* 0x0000000000017941 */ /* 0x000fea0003800200 */
.L_x_1174:
        /* <DEDUP_REMOVED lines=37> */
.L_x_1177:
[----:B------:R-:W-:Y:S05]  /*1130*/  BSYNC.RECONVERGENT B1 ;  /* 0x0000000000017941 */ /* 0x000fea0003800200 */
.L_x_1176:
        /* <DEDUP_REMOVED lines=19> */
.L_x_1170:
[----:B------:R-:W-:Y:S05]  /*1270*/  BSYNC.RECONVERGENT B0 ;  /* 0x0000000000007941 */ /* 0x000fea0003800200 */
.L_x_1169:
        /* <DEDUP_REMOVED lines=89> */
.L_x_1178:
        /* <DEDUP_REMOVED lines=15> */
.L_x_2814:


//--------------------- .text._ZN10layer_norm31ln_parallel_residual_bwd_kernelINS_13Kernel_traitsIf13__nv_bfloat16fS2_fjLj2048ELj1ELj1ELj4ELj16ENS_18Kernel_traits_baseILj2048EfS2_fS2_fjLj128EEEEELb1ELb1ELb1EEEvNS_9BwdParamsE --------------------------
	.section	.text._ZN10layer_norm31ln_parallel_residual_bwd_kernelINS_13Kernel_traitsIf13__nv_bfloat16fS2_fjLj2048ELj1ELj1ELj4ELj16ENS_18Kernel_traits_baseILj2048EfS2_fS2_fjLj128EEEEELb1ELb1ELb1EEEvNS_9BwdParamsE,"ax",@progbits
	.align	128
        .global         _ZN10layer_norm31ln_parallel_residual_bwd_kernelINS_13Kernel_traitsIf13__nv_bfloat16fS2_fjLj2048ELj1ELj1ELj4ELj16ENS_18Kernel_traits_baseILj2048EfS2_fS2_fjLj128EEEEELb1ELb1ELb1EEEvNS_9BwdParamsE
        .type           _ZN10layer_norm31ln_parallel_residual_bwd_kernelINS_13Kernel_traitsIf13__nv_bfloat16fS2_fjLj2048ELj1ELj1ELj4ELj16ENS_18Kernel_traits_baseILj2048EfS2_fS2_fjLj128EEEEELb1ELb1ELb1EEEvNS_9BwdParamsE,@function
        .size           _ZN10layer_norm31ln_parallel_residual_bwd_kernelINS_13Kernel_traitsIf13__nv_bfloat16fS2_fjLj2048ELj1ELj1ELj4ELj16ENS_18Kernel_traits_baseILj2048EfS2_fS2_fjLj128EEEEELb1ELb1ELb1EEEvNS_9BwdParamsE,(.L_x_2815 - _ZN10layer_norm31ln_parallel_residual_bwd_kernelINS_13Kernel_traitsIf13__nv_bfloat16fS2_fjLj2048ELj1ELj1ELj4ELj16ENS_18Kernel_traits_baseILj2048EfS2_fS2_fjLj128EEEEELb1ELb1ELb1EEEvNS_9BwdParamsE)
        .other          _ZN10layer_norm31ln_parallel_residual_bwd_kernelINS_13Kernel_traitsIf13__nv_bfloat16fS2_fjLj2048ELj1ELj1ELj4ELj16ENS_18Kernel_traits_baseILj2048EfS2_fS2_fjLj128EEEEELb1ELb1ELb1EEEvNS_9BwdParamsE,@"STO_CUDA_ENTRY STV_DEFAULT"
_ZN10layer_norm31ln_parallel_residual_bwd_kernelINS_13Kernel_traitsIf13__nv_bfloat16fS2_fjLj2048ELj1ELj1ELj4ELj16ENS_18Kernel_traits_baseILj2048EfS2_fS2_fjLj128EEEEELb1ELb1ELb1EEEvNS_9BwdParamsE:
.text._ZN10layer_norm31ln_parallel_residual_bwd_kernelINS_13Kernel_traitsIf13__nv_bfloat16fS2_fjLj2048ELj1ELj1ELj4ELj16ENS_18Kernel_traits_baseILj2048EfS2_fS2_fjLj128EEEEELb1ELb1ELb1EEEvNS_9BwdParamsE:
        /* <DEDUP_REMOVED lines=39> */
[----:B-1----:R-:W-:Y:S02]  /*0270*/  UISETP.NE.U32.AND UP0, UPT, UR6, URZ, UPT ;  /* 0x000000ff0600728c */ /* 0x002fe4000bf05070 */
[----:B------:R-:W-:Y:S02]  /*0280*/  UPLOP3.LUT UP1, UPT, UPT, UPT, UPT, 0x40, 0x4 ;  /* 0x000000000004789c */ /* 0x000fe40003f2e870 */
[----:B------:R-:W-:Y:S01]  /*0290*/  UISETP.NE.AND.EX UP0, UPT, UR7, URZ, UPT, UP0 ;  /* 0x000000ff0700728c */ /* 0x000fe2000bf05300 */
[----:B0-----:R-:W-:Y:S01]  /*02a0*/  IMAD.WIDE.U32 R2, R76, 0x20, R2 ;  /* 0x000000204c027825 */ /* 0x001fe200078e0002 */
[----:B---3--:R-:W-:Y:S01]  /*02b0*/  UISETP.NE.AND UP2, UPT, UR5, URZ, UPT ;  /* 0x000000ff0500728c */ /* 0x008fe2000bf45270 */
[----:B------:R-:W-:-:S02]  /*02c0*/  CS2R R94, SRZ ;  /* 0x00000000005e7805 */ /* 0x000fc4000001ff00 */
[----:B------:R-:W-:Y:S01]  /*02d0*/  CS2R R96, SRZ ;  /* 0x0000000000607805 */ /* 0x000fe2000001ff00 */
[----:B------:R-:W0:Y:S01]  /*02e0*/  LDCU UR7, c[0x0][0x408] ;  /* 0x00008100ff0777ac */ /* 0x000e220008000800 */
[----:B--2---:R-:W5:Y:S01]  /*02f0*/  LDG.E.128 R36, desc[UR18][R2.64] ;  /* 0x0000001202247981 */ /* 0x004f62000c1e1d00 */
[----:B------:R-:W-:Y:S02]  /*0300*/  PLOP3.LUT P0, PT, PT, PT, UP0, 0x80, 0x8 ;  /* 0x000000000008781c */ /* 0x000fe40003f0f008 */
[----:B------:R-:W-:Y:S01]  /*0310*/  PLOP3.LUT P4, PT, PT, PT, UP2, 0x80, 0x8 ;  /* 0x000000000008781c */ /* 0x000fe20003f8f028 */
[----:B------:R-:W5:Y:S01]  /*0320*/  LDG.E.128 R40, desc[UR18][R2.64+0x10] ;  /* 0x0000101202287981 */ /* 0x000f62000c1e1d00 */
[----:B------:R-:W1:Y:S03]  /*0330*/  LDCU UR20, c[0x0][0x388] ;  /* 0x00007100ff1477ac */ /* 0x000e660008000800 */
[----:B------:R-:W5:Y:S01]  /*0340*/  LDG.E.128 R44, desc[UR18][R2.64+0x1000] ;  /* 0x00100012022c7981 */ /* 0x000f62000c1e1d00 */
[----:B------:R-:W2:Y:S03]  /*0350*/  LDCU.U8 UR28, c[0x0][0x410] ;  /* 0x00008200ff1c77ac */ /* 0x000ea60008000000 */
[----:B------:R3:W5:Y:S01]  /*0360*/  LDG.E.128 R48, desc[UR18][R2.64+0x1010] ;  /* 0x0010101202307981 */ /* 0x000762000c1e1d00 */
[----:B------:R-:W4:Y:S01]  /*0370*/  LDCU UR21, c[0x0][0x400] ;  /* 0x00008000ff1577ac */ /* 0x000f220008000800 */
[----:B------:R-:W0:Y:S01]  /*0380*/  LDCU.64 UR8, c[0x0][0x478] ;  /* 0x00008f00ff0877ac */ /* 0x000e220008000a00 */
[----:B------:R-:W0:Y:S01]  /*0390*/  LDCU.64 UR26, c[0x0][0x438] ;  /* 0x00008700ff1a77ac */ /* 0x000e220008000a00 */
[----:B---3--:R-:W-:Y:S01]  /*03a0*/  CS2R R2, SRZ ;  /* 0x0000000000027805 */ /* 0x008fe2000001ff00 */
[----:B------:R-:W3:Y:S01]  /*03b0*/  LDCU.128 UR12, c[0x0][0x3c0] ;  /* 0x00007800ff0c77ac */ /* 0x000ee20008000c00 */
[----:B------:R-:W0:Y:S01]  /*03c0*/  LDCU.64 UR22, c[0x0][0x380] ;  /* 0x00007000ff1677ac */ /* 0x000e220008000a00 */
[----:B-1----:R-:W0:Y:S04]  /*03d0*/  LDCU.64 UR24, c[0x0][0x470] ;  /* 0x00008e00ff1877ac */ /* 0x002e280008000a00 */
.L_x_1198:
[----:B------:R-:W1:Y:S01]  /*03e0*/  LDC.64 R110, c[0x0][0x3a8] ;  /* 0x0000ea00ff6e7b82 */ /* 0x000e620000000a00 */
[----:B------:R-:W-:Y:S02]  /*03f0*/  UIMAD UR5, UR4, UR20, URZ ;  /* 0x00000014040572a4 */ /* 0x000fe4000f8e02ff */
[----:B---3--:R-:W-:Y:S02]  /*0400*/  UIMAD.WIDE UR16, UR4, 0x4, UR14 ;  /* 0x00000004041078a5 */ /* 0x008fe4000f8e020e */
[----:B------:R-:W-:Y:S02]  /*0410*/  USHF.R.S32.HI UR6, URZ, 0x1f, UR5 ;  /* 0x0000001fff067899 */ /* 0x000fe40008011405 */
[----:B------:R-:W-:Y:S01]  /*0420*/  UIMAD.WIDE UR10, UR4, 0x4, UR12 ;  /* 0x00000004040a78a5 */ /* 0x000fe2000f8e020c */
[----:B------:R-:W3:Y:S01]  /*0430*/  LDC.64 R80, c[0x0][0x428] ;  /* 0x00010a00ff507b82 */ /* 0x000ee20000000a00 */
[----:B------:R-:W-:Y:S01]  /*0440*/  ULEA.HI UR6, UR6, UR5, URZ, 0x3 ;  /* 0x0000000506067291 */ /* 0x000fe2000f8f18ff */
[----:B------:R-:W-:-:S02]  /*0450*/  MOV R116, UR16 ;  /* 0x0000001000747c02 */ /* 0x000fc40008000f00 */
[----:B------:R-:W-:Y:S02]  /*0460*/  MOV R117, UR17 ;  /* 0x0000001100757c02 */ /* 0x000fe40008000f00 */
[----:B------:R-:W-:Y:S02]  /*0470*/  MOV R82, UR10 ;  /* 0x0000000a00527c02 */ /* 0x000fe40008000f00 */
[----:B------:R-:W-:Y:S01]  /*0480*/  MOV R107, UR6 ;  /* 0x00000006006b7c02 */ /* 0x000fe20008000f00 */
[----:B------:R-:W2:Y:S01]  /*0490*/  LDG.E R116, desc[UR18][R116.64] ;  /* 0x0000001274747981 */ /* 0x000ea2000c1e1900 */
[----:B------:R-:W-:Y:S01]  /*04a0*/  MOV R83, UR11 ;  /* 0x0000000b00537c02 */ /* 0x000fe20008000f00 */
[----:B------:R-:W4:Y:S01]  /*04b0*/  @P0 LDC.64 R108, c[0x0][0x438] ;  /* 0x00010e00ff6c0b82 */ /* 0x000f220000000a00 */
[----:B------:R-:W-:-:S03]  /*04c0*/  LEA.HI.SX32 R107, R107, R76, 0x1d ;  /* 0x0000004c6b6b7211 */ /* 0x000fc600078feaff */
[----:B------:R-:W2:Y:S01]  /*04d0*/  LDG.E R0, desc[UR18][R82.64] ;  /* 0x0000001252007981 */ /* 0x000ea2000c1e1900 */
[C---:B------:R-:W-:Y:S01]  /*04e0*/  IADD3 R106, PT, PT, R107.reuse, 0x80, RZ ;  /* 0x000000806b6a7810 */ /* 0x040fe20007ffe0ff */
[C-C-:B-1----:R-:W-:Y:S02]  /*04f0*/  IMAD.WIDE.U32 R112, R107.reuse, 0x20, R110.reuse ;  /* 0x000000206b707825 */ /* 0x142fe400078e006e */
[----:B------:R-:W1:Y:S02]  /*0500*/  LDC.64 R122, c[0x0][0x3b0] ;  /* 0x0000ec00ff7a7b82 */ /* 0x000e640000000a00 */
[C---:B------:R-:W-:Y:S01]  /*0510*/  IMAD.WIDE.U32 R110, R106.reuse, 0x20, R110 ;  /* 0x000000206a6e7825 */ /* 0x040fe200078e006e */
[----:B0-----:R-:W2:Y:S03]  /*0520*/  LDG.E.128 R60, desc[UR18][R112.64] ;  /* 0x00000012703c7981 */ /* 0x001ea6000c1e1d00 */
[C-C-:B---3--:R-:W-:Y:S01]  /*0530*/  IMAD.WIDE.U32 R64, R107.reuse, 0x10, R80.reuse ;  /* 0x000000106b407825 */ /* 0x148fe200078e0050 */
[----:B------:R-:W3:Y:S03]  /*0540*/  LDG.E.128 R68, desc[UR18][R112.64+0x10] ;  /* 0x0000101270447981 */ /* 0x000ee6000c1e1d00 */
[----:B------:R-:W-:Y:S01]  /*0550*/  IMAD.WIDE.U32 R80, R106, 0x10, R80 ;  /* 0x000000106a507825 */ /* 0x000fe200078e0050 */
[----:B------:R-:W3:Y:S04]  /*0560*/  LDG.E.128 R72, desc[UR18][R110.64] ;  /* 0x000000126e487981 */ /* 0x000ee8000c1e1d00 */
[----:B------:R-:W3:Y:S04]  /*0570*/  LDG.E.128 R64, desc[UR18][R64.64] ;  /* 0x0000001240407981 */ /* 0x000ee8000c1e1d00 */
[----:B------:R1:W3:Y:S04]  /*0580*/  LDG.E.128 R76, desc[UR18][R110.64+0x10] ;  /* 0x000010126e4c7981 */ /* 0x0002e8000c1e1d00 */
[----:B------:R-:W3:Y:S01]  /*0590*/  LDG.E.128 R80, desc[UR18][R80.64] ;  /* 0x0000001250507981 */ /* 0x000ee2000c1e1d00 */
[----:B----4-:R-:W-:Y:S01]  /*05a0*/  @P0 IMAD.WIDE.U32 R108, R107, 0x20, R108 ;  /* 0x000000206b6c0825 */ /* 0x010fe200078e006c */
[----:B0-----:R-:W-:-:S02]  /*05b0*/  ISETP.NE.U32.AND P1, PT, RZ, UR24, PT ;  /* 0x00000018ff007c0c */ /* 0x001fc4000bf25070 */
[----:B------:R-:W-:Y:S02]  /*05c0*/  ISETP.NE.U32.AND P2, PT, RZ, UR26, PT ;  /* 0x0000001aff007c0c */ /* 0x000fe4000bf45070 */
[----:B------:R-:W-:Y:S01]  /*05d0*/  ISETP.NE.AND.EX P1, PT, RZ, UR25, PT, P1 ;  /* 0x00000019ff007c0c */ /* 0x000fe2000bf25310 */
[----:B-----5:R-:W5:Y:S01]  /*05e0*/  @P0 LDG.E.128 R28, desc[UR18][R108.64] ;  /* 0x000000126c1c0981 */ /* 0x020f62000c1e1d00 */
[----:B-1----:R-:W-:-:S03]  /*05f0*/  IMAD.WIDE.U32 R124, R107, 0x8, R122 ;  /* 0x000000086b7c7825 */ /* 0x002fc600078e007a */
[----:B------:R0:W5:Y:S01]  /*0600*/  @P0 LDG.E.128 R24, desc[UR18][R108.64+0x10] ;  /* 0x000010126c180981 */ /* 0x000162000c1e1d00 */
[----:B------:R-:W-:Y:S01]  /*0610*/  ISETP.NE.AND.EX P0, PT, RZ, UR27, PT, P2 ;  /* 0x0000001bff007c0c */ /* 0x000fe2000bf05320 */
[C---:B------:R-:W-:Y:S02]  /*0620*/  IMAD.WIDE.U32 R122, R106.reuse, 0x8, R122 ;  /* 0x000000086a7a7825 */ /* 0x040fe400078e007a */
[----:B------:R-:W5:Y:S04]  /*0630*/  LDG.E.64 R124, desc[UR18][R124.64] ;  /* 0x000000127c7c7981 */ /* 0x000f68000c1e1b00 */
[----:B------:R-:W5:Y:S01]  /*0640*/  LDG.E.64 R122, desc[UR18][R122.64] ;  /* 0x000000127a7a7981 */ /* 0x000f62000c1e1b00 */
[----:B------:R-:W1:Y:S08]  /*0650*/  @P1 LDC.64 R110, c[0x0][0x3b8] ;  /* 0x0000ee00ff6e1b82 */ /* 0x000e700000000a00 */
[----:B------:R-:W4:Y:S08]  /*0660*/  @P0 LDC.64 R112, c[0x0][0x438] ;  /* 0x00010e00ff700b82 */ /* 0x000f300000000a00 */
[----:B------:R-:W0:Y:S01]  /*0670*/  @P1 LDC.64 R114, c[0x0][0x3b8] ;  /* 0x0000ee00ff721b82 */ /* 0x000e220000000a00 */
[----:B-1----:R-:W-:-:S05]  /*0680*/  @P1 IMAD.WIDE.U32 R110, R106, 0x8, R110 ;  /* 0x000000086a6e1825 */ /* 0x002fca00078e006e */
[----:B------:R1:W5:Y:S01]  /*0690*/  @P1 LDG.E.64 R90, desc[UR18][R110.64] ;  /* 0x000000126e5a1981 */ /* 0x000362000c1e1b00 */
[----:B----4-:R-:W-:-:S05]  /*06a0*/  @P0 IMAD.WIDE.U32 R112, R106, 0x20, R112 ;  /* 0x000000206a700825 */ /* 0x010fca00078e0070 */
[----:B------:R-:W5:Y:S04]  /*06b0*/  @P0 LDG.E.128 R20, desc[UR18][R112.64] ;  /* 0x0000001270140981 */ /* 0x000f68000c1e1d00 */
[----:B------:R4:W5:Y:S01]  /*06c0*/  @P0 LDG.E.128 R16, desc[UR18][R112.64+0x10] ;  /* 0x0000101270100981 */ /* 0x000962000c1e1d00 */
[----:B0-----:R-:W-:-:S05]  /*06d0*/  @P1 IMAD.WIDE.U32 R114, R107, 0x8, R114 ;  /* 0x000000086b721825 */ /* 0x001fca00078e0072 */
[----:B------:R0:W5:Y:S01]  /*06e0*/  @P1 LDG.E.64 R88, desc[UR18][R114.64] ;  /* 0x0000001272581981 */ /* 0x000162000c1e1b00 */
[----:B--2---:R-:W-:Y:S02]  /*06f0*/  R2UR UR10, R116 ;  /* 0x00000000740a72ca */ /* 0x004fe400000e0000 */
[----:B------:R-:W-:-:S05]  /*0700*/  FSEL R0, R0, RZ, !P4 ;  /* 0x000000ff00007208 */ /* 0x000fca0006000000 */
[C---:B------:R-:W-:Y:S01]  /*0710*/  FADD.FTZ R60, -R0.reuse, R60 ;  /* 0x0000003c003c7221 */ /* 0x040fe20000010100 */
[C---:B------:R-:W-:Y:S01]  /*0720*/  FADD.FTZ R61, -R0.reuse, R61 ;  /* 0x0000003d003d7221 */ /* 0x040fe20000010100 */
[C---:B------:R-:W-:Y:S01]  /*0730*/  FADD.FTZ R62, -R0.reuse, R62 ;  /* 0x0000003e003e7221 */ /* 0x040fe20000010100 */
[C---:B------:R-:W-:Y:S01]  /*0740*/  FADD.FTZ R63, -R0.reuse, R63 ;  /* 0x0000003f003f7221 */ /* 0x040fe20000010100 */
[C---:B---3--:R-:W-:Y:S01]  /*0750*/  FADD.FTZ R68, -R0.reuse, R68 ;  /* 0x0000004400447221 */ /* 0x048fe20000010100 */
[C---:B------:R-:W-:Y:S01]  /*0760*/  FADD.FTZ R69, -R0.reuse, R69 ;  /* 0x0000004500457221 */ /* 0x040fe20000010100 */
[C---:B------:R-:W-:Y:S01]  /*0770*/  FADD.FTZ R70, -R0.reuse, R70 ;  /* 0x0000004600467221 */ /* 0x040fe20000010100 */
[C---:B------:R-:W-:Y:S01]  /*0780*/  FADD.FTZ R71, -R0.reuse, R71 ;  /* 0x0000004700477221 */ /* 0x040fe20000010100 */
[C---:B------:R-:W-:Y:S01]  /*0790*/  FADD.FTZ R72, -R0.reuse, R72 ;  /* 0x0000004800487221 */ /* 0x040fe20000010100 */
[C---:B------:R-:W-:Y:S01]  /*07a0*/  FADD.FTZ R73, -R0.reuse, R73 ;  /* 0x0000004900497221 */ /* 0x040fe20000010100 */
[----:B------:R-:W-:Y:S01]  /*07b0*/  FADD.FTZ R74, -R0, R74 ;  /* 0x0000004a004a7221 */ /* 0x000fe20000010100 */
[----:B------:R-:W-:-:S02]  /*07c0*/  PRMT R108, R64, 0x7632, R108 ;  /* 0x00007632406c7816 */ /* 0x000fc4000000006c */
[----:B------:R-:W-:Y:S01]  /*07d0*/  SHF.L.U32 R109, R64, 0x10, RZ ;  /* 0x00000010406d7819 */ /* 0x000fe200000006ff */
[C---:B------:R-:W-:Y:S01]  /*07e0*/  FADD.FTZ R75, -R0.reuse, R75 ;  /* 0x0000004b004b7221 */ /* 0x040fe20000010100 */
[----:B------:R-:W-:Y:S01]  /*07f0*/  PRMT R64, R65, 0x7632, R64 ;  /* 0x0000763241407816 */ /* 0x000fe20000000040 */
[----:B------:R-:W-:Y:S01]  /*0800*/  FADD.FTZ R76, -R0, R76 ;  /* 0x0000004c004c7221 */ /* 0x000fe20000010100 */
[----:B-1----:R-:W-:Y:S01]  /*0810*/  PRMT R110, R66, 0x7632, R110 ;  /* 0x00007632426e7816 */ /* 0x002fe2000000006e */
[----:B------:R-:W-:Y:S01]  /*0820*/  FADD.FTZ R77, -R0, R77 ;  /* 0x0000004d004d7221 */ /* 0x000fe20000010100 */
[----:B------:R-:W-:Y:S01]  /*0830*/  SHF.L.U32 R111, R66, 0x10, RZ ;  /* 0x00000010426f7819 */ /* 0x000fe200000006ff */
[C---:B----4-:R-:W-:Y:S01]  /*0840*/  FADD.FTZ R112, -R0.reuse, R78 ;  /* 0x0000004e00707221 */ /* 0x050fe20000010100 */
[----:B------:R-:W-:Y:S01]  /*0850*/  PRMT R66, R67, 0x7632, R66 ;  /* 0x0000763243427816 */ /* 0x000fe20000000042 */
[----:B------:R-:W-:Y:S01]  /*0860*/  FADD.FTZ R79, -R0, R79 ;  /* 0x0000004f004f7221 */ /* 0x000fe20000010100 */
[----:B------:R-:W-:Y:S01]  /*0870*/  FMUL.FTZ R0, R60, UR10 ;  /* 0x0000000a3c007c20 */ /* 0x000fe20008410000 */
[----:B------:R-:W-:-:S02]  /*0880*/  PRMT R116, R82, 0x7632, R116 ;  /* 0x0000763252747816 */ /* 0x000fc40000000074 */
[----:B------:R-:W-:Y:S01]  /*0890*/  SHF.L.U32 R117, R82, 0x10, RZ ;  /* 0x0000001052757819 */ /* 0x000fe200000006ff */
[----:B------:R-:W-:Y:S01]  /*08a0*/  FMUL.FTZ R82, R63, UR10 ;  /* 0x0000000a3f527c20 */ /* 0x000fe20008410000 */
[----:B------:R-:W-:Y:S01]  /*08b0*/  SHF.L.U32 R64, R64, 0x10, RZ ;  /* 0x0000001040407819 */ /* 0x000fe200000006ff */
[----:B------:R-:W-:Y:S01]  /*08c0*/  FADD.FTZ R104, R109, R104 ;  /* 0x000000686d687221 */ /* 0x000fe20000010000 */
[----:B------:R-:W-:Y:S01]  /*08d0*/  SHF.L.U32 R60, R66, 0x10, RZ ;  /* 0x00000010423c7819 */ /* 0x000fe200000006ff */
[-C--:B------:R-:W-:Y:S01]  /*08e0*/  FFMA.FTZ R105, R0, R109.reuse, R105 ;  /* 0x0000006d00697223 */ /* 0x080fe20000010069 */
[----:B------:R-:W-:Y:S01]  /*08f0*/  SHF.L.U32 R108, R108, 0x10, RZ ;  /* 0x000000106c6c7819 */ /* 0x000fe200000006ff */
[----:B------:R-:W-:Y:S01]  /*0900*/  FMUL.FTZ R71, R71, UR10 ;  /* 0x0000000a47477c20 */ /* 0x000fe20008410000 */
[----:B------:R-:W-:Y:S01]  /*0910*/  FMUL.FTZ R109, R36, R109 ;  /* 0x0000006d246d7220 */ /* 0x000fe20000410000 */
[----:B------:R-:W-:Y:S01]  /*0920*/  SHF.L.U32 R65, R65, 0x10, RZ ;  /* 0x0000001041417819 */ /* 0x000fe200000006ff */
[-C--:B------:R-:W-:Y:S01]  /*0930*/  FFMA.FTZ R99, R82, R64.reuse, R99 ;  /* 0x0000004052637223 */ /* 0x080fe20000010063 */
[----:B------:R-:W-:Y:S01]  /*0940*/  PRMT R113, R80, 0x7632, R113 ;  /* 0x0000763250717816 */ /* 0x000fe20000000071 */
[----:B------:R-:W-:Y:S01]  /*0950*/  FADD.FTZ R98, R64, R98 ;  /* 0x0000006240627221 */ /* 0x000fe20000010000 */
[----:B0-----:R-:W-:Y:S01]  /*0960*/  SHF.L.U32 R115, R80, 0x10, RZ ;  /* 0x0000001050737819 */ /* 0x001fe200000006ff */
[----:B------:R-:W-:Y:S01]  /*0970*/  FMUL.FTZ R119, R39, R64 ;  /* 0x0000004027777220 */ /* 0x000fe20000410000 */
[----:B------:R-:W-:Y:S01]  /*0980*/  FMUL.FTZ R80, R62, UR10 ;  /* 0x0000000a3e507c20 */ /* 0x000fe20008410000 */
[----:B------:R-:W-:Y:S01]  /*0990*/  FADD.FTZ R5, R60, R5 ;  /* 0x000000053c057221 */ /* 0x000fe20000010000 */
[-C--:B------:R-:W-:Y:S01]  /*09a0*/  FFMA.FTZ R94, R71, R60.reuse, R94 ;  /* 0x0000003c475e7223 */ /* 0x080fe2000001005e */
[----:B------:R-:W-:Y:S01]  /*09b0*/  FMUL.FTZ R64, R43, R60 ;  /* 0x0000003c2b407220 */ /* 0x000fe20000410000 */
[----:B------:R-:W-:Y:S01]  /*09c0*/  FMUL.FTZ R121, R37, R108 ;  /* 0x0000006c25797220 */ /* 0x000fe20000410000 */
[----:B------:R-:W-:Y:S01]  /*09d0*/  FADD.FTZ R60, RZ, R109 ;  /* 0x0000006dff3c7221 */ /* 0x000fe20000010000 */
[----:B------:R-:W-:Y:S01]  /*09e0*/  FADD.FTZ R100, R65, R100 ;  /* 0x0000006441647221 */ /* 0x000fe20000010000 */
[-C--:B------:R-:W-:Y:S01]  /*09f0*/  FFMA.FTZ R101, R80, R65.reuse, R101 ;  /* 0x0000004150657223 */ /* 0x080fe20000010065 */
[----:B------:R-:W-:Y:S01]  /*0a00*/  FMUL.FTZ R65, R38, R65 ;  /* 0x0000004126417220 */ /* 0x000fe20000410000 */
[----:B------:R-:W-:Y:S01]  /*0a10*/  FADD.FTZ R62, R121, R60 ;  /* 0x0000003c793e7221 */ /* 0x000fe20000010000 */
[----:B------:R-:W-:-:S03]  /*0a20*/  FMUL.FTZ R68, R68, UR10 ;  /* 0x0000000a44447c20 */ /* 0x000fc60008410000 */
[----:B------:R-:W-:Y:S01]  /*0a30*/  FADD.FTZ R62, R65, R62 ;  /* 0x0000003e413e7221 */ /* 0x000fe20000010000 */
[----:B------:R-:W-:Y:S01]  /*0a40*/  SHF.L.U32 R110, R110, 0x10, RZ ;  /* 0x000000106e6e7819 */ /* 0x000fe200000006ff */
[----:B------:R-:W-:Y:S01]  /*0a50*/  FADD.FTZ R2, R111, R2 ;  /* 0x000000026f027221 */ /* 0x000fe20000010000 */
[-C--:B------:R-:W-:Y:S01]  /*0a60*/  FFMA.FTZ R97, R68, R111.reuse, R97 ;  /* 0x0000006f44617223 */ /* 0x080fe20000010061 */
[----:B------:R-:W-:Y:S01]  /*0a70*/  FMUL.FTZ R111, R40, R111 ;  /* 0x0000006f286f7220 */ /* 0x000fe20000410000 */
[----:B------:R-:W-:Y:S01]  /*0a80*/  FADD.FTZ R62, R119, R62 ;  /* 0x0000003e773e7221 */ /* 0x000fe20000010000 */
[----:B------:R-:W-:Y:S01]  /*0a90*/  SHF.L.U32 R67, R67, 0x10, RZ ;  /* 0x0000001043437819 */ /* 0x000fe200000006ff */
[----:B------:R-:W-:Y:S01]  /*0aa0*/  FMUL.FTZ R78, R61, UR10 ;  /* 0x0000000a3d4e7c20 */ /* 0x000fe20008410000 */
[----:B------:R-:W-:Y:S01]  /*0ab0*/  FMUL.FTZ R70, R70, UR10 ;  /* 0x0000000a46467c20 */ /* 0x000fe20008410000 */
[----:B------:R-:W-:Y:S01]  /*0ac0*/  FMUL.FTZ R66, R41, R110 ;  /* 0x0000006e29427220 */ /* 0x000fe20000410000 */
[----:B------:R-:W-:Y:S01]  /*0ad0*/  FADD.FTZ R61, R111, R62 ;  /* 0x0000003e6f3d7221 */ /* 0x000fe20000010000 */
[----:B------:R-:W-:Y:S01]  /*0ae0*/  FADD.FTZ R4, R67, R4 ;  /* 0x0000000443047221 */ /* 0x000fe20000010000 */
[-C--:B------:R-:W-:Y:S01]  /*0af0*/  FFMA.FTZ R95, R70, R67.reuse, R95 ;  /* 0x00000043465f7223 */ /* 0x080fe2000001005f */
[----:B------:R-:W-:Y:S01]  /*0b00*/  FMUL.FTZ R67, R42, R67 ;  /* 0x000000432a437220 */ /* 0x000fe20000410000 */
[----:B------:R-:W-:Y:S01]  /*0b10*/  FADD.FTZ R62, R66, R61 ;  /* 0x0000003d423e7221 */ /* 0x000fe20000010000 */
[----:B------:R-:W-:Y:S01]  /*0b20*/  FMUL.FTZ R72, R72, UR10 ;  /* 0x0000000a48487c20 */ /* 0x000fe20008410000 */
[----:B------:R-:W-:-:S02]  /*0b30*/  FFMA.FTZ R63, R0, R109, RZ ;  /* 0x0000006d003f7223 */ /* 0x000fc400000100ff */
[----:B------:R-:W-:Y:S01]  /*0b40*/  FADD.FTZ R61, R67, R62 ;  /* 0x0000003e433d7221 */ /* 0x000fe20000010000 */
[----:B------:R-:W-:Y:S01]  /*0b50*/  FMUL.FTZ R69, R69, UR10 ;  /* 0x0000000a45457c20 */ /* 0x000fe20008410000 */
[----:B------:R-:W-:Y:S01]  /*0b60*/  SHF.L.U32 R60, R113, 0x10, RZ ;  /* 0x00000010713c7819 */ /* 0x000fe200000006ff */
[----:B------:R-:W-:Y:S01]  /*0b70*/  FADD.FTZ R6, R115, R6 ;  /* 0x0000000673067221 */ /* 0x000fe20000010000 */
[----:B------:R-:W-:Y:S01]  /*0b80*/  FFMA.FTZ R93, R72, R115, R93 ;  /* 0x00000073485d7223 */ /* 0x000fe2000001005d */
[----:B------:R-:W-:Y:S01]  /*0b90*/  FFMA.FTZ R63, R78, R121, R63 ;  /* 0x000000794e3f7223 */ /* 0x000fe2000001003f */
[----:B------:R-:W-:Y:S01]  /*0ba0*/  FMUL.FTZ R115, R44, R115 ;  /* 0x000000732c737220 */ /* 0x000fe20000410000 */
[----:B------:R-:W-:Y:S01]  /*0bb0*/  FADD.FTZ R62, R64, R61 ;  /* 0x0000003d403e7221 */ /* 0x000fe20000010000 */
[C---:B------:R-:W-:Y:S01]  /*0bc0*/  PRMT R114, R81.reuse, 0x7632, R114 ;  /* 0x0000763251727816 */ /* 0x040fe20000000072 */
[----:B------:R-:W-:Y:S01]  /*0bd0*/  FADD.FTZ R3, R110, R3 ;  /* 0x000000036e037221 */ /* 0x000fe20000010000 */
[----:B------:R-:W-:Y:S01]  /*0be0*/  SHF.L.U32 R81, R81, 0x10, RZ ;  /* 0x0000001051517819 */ /* 0x000fe200000006ff */
[----:B------:R-:W-:Y:S01]  /*0bf0*/  FFMA.FTZ R96, R69, R110, R96 ;  /* 0x0000006e45607223 */ /* 0x000fe20000010060 */
[----:B------:R-:W-:Y:S01]  /*0c00*/  FMUL.FTZ R74, R74, UR10 ;  /* 0x0000000a4a4a7c20 */ /* 0x000fe20008410000 */
[----:B------:R-:W-:Y:S01]  /*0c10*/  SHF.L.U32 R110, R116, 0x10, RZ ;  /* 0x00000010746e7819 */ /* 0x000fe200000006ff */
[----:B------:R-:W-:Y:S01]  /*0c20*/  FFMA.FTZ R63, R80, R65, R63 ;  /* 0x00000041503f7223 */ /* 0x000fe2000001003f */
[----:B------:R-:W-:Y:S01]  /*0c30*/  FMUL.FTZ R116, R45, R60 ;  /* 0x0000003c2d747220 */ /* 0x000fe20000410000 */
[----:B------:R-:W-:Y:S01]  /*0c40*/  FADD.FTZ R61, R115, R62 ;  /* 0x0000003e733d7221 */ /* 0x000fe20000010000 */
[----:B------:R-:W-:Y:S01]  /*0c50*/  FMUL.FTZ R73, R73, UR10 ;  /* 0x0000000a49497c20 */ /* 0x000fe20008410000 */
[----:B------:R-:W-:Y:S01]  /*0c60*/  SHF.L.U32 R114, R114, 0x10, RZ ;  /* 0x0000001072727819 */ /* 0x000fe200000006ff */
[----:B------:R-:W-:Y:S01]  /*0c70*/  FMUL.FTZ R75, R75, UR10 ;  /* 0x0000000a4b4b7c20 */ /* 0x000fe20008410000 */
        /* <DEDUP_REMOVED lines=9> */
[----:B------:R-:W-:Y:S01]  /*0d10*/  FMUL.FTZ R108, R76, UR10 ;  /* 0x0000000a4c6c7c20 */ /* 0x000fe20008410000 */
[-C--:B------:R-:W-:Y:S01]  /*0d20*/  FFMA.FTZ R86, R75, R114.reuse, R86 ;  /* 0x000000724b567223 */ /* 0x080fe20000010056 */
[----:B------:R-:W-:Y:S01]  /*0d30*/  FADD.FTZ R9, R114, R9 ;  /* 0x0000000972097221 */ /* 0x000fe20000010000 */
[----:B------:R-:W-:Y:S01]  /*0d40*/  FFMA.FTZ R60, R68, R111, R63 ;  /* 0x0000006f443c7223 */ /* 0x000fe2000001003f */
[----:B------:R-:W-:Y:S01]  /*0d50*/  FMUL.FTZ R114, R47, R114 ;  /* 0x000000722f727220 */ /* 0x000fe20000410000 */
[----:B------:R-:W-:Y:S01]  /*0d60*/  FADD.FTZ R63, R62, R81 ;  /* 0x000000513e3f7221 */ /* 0x000fe20000010000 */
[----:B------:R-:W-:Y:S01]  /*0d70*/  FMUL.FTZ R77, R77, UR10 ;  /* 0x0000000a4d4d7c20 */ /* 0x000fe20008410000 */
[----:B------:R-:W-:Y:S01]  /*0d80*/  FADD.FTZ R10, R117, R10 ;  /* 0x0000000a750a7221 */ /* 0x000fe20000010000 */
[-C--:B------:R-:W-:Y:S01]  /*0d90*/  FFMA.FTZ R85, R108, R117.reuse, R85 ;  /* 0x000000756c557223 */ /* 0x080fe20000010055 */
[----:B------:R-:W-:Y:S01]  /*0da0*/  FFMA.FTZ R61, R69, R66, R60 ;  /* 0x00000042453d7223 */ /* 0x000fe2000001003c */
[----:B------:R-:W-:Y:S01]  /*0db0*/  FMUL.FTZ R117, R48, R117 ;  /* 0x0000007530757220 */ /* 0x000fe20000410000 */
[----:B------:R-:W-:Y:S01]  /*0dc0*/  FADD.FTZ R62, R63, R114 ;  /* 0x000000723f3e7221 */ /* 0x000fe20000010000 */
[C---:B------:R-:W-:Y:S01]  /*0dd0*/  PRMT R118, R83.reuse, 0x7632, R118 ;  /* 0x0000763253767816 */ /* 0x040fe20000000076 */
[----:B------:R-:W-:Y:S01]  /*0de0*/  FMUL.FTZ R112, R112, UR10 ;  /* 0x0000000a70707c20 */ /* 0x000fe20008410000 */
[----:B------:R-:W-:Y:S01]  /*0df0*/  SHF.L.U32 R83, R83, 0x10, RZ ;  /* 0x0000001053537819 */ /* 0x000fe200000006ff */
[-C--:B------:R-:W-:Y:S01]  /*0e00*/  FFMA.FTZ R84, R77, R110.reuse, R84 ;  /* 0x0000006e4d547223 */ /* 0x080fe20000010054 */
[----:B------:R-:W-:Y:S01]  /*0e10*/  FADD.FTZ R11, R110, R11 ;  /* 0x0000000b6e0b7221 */ /* 0x000fe20000010000 */
[----:B------:R-:W-:Y:S01]  /*0e20*/  FFMA.FTZ R60, R70, R67, R61 ;  /* 0x00000043463c7223 */ /* 0x000fe2000001003d */
[----:B------:R-:W-:Y:S01]  /*0e30*/  FMUL.FTZ R110, R49, R110 ;  /* 0x0000006e316e7220 */ /* 0x000fe20000410000 */
        /* <DEDUP_REMOVED lines=8> */
[-C--:B------:R-:W-:Y:S01]  /*0ec0*/  FFMA.FTZ R14, R79, R118.reuse, R14 ;  /* 0x000000764f0e7223 */ /* 0x080fe2000001000e */
[----:B------:R-:W-:Y:S01]  /*0ed0*/  FADD.FTZ R13, R118, R13 ;  /* 0x0000000d760d7221 */ /* 0x000fe20000010000 */
        /* <DEDUP_REMOVED lines=43> */
.L_x_1181:
[----:B------:R-:W-:Y:S05]  /*1190*/  BSYNC.RECONVERGENT B0 ;  /* 0x0000000000007941 */ /* 0x000fea0003800200 */
.L_x_1180:
        /* <DEDUP_REMOVED lines=90> */
.L_x_1184:
        /* <DEDUP_REMOVED lines=9> */
[--C-:B------:R-:W-:Y:S01]  /*17d0*/  FFMA.FTZ R69, R69, UR11, R113.reuse ;  /* 0x0000000b45457c23 */ /* 0x100fe20008010071 */
[--C-:B------:R-:W-:Y:S01]  /*17e0*/  FFMA.FTZ R78, R78, UR11, R113.reuse ;  /* 0x0000000b4e4e7c23 */ /* 0x100fe20008010071 */
[--C-:B------:R-:W-:Y:S01]  /*17f0*/  FFMA.FTZ R82, R82, UR11, R113.reuse ;  /* 0x0000000b52527c23 */ /* 0x100fe20008010071 */
[----:B------:R-:W-:Y:S01]  /*1800*/  FFMA.FTZ R52, R68, UR11, R113 ;  /* 0x0000000b44347c23 */ /* 0x000fe20008010071 */
[----:B------:R-:W-:Y:S01]  /*1810*/  FMUL.FTZ R53, R54, UR7 ;  /* 0x0000000736357c20 */ /* 0x000fe20008410000 */
[----:B-----5:R-:W-:Y:S01]  /*1820*/  LOP3.LUT P5, RZ, R125, 0xff0000, RZ, 0xc0, !PT ;  /* 0x00ff00007dff7812 */ /* 0x020fe200078ac0ff */
[----:B------:R-:W-:Y:S01]  /*1830*/  FMUL.FTZ R55, R71, UR10 ;  /* 0x0000000a47377c20 */ /* 0x000fe20008410000 */
[----:B------:R-:W-:Y:S01]  /*1840*/  FMUL.FTZ R56, R0, UR10 ;  /* 0x0000000a00387c20 */ /* 0x000fe20008410000 */
[----:B------:R-:W-:Y:S01]  /*1850*/  FADD.FTZ R69, R66, -R69 ;  /* 0x8000004542457221 */ /* 0x000fe20000010000 */
[----:B------:R-:W-:Y:S01]  /*1860*/  ISETP.GE.U32.AND P2, PT, R124, RZ, PT ;  /* 0x000000ff7c00720c */ /* 0x000fe20003f46070 */
[----:B------:R-:W-:Y:S01]  /*1870*/  FMUL.FTZ R58, R58, UR10 ;  /* 0x0000000a3a3a7c20 */ /* 0x000fe20008410000 */
[----:B------:R-:W-:Y:S01]  /*1880*/  FADD.FTZ R57, R121, -R78 ;  /* 0x8000004e79397221 */ /* 0x000fe20000010000 */
        /* <DEDUP_REMOVED lines=33> */
.L_x_1183:
        /* <DEDUP_REMOVED lines=10> */
[----:B------:R-:W-:Y:S01]  /*1b40*/  FFMA.FTZ R0, R0, UR11, R113 ;  /* 0x0000000b00007c23 */ /* 0x000fe20008010071 */
[----:B------:R-:W-:Y:S01]  /*1b50*/  FADD.FTZ R67, R67, -R70 ;  /* 0x8000004643437221 */ /* 0x000fe20000010000 */
[----:B-----5:R-:W-:Y:S01]  /*1b60*/  ISETP.GE.U32.AND P2, PT, R124, RZ, PT ;  /* 0x000000ff7c00720c */ /* 0x020fe20003f46070 */
[----:B------:R-:W-:Y:S01]  /*1b70*/  FFMA.FTZ R61, R64, UR10, R27 ;  /* 0x0000000a403d7c23 */ /* 0x000fe2000801001b */
[--C-:B------:R-:W-:Y:S01]  /*1b80*/  FFMA.FTZ R60, R78, UR11, R113.reuse ;  /* 0x0000000b4e3c7c23 */ /* 0x100fe20008010071 */
[----:B------:R-:W-:Y:S01]  /*1b90*/  FFMA.FTZ R80, R80, UR11, R113 ;  /* 0x0000000b50507c23 */ /* 0x000fe20008010071 */
[----:B------:R-:W-:Y:S01]  /*1ba0*/  FADD.FTZ R111, R111, -R68 ;  /* 0x800000446f6f7221 */ /* 0x000fe20000010000 */
[----:B------:R-:W-:Y:S01]  /*1bb0*/  FADD.FTZ R66, R66, -R69 ;  /* 0x8000004542427221 */ /* 0x000fe20000010000 */
[----:B------:R-:W-:Y:S01]  /*1bc0*/  FFMA.FTZ R62, R82, UR11, R113 ;  /* 0x0000000b523e7c23 */ /* 0x000fe20008010071 */
[----:B------:R-:W-:Y:S01]  /*1bd0*/  FADD.FTZ R109, R109, -R0 ;  /* 0x800000006d6d7221 */ /* 0x000fe20000010000 */
[----:B------:R-:W-:Y:S01]  /*1be0*/  FMUL.FTZ R61, R61, UR7 ;  /* 0x000000073d3d7c20 */ /* 0x000fe20008410000 */
[----:B------:R-:W-:Y:S01]  /*1bf0*/  FFMA.FTZ R0, R67, UR10, R26 ;  /* 0x0000000a43007c23 */ /* 0x000fe2000801001a */
[----:B------:R-:W-:Y:S01]  /*1c00*/  ISETP.GE.U32.AND.EX P2, PT, R125, 0x1000000, PT, P2 ;  /* 0x010000007d00780c */ /* 0x000fe20003f46120 */
[----:B------:R-:W-:Y:S01]  /*1c10*/  FADD.FTZ R60, R121, -R60 ;  /* 0x8000003c793c7221 */ /* 0x000fe20000010000 */
[----:B------:R-:W-:Y:S01]  /*1c20*/  FADD.FTZ R65, R65, -R80 ;  /* 0x8000005041417221 */ /* 0x000fe20000010000 */
[----:B------:R-:W-:Y:S01]  /*1c30*/  FFMA.FTZ R111, R111, UR10, R24 ;  /* 0x0000000a6f6f7c23 */ /* 0x000fe20008010018 */
[----:B------:R-:W-:Y:S01]  /*1c40*/  FFMA.FTZ R66, R66, UR10, R25 ;  /* 0x0000000a42427c23 */ /* 0x000fe20008010019 */
[----:B------:R-:W-:Y:S01]  /*1c50*/  FADD.FTZ R62, R119, -R62 ;  /* 0x8000003e773e7221 */ /* 0x000fe20000010000 */
[----:B------:R-:W-:Y:S01]  /*1c60*/  FMUL.FTZ R64, R0, UR7 ;  /* 0x0000000700407c20 */ /* 0x000fe20008410000 */
[----:B------:R-:W-:Y:S01]  /*1c70*/  FSEL R63, R61, RZ, P2 ;  /* 0x000000ff3d3f7208 */ /* 0x000fe20001000000 */
[----:B------:R-:W-:Y:S01]  /*1c80*/  FMUL.FTZ R0, R111, UR7 ;  /* 0x000000076f007c20 */ /* 0x000fe20008410000 */
[----:B------:R-:W-:Y:S01]  /*1c90*/  FFMA.FTZ R61, R60, UR10, R29 ;  /* 0x0000000a3c3d7c23 */ /* 0x000fe2000801001d */
[----:B------:R-:W-:Y:S01]  /*1ca0*/  FFMA.FTZ R65, R65, UR10, R30 ;  /* 0x0000000a41417c23 */ /* 0x000fe2000801001e */
[----:B------:R-:W-:Y:S01]  /*1cb0*/  FMUL.FTZ R66, R66, UR7 ;  /* 0x0000000742427c20 */ /* 0x000fe20008410000 */
[C---:B------:R-:W-:Y:S01]  /*1cc0*/  LOP3.LUT P3, RZ, R125.reuse, 0xff0000, RZ, 0xc0, !PT ;  /* 0x00ff00007dff7812 */ /* 0x040fe2000786c0ff */
[----:B------:R-:W-:Y:S01]  /*1cd0*/  FFMA.FTZ R62, R62, UR10, R31 ;  /* 0x0000000a3e3e7c23 */ /* 0x000fe2000801001f */
[----:B------:R-:W-:Y:S01]  /*1ce0*/  LOP3.LUT P5, RZ, R125, 0xff, RZ, 0xc0, !PT ;  /* 0x000000ff7dff7812 */ /* 0x000fe200078ac0ff */
[----:B------:R-:W-:Y:S01]  /*1cf0*/  FFMA.FTZ R60, R109, UR10, R28 ;  /* 0x0000000a6d3c7c23 */ /* 0x000fe2000801001c */
        /* <DEDUP_REMOVED lines=21> */
.L_x_1186:
[--C-:B------:R-:W-:Y:S01]  /*1e50*/  FFMA.FTZ R70, R70, UR11, R113.reuse ;  /* 0x0000000b46467c23 */ /* 0x100fe20008010071 */
[--C-:B------:R-:W-:Y:S01]  /*1e60*/  FFMA.FTZ R71, R71, UR11, R113.reuse ;  /* 0x0000000b47477c23 */ /* 0x100fe20008010071 */
[--C-:B------:R-:W-:Y:S01]  /*1e70*/  FFMA.FTZ R0, R0, UR11, R113.reuse ;  /* 0x0000000b00007c23 */ /* 0x100fe20008010071 */
[----:B------:R-:W-:Y:S01]  /*1e80*/  FFMA.FTZ R80, R80, UR11, R113 ;  /* 0x0000000b50507c23 */ /* 0x000fe20008010071 */
[----:B------:R-:W-:Y:S01]  /*1e90*/  FADD.FTZ R67, R67, -R70 ;  /* 0x8000004643437221 */ /* 0x000fe20000010000 */
[----:B------:R-:W-:Y:S01]  /*1ea0*/  FADD.FTZ R64, R64, -R71 ;  /* 0x8000004740407221 */ /* 0x000fe20000010000 */
[----:B------:R-:W-:Y:S01]  /*1eb0*/  FADD.FTZ R109, R109, -R0 ;  /* 0x800000006d6d7221 */ /* 0x000fe20000010000 */
[----:B-----5:R-:W-:Y:S01]  /*1ec0*/  ISETP.GE.U32.AND P2, PT, R124, RZ, PT ;  /* 0x000000ff7c00720c */ /* 0x020fe20003f46070 */
[----:B------:R-:W-:Y:S01]  /*1ed0*/  FFMA.FTZ R54, R67, UR10, R26 ;  /* 0x0000000a43367c23 */ /* 0x000fe2000801001a */
[----:B------:R-:W-:Y:S01]  /*1ee0*/  FFMA.FTZ R55, R64, UR10, R27 ;  /* 0x0000000a40377c23 */ /* 0x000fe2000801001b */
[--C-:B------:R-:W-:Y:S01]  /*1ef0*/  FFMA.FTZ R52, R78, UR11, R113.reuse ;  /* 0x0000000b4e347c23 */ /* 0x100fe20008010071 */
[----:B------:R-:W-:Y:S01]  /*1f00*/  FADD.FTZ R65, R65, -R80 ;  /* 0x8000005041417221 */ /* 0x000fe20000010000 */
        /* <DEDUP_REMOVED lines=8> */
[----:B------:R-:W-:Y:S01]  /*1f90*/  FADD.FTZ R52, R121, -R52 ;  /* 0x8000003479347221 */ /* 0x000fe20000010000 */
[----:B------:R-:W-:Y:S01]  /*1fa0*/  FADD.FTZ R66, R66, -R69 ;  /* 0x8000004542427221 */ /* 0x000fe20000010000 */
[----:B------:R-:W-:Y:S01]  /*1fb0*/  FFMA.FTZ R58, R65, UR10, R30 ;  /* 0x0000000a413a7c23 */ /* 0x000fe2000801001e */
[----:B------:R-:W-:Y:S01]  /*1fc0*/  FADD.FTZ R60, R119, -R60 ;  /* 0x8000003c773c7221 */ /* 0x000fe20000010000 */
[----:B------:R-:W-:Y:S01]  /*1fd0*/  FADD.FTZ R111, R111, -R68 ;  /* 0x800000446f6f7221 */ /* 0x000fe20000010000 */
[----:B------:R-:W-:Y:S01]  /*1fe0*/  FMUL.FTZ R0, R56, UR7 ;  /* 0x0000000738007c20 */ /* 0x000fe20008410000 */
[----:B------:R-:W-:Y:S01]  /*1ff0*/  FSEL R69, R57, RZ, P2 ;  /* 0x000000ff39457208 */ /* 0x000fe20001000000 */
[----:B------:R-:W-:Y:S01]  /*2000*/  FFMA.FTZ R57, R52, UR10, R29 ;  /* 0x0000000a34397c23 */ /* 0x000fe2000801001d */
[----:B------:R-:W-:Y:S01]  /*2010*/  FSEL R68, R53, RZ, P5 ;  /* 0x000000ff35447208 */ /* 0x000fe20002800000 */
[----:B------:R-:W-:Y:S01]  /*2020*/  FFMA.FTZ R53, R66, UR10, R25 ;  /* 0x0000000a42357c23 */ /* 0x000fe20008010019 */
[----:B------:R-:W-:Y:S01]  /*2030*/  LOP3.LUT P3, RZ, R124, 0xff, RZ, 0xc0, !PT ;  /* 0x000000ff7cff7812 */ /* 0x000fe2000786c0ff */
        /* <DEDUP_REMOVED lines=23> */
.L_x_1182:
        /* <DEDUP_REMOVED lines=36> */
[----:B------:R-:W-:Y:S01]  /*23f0*/  LOP3.LUT P6, RZ, R89, 0xff0000, RZ, 0xc0, !PT ;  /* 0x00ff000059ff7812 */ /* 0x000fe200078cc0ff */
[----:B------:R-:W-:Y:S01]  /*2400*/  FADD.FTZ R82, R119, -R82 ;  /* 0x8000005277527221 */ /* 0x000fe20000010000 */
[----:B------:R-:W-:Y:S01]  /*2410*/  ISETP.GE.U32.AND.EX P2, PT, R89, 0x1000000, PT, P2 ;  /* 0x010000005900780c */ /* 0x000fe20003f46120 */
[----:B------:R-:W-:Y:S01]  /*2420*/  FFMA.FTZ R78, R78, UR11, R113 ;  /* 0x0000000b4e4e7c23 */ /* 0x000fe20008010071 */
[----:B------:R-:W-:Y:S01]  /*2430*/  LOP3.LUT P5, RZ, R124, 0xff0000, RZ, 0xc0, !PT ;  /* 0x00ff00007cff7812 */ /* 0x000fe200078ac0ff */
[----:B------:R-:W-:Y:S01]  /*2440*/  FADD.FTZ R109, R109, -R0 ;  /* 0x800000006d6d7221 */ /* 0x000fe20000010000 */
[C---:B------:R-:W-:Y:S01]  /*2450*/  FSEL R32, R70.reuse, RZ, P3 ;  /* 0x000000ff46207208 */ /* 0x040fe20001800000 */
[----:B------:R-:W-:Y:S01]  /*2460*/  FMUL.FTZ R69, R69, UR7 ;  /* 0x0000000745457c20 */ /* 0x000fe20008410000 */
        /* <DEDUP_REMOVED lines=14> */
[----:B------:R-:W-:-:S02]  /*2550*/  FSEL R61, R68, RZ, P3 ;  /* 0x000000ff443d7208 */ /* 0x000fc40001800000 */
[----:B------:R-:W-:Y:S02]  /*2560*/  FSEL R34, R69, RZ, P2 ;  /* 0x000000ff45227208 */ /* 0x000fe40001000000 */
[----:B------:R-:W-:Y:S02]  /*2570*/  FSEL R60, R65, RZ, P5 ;  /* 0x000000ff413c7208 */ /* 0x000fe40002800000 */
[----:B------:R-:W-:Y:S02]  /*2580*/  LOP3.LUT P5, RZ, R88, 0xff000000, RZ, 0xc0, !PT ;  /* 0xff00000058ff7812 */ /* 0x000fe400078ac0ff */
[----:B------:R-:W-:Y:S02]  /*2590*/  LOP3.LUT P6, RZ, R125, 0xff00, RZ, 0xc0, !PT ;  /* 0x0000ff007dff7812 */ /* 0x000fe400078cc0ff */
[----:B------:R-:W-:Y:S02]  /*25a0*/  LOP3.LUT P3, RZ, R124, 0xff000000, RZ, 0xc0, !PT ;  /* 0xff0000007cff7812 */ /* 0x000fe4000786c0ff */
[----:B------:R-:W-:-:S02]  /*25b0*/  F2FP.BF16.F32.PACK_AB R34, R34, R61 ;  /* 0x0000003d2222723e */ /* 0x000fc400000010ff */
[C---:B------:R-:W-:Y:S02]  /*25c0*/  FSEL R61, R82.reuse, RZ, P5 ;  /* 0x000000ff523d7208 */ /* 0x040fe40002800000 */
[----:B------:R-:W-:Y:S02]  /*25d0*/  FSEL R33, R69, RZ, P6 ;  /* 0x000000ff45217208 */ /* 0x000fe40003000000 */
[----:B------:R-:W-:Y:S02]  /*25e0*/  FSEL R67, R82, RZ, P3 ;  /* 0x000000ff52437208 */ /* 0x000fe40001800000 */
[----:B------:R-:W-:Y:S02]  /*25f0*/  LOP3.LUT P5, RZ, R88, 0xff, RZ, 0xc0, !PT ;  /* 0x000000ff58ff7812 */ /* 0x000fe400078ac0ff */
[C---:B------:R-:W-:Y:S02]  /*2600*/  LOP3.LUT P6, RZ, R124.reuse, 0xff00, RZ, 0xc0, !PT ;  /* 0x0000ff007cff7812 */ /* 0x040fe400078cc0ff */
[----:B------:R-:W-:-:S02]  /*2610*/  LOP3.LUT P2, RZ, R124, 0xff, RZ, 0xc0, !PT ;  /* 0x000000ff7cff7812 */ /* 0x000fc4000784c0ff */
[----:B------:R-:W-:Y:S02]  /*2620*/  LOP3.LUT P3, RZ, R88, 0xff00, RZ, 0xc0, !PT ;  /* 0x0000ff0058ff7812 */ /* 0x000fe4000786c0ff */
        /* <DEDUP_REMOVED lines=11> */
.L_x_1188:
[--C-:B------:R-:W-:Y:S01]  /*26e0*/  FFMA.FTZ R70, R70, UR11, R113.reuse ;  /* 0x0000000b46467c23 */ /* 0x100fe20008010071 */
[--C-:B------:R-:W-:Y:S01]  /*26f0*/  FFMA.FTZ R71, R71, UR11, R113.reuse ;  /* 0x0000000b47477c23 */ /* 0x100fe20008010071 */
[--C-:B------:R-:W-:Y:S01]  /*2700*/  FFMA.FTZ R68, R68, UR11, R113.reuse ;  /* 0x0000000b44447c23 */ /* 0x100fe20008010071 */
[----:B------:R-:W-:Y:S01]  /*2710*/  FFMA.FTZ R69, R69, UR11, R113 ;  /* 0x0000000b45457c23 */ /* 0x000fe20008010071 */
[----:B------:R-:W-:Y:S01]  /*2720*/  FADD.FTZ R70, R67, -R70 ;  /* 0x8000004643467221 */ /* 0x000fe20000010000 */
[----:B------:R-:W-:Y:S01]  /*2730*/  FADD.FTZ R71, R64, -R71 ;  /* 0x8000004740477221 */ /* 0x000fe20000010000 */
[----:B------:R-:W-:Y:S01]  /*2740*/  FADD.FTZ R68, R111, -R68 ;  /* 0x800000446f447221 */ /* 0x000fe20000010000 */
[----:B------:R-:W-:Y:S01]  /*2750*/  FFMA.FTZ R58, R80, UR11, R113 ;  /* 0x0000000b503a7c23 */ /* 0x000fe20008010071 */
[----:B------:R-:W-:Y:S01]  /*2760*/  FMUL.FTZ R54, R70, UR10 ;  /* 0x0000000a46367c20 */ /* 0x000fe20008410000 */
[----:B-----5:R-:W-:Y:S01]  /*2770*/  LOP3.LUT P6, RZ, R125, 0xff0000, RZ, 0xc0, !PT ;  /* 0x00ff00007dff7812 */ /* 0x020fe200078cc0ff */
[----:B------:R-:W-:Y:S01]  /*2780*/  FMUL.FTZ R55, R71, UR10 ;  /* 0x0000000a47377c20 */ /* 0x000fe20008410000 */
[----:B------:R-:W-:Y:S01]  /*2790*/  LOP3.LUT P5, RZ, R89, 0xff0000, RZ, 0xc0, !PT ;  /* 0x00ff000059ff7812 */ /* 0x000fe200078ac0ff */
[----:B------:R-:W-:Y:S01]  /*27a0*/  FMUL.FTZ R32, R54, UR7 ;  /* 0x0000000736207c20 */ /* 0x000fe20008410000 */
[----:B------:R-:W-:Y:S01]  /*27b0*/  FADD.FTZ R69, R66, -R69 ;  /* 0x8000004542457221 */ /* 0x000fe20000010000 */
[----:B------:R-:W-:Y:S01]  /*27c0*/  ISETP.GE.U32.AND P2, PT, R124, RZ, PT ;  /* 0x000000ff7c00720c */ /* 0x000fe20003f46070 */
[----:B------:R-:W-:Y:S01]  /*27d0*/  FMUL.FTZ R52, R68, UR10 ;  /* 0x0000000a44347c20 */ /* 0x000fe20008410000 */
[----:B------:R-:W-:Y:S01]  /*27e0*/  ISETP.GE.U32.AND P3, PT, R88, RZ, PT ;  /* 0x000000ff5800720c */ /* 0x000fe20003f66070 */
[----:B------:R-:W-:Y:S01]  /*27f0*/  FADD.FTZ R58, R65, -R58 ;  /* 0x8000003a413a7221 */ /* 0x000fe20000010000 */
[C---:B------:R-:W-:Y:S01]  /*2800*/  FSEL R63, R32.reuse, RZ, P6 ;  /* 0x000000ff203f7208 */ /* 0x040fe20003000000 */
[----:B------:R-:W-:Y:S01]  /*2810*/  FMUL.FTZ R33, R55, UR7 ;  /* 0x0000000737217c20 */ /* 0x000fe20008410000 */
[----:B------:R-:W-:Y:S01]  /*2820*/  FSEL R56, R32, RZ, P5 ;  /* 0x000000ff20387208 */ /* 0x000fe20002800000 */
[----:B------:R-:W-:Y:S01]  /*2830*/  FMUL.FTZ R53, R69, UR10 ;  /* 0x0000000a45357c20 */ /* 0x000fe20008410000 */
[----:B------:R-:W-:Y:S01]  /*2840*/  ISETP.GE.U32.AND.EX P2, PT, R125, 0x1000000, PT, P2 ;  /* 0x010000007d00780c */ /* 0x000fe20003f46120 */
[----:B------:R-:W-:Y:S01]  /*2850*/  FMUL.FTZ R32, R52, UR7 ;  /* 0x0000000734207c20 */ /* 0x000fe20008410000 */
[----:B------:R-:W-:Y:S01]  /*2860*/  ISETP.GE.U32.AND.EX P3, PT, R89, 0x1000000, PT, P3 ;  /* 0x010000005900780c */ /* 0x000fe20003f66130 */
[----:B------:R-:W-:Y:S01]  /*2870*/  FMUL.FTZ R58, R58, UR10 ;  /* 0x0000000a3a3a7c20 */ /* 0x000fe20008410000 */
[----:B------:R-:W-:Y:S01]  /*2880*/  LOP3.LUT P6, RZ, R125, 0xff, RZ, 0xc0, !PT ;  /* 0x000000ff7dff7812 */ /* 0x000fe200078cc0ff */
[--C-:B------:R-:W-:Y:S01]  /*2890*/  FFMA.FTZ R82, R82, UR11, R113.reuse ;  /* 0x0000000b52527c23 */ /* 0x100fe20008010071 */
[----:B------:R-:W-:Y:S01]  /*28a0*/  LOP3.LUT P5, RZ, R89, 0xff, RZ, 0xc0, !PT ;  /* 0x000000ff59ff7812 */ /* 0x000fe200078ac0ff */
[----:B------:R-:W-:Y:S01]  /*28b0*/  FMUL.FTZ R35, R53, UR7 ;  /* 0x0000000735237c20 */ /* 0x000fe20008410000 */
[----:B------:R-:W-:Y:S01]  /*28c0*/  FSEL R60, R33, RZ, P2 ;  /* 0x000000ff213c7208 */ /* 0x000fe20001000000 */
[----:B------:R-:W-:Y:S01]  /*28d0*/  FADD.FTZ R82, R119, -R82 ;  /* 0x8000005277527221 */ /* 0x000fe20000010000 */
[----:B------:R-:W-:Y:S01]  /*28e0*/  FSEL R59, R33, RZ, P3 ;  /* 0x000000ff213b7208 */ /* 0x000fe20001800000 */
[--C-:B------:R-:W-:Y:S01]  /*28f0*/  FFMA.FTZ R78, R78, UR11, R113.reuse ;  /* 0x0000000b4e4e7c23 */ /* 0x100fe20008010071 */
[----:B------:R-:W-:Y:S01]  /*2900*/  LOP3.LUT P2, RZ, R125, 0xff00, RZ, 0xc0, !PT ;  /* 0x0000ff007dff7812 */ /* 0x000fe2000784c0ff */
[----:B------:R-:W-:Y:S01]  /*2910*/  FFMA.FTZ R0, R0, UR11, R113 ;  /* 0x0000000b00007c23 */ /* 0x000fe20008010071 */
[----:B------:R-:W-:Y:S01]  /*2920*/  LOP3.LUT P3, RZ, R89, 0xff00, RZ, 0xc0, !PT ;  /* 0x0000ff0059ff7812 */ /* 0x000fe2000786c0ff */
[----:B------:R-:W-:Y:S01]  /*2930*/  FADD.FTZ R78, R121, -R78 ;  /* 0x8000004e794e7221 */ /* 0x000fe20000010000 */
[C---:B------:R-:W-:Y:S01]  /*2940*/  FSEL R62, R32.reuse, RZ, P6 ;  /* 0x000000ff203e7208 */ /* 0x040fe20003000000 */
[----:B------:R-:W-:Y:S01]  /*2950*/  FADD.FTZ R0, R109, -R0 ;  /* 0x800000006d007221 */ /* 0x000fe20000010000 */
[----:B------:R-:W-:Y:S01]  /*2960*/  FSEL R34, R32, RZ, P5 ;  /* 0x000000ff20227208 */ /* 0x000fe20002800000 */
[----:B------:R-:W-:Y:S01]  /*2970*/  FMUL.FTZ R32, R58, UR7 ;  /* 0x000000073a207c20 */ /* 0x000fe20008410000 */
[----:B------:R-:W-:-:S02]  /*2980*/  LOP3.LUT P6, RZ, R124, 0xff0000, RZ, 0xc0, !PT ;  /* 0x00ff00007cff7812 */ /* 0x000fc400078cc0ff */
[C---:B------:R-:W-:Y:S02]  /*2990*/  FSEL R33, R35.reuse, RZ, P2 ;  /* 0x000000ff23217208 */ /* 0x040fe40001000000 */
[----:B------:R-:W-:Y:S02]  /*29a0*/  FSEL R57, R35, RZ, P3 ;  /* 0x000000ff23397208 */ /* 0x000fe40001800000 */
[----:B------:R-:W-:Y:S01]  /*29b0*/  F2FP.BF16.F32.PACK_AB R35, R59, R56 ;  /* 0x000000383b23723e */ /* 0x000fe200000010ff */
[----:B------:R-:W-:Y:S01]  /*29c0*/  FMUL.FTZ R59, R82, UR10 ;  /* 0x0000000a523b7c20 */ /* 0x000fe20008410000 */
[----:B------:R-:W-:Y:S01]  /*29d0*/  FSEL R61, R32, RZ, P6 ;  /* 0x000000ff203d7208 */ /* 0x000fe20003000000 */
[----:B------:R-:W-:Y:S01]  /*29e0*/  FMUL.FTZ R56, R0, UR10 ;  /* 0x0000000a00387c20 */ /* 0x000fe20008410000 */
[----:B------:R-:W-:Y:S02]  /*29f0*/  LOP3.LUT P6, RZ, R88, 0xff0000, RZ, 0xc0, !PT ;  /* 0x00ff000058ff7812 */ /* 0x000fe400078cc0ff */
[----:B------:R-:W-:Y:S01]  /*2a00*/  F2FP.BF16.F32.PACK_AB R63, R60, R63 ;  /* 0x0000003f3c3f723e */ /* 0x000fe200000010ff */
[----:B------:R-:W-:Y:S01]  /*2a10*/  FMUL.FTZ R60, R59, UR7 ;  /* 0x000000073b3c7c20 */ /* 0x000fe20008410000 */
[----:B------:R-:W-:Y:S01]  /*2a20*/  F2FP.BF16.F32.PACK_AB R34, R57, R34 ;  /* 0x000000223922723e */ /* 0x000fe200000010ff */
        /* <DEDUP_REMOVED lines=8> */
[----:B------:R-:W-:Y:S02]  /*2ab0*/  LOP3.LUT P5, RZ, R88, 0xff00, RZ, 0xc0, !PT ;  /* 0x0000ff0058ff7812 */ /* 0x000fe400078ac0ff */
[----:B------:R-:W-:Y:S02]  /*2ac0*/  FSEL R69, R60, RZ, P6 ;  /* 0x000000ff3c457208 */ /* 0x000fe40003000000 */
[----:B------:R-:W-:Y:S02]  /*2ad0*/  LOP3.LUT P3, RZ, R124, 0xff, RZ, 0xc0, !PT ;  /* 0x000000ff7cff7812 */ /* 0x000fe4000786c0ff */
[----:B------:R-:W-:-:S02]  /*2ae0*/  LOP3.LUT P6, RZ, R88, 0xff, RZ, 0xc0, !PT ;  /* 0x000000ff58ff7812 */ /* 0x000fc400078cc0ff */
        /* <DEDUP_REMOVED lines=10> */
.L_x_1187:
        /* <DEDUP_REMOVED lines=11> */
[----:B------:R-:W-:Y:S01]  /*2c40*/  FFMA.FTZ R70, R70, UR11, R113 ;  /* 0x0000000b46467c23 */ /* 0x000fe20008010071 */
[----:B------:R-:W-:Y:S01]  /*2c50*/  ISETP.GE.U32.AND.EX P5, PT, R125, 0x1000000, PT, P2 ;  /* 0x010000007d00780c */ /* 0x000fe20003fa6120 */
[----:B------:R-:W-:Y:S01]  /*2c60*/  FFMA.FTZ R64, R64, UR10, R27 ;  /* 0x0000000a40407c23 */ /* 0x000fe2000801001b */
[----:B------:R-:W-:Y:S01]  /*2c70*/  FFMA.FTZ R111, R111, UR10, R24 ;  /* 0x0000000a6f6f7c23 */ /* 0x000fe20008010018 */
[----:B------:R-:W-:Y:S01]  /*2c80*/  FADD.FTZ R65, R65, -R80 ;  /* 0x8000005041417221 */ /* 0x000fe20000010000 */
[----:B------:R-:W-:Y:S01]  /*2c90*/  FADD.FTZ R67, R67, -R70 ;  /* 0x8000004643437221 */ /* 0x000fe20000010000 */
[----:B------:R-:W-:Y:S01]  /*2ca0*/  FMUL.FTZ R64, R64, UR7 ;  /* 0x0000000740407c20 */ /* 0x000fe20008410000 */
[----:B------:R-:W-:Y:S01]  /*2cb0*/  FFMA.FTZ R69, R69, UR11, R113 ;  /* 0x0000000b45457c23 */ /* 0x000fe20008010071 */
[----:B------:R-:W-:Y:S01]  /*2cc0*/  FMUL.FTZ R111, R111, UR7 ;  /* 0x000000076f6f7c20 */ /* 0x000fe20008410000 */
[----:B------:R-:W-:Y:S01]  /*2cd0*/  FFMA.FTZ R67, R67, UR10, R26 ;  /* 0x0000000a43437c23 */ /* 0x000fe2000801001a */
[----:B------:R-:W-:Y:S01]  /*2ce0*/  FFMA.FTZ R65, R65, UR10, R30 ;  /* 0x0000000a41417c23 */ /* 0x000fe2000801001e */
[----:B------:R-:W-:Y:S01]  /*2cf0*/  FSEL R63, R64, RZ, P5 ;  /* 0x000000ff403f7208 */ /* 0x000fe20002800000 */
[----:B------:R-:W-:Y:S01]  /*2d00*/  FADD.FTZ R66, R66, -R69 ;  /* 0x8000004542427221 */ /* 0x000fe20000010000 */
[----:B------:R-:W-:Y:S01]  /*2d10*/  LOP3.LUT P5, RZ, R125, 0xff, RZ, 0xc0, !PT ;  /* 0x000000ff7dff7812 */ /* 0x000fe200078ac0ff */
[--C-:B------:R-:W-:Y:S01]  /*2d20*/  FFMA.FTZ R82, R82, UR11, R113.reuse ;  /* 0x0000000b52527c23 */ /* 0x100fe20008010071 */
[----:B------:R-:W-:Y:S01]  /*2d30*/  ISETP.GE.U32.AND P2, PT, R88, RZ, PT ;  /* 0x000000ff5800720c */ /* 0x000fe20003f46070 */
[----:B------:R-:W-:Y:S01]  /*2d40*/  FMUL.FTZ R67, R67, UR7 ;  /* 0x0000000743437c20 */ /* 0x000fe20008410000 */
[----:B------:R-:W-:Y:S01]  /*2d50*/  FSEL R62, R111, RZ, P5 ;  /* 0x000000ff6f3e7208 */ /* 0x000fe20002800000 */
[----:B------:R-:W-:Y:S01]  /*2d60*/  FFMA.FTZ R0, R0, UR11, R113 ;  /* 0x0000000b00007c23 */ /* 0x000fe20008010071 */
[----:B------:R-:W-:Y:S01]  /*2d70*/  FMUL.FTZ R65, R65, UR7 ;  /* 0x0000000741417c20 */ /* 0x000fe20008410000 */
[----:B------:R-:W-:Y:S01]  /*2d80*/  LOP3.LUT P3, RZ, R125, 0xff0000, RZ, 0xc0, !PT ;  /* 0x00ff00007dff7812 */ /* 0x000fe2000786c0ff */
[----:B------:R-:W-:Y:S01]  /*2d90*/  FFMA.FTZ R66, R66, UR10, R25 ;  /* 0x0000000a42427c23 */ /* 0x000fe20008010019 */
        /* <DEDUP_REMOVED lines=9> */
[----:B------:R-:W-:Y:S01]  /*2e30*/  FFMA.FTZ R82, R82, UR10, R31 ;  /* 0x0000000a52527c23 */ /* 0x000fe2000801001f */
        /* <DEDUP_REMOVED lines=19> */
[----:B------:R-:W-:Y:S02]  /*2f70*/  FSEL R61, R82, RZ, P5 ;  /* 0x000000ff523d7208 */ /* 0x000fe40002800000 */
        /* <DEDUP_REMOVED lines=17> */
.L_x_1189:
        /* <DEDUP_REMOVED lines=8> */
[----:B-----5:R-:W-:Y:S01]  /*3110*/  FFMA.FTZ R54, R67, UR10, R26 ;  /* 0x0000000a43367c23 */ /* 0x020fe2000801001a */
[----:B------:R-:W-:Y:S01]  /*3120*/  LOP3.LUT P6, RZ, R125, 0xff0000, RZ, 0xc0, !PT ;  /* 0x00ff00007dff7812 */ /* 0x000fe200078cc0ff */
[----:B------:R-:W-:Y:S01]  /*3130*/  FFMA.FTZ R55, R64, UR10, R27 ;  /* 0x0000000a40377c23 */ /* 0x000fe2000801001b */
[----:B------:R-:W-:Y:S01]  /*3140*/  LOP3.LUT P5, RZ, R89, 0xff0000, RZ, 0xc0, !PT ;  /* 0x00ff000059ff7812 */ /* 0x000fe200078ac0ff */
[----:B------:R-:W-:Y:S01]  /*3150*/  FMUL.FTZ R32, R54, UR7 ;  /* 0x0000000736207c20 */ /* 0x000fe20008410000 */
[----:B------:R-:W-:Y:S01]  /*3160*/  FADD.FTZ R66, R66, -R69 ;  /* 0x8000004542427221 */ /* 0x000fe20000010000 */
[----:B------:R-:W-:Y:S01]  /*3170*/  ISETP.GE.U32.AND P2, PT, R124, RZ, PT ;  /* 0x000000ff7c00720c */ /* 0x000fe20003f46070 */
[----:B------:R-:W-:Y:S01]  /*3180*/  FFMA.FTZ R52, R111, UR10, R24 ;  /* 0x0000000a6f347c23 */ /* 0x000fe20008010018 */
[----:B------:R-:W-:Y:S01]  /*3190*/  ISETP.GE.U32.AND P3, PT, R88, RZ, PT ;  /* 0x000000ff5800720c */ /* 0x000fe20003f66070 */
[----:B------:R-:W-:Y:S01]  /*31a0*/  FADD.FTZ R65, R65, -R80 ;  /* 0x8000005041417221 */ /* 0x000fe20000010000 */
[C---:B------:R-:W-:Y:S01]  /*31b0*/  FSEL R63, R32.reuse, RZ, P6 ;  /* 0x000000ff203f7208 */ /* 0x040fe20003000000 */
[----:B------:R-:W-:Y:S01]  /*31c0*/  FMUL.FTZ R33, R55, UR7 ;  /* 0x0000000737217c20 */ /* 0x000fe20008410000 */
[----:B------:R-:W-:Y:S01]  /*31d0*/  FSEL R56, R32, RZ, P5 ;  /* 0x000000ff20387208 */ /* 0x000fe20002800000 */
[----:B------:R-:W-:Y:S01]  /*31e0*/  FFMA.FTZ R53, R66, UR10, R25 ;  /* 0x0000000a42357c23 */ /* 0x000fe20008010019 */
[----:B------:R-:W-:Y:S01]  /*31f0*/  ISETP.GE.U32.AND.EX P2, PT, R125, 0x1000000, PT, P2 ;  /* 0x010000007d00780c */ /* 0x000fe20003f46120 */
[----:B------:R-:W-:Y:S01]  /*3200*/  FMUL.FTZ R32, R52, UR7 ;  /* 0x0000000734207c20 */ /* 0x000fe20008410000 */
[----:B------:R-:W-:Y:S01]  /*3210*/  ISETP.GE.U32.AND.EX P3, PT, R89, 0x1000000, PT, P3 ;  /* 0x010000005900780c */ /* 0x000fe20003f66130 */
[----:B------:R-:W-:Y:S01]  /*3220*/  FFMA.FTZ R58, R65, UR10, R30 ;  /* 0x0000000a413a7c23 */ /* 0x000fe2000801001e */
        /* <DEDUP_REMOVED lines=20> */
[----:B------:R-:W-:Y:S01]  /*3370*/  FFMA.FTZ R59, R82, UR10, R31 ;  /* 0x0000000a523b7c23 */ /* 0x000fe2000801001f */
[----:B------:R-:W-:Y:S01]  /*3380*/  FSEL R61, R32, RZ, P6 ;  /* 0x000000ff203d7208 */ /* 0x000fe20003000000 */
[----:B------:R-:W-:Y:S01]  /*3390*/  FFMA.FTZ R56, R109, UR10, R28 ;  /* 0x0000000a6d387c23 */ /* 0x000fe2000801001c */
[----:B------:R-:W-:Y:S02]  /*33a0*/  LOP3.LUT P6, RZ, R88, 0xff0000, RZ, 0xc0, !PT ;  /* 0x00ff000058ff7812 */ /* 0x000fe400078cc0ff */
[----:B------:R-:W-:Y:S01]  /*33b0*/  F2FP.BF16.F32.PACK_AB R63, R60, R63 ;  /* 0x0000003f3c3f723e */ /* 0x000fe200000010ff */
[----:B------:R-:W-:Y:S01]  /*33c0*/  FMUL.FTZ R60, R59, UR7 ;  /* 0x000000073b3c7c20 */ /* 0x000fe20008410000 */
[----:B------:R-:W-:Y:S01]  /*33d0*/  F2FP.BF16.F32.PACK_AB R34, R57, R34 ;  /* 0x000000223922723e */ /* 0x000fe200000010ff */
[----:B------:R-:W-:Y:S01]  /*33e0*/  FFMA.FTZ R57, R78, UR10, R29 ;  /* 0x0000000a4e397c23 */ /* 0x000fe2000801001d */
        /* <DEDUP_REMOVED lines=19> */
[----:B------:R-:W-:-:S07]  /*3520*/  F2FP.BF16.F32.PACK_AB R60, R65, R60 ;  /* 0x0000003c413c723e */ /* 0x000fce00000010ff */
.L_x_1185:
        /* <DEDUP_REMOVED lines=17> */
[----:B------:R-:W-:Y:S01]  /*3640*/  FFMA.FTZ R108, R108, UR11, R113 ;  /* 0x0000000b6c6c7c23 */ /* 0x000fe20008010071 */
[----:B------:R-:W-:Y:S01]  /*3650*/  LOP3.LUT P5, RZ, R123, 0xff0000, RZ, 0xc0, !PT ;  /* 0x00ff00007bff7812 */ /* 0x000fe200078ac0ff */
[----:B------:R-:W-:Y:S01]  /*3660*/  FADD.FTZ R83, R83, -R112 ;  /* 0x8000007053537221 */ /* 0x000fe20000010000 */
[----:B------:R-:W-:Y:S01]  /*3670*/  FADD.FTZ R118, R118, -R79 ;  /* 0x8000004f76767221 */ /* 0x000fe20000010000 */
[----:B------:R-:W-:Y:S01]  /*3680*/  FADD.FTZ R117, R117, -R108 ;  /* 0x8000006c75757221 */ /* 0x000fe20000010000 */
[----:B------:R-:W-:Y:S01]  /*3690*/  FFMA.FTZ R77, R77, UR11, R113 ;  /* 0x0000000b4d4d7c23 */ /* 0x000fe20008010071 */
[----:B0-----:R-:W-:Y:S01]  /*36a0*/  FFMA.FTZ R54, R83, UR10, R18 ;  /* 0x0000000a53367c23 */ /* 0x001fe20008010012 */
[----:B------:R-:W-:Y:S01]  /*36b0*/  LOP3.LUT P6, RZ, R91, 0xff0000, RZ, 0xc0, !PT ;  /* 0x00ff00005bff7812 */ /* 0x000fe200078cc0ff */
[----:B------:R-:W-:Y:S01]  /*36c0*/  FFMA.FTZ R55, R118, UR10, R19 ;  /* 0x0000000a76377c23 */ /* 0x000fe20008010013 */
[----:B------:R-:W-:Y:S01]  /*36d0*/  ISETP.GE.U32.AND P3, PT, R122, RZ, PT ;  /* 0x000000ff7a00720c */ /* 0x000fe20003f66070 */
[----:B------:R-:W-:Y:S01]  /*36e0*/  FMUL.FTZ R0, R54, UR7 ;  /* 0x0000000736007c20 */ /* 0x000fe20008410000 */
[----:B------:R-:W-:Y:S01]  /*36f0*/  FFMA.FTZ R52, R117, UR10, R16 ;  /* 0x0000000a75347c23 */ /* 0x000fe20008010010 */
[----:B------:R-:W-:Y:S01]  /*3700*/  FADD.FTZ R110, R110, -R77 ;  /* 0x8000004d6e6e7221 */ /* 0x000fe20000010000 */
[--C-:B------:R-:W-:Y:S01]  /*3710*/  FFMA.FTZ R75, R75, UR11, R113.reuse ;  /* 0x0000000b4b4b7c23 */ /* 0x100fe20008010071 */
[----:B------:R-:W-:Y:S01]  /*3720*/  FFMA.FTZ R74, R74, UR11, R113 ;  /* 0x0000000b4a4a7c23 */ /* 0x000fe20008010071 */
[----:B------:R-:W-:Y:S01]  /*3730*/  FSEL R63, R0, RZ, P5 ;  /* 0x000000ff003f7208 */ /* 0x000fe20002800000 */
[----:B------:R-:W-:Y:S01]  /*3740*/  FMUL.FTZ R32, R55, UR7 ;  /* 0x0000000737207c20 */ /* 0x000fe20008410000 */
[----:B------:R-:W-:Y:S01]  /*3750*/  ISETP.GE.U32.AND P5, PT, R90, RZ, PT ;  /* 0x000000ff5a00720c */ /* 0x000fe20003fa6070 */
[----:B------:R-:W-:Y:S01]  /*3760*/  FFMA.FTZ R53, R110, UR10, R17 ;  /* 0x0000000a6e357c23 */ /* 0x000fe20008010011 */
[----:B------:R-:W-:Y:S01]  /*3770*/  FSEL R35, R0, RZ, P6 ;  /* 0x000000ff00237208 */ /* 0x000fe20003000000 */
[----:B------:R-:W-:Y:S01]  /*3780*/  FMUL.FTZ R0, R52, UR7 ;  /* 0x0000000734007c20 */ /* 0x000fe20008410000 */
[----:B------:R-:W-:Y:S01]  /*3790*/  ISETP.GE.U32.AND.EX P3, PT, R123, 0x1000000, PT, P3 ;  /* 0x010000007b00780c */ /* 0x000fe20003f66130 */
[----:B------:R-:W-:Y:S01]  /*37a0*/  FADD.FTZ R114, R114, -R75 ;  /* 0x8000004b72727221 */ /* 0x000fe20000010000 */
        /* <DEDUP_REMOVED lines=18> */
[----:B------:R-:W-:Y:S01]  /*38d0*/  LOP3.LUT P5, RZ, R123, 0xff00, RZ, 0xc0, !PT ;  /* 0x0000ff007bff7812 */ /* 0x000fe200078ac0ff */
[----:B------:R-:W-:Y:S01]  /*38e0*/  FFMA.FTZ R57, R116, UR10, R21 ;  /* 0x0000000a74397c23 */ /* 0x000fe20008010015 */
[C---:B------:R-:W-:Y:S01]  /*38f0*/  LOP3.LUT P6, RZ, R122.reuse, 0xff000000, RZ, 0xc0, !PT ;  /* 0xff0000007aff7812 */ /* 0x040fe200078cc0ff */
[----:B------:R-:W-:Y:S01]  /*3900*/  FADD.FTZ R115, R115, -R72 ;  /* 0x8000004873737221 */ /* 0x000fe20000010000 */
[----:B------:R-:W-:-:S02]  /*3910*/  LOP3.LUT P3, RZ, R122, 0xff0000, RZ, 0xc0, !PT ;  /* 0x00ff00007aff7812 */ /* 0x000fc4000786c0ff */
[----:B------:R-:W-:Y:S01]  /*3920*/  FSEL R69, R32, RZ, P5 ;  /* 0x000000ff20457208 */ /* 0x000fe20002800000 */
[----:B------:R-:W-:Y:S01]  /*3930*/  FMUL.FTZ R32, R57, UR7 ;  /* 0x0000000739207c20 */ /* 0x000fe20008410000 */
[----:B------:R-:W-:Y:S02]  /*3940*/  FSEL R66, R34, RZ, P6 ;  /* 0x000000ff22427208 */ /* 0x000fe40003000000 */
[----:B------:R-:W-:Y:S02]  /*3950*/  LOP3.LUT P5, RZ, R90, 0xff0000, RZ, 0xc0, !PT ;  /* 0x00ff00005aff7812 */ /* 0x000fe400078ac0ff */
[----:B------:R-:W-:Y:S02]  /*3960*/  FSEL R61, R0, RZ, P3 ;  /* 0x000000ff003d7208 */ /* 0x000fe40001800000 */
[----:B------:R-:W-:Y:S01]  /*3970*/  F2FP.BF16.F32.PACK_AB R35, R56, R35 ;  /* 0x000000233823723e */ /* 0x000fe200000010ff */
[----:B------:R-:W-:Y:S01]  /*3980*/  FFMA.FTZ R56, R115, UR10, R20 ;  /* 0x0000000a73387c23 */ /* 0x000fe20008010014 */
        /* <DEDUP_REMOVED lines=20> */
.L_x_1192:
[--C-:B------:R-:W-:Y:S01]  /*3ad0*/  FFMA.FTZ R112, R112, UR11, R113.reuse ;  /* 0x0000000b70707c23 */ /* 0x100fe20008010071 */
        /* <DEDUP_REMOVED lines=17> */
[----:B0-----:R-:W-:Y:S01]  /*3bf0*/  FSEL R32, R118, RZ, P6 ;  /* 0x000000ff76207208 */ /* 0x001fe20003000000 */
[----:B------:R-:W-:Y:S01]  /*3c00*/  FMUL.FTZ R117, R117, UR7 ;  /* 0x0000000775757c20 */ /* 0x000fe20008410000 */
[----:B------:R-:W-:Y:S01]  /*3c10*/  FSEL R63, R83, RZ, P5 ;  /* 0x000000ff533f7208 */ /* 0x000fe20002800000 */
[----:B------:R-:W-:Y:S01]  /*3c20*/  FFMA.FTZ R110, R110, UR10, R17 ;  /* 0x0000000a6e6e7c23 */ /* 0x000fe20008010011 */
[----:B------:R-:W-:Y:S01]  /*3c30*/  LOP3.LUT P6, RZ, R91, 0xff0000, RZ, 0xc0, !PT ;  /* 0x00ff00005bff7812 */ /* 0x000fe200078cc0ff */
[----:B------:R-:W-:Y:S01]  /*3c40*/  FADD.FTZ R81, R81, -R74 ;  /* 0x8000004a51517221 */ /* 0x000fe20000010000 */
[----:B------:R-:W-:Y:S01]  /*3c50*/  LOP3.LUT P5, RZ, R123, 0xff, RZ, 0xc0, !PT ;  /* 0x000000ff7bff7812 */ /* 0x000fe200078ac0ff */
[----:B------:R-:W-:Y:S01]  /*3c60*/  FADD.FTZ R114, R114, -R75 ;  /* 0x8000004b72727221 */ /* 0x000fe20000010000 */
[----:B------:R-:W-:Y:S01]  /*3c70*/  ISETP.GE.U32.AND P3, PT, R90, RZ, PT ;  /* 0x000000ff5a00720c */ /* 0x000fe20003f66070 */
[----:B------:R-:W-:Y:S01]  /*3c80*/  FFMA.FTZ R73, R73, UR11, R113 ;  /* 0x0000000b49497c23 */ /* 0x000fe20008010071 */
[----:B------:R-:W-:Y:S01]  /*3c90*/  FSEL R35, R83, RZ, P6 ;  /* 0x000000ff53237208 */ /* 0x000fe20003000000 */
[----:B------:R-:W-:Y:S01]  /*3ca0*/  FMUL.FTZ R110, R110, UR7 ;  /* 0x000000076e6e7c20 */ /* 0x000fe20008410000 */
[----:B------:R-:W-:Y:S01]  /*3cb0*/  FSEL R62, R117, RZ, P5 ;  /* 0x000000ff753e7208 */ /* 0x000fe20002800000 */
[----:B------:R-:W-:Y:S01]  /*3cc0*/  FFMA.FTZ R81, R81, UR10, R22 ;  /* 0x0000000a51517c23 */ /* 0x000fe20008010016 */
[C---:B------:R-:W-:Y:S01]  /*3cd0*/  ISETP.GE.U32.AND.EX P3, PT, R91.reuse, 0x1000000, PT, P3 ;  /* 0x010000005b00780c */ /* 0x040fe20003f66130 */
        /* <DEDUP_REMOVED lines=39> */
[----:B------:R-:W-:Y:S02]  /*3f50*/  F2FP.BF16.F32.PACK_AB R32, R69, R32 ;  /* 0x000000204520723e */ /* 0x000fe400000010ff */
[----:B------:R-:W-:Y:S01]  /*3f60*/  F2FP.BF16.F32.PACK_AB R60, R67, R60 ;  /* 0x0000003c433c723e */ /* 0x000fe200000010ff */
[----:B------:R-:W-:Y:S06]  /*3f70*/  BRA `(.L_x_1193) ;  /* 0x0000001400c47947 */ /* 0x000fec0003800000 */
.L_x_1191:
        /* <DEDUP_REMOVED lines=9> */
[----:B0-----:R-:W-:Y:S01]  /*4010*/  FMUL.FTZ R54, R112, UR10 ;  /* 0x0000000a70367c20 */ /* 0x001fe20008410000 */
[----:B------:R-:W-:Y:S01]  /*4020*/  LOP3.LUT P6, RZ, R91, 0xff0000, RZ, 0xc0, !PT ;  /* 0x00ff00005bff7812 */ /* 0x000fe200078cc0ff */
[----:B------:R-:W-:Y:S01]  /*4030*/  FMUL.FTZ R55, R79, UR10 ;  /* 0x0000000a4f377c20 */ /* 0x000fe20008410000 */
[----:B------:R-:W-:Y:S01]  /*4040*/  ISETP.GE.U32.AND P3, PT, R122, RZ, PT ;  /* 0x000000ff7a00720c */ /* 0x000fe20003f66070 */
[----:B------:R-:W-:Y:S01]  /*4050*/  FMUL.FTZ R0, R54, UR7 ;  /* 0x0000000736007c20 */ /* 0x000fe20008410000 */
[----:B------:R-:W-:Y:S01]  /*4060*/  FMUL.FTZ R52, R108, UR10 ;  /* 0x0000000a6c347c20 */ /* 0x000fe20008410000 */
[----:B------:R-:W-:Y:S01]  /*4070*/  FADD.FTZ R77, R110, -R77 ;  /* 0x8000004d6e4d7221 */ /* 0x000fe20000010000 */
[--C-:B------:R-:W-:Y:S01]  /*4080*/  FFMA.FTZ R75, R75, UR11, R113.reuse ;  /* 0x0000000b4b4b7c23 */ /* 0x100fe20008010071 */
[----:B------:R-:W-:Y:S01]  /*4090*/  FFMA.FTZ R74, R74, UR11, R113 ;  /* 0x0000000b4a4a7c23 */ /* 0x000fe20008010071 */
[----:B------:R-:W-:Y:S01]  /*40a0*/  FSEL R63, R0, RZ, P5 ;  /* 0x000000ff003f7208 */ /* 0x000fe20002800000 */
[----:B------:R-:W-:Y:S01]  /*40b0*/  FMUL.FTZ R32, R55, UR7 ;  /* 0x0000000737207c20 */ /* 0x000fe20008410000 */
[----:B------:R-:W-:Y:S01]  /*40c0*/  ISETP.GE.U32.AND P5, PT, R90, RZ, PT ;  /* 0x000000ff5a00720c */ /* 0x000fe20003fa6070 */
[----:B------:R-:W-:Y:S01]  /*40d0*/  FMUL.FTZ R53, R77, UR10 ;  /* 0x0000000a4d357c20 */ /* 0x000fe20008410000 */
        /* <DEDUP_REMOVED lines=8> */
[C---:B------:R-:W-:Y:S01]  /*4160*/  FSEL R68, R32.reuse, RZ, P3 ;  /* 0x000000ff20447208 */ /* 0x040fe20001800000 */
[----:B------:R-:W-:Y:S01]  /*4170*/  FMUL.FTZ R59, R75, UR10 ;  /* 0x0000000a4b3b7c20 */ /* 0x000fe20008410000 */
[----:B------:R-:W-:Y:S01]  /*4180*/  FSEL R56, R32, RZ, P5 ;  /* 0x000000ff20387208 */ /* 0x000fe20002800000 */
[----:B------:R-:W-:Y:S01]  /*4190*/  FMUL.FTZ R32, R53, UR7 ;  /* 0x0000000735207c20 */ /* 0x000fe20008410000 */
[----:B------:R-:W-:Y:S01]  /*41a0*/  FSEL R62, R0, RZ, P6 ;  /* 0x000000ff003e7208 */ /* 0x000fe20003000000 */
[----:B------:R-:W-:Y:S01]  /*41b0*/  FMUL.FTZ R58, R74, UR10 ;  /* 0x0000000a4a3a7c20 */ /* 0x000fe20008410000 */
        /* <DEDUP_REMOVED lines=9> */
[----:B------:R-:W-:Y:S01]  /*4250*/  FMUL.FTZ R57, R73, UR10 ;  /* 0x0000000a49397c20 */ /* 0x000fe20008410000 */
        /* <DEDUP_REMOVED lines=30> */
.L_x_1194:
        /* <DEDUP_REMOVED lines=9> */
[----:B------:R-:W-:Y:S01]  /*44d0*/  FMUL.FTZ R79, R79, UR10 ;  /* 0x0000000a4f4f7c20 */ /* 0x000fe20008410000 */
[----:B------:R-:W-:Y:S01]  /*44e0*/  ISETP.GE.U32.AND.EX P6, PT, R123, 0x1000000, PT, P3 ;  /* 0x010000007b00780c */ /* 0x000fe20003fc6130 */
        /* <DEDUP_REMOVED lines=8> */
[----:B0-----:R-:W-:Y:S01]  /*4570*/  FSEL R32, R79, RZ, P6 ;  /* 0x000000ff4f207208 */ /* 0x001fe20003000000 */
        /* <DEDUP_REMOVED lines=55> */
.L_x_1190:
[----:B------:R-:W-:Y:S05]  /*48f0*/  @!P0 BRA `(.L_x_1195) ;  /* 0x0000000400b48947 */ /* 0x000fea0003800000 */
        /* <DEDUP_REMOVED lines=9> */
[----:B0-----:R-:W-:Y:S01]  /*4990*/  FFMA.FTZ R54, R83, UR10, R18 ;  /* 0x0000000a53367c23 */ /* 0x001fe20008010012 */
[----:B------:R-:W-:Y:S01]  /*49a0*/  FFMA.FTZ R55, R118, UR10, R19 ;  /* 0x0000000a76377c23 */ /* 0x000fe20008010013 */
[----:B------:R-:W-:Y:S01]  /*49b0*/  FADD.FTZ R81, R81, -R74 ;  /* 0x8000004a51517221 */ /* 0x000fe20000010000 */
[----:B------:R-:W-:Y:S01]  /*49c0*/  ISETP.GE.U32.AND P3, PT, R122, RZ, PT ;  /* 0x000000ff7a00720c */ /* 0x000fe20003f66070 */
[----:B------:R-:W-:Y:S01]  /*49d0*/  FMUL.FTZ R52, R54, UR7 ;  /* 0x0000000736347c20 */ /* 0x000fe20008410000 */
[----:B------:R-:W-:Y:S01]  /*49e0*/  LOP3.LUT P5, RZ, R123, 0xff0000, RZ, 0xc0, !PT ;  /* 0x00ff00007bff7812 */ /* 0x000fe200078ac0ff */
[----:B------:R-:W-:Y:S01]  /*49f0*/  FFMA.FTZ R56, R115, UR10, R20 ;  /* 0x0000000a73387c23 */ /* 0x000fe20008010014 */
[--C-:B------:R-:W-:Y:S01]  /*4a00*/  FFMA.FTZ R77, R77, UR11, R113.reuse ;  /* 0x0000000b4d4d7c23 */ /* 0x100fe20008010071 */
[----:B------:R-:W-:Y:S01]  /*4a10*/  FADD.FTZ R117, R117, -R108 ;  /* 0x8000006c75757221 */ /* 0x000fe20000010000 */
[--C-:B------:R-:W-:Y:S01]  /*4a20*/  FFMA.FTZ R73, R73, UR11, R113.reuse ;  /* 0x0000000b49497c23 */ /* 0x100fe20008010071 */
[----:B------:R-:W-:Y:S01]  /*4a30*/  FFMA.FTZ R75, R75, UR11, R113 ;  /* 0x0000000b4b4b7c23 */ /* 0x000fe20008010071 */
        /* <DEDUP_REMOVED lines=35> */
.L_x_1196:
        /* <DEDUP_REMOVED lines=29> */
[----:B0-----:R-:W-:Y:S01]  /*4e40*/  FSEL R63, R83, RZ, P5 ;  /* 0x000000ff533f7208 */ /* 0x001fe20002800000 */
        /* <DEDUP_REMOVED lines=24> */
.L_x_1195:
        /* <DEDUP_REMOVED lines=9> */
[----:B0-----:R-:W-:Y:S01]  /*5060*/  FMUL.FTZ R54, R112, UR10 ;  /* 0x0000000a70367c20 */ /* 0x001fe20008410000 */
[----:B------:R-:W-:Y:S01]  /*5070*/  FMUL.FTZ R55, R79, UR10 ;  /* 0x0000000a4f377c20 */ /* 0x000fe20008410000 */
[----:B------:R-:W-:Y:S01]  /*5080*/  FADD.FTZ R74, R81, -R74 ;  /* 0x8000004a514a7221 */ /* 0x000fe20000010000 */
[----:B------:R-:W-:Y:S01]  /*5090*/  ISETP.GE.U32.AND P3, PT, R122, RZ, PT ;  /* 0x000000ff7a00720c */ /* 0x000fe20003f66070 */
[----:B------:R-:W-:Y:S01]  /*50a0*/  FMUL.FTZ R52, R54, UR7 ;  /* 0x0000000736347c20 */ /* 0x000fe20008410000 */
[----:B------:R-:W-:Y:S01]  /*50b0*/  LOP3.LUT P5, RZ, R123, 0xff0000, RZ, 0xc0, !PT ;  /* 0x00ff00007bff7812 */ /* 0x000fe200078ac0ff */
[----:B------:R-:W-:Y:S01]  /*50c0*/  FMUL.FTZ R56, R72, UR10 ;  /* 0x0000000a48387c20 */ /* 0x000fe20008410000 */
        /* <DEDUP_REMOVED lines=8> */
[----:B------:R-:W-:Y:S01]  /*5150*/  FMUL.FTZ R58, R74, UR10 ;  /* 0x0000000a4a3a7c20 */ /* 0x000fe20008410000 */
[----:B------:R-:W-:Y:S01]  /*5160*/  FADD.FTZ R77, R110, -R77 ;  /* 0x8000004d6e4d7221 */ /* 0x000fe20000010000 */
        /* <DEDUP_REMOVED lines=29> */
.L_x_1197:
        /* <DEDUP_REMOVED lines=18> */
[C---:B------:R-:W-:Y:S01]  /*5460*/  LOP3.LUT P5, RZ, R123.reuse, 0xff0000, RZ, 0xc0, !PT ;  /* 0x00ff00007bff7812 */ /* 0x040fe200078ac0ff */
        /* <DEDUP_REMOVED lines=8> */
[----:B0-----:R-:W-:Y:S01]  /*54f0*/  FSEL R66, R79, RZ, P3 ;  /* 0x000000ff4f427208 */ /* 0x001fe20001800000 */
        /* <DEDUP_REMOVED lines=25> */
.L_x_1193:
        /* <DEDUP_REMOVED lines=36> */
[----:B0-----:R-:W-:Y:S02]  /*58d0*/  MOV R32, R10 ;  /* 0x0000000a00207202 */ /* 0x001fe40000000f00 */
[----:B------:R-:W-:Y:S02]  /*58e0*/  MOV R41, R84 ;  /* 0x0000005400297202 */ /* 0x000fe40000000f00 */
[----:B------:R-:W-:Y:S02]  /*58f0*/  MOV R33, R11 ;  /* 0x0000000b00217202 */ /* 0x000fe40000000f00 */
[----:B------:R-:W-:Y:S02]  /*5900*/  MOV R42, R15 ;  /* 0x0000000f002a7202 */ /* 0x000fe40000000f00 */
[----:B------:R-:W-:-:S02]  /*5910*/  MOV R34, R12 ;  /* 0x0000000c00227202 */ /* 0x000fc40000000f00 */
[----:B------:R-:W-:Y:S02]  /*5920*/  MOV R43, R14 ;  /* 0x0000000e002b7202 */ /* 0x000fe40000000f00 */
[----:B------:R-:W-:-:S07]  /*5930*/  MOV R35, R13 ;  /* 0x0000000d00237202 */ /* 0x000fce0000000f00 */
.L_x_1179:
        /* <DEDUP_REMOVED lines=17> */
.L_x_1199:
        /* <DEDUP_REMOVED lines=11> */
.L_x_2815:


//--------------------- .text._ZN10layer_norm31ln_parallel_residual_bwd_kernelINS_13Kernel_traitsIf6__halfS2_S2_fjLj2048ELj1ELj1ELj4ELj16ENS_18Kernel_traits_baseILj2048EfS2_S2_S2_fjLj128EEEEELb0ELb0ELb0EEEvNS_9BwdParamsE --------------------------
	.section	.text._ZN10layer_norm31ln_parallel_residual_bwd_kernelINS_13Kernel_traitsIf6__halfS2_S2_fjLj2048ELj1ELj1ELj4ELj16ENS_18Kernel_traits_baseILj2048EfS2_S2_S2_fjLj128EEEEELb0ELb0ELb0EEEvNS_9BwdParamsE,"ax",@progbits
	.align	128
        .global         _ZN10layer_norm31ln_parallel_residual_bwd_kernelINS_13Kernel_traitsIf6__halfS2_S2_fjLj2048ELj1ELj1ELj4ELj16ENS_18Kernel_traits_baseILj2048EfS2_S2_S2_fjLj128EEEEELb0ELb0ELb0EEEvNS_9BwdParamsE
        .type           _ZN10layer_norm31ln_parallel_residual_bwd_kernelINS_13Kernel_traitsIf6__halfS2_S2_fjLj2048ELj1ELj1ELj4ELj16ENS_18Kernel_traits_baseILj2048EfS2_S2_S2_fjLj128EEEEELb0ELb0ELb0EEEvNS_9BwdParamsE,@function
        .size           _ZN10layer_norm31ln_parallel_residual_bwd_kernelINS_13Kernel_traitsIf6__halfS2_S2_fjLj2048ELj1ELj1ELj4ELj16ENS_18Kernel_traits_baseILj2048EfS2_S2_S2_fjLj128EEEEELb0ELb0ELb0EEEvNS_9BwdParamsE,(.L_x_2816 - _ZN10layer_norm31ln_parallel_residual_bwd_kernelINS_13Kernel_traitsIf6__halfS2_S2_fjLj2048ELj1ELj1ELj4ELj16ENS_18Kernel_traits_baseILj2048EfS2_S2_S2_fjLj128EEEEELb0ELb0ELb0EEEvNS_9BwdParamsE)
        .other          _ZN10layer_norm31ln_parallel_residual_bwd_kernelINS_13Kernel_traitsIf6__halfS2_S2_fjLj2048ELj1ELj1ELj4ELj16ENS_18Kernel_traits_baseILj2048EfS2_S2_S2_fjLj128EEEEELb0ELb0ELb0EEEvNS_9BwdParamsE,@"STO_CUDA_ENTRY STV_DEFAULT"
_ZN10layer_norm31ln_parallel_residual_bwd_kernelINS_13Kernel_traitsIf6__halfS2_S2_fjLj2048ELj1ELj1ELj4ELj16ENS_18Kernel_traits_baseILj2048EfS2_S2_S2_fjLj128EEEEELb0ELb0ELb0EEEvNS_9BwdParamsE:
.text._ZN10layer_norm31ln_parallel_residual_bwd_kernelINS_13Kernel_traitsIf6__halfS2_S2_fjLj2048ELj1ELj1ELj4ELj16ENS_18Kernel_traits_baseILj2048EfS2_S2_S2_fjLj128EEEEELb0ELb0ELb0EEEvNS_9BwdParamsE:
        /* <DEDUP_REMOVED lines=109> */
.L_x_1227:
        /* <DEDUP_REMOVED lines=35> */
[----:B------:R-:W-:Y:S01]  /*0900*/  IADD3 R157, PT, PT, R2, 0x80, RZ ;  /* 0x00000080029d7810 */ /* 0x000fe20007ffe0ff */
[----:B------:R-:W-:-:S05]  /*0910*/  HADD2.F32 R136, -RZ, R124.H0_H0 ;  /* 0x2000007cff887230 */ /* 0x000fca0000004100 */
[C---:B------:R-:W-:Y:S01]  /*0920*/  FADD.FTZ R3, -R153.reuse, R136 ;  /* 0x0000008899037221 */ /* 0x040fe20000010100 */
[----:B------:R-:W-:Y:S02]  /*0930*/  HADD2.F32 R136, -RZ, R124.H1_H1 ;  /* 0x3000007cff887230 */ /* 0x000fe40000004100 */
[--C-:B--2---:R-:W-:Y:S02]  /*0940*/  HADD2.F32 R137, -RZ, R128.reuse.H0_H0 ;  /* 0x20000080ff897230 */ /* 0x104fe40000004100 */
[----:B------:R-:W-:Y:S02]  /*0950*/  HADD2.F32 R128, -RZ, R128.H1_H1 ;  /* 0x30000080ff807230 */ /* 0x000fe40000004100 */
[----:B------:R-:W-:Y:S01]  /*0960*/  FADD.FTZ R136, -R153, R136 ;  /* 0x0000008899887221 */ /* 0x000fe20000010100 */
[----:B------:R-:W-:Y:S02]  /*0970*/  HADD2.F32 R146, -RZ, R125.H0_H0 ;  /* 0x2000007dff927230 */ /* 0x000fe40000004100 */
[----:B-----5:R-:W-:Y:S01]  /*0980*/  FMUL.FTZ R11, R100, R137 ;  /* 0x00000089640b7220 */ /* 0x020fe20000410000 */
[----:B------:R-:W-:Y:S01]  /*0990*/  FMUL.FTZ R3, R3, UR14 ;  /* 0x0000000e03037c20 */ /* 0x000fe20008410000 */
[----:B------:R-:W-:Y:S01]  /*09a0*/  FMUL.FTZ R136, R136, UR14 ;  /* 0x0000000e88887c20 */ /* 0x000fe20008410000 */
[----:B---3--:R-:W-:-:S02]  /*09b0*/  HADD2.F32 R9, -RZ, R132.H0_H0 ;  /* 0x20000084ff097230 */ /* 0x008fc40000004100 */
[-C--:B0-----:R-:W-:Y:S01]  /*09c0*/  FMUL.FTZ R138, R101, R128.reuse ;  /* 0x00000080658a7220 */ /* 0x081fe20000410000 */
[----:B------:R-:W-:Y:S02]  /*09d0*/  HADD2.F32 R132, -RZ, R132.H1_H1 ;  /* 0x30000084ff847230 */ /* 0x000fe40000004100 */
[----:B------:R-:W-:Y:S01]  /*09e0*/  FADD.FTZ R146, -R153, R146 ;  /* 0x0000009299927221 */ /* 0x000fe20000010100 */
[--C-:B------:R-:W-:Y:S02]  /*09f0*/  HADD2.F32 R148, -RZ, R126.reuse.H0_H0 ;  /* 0x2000007eff947230 */ /* 0x100fe40000004100 */
[----:B------:R-:W-:Y:S01]  /*0a00*/  FADD.FTZ R29, R29, R128 ;  /* 0x000000801d1d7221 */ /* 0x000fe20000010000 */
[----:B------:R-:W-:Y:S01]  /*0a10*/  FFMA.FTZ R45, R136, R128, R45 ;  /* 0x00000080882d7223 */ /* 0x000fe2000001002d */
[----:B------:R-:W-:Y:S01]  /*0a20*/  FADD.FTZ R60, R60, R9 ;  /* 0x000000093c3c7221 */ /* 0x000fe20000010000 */
[-C--:B------:R-:W-:Y:S01]  /*0a30*/  FFMA.FTZ R124, R108, R9.reuse, R11 ;  /* 0x000000096c7c7223 */ /* 0x080fe2000001000b */
[----:B------:R-:W-:Y:S01]  /*0a40*/  FFMA.FTZ R76, R3, R9, R76 ;  /* 0x00000009034c7223 */ /* 0x000fe2000001004c */
[----:B------:R-:W-:-:S02]  /*0a50*/  HADD2.F32 R128, -RZ, R126.H1_H1 ;  /* 0x3000007eff807230 */ /* 0x000fc40000004100 */
[----:B------:R-:W-:Y:S01]  /*0a60*/  FADD.FTZ R61, R61, R132 ;  /* 0x000000843d3d7221 */ /* 0x000fe20000010000 */
[-C--:B------:R-:W-:Y:S01]  /*0a70*/  FFMA.FTZ R9, R109, R132.reuse, R138 ;  /* 0x000000846d097223 */ /* 0x080fe2000001008a */
[----:B------:R-:W-:Y:S01]  /*0a80*/  FFMA.FTZ R77, R136, R132, R77 ;  /* 0x00000084884d7223 */ /* 0x000fe2000001004d */
[----:B------:R-:W-:Y:S02]  /*0a90*/  HADD2.F32 R139, -RZ, R129.H0_H0 ;  /* 0x20000081ff8b7230 */ /* 0x000fe40000004100 */
[----:B------:R-:W-:Y:S02]  /*0aa0*/  HADD2.F32 R132, -RZ, R125.H1_H1 ;  /* 0x3000007dff847230 */ /* 0x000fe40000004100 */
[----:B------:R-:W-:Y:S01]  /*0ab0*/  FMUL.FTZ R125, R146, UR14 ;  /* 0x0000000e927d7c20 */ /* 0x000fe20008410000 */
[C---:B------:R-:W-:Y:S01]  /*0ac0*/  FADD.FTZ R148, -R153.reuse, R148 ;  /* 0x0000009499947221 */ /* 0x040fe20000010100 */
[----:B------:R-:W-:Y:S01]  /*0ad0*/  FADD.FTZ R128, -R153, R128 ;  /* 0x0000008099807221 */ /* 0x000fe20000010100 */
[----:B------:R-:W-:-:S02]  /*0ae0*/  HADD2.F32 R11, -RZ, R133.H0_H0 ;  /* 0x20000085ff0b7230 */ /* 0x000fc40000004100 */
[-C--:B------:R-:W-:Y:S01]  /*0af0*/  FMUL.FTZ R143, R102, R139.reuse ;  /* 0x0000008b668f7220 */ /* 0x080fe20000410000 */
[----:B------:R-:W-:Y:S02]  /*0b00*/  HADD2.F32 R146, -RZ, R133.H1_H1 ;  /* 0x30000085ff927230 */ /* 0x000fe40000004100 */
[----:B------:R-:W-:Y:S01]  /*0b10*/  FADD.FTZ R30, R30, R139 ;  /* 0x0000008b1e1e7221 */ /* 0x000fe20000010000 */
[C---:B------:R-:W-:Y:S01]  /*0b20*/  FFMA.FTZ R46, R125.reuse, R139, R46 ;  /* 0x0000008b7d2e7223 */ /* 0x040fe2000001002e */
[----:B------:R-:W-:Y:S02]  /*0b30*/  HADD2.F32 R133, -RZ, R130.H0_H0 ;  /* 0x20000082ff857230 */ /* 0x000fe40000004100 */
[----:B------:R-:W-:Y:S01]  /*0b40*/  FMUL.FTZ R139, R148, UR14 ;  /* 0x0000000e948b7c20 */ /* 0x000fe20008410000 */
[----:B------:R-:W-:Y:S01]  /*0b50*/  FMUL.FTZ R148, R128, UR14 ;  /* 0x0000000e80947c20 */ /* 0x000fe20008410000 */
[----:B------:R-:W-:Y:S02]  /*0b60*/  HADD2.F32 R128, -RZ, R127.H0_H0 ;  /* 0x2000007fff807230 */ /* 0x000fe40000004100 */
[----:B------:R-:W-:Y:S01]  /*0b70*/  FADD.FTZ R62, R62, R11 ;  /* 0x0000000b3e3e7221 */ /* 0x000fe20000010000 */
[----:B------:R-:W-:Y:S01]  /*0b80*/  FFMA.FTZ R78, R125, R11, R78 ;  /* 0x0000000b7d4e7223 */ /* 0x000fe2000001004e */
[----:B------:R-:W-:-:S02]  /*0b90*/  HADD2.F32 R156, -RZ, R129.H1_H1 ;  /* 0x30000081ff9c7230 */ /* 0x000fc40000004100 */
[----:B------:R-:W-:Y:S01]  /*0ba0*/  FFMA.FTZ R11, R110, R11, R143 ;  /* 0x0000000b6e0b7223 */ /* 0x000fe2000001008f */
[----:B------:R-:W-:Y:S02]  /*0bb0*/  HADD2.F32 R129, -RZ, R134.H0_H0 ;  /* 0x20000086ff817230 */ /* 0x000fe40000004100 */
[----:B------:R-:W-:Y:S01]  /*0bc0*/  FMUL.FTZ R143, R96, R133 ;  /* 0x00000085608f7220 */ /* 0x000fe20000410000 */
[C---:B------:R-:W-:Y:S01]  /*0bd0*/  FADD.FTZ R128, -R153.reuse, R128 ;  /* 0x0000008099807221 */ /* 0x040fe20000010100 */
[----:B------:R-:W-:Y:S01]  /*0be0*/  FADD.FTZ R132, -R153, R132 ;  /* 0x0000008499847221 */ /* 0x000fe20000010100 */
[----:B------:R-:W-:Y:S01]  /*0bf0*/  FADD.FTZ R56, R56, R129 ;  /* 0x0000008138387221 */ /* 0x000fe20000010000 */
[-C--:B------:R-:W-:Y:S01]  /*0c00*/  FFMA.FTZ R72, R139, R129.reuse, R72 ;  /* 0x000000818b487223 */ /* 0x080fe20000010048 */
[----:B------:R-:W-:Y:S01]  /*0c10*/  FFMA.FTZ R126, R104, R129, R143 ;  /* 0x00000081687e7223 */ /* 0x000fe2000001008f */
[----:B------:R-:W-:Y:S02]  /*0c20*/  HADD2.F32 R129, -RZ, R131.H0_H0 ;  /* 0x20000083ff817230 */ /* 0x000fe40000004100 */
[----:B------:R-:W-:Y:S01]  /*0c30*/  FMUL.FTZ R145, R128, UR14 ;  /* 0x0000000e80917c20 */ /* 0x000fe20008410000 */
[----:B------:R-:W-:Y:S01]  /*0c40*/  FMUL.FTZ R138, R132, UR14 ;  /* 0x0000000e848a7c20 */ /* 0x000fe20008410000 */
[----:B------:R-:W-:Y:S01]  /*0c50*/  FMUL.FTZ R132, R103, R156 ;  /* 0x0000009c67847220 */ /* 0x000fe20000410000 */
[----:B------:R-:W-:-:S02]  /*0c60*/  HADD2.F32 R130, -RZ, R130.H1_H1 ;  /* 0x30000082ff827230 */ /* 0x000fc40000004100 */
[----:B------:R-:W-:Y:S01]  /*0c70*/  FADD.FTZ R24, R24, R133 ;  /* 0x0000008518187221 */ /* 0x000fe20000010000 */
[----:B------:R-:W-:Y:S01]  /*0c80*/  FFMA.FTZ R40, R139, R133, R40 ;  /* 0x000000858b287223 */ /* 0x000fe20000010028 */
[-C--:B------:R-:W-:Y:S01]  /*0c90*/  FMUL.FTZ R133, R98, R129.reuse ;  /* 0x0000008162857220 */ /* 0x080fe20000410000 */
[----:B------:R-:W-:Y:S01]  /*0ca0*/  FADD.FTZ R128, RZ, R124 ;  /* 0x0000007cff807221 */ /* 0x000fe20000010000 */
[----:B------:R-:W-:Y:S01]  /*0cb0*/  FADD.FTZ R26, R26, R129 ;  /* 0x000000811a1a7221 */ /* 0x000fe20000010000 */
[----:B------:R-:W-:Y:S01]  /*0cc0*/  FFMA.FTZ R42, R145, R129, R42 ;  /* 0x00000081912a7223 */ /* 0x000fe2000001002a */
[C---:B------:R-:W-:Y:S01]  /*0cd0*/  FFMA.FTZ R129, R3.reuse, R124, RZ ;  /* 0x0000007c03817223 */ /* 0x040fe200000100ff */
[----:B------:R-:W-:Y:S01]  /*0ce0*/  FADD.FTZ R28, R28, R137 ;  /* 0x000000891c1c7221 */ /* 0x000fe20000010000 */
[----:B------:R-:W-:Y:S01]  /*0cf0*/  FFMA.FTZ R44, R3, R137, R44 ;  /* 0x00000089032c7223 */ /* 0x000fe2000001002c */
[----:B------:R-:W-:Y:S01]  /*0d00*/  FADD.FTZ R63, R63, R146 ;  /* 0x000000923f3f7221 */ /* 0x000fe20000010000 */
[-C--:B------:R-:W-:Y:S01]  /*0d10*/  FFMA.FTZ R79, R138, R146.reuse, R79 ;  /* 0x000000928a4f7223 */ /* 0x080fe2000001004f */
        /* <DEDUP_REMOVED lines=8> */
[----:B------:R-:W-:Y:S01]  /*0da0*/  FFMA.FTZ R127, R125, R11, R130 ;  /* 0x0000000b7d7f7223 */ /* 0x000fe20000010082 */
[----:B------:R-:W-:Y:S02]  /*0db0*/  HADD2.F32 R134, -RZ, R134.H1_H1 ;  /* 0x30000086ff867230 */ /* 0x000fe40000004100 */
[----:B------:R-:W-:Y:S01]  /*0dc0*/  FADD.FTZ R129, R128, R137 ;  /* 0x0000008980817221 */ /* 0x000fe20000010000 */
[C---:B------:R-:W-:Y:S01]  /*0dd0*/  FFMA.FTZ R128, R138.reuse, R137, R127 ;  /* 0x000000898a807223 */ /* 0x040fe2000001007f */
[----:B------:R-:W-:Y:S02]  /*0de0*/  HADD2.F32 R143, -RZ, R135.H0_H0 ;  /* 0x20000087ff8f7230 */ /* 0x000fe40000004100 */
[----:B------:R-:W-:Y:S01]  /*0df0*/  FADD.FTZ R132, -R153, R132 ;  /* 0x0000008499847221 */ /* 0x000fe20000010100 */
[----:B------:R-:W-:Y:S02]  /*0e00*/  HADD2.F32 R158, -RZ, R131.H1_H1 ;  /* 0x30000083ff9e7230 */ /* 0x000fe40000004100 */
        /* <DEDUP_REMOVED lines=10> */
[----:B------:R-:W-:Y:S01]  /*0eb0*/  FMUL.FTZ R156, R132, UR14 ;  /* 0x0000000e849c7c20 */ /* 0x000fe20008410000 */
[----:B------:R-:W-:Y:S01]  /*0ec0*/  FFMA.FTZ R143, R106, R143, R133 ;  /* 0x0000008f6a8f7223 */ /* 0x000fe20000010085 */
[----:B------:R-:W-:Y:S01]  /*0ed0*/  FADD.FTZ R128, R129, R146 ;  /* 0x0000009281807221 */ /* 0x000fe20000010000 */
[----:B------:R-:W-:Y:S01]  /*0ee0*/  FMUL.FTZ R132, R99, R158 ;  /* 0x0000009e63847220 */ /* 0x000fe20000410000 */
[----:B------:R-:W-:Y:S02]  /*0ef0*/  FFMA.FTZ R130, R148, R146, R127 ;  /* 0x0000009294827223 */ /* 0x000fe4000001007f */
[----:B------:R-:W-:Y:S01]  /*0f00*/  FADD.FTZ R128, R128, R143 ;  /* 0x0000008f80807221 */ /* 0x000fe20000010000 */
[----:B------:R-:W-:Y:S01]  /*0f10*/  FFMA.FTZ R127, R107, R134, R132 ;  /* 0x000000866b7f7223 */ /* 0x000fe20000010084 */
[----:B------:R-:W-:Y:S01]  /*0f20*/  FFMA.FTZ R130, R145, R143, R130 ;  /* 0x0000008f91827223 */ /* 0x000fe20000010082 */
[----:B------:R-:W-:Y:S01]  /*0f30*/  FADD.FTZ R27, R27, R158 ;  /* 0x0000009e1b1b7221 */ /* 0x000fe20000010000 */
[C---:B------:R-:W-:Y:S01]  /*0f40*/  FFMA.FTZ R43, R156.reuse, R158, R43 ;  /* 0x0000009e9c2b7223 */ /* 0x040fe2000001002b */
[----:B------:R-:W-:Y:S01]  /*0f50*/  FADD.FTZ R59, R59, R134 ;  /* 0x000000863b3b7221 */ /* 0x000fe20000010000 */
[----:B------:R-:W-:Y:S01]  /*0f60*/  FFMA.FTZ R75, R156, R134, R75 ;  /* 0x000000869c4b7223 */ /* 0x000fe2000001004b */
[----:B------:R-:W-:Y:S01]  /*0f70*/  FADD.FTZ R155, R128, R127 ;  /* 0x0000007f809b7221 */ /* 0x000fe20000010000 */
[----:B------:R-:W-:-:S07]  /*0f80*/  FFMA.FTZ R158, R156, R127, R130 ;  /* 0x0000007f9c9e7223 */ /* 0x000fce0000010082 */
.L_x_1202:
[----:B-1--4-:R-:W-:Y:S05]  /*0f90*/  BSYNC.RECONVERGENT B0 ;  /* 0x0000000000007941 */ /* 0x012fea0003800200 */
.L_x_1201:
        /* <DEDUP_REMOVED lines=16> */
[----:B---3--:R-:W-:Y:S02]  /*10a0*/  HADD2.F32 R8, -RZ, R4.H0_H0 ;  /* 0x20000004ff087230 */ /* 0x008fe40000004100 */
[--C-:B------:R-:W-:Y:S02]  /*10b0*/  HADD2.F32 R142, -RZ, R5.reuse.H0_H0 ;  /* 0x20000005ff8e7230 */ /* 0x100fe40000004100 */
[----:B------:R-:W-:Y:S02]  /*10c0*/  HADD2.F32 R144, -RZ, R5.H1_H1 ;  /* 0x30000005ff907230 */ /* 0x000fe40000004100 */
[----:B------:R-:W-:Y:S01]  /*10d0*/  FADD.FTZ R5, -R153, R8 ;  /* 0x0000000899057221 */ /* 0x000fe20000010100 */
[--C-:B------:R-:W-:Y:S02]  /*10e0*/  HADD2.F32 R150, -RZ, R6.reuse.H0_H0 ;  /* 0x20000006ff967230 */ /* 0x100fe40000004100 */
[----:B------:R-:W-:-:S02]  /*10f0*/  HADD2.F32 R152, -RZ, R6.H1_H1 ;  /* 0x30000006ff987230 */ /* 0x000fc40000004100 */
[----:B------:R-:W-:Y:S02]  /*1100*/  HADD2.F32 R4, -RZ, R4.H1_H1 ;  /* 0x30000004ff047230 */ /* 0x000fe40000004100 */
[--C-:B------:R-:W-:Y:S02]  /*1110*/  HADD2.F32 R6, -RZ, R7.reuse.H0_H0 ;  /* 0x20000007ff067230 */ /* 0x100fe40000004100 */
[----:B------:R-:W-:Y:S02]  /*1120*/  HADD2.F32 R154, -RZ, R7.H1_H1 ;  /* 0x30000007ff9a7230 */ /* 0x000fe40000004100 */
[----:B------:R-:W-:Y:S01]  /*1130*/  FMUL.FTZ R5, R5, UR14 ;  /* 0x0000000e05057c20 */ /* 0x000fe20008410000 */
[----:B----4-:R-:W-:Y:S02]  /*1140*/  HADD2.F32 R151, -RZ, R128.H0_H0 ;  /* 0x20000080ff977230 */ /* 0x010fe40000004100 */
[C---:B------:R-:W-:Y:S01]  /*1150*/  FADD.FTZ R10, -R153.reuse, R4 ;  /* 0x00000004990a7221 */ /* 0x040fe20000010100 */
[C---:B------:R-:W-:Y:S01]  /*1160*/  FADD.FTZ R7, -R153.reuse, R142 ;  /* 0x0000008e99077221 */ /* 0x040fe20000010100 */
[C---:B------:R-:W-:Y:S01]  /*1170*/  FADD.FTZ R144, -R153.reuse, R144 ;  /* 0x0000009099907221 */ /* 0x040fe20000010100 */
[C---:B0-----:R-:W-:Y:S01]  /*1180*/  FADD.FTZ R141, -R153.reuse, R150 ;  /* 0x00000096998d7221 */ /* 0x041fe20000010100 */
[C---:B------:R-:W-:Y:S01]  /*1190*/  FADD.FTZ R152, -R153.reuse, R152 ;  /* 0x0000009899987221 */ /* 0x040fe20000010100 */
[C---:B------:R-:W-:Y:S01]  /*11a0*/  FADD.FTZ R149, -R153.reuse, R6 ;  /* 0x0000000699957221 */ /* 0x040fe20000010100 */
[----:B------:R-:W-:Y:S01]  /*11b0*/  FADD.FTZ R154, -R153, R154 ;  /* 0x0000009a999a7221 */ /* 0x000fe20000010100 */
[----:B--2---:R-:W-:-:S02]  /*11c0*/  HADD2.F32 R147, -RZ, R132.H0_H0 ;  /* 0x20000084ff937230 */ /* 0x004fc40000004100 */
[-C--:B-----5:R-:W-:Y:S01]  /*11d0*/  FMUL.FTZ R153, R84, R151.reuse ;  /* 0x0000009754997220 */ /* 0x0a0fe20000410000 */
[----:B------:R-:W-:Y:S01]  /*11e0*/  FADD.FTZ R20, R20, R151 ;  /* 0x0000009714147221 */ /* 0x000fe20000010000 */
[C---:B------:R-:W-:Y:S01]  /*11f0*/  FFMA.FTZ R36, R5.reuse, R151, R36 ;  /* 0x0000009705247223 */ /* 0x040fe20000010024 */
[----:B------:R-:W-:Y:S02]  /*1200*/  HADD2.F32 R128, -RZ, R128.H1_H1 ;  /* 0x30000080ff807230 */ /* 0x000fe40000004100 */
[----:B------:R-:W-:Y:S02]  /*1210*/  HADD2.F32 R151, -RZ, R129.H0_H0 ;  /* 0x20000081ff977230 */ /* 0x000fe40000004100 */
[----:B------:R-:W-:Y:S01]  /*1220*/  FADD.FTZ R52, R52, R147 ;  /* 0x0000009334347221 */ /* 0x000fe20000010000 */
[----:B------:R-:W-:Y:S02]  /*1230*/  HADD2.F32 R8, -RZ, R132.H1_H1 ;  /* 0x30000084ff087230 */ /* 0x000fe40000004100 */
[-C--:B------:R-:W-:Y:S01]  /*1240*/  FFMA.FTZ R68, R5, R147.reuse, R68 ;  /* 0x0000009305447223 */ /* 0x080fe20000010044 */
[----:B------:R-:W-:Y:S01]  /*1250*/  FFMA.FTZ R4, R92, R147, R153 ;  /* 0x000000935c047223 */ /* 0x000fe20000010099 */
[----:B------:R-:W-:Y:S01]  /*1260*/  FMUL.FTZ R10, R10, UR14 ;  /* 0x0000000e0a0a7c20 */ /* 0x000fe20008410000 */
[----:B------:R-:W-:Y:S01]  /*1270*/  FMUL.FTZ R6, R85, R128 ;  /* 0x0000008055067220 */ /* 0x000fe20000410000 */
[----:B------:R-:W-:-:S02]  /*1280*/  HADD2.F32 R147, -RZ, R133.H0_H0 ;  /* 0x20000085ff937230 */ /* 0x000fc40000004100 */
[----:B------:R-:W-:Y:S01]  /*1290*/  FMUL.FTZ R7, R7, UR14 ;  /* 0x0000000e07077c20 */ /* 0x000fe20008410000 */
[----:B------:R-:W-:Y:S02]  /*12a0*/  HADD2.F32 R140, -RZ, R133.H1_H1 ;  /* 0x30000085ff8c7230 */ /* 0x000fe40000004100 */
[----:B------:R-:W-:Y:S01]  /*12b0*/  FMUL.FTZ R153, R86, R151 ;  /* 0x0000009756997220 */ /* 0x000fe20000410000 */
[----:B------:R-:W-:Y:S02]  /*12c0*/  HADD2.F32 R133, -RZ, R130.H0_H0 ;  /* 0x20000082ff857230 */ /* 0x000fe40000004100 */
[----:B------:R-:W-:Y:S01]  /*12d0*/  FADD.FTZ R53, R53, R8 ;  /* 0x0000000835357221 */ /* 0x000fe20000010000 */
[C---:B------:R-:W-:Y:S01]  /*12e0*/  FFMA.FTZ R69, R10.reuse, R8, R69 ;  /* 0x000000080a457223 */ /* 0x040fe20000010045 */
[----:B------:R-:W-:Y:S01]  /*12f0*/  FADD.FTZ R21, R21, R128 ;  /* 0x0000008015157221 */ /* 0x000fe20000010000 */
[----:B------:R-:W-:Y:S01]  /*1300*/  FFMA.FTZ R37, R10, R128, R37 ;  /* 0x000000800a257223 */ /* 0x000fe20000010025 */
[----:B------:R-:W-:Y:S01]  /*1310*/  FFMA.FTZ R8, R93, R8, R6 ;  /* 0x000000085d087223 */ /* 0x000fe20000010006 */
[----:B------:R-:W-:-:S02]  /*1320*/  HADD2.F32 R128, -RZ, R129.H1_H1 ;  /* 0x30000081ff807230 */ /* 0x000fc40000004100 */
[----:B------:R-:W-:Y:S01]  /*1330*/  FADD.FTZ R54, R54, R147 ;  /* 0x0000009336367221 */ /* 0x000fe20000010000 */
[-C--:B------:R-:W-:Y:S01]  /*1340*/  FFMA.FTZ R70, R7, R147.reuse, R70 ;  /* 0x0000009307467223 */ /* 0x080fe20000010046 */
[----:B------:R-:W-:Y:S01]  /*1350*/  FFMA.FTZ R6, R94, R147, R153 ;  /* 0x000000935e067223 */ /* 0x000fe20000010099 */
[----:B------:R-:W-:Y:S02]  /*1360*/  HADD2.F32 R129, -RZ, R134.H0_H0 ;  /* 0x20000086ff817230 */ /* 0x000fe40000004100 */
[----:B------:R-:W-:Y:S01]  /*1370*/  FMUL.FTZ R141, R141, UR14 ;  /* 0x0000000e8d8d7c20 */ /* 0x000fe20008410000 */
[----:B------:R-:W-:Y:S01]  /*1380*/  FMUL.FTZ R147, R80, R133 ;  /* 0x0000008550937220 */ /* 0x000fe20000410000 */
[----:B------:R-:W-:Y:S01]  /*1390*/  FMUL.FTZ R144, R144, UR14 ;  /* 0x0000000e90907c20 */ /* 0x000fe20008410000 */
[----:B------:R-:W-:Y:S01]  /*13a0*/  FADD.FTZ R155, R155, R4 ;  /* 0x000000049b9b7221 */ /* 0x000fe20000010000 */
[----:B------:R-:W-:Y:S01]  /*13b0*/  FADD.FTZ R48, R48, R129 ;  /* 0x0000008130307221 */ /* 0x000fe20000010000 */
[-C--:B------:R-:W-:Y:S01]  /*13c0*/  FFMA.FTZ R64, R141, R129.reuse, R64 ;  /* 0x000000818d407223 */ /* 0x080fe20000010040 */
[----:B------:R-:W-:Y:S01]  /*13d0*/  FFMA.FTZ R142, R88, R129, R147 ;  /* 0x00000081588e7223 */ /* 0x000fe20000010093 */
        /* <DEDUP_REMOVED lines=8> */
[-C--:B------:R-:W-:Y:S01]  /*1460*/  FFMA.FTZ R71, R144, R140.reuse, R71 ;  /* 0x0000008c90477223 */ /* 0x080fe20000010047 */
[----:B------:R-:W-:Y:S01]  /*1470*/  FFMA.FTZ R140, R95, R140, R132 ;  /* 0x0000008c5f8c7223 */ /* 0x000fe20000010084 */
[----:B------:R-:W-:Y:S01]  /*1480*/  FADD.FTZ R155, R155, R6 ;  /* 0x000000069b9b7221 */ /* 0x000fe20000010000 */
[----:B------:R-:W-:Y:S01]  /*1490*/  FFMA.FTZ R129, R7, R6, R128 ;  /* 0x0000000607817223 */ /* 0x000fe20000010080 */
[----:B------:R-:W-:Y:S02]  /*14a0*/  HADD2.F32 R134, -RZ, R134.H1_H1 ;  /* 0x30000086ff867230 */ /* 0x000fe40000004100 */
[----:B------:R-:W-:Y:S01]  /*14b0*/  FADD.FTZ R16, R16, R133 ;  /* 0x0000008510107221 */ /* 0x000fe20000010000 */
[----:B------:R-:W-:Y:S01]  /*14c0*/  FFMA.FTZ R32, R141, R133, R32 ;  /* 0x000000858d207223 */ /* 0x000fe20000010020 */
[----:B------:R-:W-:Y:S01]  /*14d0*/  FMUL.FTZ R152, R152, UR14 ;  /* 0x0000000e98987c20 */ /* 0x000fe20008410000 */
[----:B------:R-:W-:Y:S01]  /*14e0*/  FMUL.FTZ R150, R81, R130 ;  /* 0x0000008251967220 */ /* 0x000fe20000410000 */
[----:B------:R-:W-:-:S02]  /*14f0*/  HADD2.F32 R133, -RZ, R131.H0_H0 ;  /* 0x20000083ff857230 */ /* 0x000fc40000004100 */
[----:B------:R-:W-:Y:S01]  /*1500*/  FADD.FTZ R155, R155, R140 ;  /* 0x0000008c9b9b7221 */ /* 0x000fe20000010000 */
[----:B------:R-:W-:Y:S01]  /*1510*/  FFMA.FTZ R128, R144, R140, R129 ;  /* 0x0000008c90807223 */ /* 0x000fe20000010081 */
[----:B------:R-:W-:Y:S01]  /*1520*/  FADD.FTZ R49, R49, R134 ;  /* 0x0000008631317221 */ /* 0x000fe20000010000 */
[-C--:B------:R-:W-:Y:S01]  /*1530*/  FFMA.FTZ R65, R152, R134.reuse, R65 ;  /* 0x0000008698417223 */ /* 0x080fe20000010041 */
[----:B------:R-:W-:Y:S01]  /*1540*/  FFMA.FTZ R150, R89, R134, R150 ;  /* 0x0000008659967223 */ /* 0x000fe20000010096 */
[----:B------:R-:W-:Y:S02]  /*1550*/  HADD2.F32 R147, -RZ, R135.H0_H0 ;  /* 0x20000087ff937230 */ /* 0x000fe40000004100 */
[----:B------:R-:W-:Y:S01]  /*1560*/  FADD.FTZ R22, R22, R151 ;  /* 0x0000009716167221 */ /* 0x000fe20000010000 */
[----:B------:R-:W-:Y:S01]  /*1570*/  FFMA.FTZ R38, R7, R151, R38 ;  /* 0x0000009707267223 */ /* 0x000fe20000010026 */
[----:B------:R-:W-:Y:S01]  /*1580*/  FMUL.FTZ R149, R149, UR14 ;  /* 0x0000000e95957c20 */ /* 0x000fe20008410000 */
[----:B------:R-:W-:-:S02]  /*1590*/  HADD2.F32 R134, -RZ, R131.H1_H1 ;  /* 0x30000083ff867230 */ /* 0x000fc40000004100 */
[----:B------:R-:W-:Y:S01]  /*15a0*/  FMUL.FTZ R151, R82, R133 ;  /* 0x0000008552977220 */ /* 0x000fe20000410000 */
[----:B------:R-:W-:Y:S01]  /*15b0*/  FADD.FTZ R155, R155, R142 ;  /* 0x0000008e9b9b7221 */ /* 0x000fe20000010000 */
[----:B------:R-:W-:Y:S01]  /*15c0*/  FFMA.FTZ R129, R141, R142, R128 ;  /* 0x0000008e8d817223 */ /* 0x000fe20000010080 */
[----:B------:R-:W-:Y:S01]  /*15d0*/  FADD.FTZ R17, R17, R130 ;  /* 0x0000008211117221 */ /* 0x000fe20000010000 */
[----:B------:R-:W-:Y:S01]  /*15e0*/  FFMA.FTZ R33, R152, R130, R33 ;  /* 0x0000008298217223 */ /* 0x000fe20000010021 */
[----:B------:R-:W-:Y:S01]  /*15f0*/  FADD.FTZ R50, R50, R147 ;  /* 0x0000009332327221 */ /* 0x000fe20000010000 */
[-C--:B------:R-:W-:Y:S01]  /*1600*/  FFMA.FTZ R66, R149, R147.reuse, R66 ;  /* 0x0000009395427223 */ /* 0x080fe20000010042 */
[----:B------:R-:W-:Y:S02]  /*1610*/  HADD2.F32 R132, -RZ, R135.H1_H1 ;  /* 0x30000087ff847230 */ /* 0x000fe40000004100 */
[----:B------:R-:W-:Y:S01]  /*1620*/  FFMA.FTZ R147, R90, R147, R151 ;  /* 0x000000935a937223 */ /* 0x000fe20000010097 */
[----:B------:R-:W-:Y:S01]  /*1630*/  FMUL.FTZ R158, R83, R134 ;  /* 0x00000086539e7220 */ /* 0x000fe20000410000 */
[----:B------:R-:W-:Y:S01]  /*1640*/  FADD.FTZ R128, R155, R150 ;  /* 0x000000969b807221 */ /* 0x000fe20000010000 */
[----:B------:R-:W-:Y:S01]  /*1650*/  FFMA.FTZ R130, R152, R150, R129 ;  /* 0x0000009698827223 */ /* 0x000fe20000010081 */
[----:B------:R-:W-:Y:S01]  /*1660*/  FMUL.FTZ R154, R154, UR14 ;  /* 0x0000000e9a9a7c20 */ /* 0x000fe20008410000 */
[-C--:B------:R-:W-:Y:S01]  /*1670*/  FFMA.FTZ R151, R91, R132.reuse, R158 ;  /* 0x000000845b977223 */ /* 0x080fe2000001009e */
        /* <DEDUP_REMOVED lines=10> */
.L_x_1204:
[----:B------:R-:W-:Y:S05]  /*1720*/  BSYNC.RECONVERGENT B0 ;  /* 0x0000000000007941 */ /* 0x000fea0003800200 */
.L_x_1203:
        /* <DEDUP_REMOVED lines=32> */
.L_x_1206:
[----:B------:R-:W-:Y:S05]  /*1930*/  BSYNC.RECONVERGENT B0 ;  /* 0x0000000000007941 */ /* 0x000fea0003800200 */
.L_x_1205:
        /* <DEDUP_REMOVED lines=51> */
[----:B------:R-:W-:Y:S01]  /*1c70*/  FFMA.FTZ R130, R125, UR15, R134 ;  /* 0x0000000f7d827c23 */ /* 0x000fe20008010086 */
[----:B------:R-:W-:Y:S01]  /*1c80*/  FADD.FTZ R158, R143, -R158 ;  /* 0x8000009e8f9e7221 */ /* 0x000fe20000010000 */
[----:B------:R-:W-:Y:S01]  /*1c90*/  FADD.FTZ R160, R127, -R160 ;  /* 0x800000a07fa07221 */ /* 0x000fe20000010000 */
[----:B------:R-:W-:Y:S01]  /*1ca0*/  FMUL.FTZ R132, R132, UR14 ;  /* 0x0000000e84847c20 */ /* 0x000fe20008410000 */
[----:B------:R-:W-:Y:S01]  /*1cb0*/  F2FP.F16.F32.PACK_AB R128, R129, R128 ;  /* 0x000000808180723e */ /* 0x000fe200000000ff */
[----:B------:R-:W-:Y:S01]  /*1cc0*/  FFMA.FTZ R129, R139, UR15, R134 ;  /* 0x0000000f8b817c23 */ /* 0x000fe20008010086 */
[----:B------:R-:W-:Y:S01]  /*1cd0*/  FADD.FTZ R130, R11, -R130 ;  /* 0x800000820b827221 */ /* 0x000fe20000010000 */
[----:B------:R-:W-:-:S02]  /*1ce0*/  FMUL.FTZ R160, R160, UR14 ;  /* 0x0000000ea0a07c20 */ /* 0x000fc40008410000 */
[----:B------:R-:W-:Y:S01]  /*1cf0*/  FADD.FTZ R131, R126, -R129 ;  /* 0x800000817e837221 */ /* 0x000fe20000010000 */
[----:B------:R-:W-:-:S04]  /*1d00*/  FFMA.FTZ R129, R148, UR15, R134 ;  /* 0x0000000f94817c23 */ /* 0x000fc80008010086 */
[----:B------:R-:W-:Y:S01]  /*1d10*/  FADD.FTZ R133, R146, -R129 ;  /* 0x8000008192857221 */ /* 0x000fe20000010000 */
[----:B------:R-:W-:Y:S01]  /*1d20*/  FMUL.FTZ R129, R130, UR14 ;  /* 0x0000000e82817c20 */ /* 0x000fe20008410000 */
[----:B------:R-:W-:Y:S01]  /*1d30*/  FMUL.FTZ R130, R131, UR14 ;  /* 0x0000000e83827c20 */ /* 0x000fe20008410000 */
[----:B------:R-:W-:Y:S01]  /*1d40*/  FMUL.FTZ R131, R158, UR14 ;  /* 0x0000000e9e837c20 */ /* 0x000fe20008410000 */
[----:B------:R-:W-:Y:S02]  /*1d50*/  FMUL.FTZ R133, R133, UR14 ;  /* 0x0000000e85857c20 */ /* 0x000fe40008410000 */
[----:B------:R-:W-:Y:S02]  /*1d60*/  F2FP.F16.F32.PACK_AB R129, R132, R129 ;  /* 0x000000818481723e */ /* 0x000fe400000000ff */
[----:B------:R-:W-:Y:S02]  /*1d70*/  F2FP.F16.F32.PACK_AB R131, R160, R131 ;  /* 0x00000083a083723e */ /* 0x000fe400000000ff */
[----:B------:R-:W-:Y:S01]  /*1d80*/  F2FP.F16.F32.PACK_AB R130, R133, R130 ;  /* 0x000000828582723e */ /* 0x000fe200000000ff */
[----:B------:R-:W-:Y:S06]  /*1d90*/  BRA `(.L_x_1212) ;  /* 0x0000001000787947 */ /* 0x000fec0003800000 */
.L_x_1211:
        /* <DEDUP_REMOVED lines=14> */
[----:B------:R-:W-:Y:S01]  /*1e80*/  F2FP.F16.F32.PACK_AB R131, R118, R131 ;  /* 0x000000837683723e */ /* 0x000fe200000000ff */
        /* <DEDUP_REMOVED lines=18> */
.L_x_1210:
        /* <DEDUP_REMOVED lines=38> */
.L_x_1213:
        /* <DEDUP_REMOVED lines=37> */
.L_x_1209:
        /* <DEDUP_REMOVED lines=12> */
[--C-:B------:R-:W-:Y:S02]  /*2520*/  HADD2.F32 R131, -RZ, R15.reuse.H0_H0 ;  /* 0x2000000fff837230 */ /* 0x100fe40000004100 */
[----:B------:R-:W-:Y:S01]  /*2530*/  FFMA.FTZ R135, R148, UR15, R134 ;  /* 0x0000000f94877c23 */ /* 0x000fe20008010086 */
[----:B------:R-:W-:Y:S01]  /*2540*/  FADD.FTZ R130, R143, -R128 ;  /* 0x800000808f827221 */ /* 0x000fe20000010000 */
[----:B------:R-:W-:Y:S02]  /*2550*/  HADD2.F32 R128, -RZ, R15.H1_H1 ;  /* 0x3000000fff807230 */ /* 0x000fe40000004100 */
[----:B------:R-:W-:Y:S01]  /*2560*/  FADD.FTZ R129, R127, -R132 ;  /* 0x800000847f817221 */ /* 0x000fe20000010000 */
[----:B------:R-:W-:Y:S01]  /*2570*/  FADD.FTZ R132, R146, -R135 ;  /* 0x8000008792847221 */ /* 0x000fe20000010000 */
[----:B------:R-:W-:Y:S01]  /*2580*/  FFMA.FTZ R131, R130, UR14, R131 ;  /* 0x0000000e82837c23 */ /* 0x000fe20008010083 */
[----:B------:R-:W-:-:S02]  /*2590*/  HADD2.F32 R130, -RZ, R14.H0_H0 ;  /* 0x2000000eff827230 */ /* 0x000fc40000004100 */
[----:B------:R-:W-:Y:S01]  /*25a0*/  FFMA.FTZ R128, R129, UR14, R128 ;  /* 0x0000000e81807c23 */ /* 0x000fe20008010080 */
[--C-:B------:R-:W-:Y:S01]  /*25b0*/  FFMA.FTZ R129, R139, UR15, R134.reuse ;  /* 0x0000000f8b817c23 */ /* 0x100fe20008010086 */
[--C-:B------:R-:W-:Y:S01]  /*25c0*/  FFMA.FTZ R158, R138, UR15, R134.reuse ;  /* 0x0000000f8a9e7c23 */ /* 0x100fe20008010086 */
[----:B------:R-:W-:Y:S02]  /*25d0*/  FFMA.FTZ R160, R136, UR15, R134 ;  /* 0x0000000f88a07c23 */ /* 0x000fe40008010086 */
[----:B------:R-:W-:Y:S01]  /*25e0*/  FADD.FTZ R133, R126, -R129 ;  /* 0x800000817e857221 */ /* 0x000fe20000010000 */
[----:B------:R-:W-:Y:S02]  /*25f0*/  HADD2.F32 R129, -RZ, R14.H1_H1 ;  /* 0x3000000eff817230 */ /* 0x000fe40000004100 */
[----:B------:R-:W-:Y:S01]  /*2600*/  FADD.FTZ R158, R137, -R158 ;  /* 0x8000009e899e7221 */ /* 0x000fe20000010000 */
[----:B------:R-:W-:Y:S01]  /*2610*/  FADD.FTZ R160, R9, -R160 ;  /* 0x800000a009a07221 */ /* 0x000fe20000010000 */
[----:B------:R-:W-:Y:S01]  /*2620*/  FFMA.FTZ R130, R133, UR14, R130 ;  /* 0x0000000e85827c23 */ /* 0x000fe20008010082 */
[----:B------:R-:W-:-:S02]  /*2630*/  HADD2.F32 R133, -RZ, R13.H1_H1 ;  /* 0x3000000dff857230 */ /* 0x000fc40000004100 */
[----:B------:R-:W-:Y:S01]  /*2640*/  FFMA.FTZ R129, R132, UR14, R129 ;  /* 0x0000000e84817c23 */ /* 0x000fe20008010081 */
[----:B------:R-:W-:Y:S01]  /*2650*/  FFMA.FTZ R132, R125, UR15, R134 ;  /* 0x0000000f7d847c23 */ /* 0x000fe20008010086 */
[----:B------:R-:W-:Y:S01]  /*2660*/  F2FP.F16.F32.PACK_AB R131, R128, R131 ;  /* 0x000000838083723e */ /* 0x000fe200000000ff */
[----:B------:R-:W-:Y:S02]  /*2670*/  FFMA.FTZ R155, R158, UR14, R133 ;  /* 0x0000000e9e9b7c23 */ /* 0x000fe40008010085 */
[----:B------:R-:W-:Y:S01]  /*2680*/  FADD.FTZ R135, R11, -R132 ;  /* 0x800000840b877221 */ /* 0x000fe20000010000 */
[----:B------:R-:W-:Y:S02]  /*2690*/  HADD2.F32 R132, -RZ, R13.H0_H0 ;  /* 0x2000000dff847230 */ /* 0x000fe40000004100 */
[----:B------:R-:W-:Y:S01]  /*26a0*/  FFMA.FTZ R133, R3, UR15, R134 ;  /* 0x0000000f03857c23 */ /* 0x000fe20008010086 */
[----:B------:R-:W-:-:S03]  /*26b0*/  F2FP.F16.F32.PACK_AB R130, R129, R130 ;  /* 0x000000828182723e */ /* 0x000fc600000000ff */
[----:B------:R-:W-:Y:S01]  /*26c0*/  FADD.FTZ R158, R124, -R133 ;  /* 0x800000857c9e7221 */ /* 0x000fe20000010000 */
[----:B------:R-:W-:Y:S01]  /*26d0*/  FFMA.FTZ R132, R135, UR14, R132 ;  /* 0x0000000e87847c23 */ /* 0x000fe20008010084 */
[--C-:B------:R-:W-:Y:S02]  /*26e0*/  HADD2.F32 R133, -RZ, R12.reuse.H0_H0 ;  /* 0x2000000cff857230 */ /* 0x100fe40000004100 */
[----:B------:R-:W-:Y:S02]  /*26f0*/  HADD2.F32 R135, -RZ, R12.H1_H1 ;  /* 0x3000000cff877230 */ /* 0x000fe40000004100 */
[----:B------:R-:W-:Y:S01]  /*2700*/  F2FP.F16.F32.PACK_AB R129, R155, R132 ;  /* 0x000000849b81723e */ /* 0x000fe200000000ff */
[----:B------:R-:W-:Y:S02]  /*2710*/  FFMA.FTZ R133, R158, UR14, R133 ;  /* 0x0000000e9e857c23 */ /* 0x000fe40008010085 */
[----:B------:R-:W-:-:S05]  /*2720*/  FFMA.FTZ R158, R160, UR14, R135 ;  /* 0x0000000ea09e7c23 */ /* 0x000fca0008010087 */
[----:B------:R-:W-:Y:S01]  /*2730*/  F2FP.F16.F32.PACK_AB R128, R158, R133 ;  /* 0x000000859e80723e */ /* 0x000fe200000000ff */
[----:B------:R-:W-:Y:S06]  /*2740*/  BRA `(.L_x_1212) ;  /* 0x00000008000c7947 */ /* 0x000fec0003800000 */
.L_x_1215:
[--C-:B------:R-:W-:Y:S01]  /*2750*/  FFMA.FTZ R117, R3, UR15, R134.reuse ;  /* 0x0000000f03757c23 */ /* 0x100fe20008010086 */
[----:B------:R-:W-:Y:S02]  /*2760*/  HADD2.F32 R128, -RZ, R12.H0_H0 ;  /* 0x2000000cff807230 */ /* 0x000fe40000004100 */
[--C-:B------:R-:W-:Y:S01]  /*2770*/  FFMA.FTZ R116, R125, UR15, R134.reuse ;  /* 0x0000000f7d747c23 */ /* 0x100fe20008010086 */
[----:B------:R-:W-:Y:S01]  /*2780*/  FFMA.FTZ R119, R139, UR15, R134 ;  /* 0x0000000f8b777c23 */ /* 0x000fe20008010086 */
[----:B------:R-:W-:Y:S01]  /*2790*/  FADD.FTZ R117, R124, -R117 ;  /* 0x800000757c757221 */ /* 0x000fe20000010000 */
[----:B------:R-:W-:Y:S02]  /*27a0*/  HADD2.F32 R129, -RZ, R13.H0_H0 ;  /* 0x2000000dff817230 */ /* 0x000fe40000004100 */
[----:B------:R-:W-:Y:S01]  /*27b0*/  FADD.FTZ R116, R11, -R116 ;  /* 0x800000740b747221 */ /* 0x000fe20000010000 */
[--C-:B------:R-:W-:Y:S02]  /*27c0*/  HADD2.F32 R118, -RZ, R14.reuse.H1_H1 ;  /* 0x3000000eff767230 */ /* 0x100fe40000004100 */
[----:B------:R-:W-:Y:S01]  /*27d0*/  FFMA.FTZ R128, R117, UR14, R128 ;  /* 0x0000000e75807c23 */ /* 0x000fe20008010080 */
[----:B------:R-:W-:Y:S01]  /*27e0*/  FFMA.FTZ R117, R148, UR15, R134 ;  /* 0x0000000f94757c23 */ /* 0x000fe20008010086 */
[----:B------:R-:W-:-:S02]  /*27f0*/  HADD2.F32 R130, -RZ, R14.H0_H0 ;  /* 0x2000000eff827230 */ /* 0x000fc40000004100 */
[----:B------:R-:W-:Y:S01]  /*2800*/  FADD.FTZ R119, R126, -R119 ;  /* 0x800000777e777221 */ /* 0x000fe20000010000 */
[----:B------:R-:W-:Y:S01]  /*2810*/  FFMA.FTZ R129, R116, UR14, R129 ;  /* 0x0000000e74817c23 */ /* 0x000fe20008010081 */
[----:B------:R-:W-:Y:S01]  /*2820*/  FADD.FTZ R117, R146, -R117 ;  /* 0x8000007592757221 */ /* 0x000fe20000010000 */
[----:B------:R-:W-:Y:S01]  /*2830*/  FFMA.FTZ R116, R145, UR15, R134 ;  /* 0x0000000f91747c23 */ /* 0x000fe20008010086 */
[----:B------:R-:W-:Y:S01]  /*2840*/  FFMA.FTZ R130, R119, UR14, R130 ;  /* 0x0000000e77827c23 */ /* 0x000fe20008010082 */
[--C-:B------:R-:W-:Y:S02]  /*2850*/  HADD2.F32 R119, -RZ, R15.reuse.H1_H1 ;  /* 0x3000000fff777230 */ /* 0x100fe40000004100 */
[----:B------:R-:W-:Y:S01]  /*2860*/  FFMA.FTZ R133, R117, UR14, R118 ;  /* 0x0000000e75857c23 */ /* 0x000fe20008010076 */
[----:B------:R-:W-:Y:S01]  /*2870*/  FFMA.FTZ R118, R156, UR15, R134 ;  /* 0x0000000f9c767c23 */ /* 0x000fe20008010086 */
[----:B------:R-:W-:Y:S02]  /*2880*/  HADD2.F32 R117, -RZ, R15.H0_H0 ;  /* 0x2000000fff757230 */ /* 0x000fe40000004100 */
[----:B------:R-:W-:Y:S01]  /*2890*/  FADD.FTZ R116, R143, -R116 ;  /* 0x800000748f747221 */ /* 0x000fe20000010000 */
[----:B------:R-:W-:Y:S01]  /*28a0*/  FADD.FTZ R118, R127, -R118 ;  /* 0x800000767f767221 */ /* 0x000fe20000010000 */
[----:B------:R-:W-:-:S02]  /*28b0*/  F2FP.F16.F32.PACK_AB R130, R133, R130 ;  /* 0x000000828582723e */ /* 0x000fc400000000ff */
[----:B------:R-:W-:Y:S01]  /*28c0*/  FFMA.FTZ R131, R116, UR14, R117 ;  /* 0x0000000e74837c23 */ /* 0x000fe20008010075 */
[--C-:B------:R-:W-:Y:S01]  /*28d0*/  FFMA.FTZ R116, R136, UR15, R134.reuse ;  /* 0x0000000f88747c23 */ /* 0x100fe20008010086 */
[----:B------:R-:W-:Y:S01]  /*28e0*/  FFMA.FTZ R132, R118, UR14, R119 ;  /* 0x0000000e76847c23 */ /* 0x000fe20008010077 */
[----:B------:R-:W-:Y:S01]  /*28f0*/  FFMA.FTZ R118, R138, UR15, R134 ;  /* 0x0000000f8a767c23 */ /* 0x000fe20008010086 */
[----:B------:R-:W-:Y:S02]  /*2900*/  HADD2.F32 R119, -RZ, R13.H1_H1 ;  /* 0x3000000dff777230 */ /* 0x000fe40000004100 */
[----:B------:R-:W-:Y:S01]  /*2910*/  FADD.FTZ R116, R9, -R116 ;  /* 0x8000007409747221 */ /* 0x000fe20000010000 */
[----:B------:R-:W-:Y:S02]  /*2920*/  HADD2.F32 R117, -RZ, R12.H1_H1 ;  /* 0x3000000cff757230 */ /* 0x000fe40000004100 */
[----:B------:R-:W-:Y:S01]  /*2930*/  FADD.FTZ R118, R137, -R118 ;  /* 0x8000007689767221 */ /* 0x000fe20000010000 */
[----:B------:R-:W-:-:S03]  /*2940*/  F2FP.F16.F32.PACK_AB R131, R132, R131 ;  /* 0x000000838483723e */ /* 0x000fc600000000ff */
[----:B------:R-:W-:Y:S01]  /*2950*/  FFMA.FTZ R118, R118, UR14, R119 ;  /* 0x0000000e76767c23 */ /* 0x000fe20008010077 */
[----:B------:R-:W-:Y:S01]  /*2960*/  FFMA.FTZ R117, R116, UR14, R117 ;  /* 0x0000000e74757c23 */ /* 0x000fe20008010075 */
[----:B------:R-:W-:-:S03]  /*2970*/  MOV R119, R131 ;  /* 0x0000008300777202 */ /* 0x000fc60000000f00 */
[----:B------:R-:W-:Y:S02]  /*2980*/  F2FP.F16.F32.PACK_AB R129, R118, R129 ;  /* 0x000000817681723e */ /* 0x000fe400000000ff */
[----:B------:R-:W-:Y:S02]  /*2990*/  F2FP.F16.F32.PACK_AB R128, R117, R128 ;  /* 0x000000807580723e */ /* 0x000fe400000000ff */
[----:B------:R-:W-:Y:S02]  /*29a0*/  MOV R118, R130 ;  /* 0x0000008200767202 */ /* 0x000fe40000000f00 */
[----:B------:R-:W-:Y:S02]  /*29b0*/  MOV R117, R129 ;  /* 0x0000008100757202 */ /* 0x000fe40000000f00 */
[----:B------:R-:W-:Y:S01]  /*29c0*/  MOV R116, R128 ;  /* 0x0000008000747202 */ /* 0x000fe20000000f00 */
[----:B------:R-:W-:Y:S06]  /*29d0*/  BRA `(.L_x_1212) ;  /* 0x0000000400687947 */ /* 0x000fec0003800000 */
.L_x_1214:
[----:B------:R-:W-:Y:S01]  /*29e0*/  UMOV UR7, UR12 ;  /* 0x0000000c00077c82 */ /* 0x000fe20008000000 */
[----:B------:R-:W-:Y:S01]  /*29f0*/  UMOV UR8, UR13 ;  /* 0x0000000d00087c82 */ /* 0x000fe20008000000 */
[----:B------:R-:W-:-:S04]  /*2a00*/  UISETP.NE.U32.AND UP0, UPT, UR7, URZ, UPT ;  /* 0x000000ff0700728c */ /* 0x000fc8000bf05070 */
[----:B------:R-:W-:-:S09]  /*2a10*/  UISETP.NE.AND.EX UP0, UPT, UR8, URZ, UPT, UP0 ;  /* 0x000000ff0800728c */ /* 0x000fd2000bf05300 */
[----:B------:R-:W-:Y:S05]  /*2a20*/  BRA.U UP0, `(.L_x_1216) ;  /* 0x0000000100a47547 */ /* 0x000fea000b800000 */
        /* <DEDUP_REMOVED lines=41> */
.L_x_1216:
[--C-:B------:R-:W-:Y:S01]  /*2cc0*/  FFMA.FTZ R117, R3, UR15, R134.reuse ;  /* 0x0000000f03757c23 */ /* 0x100fe20008010086 */
[----:B------:R-:W-:Y:S02]  /*2cd0*/  HADD2.F32 R128, -RZ, R12.H0_H0 ;  /* 0x2000000cff807230 */ /* 0x000fe40000004100 */
[--C-:B------:R-:W-:Y:S01]  /*2ce0*/  FFMA.FTZ R116, R125, UR15, R134.reuse ;  /* 0x0000000f7d747c23 */ /* 0x100fe20008010086 */
[----:B------:R-:W-:Y:S02]  /*2cf0*/  HADD2.F32 R118, -RZ, R14.H0_H0 ;  /* 0x2000000eff767230 */ /* 0x000fe40000004100 */
[----:B------:R-:W-:Y:S01]  /*2d00*/  FADD.FTZ R117, R124, -R117 ;  /* 0x800000757c757221 */ /* 0x000fe20000010000 */
[--C-:B------:R-:W-:Y:S01]  /*2d10*/  FFMA.FTZ R120, R145, UR15, R134.reuse ;  /* 0x0000000f91787c23 */ /* 0x100fe20008010086 */
[----:B------:R-:W-:Y:S02]  /*2d20*/  HADD2.F32 R119, -RZ, R13.H0_H0 ;  /* 0x2000000dff777230 */ /* 0x000fe40000004100 */
[----:B------:R-:W-:Y:S01]  /*2d30*/  FFMA.FTZ R122, R156, UR15, R134 ;  /* 0x0000000f9c7a7c23 */ /* 0x000fe20008010086 */
[----:B------:R-:W-:Y:S01]  /*2d40*/  FFMA.FTZ R128, R117, UR14, R128 ;  /* 0x0000000e75807c23 */ /* 0x000fe20008010080 */
[----:B------:R-:W-:Y:S01]  /*2d50*/  FFMA.FTZ R117, R139, UR15, R134 ;  /* 0x0000000f8b757c23 */ /* 0x000fe20008010086 */
[----:B------:R-:W-:Y:S01]  /*2d60*/  FADD.FTZ R116, R11, -R116 ;  /* 0x800000740b747221 */ /* 0x000fe20000010000 */
[----:B------:R-:W-:-:S02]  /*2d70*/  HADD2.F32 R121, -RZ, R15.H0_H0 ;  /* 0x2000000fff797230 */ /* 0x000fc40000004100 */
[----:B------:R-:W-:Y:S01]  /*2d80*/  FADD.FTZ R120, R143, -R120 ;  /* 0x800000788f787221 */ /* 0x000fe20000010000 */
[----:B------:R-:W-:Y:S01]  /*2d90*/  FADD.FTZ R117, R126, -R117 ;  /* 0x800000757e757221 */ /* 0x000fe20000010000 */
[----:B------:R-:W-:Y:S02]  /*2da0*/  HADD2.F32 R123, -RZ, R15.H1_H1 ;  /* 0x3000000fff7b7230 */ /* 0x000fe40000004100 */
[----:B------:R-:W-:Y:S01]  /*2db0*/  FADD.FTZ R122, R127, -R122 ;  /* 0x8000007a7f7a7221 */ /* 0x000fe20000010000 */
[----:B------:R-:W-:Y:S01]  /*2dc0*/  FFMA.FTZ R119, R116, UR14, R119 ;  /* 0x0000000e74777c23 */ /* 0x000fe20008010077 */
[----:B------:R-:W-:Y:S01]  /*2dd0*/  FFMA.FTZ R130, R117, UR14, R118 ;  /* 0x0000000e75827c23 */ /* 0x000fe20008010076 */
[--C-:B------:R-:W-:Y:S01]  /*2de0*/  FFMA.FTZ R117, R148, UR15, R134.reuse ;  /* 0x0000000f94757c23 */ /* 0x100fe20008010086 */
[--C-:B------:R-:W-:Y:S01]  /*2df0*/  FFMA.FTZ R116, R136, UR15, R134.reuse ;  /* 0x0000000f88747c23 */ /* 0x100fe20008010086 */
[----:B------:R-:W-:Y:S01]  /*2e00*/  FFMA.FTZ R118, R138, UR15, R134 ;  /* 0x0000000f8a767c23 */ /* 0x000fe20008010086 */
[----:B------:R-:W-:Y:S01]  /*2e10*/  FFMA.FTZ R131, R120, UR14, R121 ;  /* 0x0000000e78837c23 */ /* 0x000fe20008010079 */
[----:B------:R-:W-:Y:S01]  /*2e20*/  FFMA.FTZ R122, R122, UR14, R123 ;  /* 0x0000000e7a7a7c23 */ /* 0x000fe2000801007b */
[----:B------:R-:W-:Y:S01]  /*2e30*/  FADD.FTZ R120, R146, -R117 ;  /* 0x8000007592787221 */ /* 0x000fe20000010000 */
[----:B------:R-:W-:-:S02]  /*2e40*/  HADD2.F32 R123, -RZ, R14.H1_H1 ;  /* 0x3000000eff7b7230 */ /* 0x000fc40000004100 */
[----:B------:R-:W-:Y:S01]  /*2e50*/  FADD.FTZ R116, R9, -R116 ;  /* 0x8000007409747221 */ /* 0x000fe20000010000 */
[----:B------:R-:W-:Y:S02]  /*2e60*/  HADD2.F32 R121, -RZ, R13.H1_H1 ;  /* 0x3000000dff797230 */ /* 0x000fe40000004100 */
[----:B------:R-:W-:Y:S01]  /*2e70*/  FADD.FTZ R118, R137, -R118 ;  /* 0x8000007689767221 */ /* 0x000fe20000010000 */
[----:B------:R-:W-:Y:S02]  /*2e80*/  HADD2.F32 R117, -RZ, R12.H1_H1 ;  /* 0x3000000cff757230 */ /* 0x000fe40000004100 */
[----:B------:R-:W-:Y:S01]  /*2e90*/  FFMA.FTZ R123, R120, UR14, R123 ;  /* 0x0000000e787b7c23 */ /* 0x000fe2000801007b */
[----:B------:R-:W-:Y:S01]  /*2ea0*/  F2FP.F16.F32.PACK_AB R131, R122, R131 ;  /* 0x000000837a83723e */ /* 0x000fe200000000ff */
[----:B------:R-:W-:Y:S01]  /*2eb0*/  FFMA.FTZ R118, R118, UR14, R121 ;  /* 0x0000000e76767c23 */ /* 0x000fe20008010079 */
[----:B------:R-:W-:Y:S02]  /*2ec0*/  FFMA.FTZ R117, R116, UR14, R117 ;  /* 0x0000000e74757c23 */ /* 0x000fe40008010075 */
        /* <DEDUP_REMOVED lines=11> */
.L_x_1212:
        /* <DEDUP_REMOVED lines=14> */
.L_x_1208:
[----:B------:R-:W-:Y:S05]  /*3060*/  BSYNC.RECONVERGENT B0 ;  /* 0x0000000000007941 */ /* 0x000fea0003800200 */
.L_x_1207:
        /* <DEDUP_REMOVED lines=14> */
[----:B------:R-:W-:Y:S02]  /*3150*/  HADD2.F32 R128, -RZ, R112.H0_H0 ;  /* 0x20000070ff807230 */ /* 0x000fe40000004100 */
[--C-:B------:R-:W-:Y:S01]  /*3160*/  FFMA.FTZ R122, R154, UR15, R134.reuse ;  /* 0x0000000f9a7a7c23 */ /* 0x100fe20008010086 */
[--C-:B------:R-:W-:Y:S01]  /*3170*/  FFMA.FTZ R120, R149, UR15, R134.reuse ;  /* 0x0000000f95787c23 */ /* 0x100fe20008010086 */
[----:B------:R-:W-:Y:S01]  /*3180*/  FADD.FTZ R117, R4, -R117 ;  /* 0x8000007504757221 */ /* 0x000fe20000010000 */
[----:B------:R-:W-:Y:S01]  /*3190*/  FFMA.FTZ R119, R7, UR15, R134 ;  /* 0x0000000f07777c23 */ /* 0x000fe20008010086 */
[----:B------:R-:W-:Y:S02]  /*31a0*/  HADD2.F32 R118, -RZ, R114.H0_H0 ;  /* 0x20000072ff767230 */ /* 0x000fe40000004100 */
[----:B------:R-:W-:Y:S01]  /*31b0*/  FADD.FTZ R120, R147, -R120 ;  /* 0x8000007893787221 */ /* 0x000fe20000010000 */
[----:B------:R-:W-:Y:S01]  /*31c0*/  FFMA.FTZ R128, R117, UR14, R128 ;  /* 0x0000000e75807c23 */ /* 0x000fe20008010080 */
[----:B------:R-:W-:Y:S01]  /*31d0*/  FFMA.FTZ R117, R141, UR15, R134 ;  /* 0x0000000f8d757c23 */ /* 0x000fe20008010086 */
[----:B------:R-:W-:-:S02]  /*31e0*/  HADD2.F32 R121, -RZ, R115.H0_H0 ;  /* 0x20000073ff797230 */ /* 0x000fc40000004100 */
        /* <DEDUP_REMOVED lines=20> */
[----:B------:R-:W-:Y:S01]  /*3330*/  F2FP.F16.F32.PACK_AB R131, R122, R131 ;  /* 0x000000837a83723e */ /* 0x000fe200000000ff */
[----:B------:R-:W-:-:S02]  /*3340*/  FFMA.FTZ R117, R117, UR14, R116 ;  /* 0x0000000e75757c23 */ /* 0x000fc40008010074 */
        /* <DEDUP_REMOVED lines=12> */
.L_x_1221:
[--C-:B0-----:R-:W-:Y:S01]  /*3410*/  FFMA.FTZ R121, R5, UR15, R134.reuse ;  /* 0x0000000f05797c23 */ /* 0x101fe20008010086 */
[----:B------:R-:W-:Y:S02]  /*3420*/  HADD2.F32 R128, -RZ, R112.H0_H0 ;  /* 0x20000070ff807230 */ /* 0x000fe40000004100 */
[--C-:B------:R-:W-:Y:S01]  /*3430*/  FFMA.FTZ R123, R7, UR15, R134.reuse ;  /* 0x0000000f077b7c23 */ /* 0x100fe20008010086 */
[----:B------:R-:W-:Y:S02]  /*3440*/  HADD2.F32 R120, -RZ, R113.H0_H0 ;  /* 0x20000071ff787230 */ /* 0x000fe40000004100 */
[----:B------:R-:W-:Y:S01]  /*3450*/  FADD.FTZ R121, R4, -R121 ;  /* 0x8000007904797221 */ /* 0x000fe20000010000 */
[----:B------:R-:W-:Y:S01]  /*3460*/  FFMA.FTZ R131, R152, UR15, R134 ;  /* 0x0000000f98837c23 */ /* 0x000fe20008010086 */
[----:B------:R-:W-:Y:S01]  /*3470*/  FADD.FTZ R123, R6, -R123 ;  /* 0x8000007b067b7221 */ /* 0x000fe20000010000 */
[--C-:B------:R-:W-:Y:S02]  /*3480*/  HADD2.F32 R130, -RZ, R114.reuse.H0_H0 ;  /* 0x20000072ff827230 */ /* 0x100fe40000004100 */
[----:B------:R-:W-:Y:S01]  /*3490*/  FFMA.FTZ R128, R121, UR14, R128 ;  /* 0x0000000e79807c23 */ /* 0x000fe20008010080 */
[----:B------:R-:W-:Y:S01]  /*34a0*/  FFMA.FTZ R121, R141, UR15, R134 ;  /* 0x0000000f8d797c23 */ /* 0x000fe20008010086 */
[----:B------:R-:W-:Y:S01]  /*34b0*/  FFMA.FTZ R129, R123, UR14, R120 ;  /* 0x0000000e7b817c23 */ /* 0x000fe20008010078 */
[----:B------:R-:W-:-:S02]  /*34c0*/  HADD2.F32 R120, -RZ, R114.H1_H1 ;  /* 0x30000072ff787230 */ /* 0x000fc40000004100 */
[----:B------:R-:W-:Y:S01]  /*34d0*/  FADD.FTZ R131, R150, -R131 ;  /* 0x8000008396837221 */ /* 0x000fe20000010000 */
[----:B------:R-:W-:Y:S01]  /*34e0*/  FADD.FTZ R121, R142, -R121 ;  /* 0x800000798e797221 */ /* 0x000fe20000010000 */
[----:B------:R-:W-:Y:S01]  /*34f0*/  FFMA.FTZ R122, R149, UR15, R134 ;  /* 0x0000000f957a7c23 */ /* 0x000fe20008010086 */
[--C-:B------:R-:W-:Y:S02]  /*3500*/  HADD2.F32 R135, -RZ, R115.reuse.H1_H1 ;  /* 0x30000073ff877230 */ /* 0x100fe40000004100 */
[----:B------:R-:W-:Y:S01]  /*3510*/  FFMA.FTZ R133, R131, UR14, R120 ;  /* 0x0000000e83857c23 */ /* 0x000fe20008010078 */
[----:B------:R-:W-:Y:S01]  /*3520*/  FFMA.FTZ R130, R121, UR14, R130 ;  /* 0x0000000e79827c23 */ /* 0x000fe20008010082 */
[----:B------:R-:W-:Y:S02]  /*3530*/  HADD2.F32 R121, -RZ, R115.H0_H0 ;  /* 0x20000073ff797230 */ /* 0x000fe40000004100 */
[----:B------:R-:W-:Y:S01]  /*3540*/  FFMA.FTZ R120, R154, UR15, R134 ;  /* 0x0000000f9a787c23 */ /* 0x000fe20008010086 */
[----:B------:R-:W-:Y:S01]  /*3550*/  FADD.FTZ R122, R147, -R122 ;  /* 0x8000007a937a7221 */ /* 0x000fe20000010000 */
[----:B------:R-:W-:Y:S01]  /*3560*/  FFMA.FTZ R123, R144, UR15, R134 ;  /* 0x0000000f907b7c23 */ /* 0x000fe20008010086 */
[----:B------:R-:W-:Y:S01]  /*3570*/  F2FP.F16.F32.PACK_AB R130, R133, R130 ;  /* 0x000000828582723e */ /* 0x000fe200000000ff */
[----:B------:R-:W-:Y:S01]  /*3580*/  FADD.FTZ R120, R151, -R120 ;  /* 0x8000007897787221 */ /* 0x000fe20000010000 */
[----:B------:R-:W-:Y:S01]  /*3590*/  FFMA.FTZ R131, R122, UR14, R121 ;  /* 0x0000000e7a837c23 */ /* 0x000fe20008010079 */
[----:B------:R-:W-:Y:S01]  /*35a0*/  FFMA.FTZ R121, R10, UR15, R134 ;  /* 0x0000000f0a797c23 */ /* 0x000fe20008010086 */
[----:B------:R-:W-:-:S02]  /*35b0*/  HADD2.F32 R122, -RZ, R113.H1_H1 ;  /* 0x30000071ff7a7230 */ /* 0x000fc40000004100 */
[----:B------:R-:W-:Y:S01]  /*35c0*/  FFMA.FTZ R132, R120, UR14, R135 ;  /* 0x0000000e78847c23 */ /* 0x000fe20008010087 */
[----:B------:R-:W-:Y:S02]  /*35d0*/  HADD2.F32 R120, -RZ, R112.H1_H1 ;  /* 0x30000070ff787230 */ /* 0x000fe40000004100 */
[----:B------:R-:W-:Y:S01]  /*35e0*/  FADD.FTZ R121, R8, -R121 ;  /* 0x8000007908797221 */ /* 0x000fe20000010000 */
[----:B------:R-:W-:Y:S01]  /*35f0*/  FADD.FTZ R123, R140, -R123 ;  /* 0x8000007b8c7b7221 */ /* 0x000fe20000010000 */
[----:B------:R-:W-:Y:S02]  /*3600*/  F2FP.F16.F32.PACK_AB R131, R132, R131 ;  /* 0x000000838483723e */ /* 0x000fe400000000ff */
        /* <DEDUP_REMOVED lines=9> */
.L_x_1220:
[----:B0-----:R-:W0:Y:S02]  /*36a0*/  LDC.64 R128, c[0x0][0x470] ;  /* 0x00011c00ff807b82 */ /* 0x001e240000000a00 */
[----:B0-----:R-:W-:-:S04]  /*36b0*/  ISETP.NE.U32.AND P4, PT, R128, RZ, PT ;  /* 0x000000ff8000720c */ /* 0x001fc80003f85070 */
[----:B------:R-:W-:-:S13]  /*36c0*/  ISETP.NE.AND.EX P4, PT, R129, RZ, PT, P4 ;  /* 0x000000ff8100720c */ /* 0x000fda0003f85340 */
[----:B------:R-:W-:Y:S05]  /*36d0*/  @!P4 BRA `(.L_x_1223) ;  /* 0x0000000000a4c947 */ /* 0x000fea0003800000 */
[--C-:B------:R-:W-:Y:S01]  /*36e0*/  FFMA.FTZ R117, R5, UR15, R134.reuse ;  /* 0x0000000f05757c23 */ /* 0x100fe20008010086 */
        /* <DEDUP_REMOVED lines=40> */
.L_x_1223:
[--C-:B------:R-:W-:Y:S01]  /*3970*/  FFMA.FTZ R128, R149, UR15, R134.reuse ;  /* 0x0000000f95807c23 */ /* 0x100fe20008010086 */
[--C-:B------:R-:W-:Y:S02]  /*3980*/  HADD2.F32 R129, -RZ, R115.reuse.H0_H0 ;  /* 0x20000073ff817230 */ /* 0x100fe40000004100 */
[----:B------:R-:W-:Y:S01]  /*3990*/  FFMA.FTZ R130, R154, UR15, R134 ;  /* 0x0000000f9a827c23 */ /* 0x000fe20008010086 */
[----:B------:R-:W-:Y:S02]  /*39a0*/  HADD2.F32 R132, -RZ, R115.H1_H1 ;  /* 0x30000073ff847230 */ /* 0x000fe40000004100 */
[----:B------:R-:W-:Y:S01]  /*39b0*/  FADD.FTZ R128, R147, -R128 ;  /* 0x8000008093807221 */ /* 0x000fe20000010000 */
[----:B------:R-:W-:Y:S01]  /*39c0*/  FFMA.FTZ R133, R152, UR15, R134 ;  /* 0x0000000f98857c23 */ /* 0x000fe20008010086 */
[----:B------:R-:W-:Y:S01]  /*39d0*/  FADD.FTZ R131, R151, -R130 ;  /* 0x8000008297837221 */ /* 0x000fe20000010000 */
[----:B------:R-:W-:Y:S02]  /*39e0*/  HADD2.F32 R130, -RZ, R114.H0_H0 ;  /* 0x20000072ff827230 */ /* 0x000fe40000004100 */
[----:B------:R-:W-:Y:S01]  /*39f0*/  FFMA.FTZ R128, R128, UR14, R129 ;  /* 0x0000000e80807c23 */ /* 0x000fe20008010081 */
[----:B------:R-:W-:Y:S01]  /*3a00*/  FFMA.FTZ R129, R141, UR15, R134 ;  /* 0x0000000f8d817c23 */ /* 0x000fe20008010086 */
[----:B------:R-:W-:Y:S01]  /*3a10*/  FADD.FTZ R135, R150, -R133 ;  /* 0x8000008596877221 */ /* 0x000fe20000010000 */
[----:B------:R-:W-:Y:S01]  /*3a20*/  FFMA.FTZ R131, R131, UR14, R132 ;  /* 0x0000000e83837c23 */ /* 0x000fe20008010084 */
[----:B------:R-:W-:-:S02]  /*3a30*/  HADD2.F32 R133, -RZ, R113.H0_H0 ;  /* 0x20000071ff857230 */ /* 0x000fc40000004100 */
[----:B------:R-:W-:Y:S01]  /*3a40*/  FADD.FTZ R129, R142, -R129 ;  /* 0x800000818e817221 */ /* 0x000fe20000010000 */
[----:B------:R-:W-:Y:S01]  /*3a50*/  HADD2.F32 R158, -RZ, R114.H1_H1 ;  /* 0x30000072ff9e7230 */ /* 0x000fe20000004100 */
[----:B------:R-:W-:Y:S02]  /*3a60*/  F2FP.F16.F32.PACK_AB R131, R131, R128 ;  /* 0x000000808383723e */ /* 0x000fe400000000ff */
[----:B------:R-:W-:Y:S01]  /*3a70*/  FFMA.FTZ R130, R129, UR14, R130 ;  /* 0x0000000e81827c23 */ /* 0x000fe20008010082 */
[----:B------:R-:W-:-:S04]  /*3a80*/  FFMA.FTZ R129, R7, UR15, R134 ;  /* 0x0000000f07817c23 */ /* 0x000fc80008010086 */
[----:B------:R-:W-:Y:S01]  /*3a90*/  FADD.FTZ R132, R6, -R129 ;  /* 0x8000008106847221 */ /* 0x000fe20000010000 */
[----:B------:R-:W-:Y:S01]  /*3aa0*/  FFMA.FTZ R129, R135, UR14, R158 ;  /* 0x0000000e87817c23 */ /* 0x000fe2000801009e */
[----:B------:R-:W-:Y:S02]  /*3ab0*/  HADD2.F32 R158, -RZ, R113.H1_H1 ;  /* 0x30000071ff9e7230 */ /* 0x000fe40000004100 */
[--C-:B------:R-:W-:Y:S01]  /*3ac0*/  FFMA.FTZ R135, R10, UR15, R134.reuse ;  /* 0x0000000f0a877c23 */ /* 0x100fe20008010086 */
[----:B------:R-:W-:Y:S01]  /*3ad0*/  FFMA.FTZ R132, R132, UR14, R133 ;  /* 0x0000000e84847c23 */ /* 0x000fe20008010085 */
[--C-:B------:R-:W-:Y:S01]  /*3ae0*/  FFMA.FTZ R133, R144, UR15, R134.reuse ;  /* 0x0000000f90857c23 */ /* 0x100fe20008010086 */
[----:B------:R-:W-:Y:S01]  /*3af0*/  F2FP.F16.F32.PACK_AB R130, R129, R130 ;  /* 0x000000828182723e */ /* 0x000fe200000000ff */
[----:B------:R-:W-:Y:S02]  /*3b00*/  FADD.FTZ R135, R8, -R135 ;  /* 0x8000008708877221 */ /* 0x000fe40000010000 */
[----:B------:R-:W-:Y:S01]  /*3b10*/  FADD.FTZ R155, R140, -R133 ;  /* 0x800000858c9b7221 */ /* 0x000fe20000010000 */
[----:B------:R-:W-:Y:S01]  /*3b20*/  FFMA.FTZ R133, R5, UR15, R134 ;  /* 0x0000000f05857c23 */ /* 0x000fe20008010086 */
[----:B------:R-:W-:-:S02]  /*3b30*/  HADD2.F32 R134, -RZ, R112.H0_H0 ;  /* 0x20000070ff867230 */ /* 0x000fc40000004100 */
[----:B------:R-:W-:Y:S01]  /*3b40*/  FFMA.FTZ R155, R155, UR14, R158 ;  /* 0x0000000e9b9b7c23 */ /* 0x000fe2000801009e */
[----:B------:R-:W-:Y:S02]  /*3b50*/  HADD2.F32 R158, -RZ, R112.H1_H1 ;  /* 0x30000070ff9e7230 */ /* 0x000fe40000004100 */
[----:B------:R-:W-:Y:S02]  /*3b60*/  FADD.FTZ R133, R4, -R133 ;  /* 0x8000008504857221 */ /* 0x000fe40000010000 */
[----:B------:R-:W-:Y:S02]  /*3b70*/  F2FP.F16.F32.PACK_AB R129, R155, R132 ;  /* 0x000000849b81723e */ /* 0x000fe400000000ff */
[----:B------:R-:W-:Y:S01]  /*3b80*/  FFMA.FTZ R133, R133, UR14, R134 ;  /* 0x0000000e85857c23 */ /* 0x000fe20008010086 */
[----:B------:R-:W-:-:S05]  /*3b90*/  FFMA.FTZ R158, R135, UR14, R158 ;  /* 0x0000000e879e7c23 */ /* 0x000fca000801009e */
[----:B------:R-:W-:Y:S01]  /*3ba0*/  F2FP.F16.F32.PACK_AB R128, R158, R133 ;  /* 0x000000859e80723e */ /* 0x000fe200000000ff */
[----:B------:R-:W-:Y:S06]  /*3bb0*/  BRA `(.L_x_1222) ;  /* 0x00000008003c7947 */ /* 0x000fec0003800000 */
.L_x_1219:
        /* <DEDUP_REMOVED lines=45> */
.L_x_1225:
        /* <DEDUP_REMOVED lines=18> */
[----:B------:R-:W-:Y:S01]  /*3fb0*/  F2FP.F16.F32.PACK_AB R131, R131, R120 ;  /* 0x000000788383723e */ /* 0x000fe200000000ff */
[----:B------:R-:W-:Y:S01]  /*3fc0*/  FMUL.FTZ R121, R121, UR14 ;  /* 0x0000000e79797c20 */ /* 0x000fe20008410000 */
[----:B------:R-:W-:Y:S01]  /*3fd0*/  FMUL.FTZ R129, R129, UR14 ;  /* 0x0000000e81817c20 */ /* 0x000fe20008410000 */
[----:B------:R-:W-:Y:S01]  /*3fe0*/  FMUL.FTZ R130, R135, UR14 ;  /* 0x0000000e87827c20 */ /* 0x000fe20008410000 */
[----:B------:R-:W-:Y:S01]  /*3ff0*/  FMUL.FTZ R155, R155, UR14 ;  /* 0x0000000e9b9b7c20 */ /* 0x000fe20008410000 */
[----:B------:R-:W-:Y:S01]  /*4000*/  FMUL.FTZ R120, R133, UR14 ;  /* 0x0000000e85787c20 */ /* 0x000fe20008410000 */
[----:B------:R-:W-:Y:S01]  /*4010*/  FMUL.FTZ R128, R123, UR14 ;  /* 0x0000000e7b807c20 */ /* 0x000fe20008410000 */
[----:B------:R-:W-:-:S02]  /*4020*/  MOV R123, R131 ;  /* 0x00000083007b7202 */ /* 0x000fc40000000f00 */
[----:B------:R-:W-:Y:S02]  /*4030*/  F2FP.F16.F32.PACK_AB R130, R155, R130 ;  /* 0x000000829b82723e */ /* 0x000fe400000000ff */
[----:B------:R-:W-:Y:S02]  /*4040*/  F2FP.F16.F32.PACK_AB R129, R120, R129 ;  /* 0x000000817881723e */ /* 0x000fe400000000ff */
[----:B------:R-:W-:Y:S02]  /*4050*/  F2FP.F16.F32.PACK_AB R128, R128, R121 ;  /* 0x000000798080723e */ /* 0x000fe400000000ff */
[----:B------:R-:W-:Y:S02]  /*4060*/  MOV R122, R130 ;  /* 0x00000082007a7202 */ /* 0x000fe40000000f00 */
[----:B------:R-:W-:Y:S02]  /*4070*/  MOV R121, R129 ;  /* 0x0000008100797202 */ /* 0x000fe40000000f00 */
[----:B------:R-:W-:Y:S01]  /*4080*/  MOV R120, R128 ;  /* 0x0000008000787202 */ /* 0x000fe20000000f00 */
[----:B------:R-:W-:Y:S06]  /*4090*/  BRA `(.L_x_1222) ;  /* 0x0000000400047947 */ /* 0x000fec0003800000 */
.L_x_1224:
        /* <DEDUP_REMOVED lines=37> */
.L_x_1226:
[--C-:B------:R-:W-:Y:S01]  /*42f0*/  FFMA.FTZ R129, R5, UR15, R134.reuse ;  /* 0x0000000f05817c23 */ /* 0x100fe20008010086 */
[--C-:B------:R-:W-:Y:S01]  /*4300*/  FFMA.FTZ R131, R10, UR15, R134.reuse ;  /* 0x0000000f0a837c23 */ /* 0x100fe20008010086 */
[--C-:B------:R-:W-:Y:S01]  /*4310*/  FFMA.FTZ R130, R154, UR15, R134.reuse ;  /* 0x0000000f9a827c23 */ /* 0x100fe20008010086 */
[--C-:B------:R-:W-:Y:S01]  /*4320*/  FFMA.FTZ R133, R141, UR15, R134.reuse ;  /* 0x0000000f8d857c23 */ /* 0x100fe20008010086 */
[----:B------:R-:W-:Y:S01]  /*4330*/  FADD.FTZ R129, R4, -R129 ;  /* 0x8000008104817221 */ /* 0x000fe20000010000 */
[----:B------:R-:W-:Y:S01]  /*4340*/  FADD.FTZ R131, R8, -R131 ;  /* 0x8000008308837221 */ /* 0x000fe20000010000 */
[----:B------:R-:W-:Y:S01]  /*4350*/  FFMA.FTZ R135, R152, UR15, R134 ;  /* 0x0000000f98877c23 */ /* 0x000fe20008010086 */
[----:B------:R-:W-:Y:S01]  /*4360*/  FADD.FTZ R130, R151, -R130 ;  /* 0x8000008297827221 */ /* 0x000fe20000010000 */
[----:B------:R-:W-:Y:S01]  /*4370*/  FMUL.FTZ R128, R129, UR14 ;  /* 0x0000000e81807c20 */ /* 0x000fe20008410000 */
[----:B------:R-:W-:Y:S01]  /*4380*/  FMUL.FTZ R131, R131, UR14 ;  /* 0x0000000e83837c20 */ /* 0x000fe20008410000 */
[--C-:B------:R-:W-:Y:S01]  /*4390*/  FFMA.FTZ R129, R7, UR15, R134.reuse ;  /* 0x0000000f07817c23 */ /* 0x100fe20008010086 */
[----:B------:R-:W-:Y:S01]  /*43a0*/  FADD.FTZ R133, R142, -R133 ;  /* 0x800000858e857221 */ /* 0x000fe20000010000 */
[----:B------:R-:W-:Y:S01]  /*43b0*/  FADD.FTZ R135, R150, -R135 ;  /* 0x8000008796877221 */ /* 0x000fe20000010000 */
[----:B------:R-:W-:Y:S01]  /*43c0*/  FMUL.FTZ R158, R130, UR14 ;  /* 0x0000000e829e7c20 */ /* 0x000fe20008410000 */
[----:B------:R-:W-:Y:S01]  /*43d0*/  F2FP.F16.F32.PACK_AB R128, R131, R128 ;  /* 0x000000808380723e */ /* 0x000fe200000000ff */
        /* <DEDUP_REMOVED lines=9> */
[----:B------:R-:W-:-:S04]  /*4470*/  FMUL.FTZ R131, R134, UR14 ;  /* 0x0000000e86837c20 */ /* 0x000fc80008410000 */
[----:B------:R-:W-:Y:S02]  /*4480*/  F2FP.F16.F32.PACK_AB R129, R130, R129 ;  /* 0x000000818281723e */ /* 0x000fe400000000ff */
[----:B------:R-:W-:Y:S02]  /*4490*/  F2FP.F16.F32.PACK_AB R130, R132, R133 ;  /* 0x000000858482723e */ /* 0x000fe400000000ff */
[----:B------:R-:W-:-:S07]  /*44a0*/  F2FP.F16.F32.PACK_AB R131, R158, R131 ;  /* 0x000000839e83723e */ /* 0x000fce00000000ff */
.L_x_1222:
        /* <DEDUP_REMOVED lines=9> */
.L_x_1218:
[----:B------:R-:W-:Y:S05]  /*4540*/  BSYNC.RECONVERGENT B0 ;  /* 0x0000000000007941 */ /* 0x000fea0003800200 */
.L_x_1217:
[----:B------:R-:W-:Y:S01]  /*4550*/  UPLOP3.LUT UP1, UPT, UPT, UPT, UP1, 0x40, 0x4 ;  /* 0x000000000004789c */ /* 0x000fe20003f2e810 */
[----:B------:R-:W-:Y:S10]  /*4560*/  BRA.U !UP2, `(.L_x_1227) ;  /* 0xffffffc10a587547 */ /* 0x000ff4000b83ffff */
.L_x_1200:
        /* <DEDUP_REMOVED lines=23> */
.L_x_1229:
[----:B------:R-:W-:Y:S05]  /*46e0*/  BSYNC.RECONVERGENT B0 ;  /* 0x0000000000007941 */ /* 0x000fea0003800200 */
.L_x_1228:
        /* <DEDUP_REMOVED lines=18> */
.L_x_1230:
        /* <DEDUP_REMOVED lines=15> */
.L_x_2816:


//--------------------- .text._ZN10layer_norm31ln_parallel_residual_bwd_kernelINS_13Kernel_traitsIf6__halfS2_S2_fjLj2048ELj1ELj1ELj4ELj16ENS_18Kernel_traits_baseILj2048EfS2_S2_S2_fjLj128EEEEELb0ELb0ELb1EEEvNS_9BwdParamsE --------------------------
	.section	.text._ZN10layer_norm31ln_parallel_residual_bwd_kernelINS_13Kernel_traitsIf6__halfS2_S2_fjLj2048ELj1ELj1ELj4ELj16ENS_18Kernel_traits_baseILj2048EfS2_S2_S2_fjLj128EEEEELb0ELb0ELb1EEEvNS_9BwdParamsE,"ax",@progbits
	.align	128
        .global         _ZN10layer_norm31ln_parallel_residual_bwd_kernelINS_13Kernel_traitsIf6__halfS2_S2_fjLj2048ELj1ELj1ELj4ELj16ENS_18Kernel_traits_baseILj2048EfS2_S2_S2_fjLj128EEEEELb0ELb0ELb1EEEvNS_9BwdParamsE
        .type           _ZN10layer_norm31ln_parallel_residual_bwd_kernelINS_13Kernel_traitsIf6__halfS2_S2_fjLj2048ELj1ELj1ELj4ELj16ENS_18Kernel_traits_baseILj2048EfS2_S2_S2_fjLj128EEEEELb0ELb0ELb1EEEvNS_9BwdParamsE,@function
        .size           _ZN10layer_norm31ln_parallel_residual_bwd_kernelINS_13Kernel_traitsIf6__halfS2_S2_fjLj2048ELj1ELj1ELj4ELj16ENS_18Kernel_traits_baseILj2048EfS2_S2_S2_fjLj128EEEEELb0ELb0ELb1EEEvNS_9BwdParamsE,(.L_x_2817 - _ZN10layer_norm31ln_parallel_residual_bwd_kernelINS_13Kernel_traitsIf6__halfS2_S2_fjLj2048ELj1ELj1ELj4ELj16ENS_18Kernel_traits_baseILj2048EfS2_S2_S2_fjLj128EEEEELb0ELb0ELb1EEEvNS_9BwdParamsE)
        .other          _ZN10layer_norm31ln_parallel_residual_bwd_kernelINS_13Kernel_traitsIf6__halfS2_S2_fjLj2048ELj1ELj1ELj4ELj16ENS_18Kernel_traits_baseILj2048EfS2_S2_S2_fjLj128EEEEELb0ELb0ELb1EEEvNS_9BwdParamsE,@"STO_CUDA_ENTRY STV_DEFAULT"
_ZN10layer_norm31ln_parallel_residual_bwd_kernelINS_13Kernel_traitsIf6__halfS2_S2_fjLj2048ELj1ELj1ELj4ELj16ENS_18Kernel_traits_baseILj2048EfS2_S2_S2_fjLj128EEEEELb0ELb0ELb1EEEvNS_9BwdParamsE:
.text._ZN10layer_norm31ln_parallel_residual_bwd_kernelINS_13Kernel_traitsIf6__halfS2_S2_fjLj2048ELj1ELj1ELj4ELj16ENS_18Kernel_traits_baseILj2048EfS2_S2_S2_fjLj128EEEEELb0ELb0ELb1EEEvNS_9BwdParamsE:
        /* <DEDUP_REMOVED lines=93> */
.L_x_1250:
        /* <DEDUP_REMOVED lines=8> */
[----:B------:R-:W-:Y:S01]  /*0650*/  MOV R141, UR6 ;  /* 0x00000006008d7c02 */ /* 0x000fe20008000f00 */
[----:B------:R-:W3:Y:S01]  /*0660*/  LDC.64 R90, c[0x0][0x428] ;  /* 0x00010a00ff5a7b82 */ /* 0x000ee20000000a00 */
[----:B------:R-:W-:Y:S01]  /*0670*/  UIMAD.WIDE UR6, UR4, 0x4, UR16 ;  /* 0x00000004040678a5 */ /* 0x000fe2000f8e0210 */
[----:B------:R4:W4:Y:S01]  /*0680*/  LDG.E R0, desc[UR14][R92.64] ;  /* 0x0000000e5c007981 */ /* 0x000922000c1e1900 */
[----:B------:R-:W-:-:S04]  /*0690*/  LEA.HI.SX32 R141, R141, R80, 0x1d ;  /* 0x000000508d8d7211 */ /* 0x000fc800078feaff */
[----:B------:R-:W-:Y:S01]  /*06a0*/  MOV R94, UR6 ;  /* 0x00000006005e7c02 */ /* 0x000fe20008000f00 */
[----:B01----:R-:W-:Y:S01]  /*06b0*/  IMAD.WIDE.U32 R72, R141, 0x10, R84 ;  /* 0x000000108d487825 */ /* 0x003fe200078e0054 */
[----:B------:R-:W-:-:S05]  /*06c0*/  MOV R95, UR7 ;  /* 0x00000007005f7c02 */ /* 0x000fca0008000f00 */
[----:B------:R-:W4:Y:S01]  /*06d0*/  LDG.E.128 R72, desc[UR14][R72.64] ;  /* 0x0000000e48487981 */ /* 0x000f22000c1e1d00 */
[----:B--2---:R-:W-:-:S03]  /*06e0*/  IMAD.WIDE.U32 R76, R141, 0x10, R88 ;  /* 0x000000108d4c7825 */ /* 0x004fc600078e0058 */
[----:B------:R-:W2:Y:S04]  /*06f0*/  LDG.E R153, desc[UR14][R94.64] ;  /* 0x0000000e5e997981 */ /* 0x000ea8000c1e1900 */
[----:B------:R-:W2:Y:S01]  /*0700*/  LDG.E.128 R76, desc[UR14][R76.64] ;  /* 0x0000000e4c4c7981 */ /* 0x000ea2000c1e1d00 */
[----:B---3--:R-:W-:-:S06]  /*0710*/  IMAD.WIDE.U32 R80, R141, 0x10, R90 ;  /* 0x000000108d507825 */ /* 0x008fcc00078e005a */
[----:B------:R-:W3:Y:S01]  /*0720*/  LDG.E.128 R80, desc[UR14][R80.64] ;  /* 0x0000000e50507981 */ /* 0x000ee2000c1e1d00 */
[----:B------:R-:W-:-:S05]  /*0730*/  IADD3 R137, PT, PT, R141, 0x80, RZ ;  /* 0x000000808d897810 */ /* 0x000fca0007ffe0ff */
[----:B------:R-:W-:-:S04]  /*0740*/  IMAD.WIDE.U32 R84, R137, 0x10, R84 ;  /* 0x0000001089547825 */ /* 0x000fc800078e0054 */
[C---:B------:R-:W-:Y:S02]  /*0750*/  IMAD.WIDE.U32 R88, R137.reuse, 0x10, R88 ;  /* 0x0000001089587825 */ /* 0x040fe400078e0058 */
[----:B------:R-:W3:Y:S02]  /*0760*/  LDG.E.128 R84, desc[UR14][R84.64] ;  /* 0x0000000e54547981 */ /* 0x000ee4000c1e1d00 */
[----:B----4-:R-:W-:Y:S02]  /*0770*/  IMAD.WIDE.U32 R92, R137, 0x10, R90 ;  /* 0x00000010895c7825 */ /* 0x010fe400078e005a */
[----:B------:R-:W4:Y:S04]  /*0780*/  LDG.E.128 R88, desc[UR14][R88.64] ;  /* 0x0000000e58587981 */ /* 0x000f28000c1e1d00 */
[----:B------:R-:W4:Y:S01]  /*0790*/  LDG.E.128 R92, desc[UR14][R92.64] ;  /* 0x0000000e5c5c7981 */ /* 0x000f22000c1e1d00 */
[----:B0-----:R-:W-:-:S02]  /*07a0*/  ISETP.NE.AND P0, PT, RZ, UR20, PT ;  /* 0x00000014ff007c0c */ /* 0x001fc4000bf05270 */
[----:B------:R-:W-:-:S04]  /*07b0*/  ISETP.NE.U32.AND P1, PT, RZ, UR22, PT ;  /* 0x00000016ff007c0c */ /* 0x000fc8000bf25070 */
[----:B------:R-:W-:Y:S02]  /*07c0*/  ISETP.NE.AND.EX P1, PT, RZ, UR23, PT, P1 ;  /* 0x00000017ff007c0c */ /* 0x000fe4000bf25310 */
[----:B------:R-:W-:Y:S01]  /*07d0*/  R2UR UR9, R0 ;  /* 0x00000000000972ca */ /* 0x000fe200000e0000 */
[--C-:B------:R-:W-:Y:S02]  /*07e0*/  HADD2.F32 R0, -RZ, R72.reuse.H0_H0 ;  /* 0x20000048ff007230 */ /* 0x100fe40000004100 */
[----:B------:R-:W-:Y:S01]  /*07f0*/  HADD2.F32 R72, -RZ, R72.H1_H1 ;  /* 0x30000048ff487230 */ /* 0x000fe20000004100 */
[----:B--2---:R-:W-:Y:S01]  /*0800*/  FSEL R153, R153, RZ, !P0 ;  /* 0x000000ff99997208 */ /* 0x004fe20004000000 */
[----:B------:R-:W-:-:S04]  /*0810*/  HADD2.F32 R147, -RZ, R76.H0_H0 ;  /* 0x2000004cff937230 */ /* 0x000fc80000004100 */
[C---:B------:R-:W-:Y:S01]  /*0820*/  FADD.FTZ R72, -R153.reuse, R72 ;  /* 0x0000004899487221 */ /* 0x040fe20000010100 */
[----:B------:R-:W-:Y:S02]  /*0830*/  HADD2.F32 R76, -RZ, R76.H1_H1 ;  /* 0x3000004cff4c7230 */ /* 0x000fe40000004100 */
[----:B------:R-:W-:Y:S01]  /*0840*/  FADD.FTZ R0, -R153, R0 ;  /* 0x0000000099007221 */ /* 0x000fe20000010100 */
[----:B------:R-:W-:Y:S01]  /*0850*/  FMUL.FTZ R140, R72, UR9 ;  /* 0x00000009488c7c20 */ /* 0x000fe20008410000 */
[--C-:B---3--:R-:W-:Y:S02]  /*0860*/  HADD2.F32 R143, -RZ, R80.reuse.H0_H0 ;  /* 0x20000050ff8f7230 */ /* 0x108fe40000004100 */
[----:B-----5:R-:W-:Y:S01]  /*0870*/  FMUL.FTZ R138, R37, R76 ;  /* 0x0000004c258a7220 */ /* 0x020fe20000410000 */
[----:B------:R-:W-:Y:S02]  /*0880*/  HADD2.F32 R80, -RZ, R80.H1_H1 ;  /* 0x30000050ff507230 */ /* 0x000fe40000004100 */
[----:B------:R-:W-:-:S02]  /*0890*/  HADD2.F32 R72, -RZ, R73.H0_H0 ;  /* 0x20000049ff487230 */ /* 0x000fc40000004100 */
[----:B------:R-:W-:Y:S01]  /*08a0*/  FMUL.FTZ R0, R0, UR9 ;  /* 0x0000000900007c20 */ /* 0x000fe20008410000 */
[----:B------:R-:W-:Y:S01]  /*08b0*/  FMUL.FTZ R145, R36, R147 ;  /* 0x0000009324917220 */ /* 0x000fe20000410000 */
[----:B------:R-:W-:Y:S01]  /*08c0*/  FADD.FTZ R132, R80, R132 ;  /* 0x0000008450847221 */ /* 0x000fe20000010000 */
[-C--:B------:R-:W-:Y:S01]  /*08d0*/  FFMA.FTZ R133, R140, R80.reuse, R133 ;  /* 0x000000508c857223 */ /* 0x080fe20000010085 */
[----:B------:R-:W-:Y:S01]  /*08e0*/  FFMA.FTZ R138, R53, R80, R138 ;  /* 0x00000050358a7223 */ /* 0x000fe2000001008a */
[----:B------:R-:W-:Y:S02]  /*08f0*/  HADD2.F32 R80, -RZ, R73.H1_H1 ;  /* 0x30000049ff507230 */ /* 0x000fe40000004100 */
[----:B------:R-:W-:Y:S01]  /*0900*/  FADD.FTZ R72, -R153, R72 ;  /* 0x0000004899487221 */ /* 0x000fe20000010100 */
[--C-:B------:R-:W-:Y:S02]  /*0910*/  HADD2.F32 R73, -RZ, R77.reuse.H0_H0 ;  /* 0x2000004dff497230 */ /* 0x100fe40000004100 */
[----:B------:R-:W-:Y:S01]  /*0920*/  FADD.FTZ R136, R143, R136 ;  /* 0x000000888f887221 */ /* 0x000fe20000010000 */
[----:B------:R-:W-:-:S02]  /*0930*/  HADD2.F32 R77, -RZ, R77.H1_H1 ;  /* 0x3000004dff4d7230 */ /* 0x000fc40000004100 */
[-C--:B------:R-:W-:Y:S01]  /*0940*/  FFMA.FTZ R139, R0, R143.reuse, R139 ;  /* 0x0000008f008b7223 */ /* 0x080fe2000001008b */
[----:B------:R-:W-:Y:S01]  /*0950*/  FFMA.FTZ R143, R52, R143, R145 ;  /* 0x0000008f348f7223 */ /* 0x000fe20000010091 */
[--C-:B------:R-:W-:Y:S02]  /*0960*/  HADD2.F32 R145, -RZ, R81.reuse.H0_H0 ;  /* 0x20000051ff917230 */ /* 0x100fe40000004100 */
[----:B------:R-:W-:Y:S01]  /*0970*/  FMUL.FTZ R146, R72, UR9 ;  /* 0x0000000948927c20 */ /* 0x000fe20008410000 */
[----:B------:R-:W-:Y:S02]  /*0980*/  HADD2.F32 R148, -RZ, R81.H1_H1 ;  /* 0x30000051ff947230 */ /* 0x000fe40000004100 */
[----:B------:R-:W-:Y:S01]  /*0990*/  FMUL.FTZ R81, R38, R73 ;  /* 0x0000004926517220 */ /* 0x000fe20000410000 */
[----:B------:R-:W-:-:S03]  /*09a0*/  FMUL.FTZ R72, R39, R77 ;  /* 0x0000004d27487220 */ /* 0x000fc60000410000 */
[----:B------:R-:W-:Y:S01]  /*09b0*/  FFMA.FTZ R144, R54, R145, R81 ;  /* 0x0000009136907223 */ /* 0x000fe20000010051 */
[----:B------:R-:W-:Y:S01]  /*09c0*/  FFMA.FTZ R81, R55, R148, R72 ;  /* 0x0000009437517223 */ /* 0x000fe20000010048 */
[--C-:B------:R-:W-:Y:S02]  /*09d0*/  HADD2.F32 R72, -RZ, R74.reuse.H0_H0 ;  /* 0x2000004aff487230 */ /* 0x100fe40000004100 */
[C---:B------:R-:W-:Y:S01]  /*09e0*/  FADD.FTZ R80, -R153.reuse, R80 ;  /* 0x0000005099507221 */ /* 0x040fe20000010100 */
[----:B------:R-:W-:Y:S02]  /*09f0*/  HADD2.F32 R74, -RZ, R74.H1_H1 ;  /* 0x3000004aff4a7230 */ /* 0x000fe40000004100 */
[--C-:B------:R-:W-:Y:S02]  /*0a00*/  HADD2.F32 R149, -RZ, R78.reuse.H0_H0 ;  /* 0x2000004eff957230 */ /* 0x100fe40000004100 */
[----:B------:R-:W-:Y:S01]  /*0a10*/  FMUL.FTZ R142, R80, UR9 ;  /* 0x00000009508e7c20 */ /* 0x000fe20008410000 */
[----:B------:R-:W-:Y:S01]  /*0a20*/  FADD.FTZ R72, -R153, R72 ;  /* 0x0000004899487221 */ /* 0x000fe20000010100 */
[----:B------:R-:W-:-:S02]  /*0a30*/  HADD2.F32 R78, -RZ, R78.H1_H1 ;  /* 0x3000004eff4e7230 */ /* 0x000fc40000004100 */
[----:B------:R-:W-:Y:S01]  /*0a40*/  FADD.FTZ R74, -R153, R74 ;  /* 0x0000004a994a7221 */ /* 0x000fe20000010100 */
[----:B------:R-:W-:Y:S01]  /*0a50*/  FADD.FTZ R128, R145, R128 ;  /* 0x0000008091807221 */ /* 0x000fe20000010000 */
[----:B------:R-:W-:Y:S01]  /*0a60*/  FFMA.FTZ R129, R146, R145, R129 ;  /* 0x0000009192817223 */ /* 0x000fe20000010081 */
[--C-:B------:R-:W-:Y:S02]  /*0a70*/  HADD2.F32 R145, -RZ, R82.reuse.H0_H0 ;  /* 0x20000052ff917230 */ /* 0x100fe40000004100 */
[----:B------:R-:W-:Y:S01]  /*0a80*/  FADD.FTZ R124, R148, R124 ;  /* 0x0000007c947c7221 */ /* 0x000fe20000010000 */
[----:B------:R-:W-:Y:S01]  /*0a90*/  FFMA.FTZ R125, R142, R148, R125 ;  /* 0x000000948e7d7223 */ /* 0x000fe2000001007d */
[----:B------:R-:W-:Y:S02]  /*0aa0*/  HADD2.F32 R82, -RZ, R82.H1_H1 ;  /* 0x30000052ff527230 */ /* 0x000fe40000004100 */
[----:B------:R-:W-:Y:S01]  /*0ab0*/  FMUL.FTZ R150, R72, UR9 ;  /* 0x0000000948967c20 */ /* 0x000fe20008410000 */
[----:B------:R-:W-:Y:S01]  /*0ac0*/  FMUL.FTZ R148, R74, UR9 ;  /* 0x000000094a947c20 */ /* 0x000fe20008410000 */
[----:B------:R-:W-:Y:S01]  /*0ad0*/  FMUL.FTZ R72, R33, R78 ;  /* 0x0000004e21487220 */ /* 0x000fe20000410000 */
[----:B------:R-:W-:Y:S01]  /*0ae0*/  FADD.FTZ R126, R73, R126 ;  /* 0x0000007e497e7221 */ /* 0x000fe20000010000 */
[----:B------:R-:W-:Y:S01]  /*0af0*/  FADD.FTZ R116, R82, R116 ;  /* 0x0000007452747221 */ /* 0x000fe20000010000 */
[-C--:B------:R-:W-:Y:S01]  /*0b00*/  FFMA.FTZ R117, R148, R82.reuse, R117 ;  /* 0x0000005294757223 */ /* 0x080fe20000010075 */
[----:B------:R-:W-:Y:S01]  /*0b10*/  FFMA.FTZ R82, R49, R82, R72 ;  /* 0x0000005231527223 */ /* 0x000fe20000010048 */
[----:B------:R-:W-:Y:S01]  /*0b20*/  FFMA.FTZ R127, R146, R73, R127 ;  /* 0x00000049927f7223 */ /* 0x000fe2000001007f */
[--C-:B------:R-:W-:Y:S01]  /*0b30*/  HADD2.F32 R74, -RZ, R75.reuse.H0_H0 ;  /* 0x2000004bff4a7230 */ /* 0x100fe20000004100 */
[----:B------:R-:W0:Y:S04]  /*0b40*/  @P1 LDC.64 R72, c[0x0][0x438] ;  /* 0x00010e00ff481b82 */ /* 0x000e280000000a00 */
[----:B------:R-:W-:Y:S01]  /*0b50*/  FADD.FTZ R74, -R153, R74 ;  /* 0x0000004a994a7221 */ /* 0x000fe20000010100 */
[----:B------:R-:W-:-:S03]  /*0b60*/  HADD2.F32 R80, -RZ, R75.H1_H1 ;  /* 0x3000004bff507230 */ /* 0x000fc60000004100 */
[----:B------:R-:W-:Y:S02]  /*0b70*/  FMUL.FTZ R154, R74, UR9 ;  /* 0x000000094a9a7c20 */ /* 0x000fe40008410000 */
[----:B------:R-:W1:Y:S01]  /*0b80*/  @P1 LDC.64 R74, c[0x0][0x438] ;  /* 0x00010e00ff4a1b82 */ /* 0x000e620000000a00 */
[----:B------:R-:W-:Y:S01]  /*0b90*/  FADD.FTZ R80, -R153, R80 ;  /* 0x0000005099507221 */ /* 0x000fe20000010100 */
[----:B------:R-:W-:Y:S01]  /*0ba0*/  FADD.FTZ R130, R76, R130 ;  /* 0x000000824c827221 */ /* 0x000fe20000010000 */
[----:B------:R-:W-:Y:S01]  /*0bb0*/  FFMA.FTZ R131, R140, R76, R131 ;  /* 0x0000004c8c837223 */ /* 0x000fe20000010083 */
[----:B------:R-:W-:Y:S02]  /*0bc0*/  HADD2.F32 R76, -RZ, R79.H1_H1 ;  /* 0x3000004fff4c7230 */ /* 0x000fe40000004100 */
[----:B------:R-:W-:Y:S01]  /*0bd0*/  FMUL.FTZ R152, R80, UR9 ;  /* 0x0000000950987c20 */ /* 0x000fe20008410000 */
[----:B------:R-:W-:Y:S01]  /*0be0*/  FADD.FTZ R134, R147, R134 ;  /* 0x0000008693867221 */ /* 0x000fe20000010000 */
[----:B------:R-:W-:Y:S01]  /*0bf0*/  FFMA.FTZ R135, R0, R147, R135 ;  /* 0x0000009300877223 */ /* 0x000fe20000010087 */
[----:B------:R-:W-:-:S02]  /*0c00*/  HADD2.F32 R147, -RZ, R83.H0_H0 ;  /* 0x20000053ff937230 */ /* 0x000fc40000004100 */
[----:B------:R-:W-:Y:S01]  /*0c10*/  FADD.FTZ R122, R77, R122 ;  /* 0x0000007a4d7a7221 */ /* 0x000fe20000010000 */
[----:B------:R-:W-:Y:S02]  /*0c20*/  HADD2.F32 R83, -RZ, R83.H1_H1 ;  /* 0x30000053ff537230 */ /* 0x000fe40000004100 */
[----:B------:R-:W-:Y:S01]  /*0c30*/  FFMA.FTZ R123, R142, R77, R123 ;  /* 0x0000004d8e7b7223 */ /* 0x000fe2000001007b */
[----:B------:R-:W-:Y:S01]  /*0c40*/  FADD.FTZ R114, R78, R114 ;  /* 0x000000724e727221 */ /* 0x000fe20000010000 */
[----:B------:R-:W-:Y:S01]  /*0c50*/  FFMA.FTZ R115, R148, R78, R115 ;  /* 0x0000004e94737223 */ /* 0x000fe20000010073 */
[----:B------:R-:W-:Y:S02]  /*0c60*/  HADD2.F32 R77, -RZ, R79.H0_H0 ;  /* 0x2000004fff4d7230 */ /* 0x000fe40000004100 */
[-C--:B------:R-:W-:Y:S01]  /*0c70*/  FMUL.FTZ R78, R35, R76.reuse ;  /* 0x0000004c234e7220 */ /* 0x080fe20000410000 */
[----:B------:R-:W-:Y:S01]  /*0c80*/  FADD.FTZ R106, R76, R106 ;  /* 0x0000006a4c6a7221 */ /* 0x000fe20000010000 */
[----:B------:R-:W-:Y:S01]  /*0c90*/  FFMA.FTZ R107, R152, R76, R107 ;  /* 0x0000004c986b7223 */ /* 0x000fe2000001006b */
[----:B0-----:R-:W-:-:S04]  /*0ca0*/  @P1 IMAD.WIDE.U32 R72, R141, 0x10, R72 ;  /* 0x000000108d481825 */ /* 0x001fc800078e0048 */
[----:B------:R-:W-:Y:S01]  /*0cb0*/  FADD.FTZ R108, R83, R108 ;  /* 0x0000006c536c7221 */ /* 0x000fe20000010000 */
[----:B------:R-:W-:Y:S02]  /*0cc0*/  HADD2.F32 R76, -RZ, R84.H0_H0 ;  /* 0x20000054ff4c7230 */ /* 0x000fe40000004100 */
[--C-:B------:R-:W-:Y:S02]  /*0cd0*/  HADD2.F32 R158, -RZ, R86.reuse.H0_H0 ;  /* 0x20000056ff9e7230 */ /* 0x100fe40000004100 */
[----:B------:R-:W-:Y:S01]  /*0ce0*/  FFMA.FTZ R109, R152, R83, R109 ;  /* 0x00000053986d7223 */ /* 0x000fe2000001006d */
[----:B------:R-:W-:Y:S02]  /*0cf0*/  HADD2.F32 R86, -RZ, R86.H1_H1 ;  /* 0x30000056ff567230 */ /* 0x000fe40000004100 */
[----:B------:R-:W-:Y:S01]  /*0d00*/  FMUL.FTZ R79, R34, R77 ;  /* 0x0000004d224f7220 */ /* 0x000fe20000410000 */
[----:B------:R-:W-:Y:S01]  /*0d10*/  FFMA.FTZ R83, R51, R83, R78 ;  /* 0x0000005333537223 */ /* 0x000fe2000001004e */
[----:B------:R-:W-:Y:S01]  /*0d20*/  FADD.FTZ R110, R77, R110 ;  /* 0x0000006e4d6e7221 */ /* 0x000fe20000010000 */
[----:B------:R-:W-:Y:S01]  /*0d30*/  FFMA.FTZ R111, R154, R77, R111 ;  /* 0x0000004d9a6f7223 */ /* 0x000fe2000001006f */
[----:B------:R0:W5:Y:S01]  /*0d40*/  @P1 LDG.E.128 R56, desc[UR14][R72.64] ;  /* 0x0000000e48381981 */ /* 0x000162000c1e1d00 */
[----:B------:R-:W-:Y:S01]  /*0d50*/  FADD.FTZ R78, -R153, R76 ;  /* 0x0000004c994e7221 */ /* 0x000fe20000010100 */
[----:B----4-:R-:W-:-:S02]  /*0d60*/  HADD2.F32 R77, -RZ, R88.H0_H0 ;  /* 0x20000058ff4d7230 */ /* 0x010fc40000004100 */
[--C-:B------:R-:W-:Y:S02]  /*0d70*/  HADD2.F32 R160, -RZ, R87.reuse.H0_H0 ;  /* 0x20000057ffa07230 */ /* 0x100fe40000004100 */
[----:B------:R-:W-:Y:S02]  /*0d80*/  HADD2.F32 R162, -RZ, R87.H1_H1 ;  /* 0x30000057ffa27230 */ /* 0x000fe40000004100 */
[----:B------:R-:W-:Y:S02]  /*0d90*/  HADD2.F32 R84, -RZ, R84.H1_H1 ;  /* 0x30000054ff547230 */ /* 0x000fe40000004100 */
[C---:B0-----:R-:W-:Y:S01]  /*0da0*/  FADD.FTZ R72, -R153.reuse, R158 ;  /* 0x0000009e99487221 */ /* 0x041fe20000010100 */
[----:B------:R-:W-:Y:S01]  /*0db0*/  FADD.FTZ R158, -R153, R86 ;  /* 0x00000056999e7221 */ /* 0x000fe20000010100 */
[--C-:B------:R-:W-:Y:S02]  /*0dc0*/  HADD2.F32 R87, -RZ, R92.reuse.H0_H0 ;  /* 0x2000005cff577230 */ /* 0x100fe40000004100 */
[----:B------:R-:W-:-:S02]  /*0dd0*/  HADD2.F32 R86, -RZ, R92.H1_H1 ;  /* 0x3000005cff567230 */ /* 0x000fc40000004100 */
[----:B------:R-:W-:Y:S01]  /*0de0*/  FMUL.FTZ R92, R78, UR9 ;  /* 0x000000094e5c7c20 */ /* 0x000fe20008410000 */
[----:B------:R-:W-:Y:S01]  /*0df0*/  FMUL.FTZ R73, R28, R77 ;  /* 0x0000004d1c497220 */ /* 0x000fe20000410000 */
[----:B-1----:R-:W-:-:S04]  /*0e00*/  @P1 IMAD.WIDE.U32 R74, R137, 0x10, R74 ;  /* 0x00000010894a1825 */ /* 0x002fc800078e004a */
[----:B------:R-:W-:Y:S01]  /*0e10*/  FADD.FTZ R84, -R153, R84 ;  /* 0x0000005499547221 */ /* 0x000fe20000010100 */
[----:B------:R-:W-:Y:S01]  /*0e20*/  FADD.FTZ R104, R87, R104 ;  /* 0x0000006857687221 */ /* 0x000fe20000010000 */
[-C--:B------:R-:W-:Y:S01]  /*0e30*/  FFMA.FTZ R105, R92, R87.reuse, R105 ;  /* 0x000000575c697223 */ /* 0x080fe20000010069 */
[----:B------:R-:W-:Y:S02]  /*0e40*/  HADD2.F32 R76, -RZ, R88.H1_H1 ;  /* 0x30000058ff4c7230 */ /* 0x000fe40000004100 */
[----:B------:R-:W-:Y:S01]  /*0e50*/  FFMA.FTZ R87, R44, R87, R73 ;  /* 0x000000572c577223 */ /* 0x000fe20000010049 */
[----:B------:R-:W-:Y:S01]  /*0e60*/  FADD.FTZ R73, RZ, R143 ;  /* 0x0000008fff497221 */ /* 0x000fe20000010000 */
[----:B------:R0:W5:Y:S01]  /*0e70*/  @P1 LDG.E.128 R60, desc[UR14][R74.64] ;  /* 0x0000000e4a3c1981 */ /* 0x000162000c1e1d00 */
[----:B------:R-:W-:Y:S01]  /*0e80*/  FMUL.FTZ R88, R84, UR9 ;  /* 0x0000000954587c20 */ /* 0x000fe20008410000 */
[-C--:B------:R-:W-:Y:S01]  /*0e90*/  FMUL.FTZ R151, R32, R149.reuse ;  /* 0x0000009520977220 */ /* 0x080fe20000410000 */
[----:B------:R-:W-:Y:S01]  /*0ea0*/  FADD.FTZ R73, R138, R73 ;  /* 0x000000498a497221 */ /* 0x000fe20000010000 */
[----:B------:R-:W-:Y:S01]  /*0eb0*/  FADD.FTZ R118, R149, R118 ;  /* 0x0000007695767221 */ /* 0x000fe20000010000 */
[----:B------:R-:W-:Y:S01]  /*0ec0*/  FFMA.FTZ R119, R150, R149, R119 ;  /* 0x0000009596777223 */ /* 0x000fe20000010077 */
[----:B------:R-:W-:Y:S01]  /*0ed0*/  FADD.FTZ R100, R86, R100 ;  /* 0x0000006456647221 */ /* 0x000fe20000010000 */
[----:B------:R-:W-:Y:S01]  /*0ee0*/  FFMA.FTZ R101, R88, R86, R101 ;  /* 0x0000005658657223 */ /* 0x000fe20000010065 */
[----:B0-----:R-:W-:Y:S01]  /*0ef0*/  FMUL.FTZ R74, R29, R76 ;  /* 0x0000004c1d4a7220 */ /* 0x001fe20000410000 */
[----:B------:R-:W-:-:S03]  /*0f00*/  HADD2.F32 R149, -RZ, R89.H0_H0 ;  /* 0x20000059ff957230 */ /* 0x000fc60000004100 */
[----:B------:R-:W-:Y:S01]  /*0f10*/  FFMA.FTZ R86, R45, R86, R74 ;  /* 0x000000562d567223 */ /* 0x000fe2000001004a */
[----:B------:R-:W-:Y:S01]  /*0f20*/  FADD.FTZ R74, R144, R73 ;  /* 0x00000049904a7221 */ /* 0x000fe20000010000 */
[----:B------:R-:W-:Y:S02]  /*0f30*/  HADD2.F32 R75, -RZ, R93.H0_H0 ;  /* 0x2000005dff4b7230 */ /* 0x000fe40000004100 */
[----:B------:R-:W-:Y:S01]  /*0f40*/  FADD.FTZ R120, R145, R120 ;  /* 0x0000007891787221 */ /* 0x000fe20000010000 */
[----:B------:R-:W-:Y:S01]  /*0f50*/  FFMA.FTZ R121, R150, R145, R121 ;  /* 0x0000009196797223 */ /* 0x000fe20000010079 */
[----:B------:R-:W-:Y:S01]  /*0f60*/  FMUL.FTZ R73, R30, R149 ;  /* 0x000000951e497220 */ /* 0x000fe20000410000 */
[----:B------:R-:W-:Y:S01]  /*0f70*/  FFMA.FTZ R145, R48, R145, R151 ;  /* 0x0000009130917223 */ /* 0x000fe20000010097 */
[----:B------:R-:W-:Y:S01]  /*0f80*/  FADD.FTZ R74, R81, R74 ;  /* 0x0000004a514a7221 */ /* 0x000fe20000010000 */
[--C-:B------:R-:W-:Y:S02]  /*0f90*/  HADD2.F32 R80, -RZ, R85.reuse.H0_H0 ;  /* 0x20000055ff507230 */ /* 0x100fe40000004100 */
[----:B------:R-:W-:Y:S01]  /*0fa0*/  FFMA.FTZ R84, R46, R75, R73 ;  /* 0x0000004b2e547223 */ /* 0x000fe20000010049 */
[----:B------:R-:W-:-:S02]  /*0fb0*/  HADD2.F32 R156, -RZ, R85.H1_H1 ;  /* 0x30000055ff9c7230 */ /* 0x000fc40000004100 */
[----:B------:R-:W-:Y:S01]  /*0fc0*/  FADD.FTZ R73, R145, R74 ;  /* 0x0000004a91497221 */ /* 0x000fe20000010000 */
[----:B------:R-:W-:Y:S01]  /*0fd0*/  FADD.FTZ R112, R147, R112 ;  /* 0x0000007093707221 */ /* 0x000fe20000010000 */
[----:B------:R-:W-:Y:S01]  /*0fe0*/  FADD.FTZ R85, -R153, R80 ;  /* 0x0000005099557221 */ /* 0x000fe20000010100 */
[-C--:B------:R-:W-:Y:S01]  /*0ff0*/  FFMA.FTZ R113, R154, R147.reuse, R113 ;  /* 0x000000939a717223 */ /* 0x080fe20000010071 */
[----:B------:R-:W-:Y:S01]  /*1000*/  FFMA.FTZ R147, R50, R147, R79 ;  /* 0x0000009332937223 */ /* 0x000fe2000001004f */
[----:B------:R-:W-:Y:S01]  /*1010*/  FADD.FTZ R74, R82, R73 ;  /* 0x00000049524a7221 */ /* 0x000fe20000010000 */
[----:B------:R-:W-:Y:S01]  /*1020*/  FMUL.FTZ R85, R85, UR9 ;  /* 0x0000000955557c20 */ /* 0x000fe20008410000 */
[----:B------:R-:W-:Y:S02]  /*1030*/  FFMA.FTZ R73, R0, R143, RZ ;  /* 0x0000008f00497223 */ /* 0x000fe400000100ff */
[----:B------:R-:W-:Y:S01]  /*1040*/  FADD.FTZ R74, R147, R74 ;  /* 0x0000004a934a7221 */ /* 0x000fe20000010000 */
[----:B------:R-:W-:Y:S01]  /*1050*/  FADD.FTZ R96, R75, R96 ;  /* 0x000000604b607221 */ /* 0x000fe20000010000 */
[----:B------:R-:W-:Y:S01]  /*1060*/  FFMA.FTZ R98, R85, R75, R98 ;  /* 0x0000004b55627223 */ /* 0x000fe20000010062 */
[----:B------:R-:W-:Y:S01]  /*1070*/  FFMA.FTZ R75, R140, R138, R73 ;  /* 0x0000008a8c4b7223 */ /* 0x000fe20000010049 */
[----:B------:R-:W-:Y:S01]  /*1080*/  FADD.FTZ R74, R83, R74 ;  /* 0x0000004a534a7221 */ /* 0x000fe20000010000 */
[----:B------:R-:W-:-:S02]  /*1090*/  FADD.FTZ R156, -R153, R156 ;  /* 0x0000009c999c7221 */ /* 0x000fc40000010100 */
[----:B------:R-:W-:Y:S01]  /*10a0*/  FFMA.FTZ R79, R146, R144, R75 ;  /* 0x00000090924f7223 */ /* 0x000fe2000001004b */
[----:B------:R-:W-:Y:S01]  /*10b0*/  FADD.FTZ R75, R87, R74 ;  /* 0x0000004a574b7221 */ /* 0x000fe20000010000 */
[----:B------:R-:W-:Y:S02]  /*10c0*/  HADD2.F32 R151, -RZ, R89.H1_H1 ;  /* 0x30000059ff977230 */ /* 0x000fe40000004100 */
[----:B------:R-:W-:Y:S01]  /*10d0*/  FMUL.FTZ R156, R156, UR9 ;  /* 0x000000099c9c7c20 */ /* 0x000fe20008410000 */
[----:B------:R-:W-:Y:S02]  /*10e0*/  HADD2.F32 R89, -RZ, R93.H1_H1 ;  /* 0x3000005dff597230 */ /* 0x000fe40000004100 */
[----:B------:R-:W-:Y:S01]  /*10f0*/  FADD.FTZ R75, R75, R86 ;  /* 0x000000564b4b7221 */ /* 0x000fe20000010000 */
[----:B------:R-:W-:Y:S02]  /*1100*/  HADD2.F32 R155, -RZ, R90.H0_H0 ;  /* 0x2000005aff9b7230 */ /* 0x000fe40000004100 */
[----:B------:R-:W-:Y:S01]  /*1110*/  FMUL.FTZ R78, R31, R151 ;  /* 0x000000971f4e7220 */ /* 0x000fe20000410000 */
[----:B------:R-:W-:-:S02]  /*1120*/  HADD2.F32 R80, -RZ, R94.H0_H0 ;  /* 0x2000005eff507230 */ /* 0x000fc40000004100 */
[----:B------:R-:W-:Y:S02]  /*1130*/  HADD2.F32 R73, -RZ, R94.H1_H1 ;  /* 0x3000005eff497230 */ /* 0x000fe40000004100 */
[----:B------:R-:W-:Y:S01]  /*1140*/  FADD.FTZ R94, R75, R84 ;  /* 0x000000544b5e7221 */ /* 0x000fe20000010000 */
[----:B------:R-:W-:Y:S01]  /*1150*/  FADD.FTZ R20, R89, R20 ;  /* 0x0000001459147221 */ /* 0x000fe20000010000 */
[----:B------:R-:W-:Y:S01]  /*1160*/  FFMA.FTZ R23, R156, R89, R23 ;  /* 0x000000599c177223 */ /* 0x000fe20000010017 */
[----:B------:R-:W-:Y:S01]  /*1170*/  FFMA.FTZ R79, R142, R81, R79 ;  /* 0x000000518e4f7223 */ /* 0x000fe2000001004f */
[----:B------:R-:W-:Y:S01]  /*1180*/  FMUL.FTZ R75, R24, R155 ;  /* 0x0000009b184b7220 */ /* 0x000fe20000410000 */
[----:B------:R-:W-:Y:S01]  /*1190*/  FFMA.FTZ R89, R47, R89, R78 ;  /* 0x000000592f597223 */ /* 0x000fe2000001004e */
[----:B------:R-:W-:Y:S02]  /*11a0*/  HADD2.F32 R159, -RZ, R90.H1_H1 ;  /* 0x3000005aff9f7230 */ /* 0x000fe40000004100 */
[----:B------:R-:W-:Y:S01]  /*11b0*/  FFMA.FTZ R79, R150, R145, R79 ;  /* 0x00000091964f7223 */ /* 0x000fe2000001004f */
[----:B------:R-:W-:Y:S01]  /*11c0*/  FFMA.FTZ R90, R40, R80, R75 ;  /* 0x00000050285a7223 */ /* 0x000fe2000001004b */
[----:B------:R-:W-:Y:S01]  /*11d0*/  FADD.FTZ R75, R94, R89 ;  /* 0x000000595e4b7221 */ /* 0x000fe20000010000 */
[----:B------:R-:W-:-:S02]  /*11e0*/  HADD2.F32 R157, -RZ, R91.H0_H0 ;  /* 0x2000005bff9d7230 */ /* 0x000fc40000004100 */
[----:B------:R-:W-:Y:S01]  /*11f0*/  FMUL.FTZ R94, R25, R159 ;  /* 0x0000009f195e7220 */ /* 0x000fe20000410000 */
[C---:B------:R-:W-:Y:S01]  /*1200*/  FADD.FTZ R160, -R153.reuse, R160 ;  /* 0x000000a099a07221 */ /* 0x040fe20000010100 */
[----:B------:R-:W-:Y:S01]  /*1210*/  FADD.FTZ R153, -R153, R162 ;  /* 0x000000a299997221 */ /* 0x000fe20000010100 */
[----:B------:R-:W-:Y:S01]  /*1220*/  FFMA.FTZ R79, R148, R82, R79 ;  /* 0x00000052944f7223 */ /* 0x000fe2000001004f */
[----:B------:R-:W-:Y:S02]  /*1230*/  HADD2.F32 R162, -RZ, R91.H1_H1 ;  /* 0x3000005bffa27230 */ /* 0x000fe40000004100 */
[----:B------:R-:W-:Y:S01]  /*1240*/  FFMA.FTZ R91, R41, R73, R94 ;  /* 0x00000049295b7223 */ /* 0x000fe2000001005e */
[--C-:B------:R-:W-:Y:S02]  /*1250*/  HADD2.F32 R74, -RZ, R95.reuse.H0_H0 ;  /* 0x2000005fff4a7230 */ /* 0x100fe40000004100 */
[----:B------:R-:W-:Y:S01]  /*1260*/  FMUL.FTZ R93, R26, R157 ;  /* 0x0000009d1a5d7220 */ /* 0x000fe20000410000 */
[----:B------:R-:W-:Y:S01]  /*1270*/  FADD.FTZ R94, R75, R90 ;  /* 0x0000005a4b5e7221 */ /* 0x000fe20000010000 */
[----:B------:R-:W-:Y:S01]  /*1280*/  FFMA.FTZ R79, R154, R147, R79 ;  /* 0x000000939a4f7223 */ /* 0x000fe2000001004f */
[----:B------:R-:W-:-:S02]  /*1290*/  HADD2.F32 R78, -RZ, R95.H1_H1 ;  /* 0x3000005fff4e7230 */ /* 0x000fc40000004100 */
[----:B------:R-:W-:Y:S01]  /*12a0*/  FMUL.FTZ R75, R27, R162 ;  /* 0x000000a21b4b7220 */ /* 0x000fe20000410000 */
[----:B------:R-:W-:Y:S01]  /*12b0*/  FFMA.FTZ R93, R42, R74, R93 ;  /* 0x0000004a2a5d7223 */ /* 0x000fe2000001005d */
        /* <DEDUP_REMOVED lines=8> */
[----:B------:R-:W-:-:S03]  /*1340*/  FADD.FTZ R15, R80, R15 ;  /* 0x0000000f500f7221 */ /* 0x000fc60000010000 */
[----:B------:R-:W-:Y:S01]  /*1350*/  FFMA.FTZ R79, R85, R84, R164 ;  /* 0x00000054554f7223 */ /* 0x000fe200000100a4 */
[----:B------:R-:W0:Y:S01]  /*1360*/  SHFL.DOWN PT, R75, R72, 0x10, 0x1f ;  /* 0x0a001f00484b7f89 */ /* 0x000e2200000e0000 */
[----:B------:R-:W-:Y:S02]  /*1370*/  FFMA.FTZ R19, R95, R80, R19 ;  /* 0x000000505f137223 */ /* 0x000fe40000010013 */
        /* <DEDUP_REMOVED lines=13> */
[----:B------:R-:W0:Y:S02]  /*1450*/  SHFL.DOWN PT, R72, R75, 0x8, 0x1f ;  /* 0x09001f004b487f89 */ /* 0x000e2400000e0000 */
[----:B0-----:R-:W-:Y:S02]  /*1460*/  FADD.FTZ R163, R75, R72 ;  /* 0x000000484ba37221 */ /* 0x001fe40000010000 */
[----:B------:R-:W0:Y:S02]  /*1470*/  SHFL.DOWN PT, R72, R161, 0x4, 0x1f ;  /* 0x08801f00a1487f89 */ /* 0x000e2400000e0000 */
[----:B0-----:R-:W-:Y:S02]  /*1480*/  FADD.FTZ R164, R161, R72 ;  /* 0x00000048a1a47221 */ /* 0x001fe40000010000 */
[----:B------:R-:W0:Y:S02]  /*1490*/  SHFL.DOWN PT, R72, R163, 0x4, 0x1f ;  /* 0x08801f00a3487f89 */ /* 0x000e2400000e0000 */
[----:B0-----:R-:W-:-:S02]  /*14a0*/  FADD.FTZ R165, R163, R72 ;  /* 0x00000048a3a57221 */ /* 0x001fc40000010000 */
[----:B------:R-:W0:Y:S01]  /*14b0*/  SHFL.DOWN PT, R72, R164, 0x2, 0x1f ;  /* 0x08401f00a4487f89 */ /* 0x000e2200000e0000 */
[----:B------:R-:W-:Y:S01]  /*14c0*/  FADD.FTZ R14, R73, R14 ;  /* 0x0000000e490e7221 */ /* 0x000fe20000010000 */
[----:B------:R-:W-:Y:S01]  /*14d0*/  FFMA.FTZ R18, R158, R73, R18 ;  /* 0x000000499e127223 */ /* 0x000fe20000010012 */
[----:B------:R-:W1:Y:S01]  /*14e0*/  S2R R80, SR_TID.X ;  /* 0x0000000000507919 */ /* 0x000e620000002100 */
[----:B0-----:R-:W-:Y:S02]  /*14f0*/  FADD.FTZ R164, R164, R72 ;  /* 0x00000048a4a47221 */ /* 0x001fe40000010000 */
[----:B------:R-:W0:Y:S04]  /*1500*/  SHFL.DOWN PT, R72, R165, 0x2, 0x1f ;  /* 0x08401f00a5487f89 */ /* 0x000e2800000e0000 */
[----:B------:R-:W2:Y:S01]  /*1510*/  SHFL.DOWN PT, R73, R164, 0x1, 0x1f ;  /* 0x08201f00a4497f89 */ /* 0x000ea200000e0000 */
[----:B-1----:R-:W-:Y:S01]  /*1520*/  LOP3.LUT P2, RZ, R80, 0x1f, RZ, 0xc0, !PT ;  /* 0x0000001f50ff7812 */ /* 0x002fe2000784c0ff */
[----:B0-----:R-:W-:Y:S01]  /*1530*/  FADD.FTZ R75, R165, R72 ;  /* 0x00000048a54b7221 */ /* 0x001fe20000010000 */
[----:B--2---:R-:W-:-:S04]  /*1540*/  FADD.FTZ R72, R164, R73 ;  /* 0x00000049a4487221 */ /* 0x004fc80000010000 */
[----:B------:R-:W0:Y:S01]  /*1550*/  SHFL.DOWN PT, R73, R75, 0x1, 0x1f ;  /* 0x08201f004b497f89 */ /* 0x000e2200000e0000 */
[----:B------:R-:W-:Y:S01]  /*1560*/  BSSY.RECONVERGENT B0, `(.L_x_1232) ;  /* 0x000000b000007945 */ /* 0x000fe20003800200 */
[----:B0-----:R-:W-:-:S05]  /*1570*/  FADD.FTZ R73, R75, R73 ;  /* 0x000000494b497221 */ /* 0x001fca0000010000 */
        /* <DEDUP_REMOVED lines=9> */
.L_x_1233:
[----:B------:R-:W-:Y:S05]  /*1610*/  BSYNC.RECONVERGENT B0 ;  /* 0x0000000000007941 */ /* 0x000fea0003800200 */
.L_x_1232:
        /* <DEDUP_REMOVED lines=86> */
.L_x_1236:
        /* <DEDUP_REMOVED lines=33> */
.L_x_1235:
        /* <DEDUP_REMOVED lines=38> */
.L_x_1238:
        /* <DEDUP_REMOVED lines=37> */
.L_x_1234:
        /* <DEDUP_REMOVED lines=25> */
[----:B------:R-:W-:Y:S01]  /*23d0*/  FADD.FTZ R145, R145, -R150 ;  /* 0x8000009691917221 */ /* 0x000fe20000010000 */
[----:B------:R-:W-:Y:S01]  /*23e0*/  FFMA.FTZ R142, R142, UR27, R149 ;  /* 0x0000001b8e8e7c23 */ /* 0x000fe20008010095 */
[----:B------:R-:W-:Y:S01]  /*23f0*/  FFMA.FTZ R78, R147, UR9, R72 ;  /* 0x00000009934e7c23 */ /* 0x000fe20008010048 */
[----:B------:R-:W-:Y:S01]  /*2400*/  FADD.FTZ R82, R82, -R75 ;  /* 0x8000004b52527221 */ /* 0x000fe20000010000 */
[----:B------:R-:W-:Y:S01]  /*2410*/  FFMA.FTZ R83, R152, UR9, R73 ;  /* 0x0000000998537c23 */ /* 0x000fe20008010049 */
[----:B------:R-:W-:Y:S01]  /*2420*/  FFMA.FTZ R76, R145, UR9, R0 ;  /* 0x00000009914c7c23 */ /* 0x000fe20008010000 */
[----:B------:R-:W-:-:S02]  /*2430*/  HADD2.F32 R72, -RZ, R57.H0_H0 ;  /* 0x20000039ff487230 */ /* 0x000fc40000004100 */
[----:B------:R-:W-:Y:S01]  /*2440*/  FADD.FTZ R79, R81, -R142 ;  /* 0x8000008e514f7221 */ /* 0x000fe20000010000 */
[----:B------:R-:W-:Y:S02]  /*2450*/  HADD2.F32 R74, -RZ, R57.H1_H1 ;  /* 0x30000039ff4a7230 */ /* 0x000fe40000004100 */
[----:B------:R-:W-:Y:S02]  /*2460*/  HADD2.F32 R75, -RZ, R58.H1_H1 ;  /* 0x3000003aff4b7230 */ /* 0x000fe40000004100 */
[----:B------:R-:W-:Y:S01]  /*2470*/  FFMA.FTZ R72, R77, UR9, R72 ;  /* 0x000000094d487c23 */ /* 0x000fe20008010048 */
[--C-:B------:R-:W-:Y:S02]  /*2480*/  HADD2.F32 R0, -RZ, R56.reuse.H0_H0 ;  /* 0x20000038ff007230 */ /* 0x100fe40000004100 */
[----:B------:R-:W-:Y:S01]  /*2490*/  FFMA.FTZ R79, R79, UR9, R74 ;  /* 0x000000094f4f7c23 */ /* 0x000fe2000801004a */
[----:B------:R-:W-:Y:S02]  /*24a0*/  HADD2.F32 R73, -RZ, R56.H1_H1 ;  /* 0x30000038ff497230 */ /* 0x000fe40000004100 */
[----:B------:R-:W-:Y:S01]  /*24b0*/  FFMA.FTZ R81, R82, UR9, R75 ;  /* 0x0000000952517c23 */ /* 0x000fe2000801004b */
[----:B------:R-:W-:Y:S01]  /*24c0*/  F2FP.F16.F32.PACK_AB R75, R83, R78 ;  /* 0x0000004e534b723e */ /* 0x000fe200000000ff */
[----:B------:R-:W-:Y:S01]  /*24d0*/  FFMA.FTZ R0, R143, UR9, R0 ;  /* 0x000000098f007c23 */ /* 0x000fe20008010000 */
[----:B------:R-:W-:Y:S01]  /*24e0*/  FFMA.FTZ R77, R138, UR9, R73 ;  /* 0x000000098a4d7c23 */ /* 0x000fe20008010049 */
[----:B------:R-:W-:-:S02]  /*24f0*/  F2FP.F16.F32.PACK_AB R73, R79, R72 ;  /* 0x000000484f49723e */ /* 0x000fc400000000ff */
[----:B------:R-:W-:Y:S02]  /*2500*/  F2FP.F16.F32.PACK_AB R74, R81, R76 ;  /* 0x0000004c514a723e */ /* 0x000fe400000000ff */
[----:B------:R-:W-:Y:S01]  /*2510*/  F2FP.F16.F32.PACK_AB R72, R77, R0 ;  /* 0x000000004d48723e */ /* 0x000fe200000000ff */
[----:B------:R-:W-:Y:S06]  /*2520*/  BRA `(.L_x_1237) ;  /* 0x00000008000c7947 */ /* 0x000fec0003800000 */
.L_x_1240:
[--C-:B------:R-:W-:Y:S01]  /*2530*/  FFMA.FTZ R65, R140, UR27, R149.reuse ;  /* 0x0000001b8c417c23 */ /* 0x100fe20008010095 */
[--C-:B------:R-:W-:Y:S01]  /*2540*/  FFMA.FTZ R0, R0, UR27, R149.reuse ;  /* 0x0000001b00007c23 */ /* 0x100fe20008010095 */
[----:B------:R-:W-:Y:S01]  /*2550*/  FFMA.FTZ R67, R146, UR27, R149 ;  /* 0x0000001b92437c23 */ /* 0x000fe20008010095 */
[----:B-----5:R-:W-:Y:S02]  /*2560*/  HADD2.F32 R64, -RZ, R57.H0_H0 ;  /* 0x20000039ff407230 */ /* 0x020fe40000004100 */
[----:B------:R-:W-:Y:S01]  /*2570*/  FADD.FTZ R138, R138, -R65 ;  /* 0x800000418a8a7221 */ /* 0x000fe20000010000 */
[----:B------:R-:W-:Y:S01]  /*2580*/  FFMA.FTZ R65, R148, UR27, R149 ;  /* 0x0000001b94417c23 */ /* 0x000fe20008010095 */
[----:B------:R-:W-:Y:S01]  /*2590*/  FADD.FTZ R0, R143, -R0 ;  /* 0x800000008f007221 */ /* 0x000fe20000010000 */
[----:B------:R-:W-:Y:S01]  /*25a0*/  FADD.FTZ R67, R144, -R67 ;  /* 0x8000004390437221 */ /* 0x000fe20000010000 */
[----:B------:R-:W-:Y:S01]  /*25b0*/  FFMA.FTZ R150, R150, UR27, R149 ;  /* 0x0000001b96967c23 */ /* 0x000fe20008010095 */
[----:B------:R-:W-:Y:S01]  /*25c0*/  FADD.FTZ R82, R82, -R65 ;  /* 0x8000004152527221 */ /* 0x000fe20000010000 */
[----:B------:R-:W-:-:S02]  /*25d0*/  HADD2.F32 R65, -RZ, R56.H0_H0 ;  /* 0x20000038ff417230 */ /* 0x000fc40000004100 */
[--C-:B------:R-:W-:Y:S01]  /*25e0*/  FFMA.FTZ R142, R142, UR27, R149.reuse ;  /* 0x0000001b8e8e7c23 */ /* 0x100fe20008010095 */
[--C-:B------:R-:W-:Y:S01]  /*25f0*/  FFMA.FTZ R154, R154, UR27, R149.reuse ;  /* 0x0000001b9a9a7c23 */ /* 0x100fe20008010095 */
[----:B------:R-:W-:Y:S01]  /*2600*/  FFMA.FTZ R152, R152, UR27, R149 ;  /* 0x0000001b98987c23 */ /* 0x000fe20008010095 */
[--C-:B------:R-:W-:Y:S02]  /*2610*/  HADD2.F32 R73, -RZ, R58.reuse.H0_H0 ;  /* 0x2000003aff497230 */ /* 0x100fe40000004100 */
[----:B------:R-:W-:Y:S01]  /*2620*/  FFMA.FTZ R0, R0, UR9, R65 ;  /* 0x0000000900007c23 */ /* 0x000fe20008010041 */
[----:B------:R-:W-:Y:S01]  /*2630*/  FFMA.FTZ R64, R67, UR9, R64 ;  /* 0x0000000943407c23 */ /* 0x000fe20008010040 */
[----:B------:R-:W-:Y:S02]  /*2640*/  HADD2.F32 R75, -RZ, R58.H1_H1 ;  /* 0x3000003aff4b7230 */ /* 0x000fe40000004100 */
[----:B------:R-:W-:Y:S01]  /*2650*/  FADD.FTZ R150, R145, -R150 ;  /* 0x8000009691967221 */ /* 0x000fe20000010000 */
[----:B------:R-:W-:-:S02]  /*2660*/  HADD2.F32 R77, -RZ, R59.H0_H0 ;  /* 0x2000003bff4d7230 */ /* 0x000fc40000004100 */
        /* <DEDUP_REMOVED lines=21> */
.L_x_1239:
        /* <DEDUP_REMOVED lines=46> */
.L_x_1241:
        /* <DEDUP_REMOVED lines=14> */
[----:B------:R-:W-:Y:S01]  /*2b80*/  FFMA.FTZ R64, R67, UR9, R64 ;  /* 0x0000000943407c23 */ /* 0x000fe20008010040 */
[----:B------:R-:W-:Y:S01]  /*2b90*/  FFMA.FTZ R0, R0, UR9, R65 ;  /* 0x0000000900007c23 */ /* 0x000fe20008010041 */
[--C-:B------:R-:W-:Y:S02]  /*2ba0*/  HADD2.F32 R73, -RZ, R59.reuse.H0_H0 ;  /* 0x2000003bff497230 */ /* 0x100fe40000004100 */
[----:B------:R-:W-:Y:S01]  /*2bb0*/  FADD.FTZ R154, R147, -R154 ;  /* 0x8000009a939a7221 */ /* 0x000fe20000010000 */
[----:B------:R-:W-:Y:S02]  /*2bc0*/  HADD2.F32 R75, -RZ, R59.H1_H1 ;  /* 0x3000003bff4b7230 */ /* 0x000fe40000004100 */
[----:B------:R-:W-:Y:S01]  /*2bd0*/  FADD.FTZ R152, R83, -R152 ;  /* 0x8000009853987221 */ /* 0x000fe20000010000 */
[----:B------:R-:W-:-:S02]  /*2be0*/  HADD2.F32 R69, -RZ, R58.H0_H0 ;  /* 0x2000003aff457230 */ /* 0x000fc40000004100 */
[----:B------:R-:W-:Y:S01]  /*2bf0*/  FADD.FTZ R142, R81, -R142 ;  /* 0x8000008e518e7221 */ /* 0x000fe20000010000 */
[----:B------:R-:W-:Y:S02]  /*2c00*/  HADD2.F32 R71, -RZ, R58.H1_H1 ;  /* 0x3000003aff477230 */ /* 0x000fe40000004100 */
[----:B------:R-:W-:Y:S01]  /*2c10*/  FADD.FTZ R150, R145, -R150 ;  /* 0x8000009691967221 */ /* 0x000fe20000010000 */
[----:B------:R-:W-:Y:S02]  /*2c20*/  HADD2.F32 R67, -RZ, R57.H1_H1 ;  /* 0x30000039ff437230 */ /* 0x000fe40000004100 */
[----:B------:R-:W-:Y:S01]  /*2c30*/  FFMA.FTZ R73, R154, UR9, R73 ;  /* 0x000000099a497c23 */ /* 0x000fe20008010049 */
[----:B------:R-:W-:Y:S02]  /*2c40*/  HADD2.F32 R65, -RZ, R56.H1_H1 ;  /* 0x30000038ff417230 */ /* 0x000fe40000004100 */
        /* <DEDUP_REMOVED lines=17> */
.L_x_1237:
        /* <DEDUP_REMOVED lines=29> */
[----:B------:R-:W-:Y:S02]  /*2f30*/  HADD2.F32 R65, -RZ, R60.H0_H0 ;  /* 0x2000003cff417230 */ /* 0x000fe40000004100 */
[----:B------:R-:W-:Y:S01]  /*2f40*/  FADD.FTZ R92, R87, -R92 ;  /* 0x8000005c575c7221 */ /* 0x000fe20000010000 */
[----:B------:R-:W-:Y:S02]  /*2f50*/  HADD2.F32 R0, -RZ, R61.H0_H0 ;  /* 0x2000003dff007230 */ /* 0x000fe40000004100 */
[----:B------:R-:W-:Y:S01]  /*2f60*/  FADD.FTZ R85, R84, -R85 ;  /* 0x8000005554557221 */ /* 0x000fe20000010000 */
[--C-:B------:R-:W-:Y:S02]  /*2f70*/  HADD2.F32 R64, -RZ, R62.reuse.H0_H0 ;  /* 0x2000003eff407230 */ /* 0x100fe40000004100 */
[----:B------:R-:W-:Y:S01]  /*2f80*/  FADD.FTZ R156, R89, -R156 ;  /* 0x8000009c599c7221 */ /* 0x000fe20000010000 */
[----:B------:R-:W-:-:S02]  /*2f90*/  HADD2.F32 R71, -RZ, R62.H1_H1 ;  /* 0x3000003eff477230 */ /* 0x000fc40000004100 */
        /* <DEDUP_REMOVED lines=25> */
.L_x_1244:
        /* <DEDUP_REMOVED lines=9> */
[----:B-----5:R-:W-:Y:S02]  /*31c0*/  HADD2.F32 R79, -RZ, R63.H0_H0 ;  /* 0x2000003fff4f7230 */ /* 0x020fe40000004100 */
[----:B------:R-:W-:Y:S01]  /*31d0*/  FADD.FTZ R160, R93, -R160 ;  /* 0x800000a05da07221 */ /* 0x000fe20000010000 */
[----:B------:R-:W-:-:S02]  /*31e0*/  HADD2.F32 R69, -RZ, R60.H0_H0 ;  /* 0x2000003cff457230 */ /* 0x000fc40000004100 */
[----:B------:R-:W-:Y:S01]  /*31f0*/  FADD.FTZ R92, R87, -R92 ;  /* 0x8000005c575c7221 */ /* 0x000fe20000010000 */
[----:B------:R-:W-:Y:S02]  /*3200*/  HADD2.F32 R0, -RZ, R61.H0_H0 ;  /* 0x2000003dff007230 */ /* 0x000fe40000004100 */
        /* <DEDUP_REMOVED lines=27> */
.L_x_1243:
        /* <DEDUP_REMOVED lines=42> */
.L_x_1246:
[--C-:B0-----:R-:W-:Y:S01]  /*3660*/  FFMA.FTZ R73, R88, UR27, R149.reuse ;  /* 0x0000001b58497c23 */ /* 0x101fe20008010095 */
[--C-:B------:R-:W-:Y:S01]  /*3670*/  FFMA.FTZ R95, R95, UR27, R149.reuse ;  /* 0x0000001b5f5f7c23 */ /* 0x100fe20008010095 */
[----:B------:R-:W-:Y:S01]  /*3680*/  FFMA.FTZ R160, R160, UR27, R149 ;  /* 0x0000001ba0a07c23 */ /* 0x000fe20008010095 */
[--C-:B-----5:R-:W-:Y:S02]  /*3690*/  HADD2.F32 R0, -RZ, R62.reuse.H0_H0 ;  /* 0x2000003eff007230 */ /* 0x120fe40000004100 */
[----:B------:R-:W-:Y:S01]  /*36a0*/  FADD.FTZ R86, R86, -R73 ;  /* 0x8000004956567221 */ /* 0x000fe20000010000 */
[----:B------:R-:W-:Y:S02]  /*36b0*/  HADD2.F32 R73, -RZ, R63.H0_H0 ;  /* 0x2000003fff497230 */ /* 0x000fe40000004100 */
[--C-:B------:R-:W-:Y:S01]  /*36c0*/  FFMA.FTZ R92, R92, UR27, R149.reuse ;  /* 0x0000001b5c5c7c23 */ /* 0x100fe20008010095 */
[--C-:B------:R-:W-:Y:S01]  /*36d0*/  FFMA.FTZ R85, R85, UR27, R149.reuse ;  /* 0x0000001b55557c23 */ /* 0x100fe20008010095 */
[--C-:B------:R-:W-:Y:S01]  /*36e0*/  FFMA.FTZ R156, R156, UR27, R149.reuse ;  /* 0x0000001b9c9c7c23 */ /* 0x100fe20008010095 */
[----:B------:R-:W-:Y:S01]  /*36f0*/  FFMA.FTZ R158, R158, UR27, R149 ;  /* 0x0000001b9e9e7c23 */ /* 0x000fe20008010095 */
[----:B------:R-:W-:Y:S01]  /*3700*/  FADD.FTZ R160, R93, -R160 ;  /* 0x800000a05da07221 */ /* 0x000fe20000010000 */
[----:B------:R-:W-:Y:S01]  /*3710*/  FADD.FTZ R95, R90, -R95 ;  /* 0x8000005f5a5f7221 */ /* 0x000fe20000010000 */
[----:B------:R-:W-:Y:S01]  /*3720*/  FFMA.FTZ R149, R153, UR27, R149 ;  /* 0x0000001b99957c23 */ /* 0x000fe20008010095 */
[----:B------:R-:W-:-:S02]  /*3730*/  HADD2.F32 R81, -RZ, R62.H1_H1 ;  /* 0x3000003eff517230 */ /* 0x000fc40000004100 */
[----:B------:R-:W-:Y:S01]  /*3740*/  FADD.FTZ R158, R91, -R158 ;  /* 0x8000009e5b9e7221 */ /* 0x000fe20000010000 */
[----:B------:R-:W-:Y:S02]  /*3750*/  HADD2.F32 R72, -RZ, R63.H1_H1 ;  /* 0x3000003fff487230 */ /* 0x000fe40000004100 */
[----:B------:R-:W-:Y:S01]  /*3760*/  FFMA.FTZ R160, R160, UR9, R73 ;  /* 0x00000009a0a07c23 */ /* 0x000fe20008010049 */
[----:B------:R-:W-:Y:S01]  /*3770*/  FFMA.FTZ R74, R95, UR9, R0 ;  /* 0x000000095f4a7c23 */ /* 0x000fe20008010000 */
[--C-:B------:R-:W-:Y:S02]  /*3780*/  HADD2.F32 R79, -RZ, R61.reuse.H1_H1 ;  /* 0x3000003dff4f7230 */ /* 0x100fe40000004100 */
[----:B------:R-:W-:Y:S01]  /*3790*/  FADD.FTZ R156, R89, -R156 ;  /* 0x8000009c599c7221 */ /* 0x000fe20000010000 */
[----:B------:R-:W-:Y:S01]  /*37a0*/  FADD.FTZ R149, R94, -R149 ;  /* 0x800000955e957221 */ /* 0x000fe20000010000 */
[----:B------:R-:W-:Y:S02]  /*37b0*/  HADD2.F32 R0, -RZ, R61.H0_H0 ;  /* 0x2000003dff007230 */ /* 0x000fe40000004100 */
[----:B------:R-:W-:Y:S01]  /*37c0*/  FADD.FTZ R92, R87, -R92 ;  /* 0x8000005c575c7221 */ /* 0x000fe20000010000 */
[----:B------:R-:W-:-:S02]  /*37d0*/  HADD2.F32 R73, -RZ, R60.H0_H0 ;  /* 0x2000003cff497230 */ /* 0x000fc40000004100 */
        /* <DEDUP_REMOVED lines=8> */
[----:B------:R-:W-:Y:S02]  /*3860*/  F2FP.F16.F32.PACK_AB R75, R149, R160 ;  /* 0x000000a0954b723e */ /* 0x000fe400000000ff */
[----:B------:R-:W-:-:S02]  /*3870*/  F2FP.F16.F32.PACK_AB R74, R83, R74 ;  /* 0x0000004a534a723e */ /* 0x000fc400000000ff */
[----:B------:R-:W-:Y:S02]  /*3880*/  F2FP.F16.F32.PACK_AB R73, R81, R0 ;  /* 0x000000005149723e */ /* 0x000fe400000000ff */
[----:B------:R-:W-:Y:S01]  /*3890*/  F2FP.F16.F32.PACK_AB R72, R79, R72 ;  /* 0x000000484f48723e */ /* 0x000fe200000000ff */
[----:B------:R-:W-:Y:S06]  /*38a0*/  BRA `(.L_x_1245) ;  /* 0x0000000800187947 */ /* 0x000fec0003800000 */
.L_x_1242:
        /* <DEDUP_REMOVED lines=39> */
.L_x_1248:
        /* <DEDUP_REMOVED lines=33> */
.L_x_1247:
        /* <DEDUP_REMOVED lines=34> */
.L_x_1249:
        /* <DEDUP_REMOVED lines=28> */
.L_x_1245:
        /* <DEDUP_REMOVED lines=73> */
.L_x_1231:
        /* <DEDUP_REMOVED lines=29> */
.L_x_1251:
        /* <DEDUP_REMOVED lines=9> */
.L_x_2817:


//--------------------- .text._ZN10layer_norm31ln_parallel_residual_bwd_kernelINS_13Kernel_traitsIf6__halfS2_S2_fjLj2048ELj1ELj1ELj4ELj16ENS_18Kernel_traits_baseILj2048EfS2_S2_S2_fjLj128EEEEELb0ELb1ELb0EEEvNS_9BwdParamsE --------------------------
	.section	.text._ZN10layer_norm31ln_parallel_residual_bwd_kernelINS_13Kernel_traitsIf6__halfS2_S2_fjLj2048ELj1ELj1ELj4ELj16ENS_18Kernel_traits_baseILj2048EfS2_S2_S2_fjLj128EEEEELb0ELb1ELb0EEEvNS_9BwdParamsE,"ax",@progbits
	.align	128
        .global         _ZN10layer_norm31ln_parallel_residual_bwd_kernelINS_13Kernel_traitsIf6__halfS2_S2_fjLj2048ELj1ELj1ELj4ELj16ENS_18Kernel_traits_baseILj2048EfS2_S2_S2_fjLj128EEEEELb0ELb1ELb0EEEvNS_9BwdParamsE
        .type           _ZN10layer_norm31ln_parallel_residual_bwd_kernelINS_13Kernel_traitsIf6__halfS2_S2_fjLj2048ELj1ELj1ELj4ELj16ENS_18Kernel_traits_baseILj2048EfS2_S2_S2_fjLj128EEEEELb0ELb1ELb0EEEvNS_9BwdParamsE,@function
        .size           _ZN10layer_norm31ln_parallel_residual_bwd_kernelINS_13Kernel_traitsIf6__halfS2_S2_fjLj2048ELj1ELj1ELj4ELj16ENS_18Kernel_traits_baseILj2048EfS2_S2_S2_fjLj128EEEEELb0ELb1ELb0EEEvNS_9BwdParamsE,(.L_x_2818 - _ZN10layer_norm31ln_parallel_residual_bwd_kernelINS_13Kernel_traitsIf6__halfS2_S2_fjLj2048ELj1ELj1ELj4ELj16ENS_18Kernel_traits_baseILj2048EfS2_S2_S2_fjLj128EEEEELb0ELb1ELb0EEEvNS_9BwdParamsE)
        .other          _ZN10layer_norm31ln_parallel_residual_bwd_kernelINS_13Kernel_traitsIf6__halfS2_S2_fjLj2048ELj1ELj1ELj4ELj16ENS_18Kernel_traits_baseILj2048EfS2_S2_S2_fjLj128EEEEELb0ELb1ELb0EEEvNS_9BwdParamsE,@"STO_CUDA_ENTRY STV_DEFAULT"
_ZN10layer_norm31ln_parallel_residual_bwd_kernelINS_13Kernel_traitsIf6__halfS2_S2_fjLj2048ELj1ELj1ELj4ELj16ENS_18Kernel_traits_baseILj2048EfS2_S2_S2_fjLj128EEEEELb0ELb1ELb0EEEvNS_9BwdParamsE:
.text._ZN10layer_norm31ln_parallel_residual_bwd_kernelINS_13Kernel_traitsIf6__halfS2_S2_fjLj2048ELj1ELj1ELj4ELj16ENS_18Kernel_traits_baseILj2048EfS2_S2_S2_fjLj128EEEEELb0ELb1ELb0EEEvNS_9BwdParamsE:
        /* <DEDUP_REMOVED lines=70> */
.L_x_1277:
        /* <DEDUP_REMOVED lines=32> */
[--C-:B---3--:R-:W-:Y:S02]  /*0660*/  HADD2.F32 R5, -RZ, R8.reuse.H0_H0 ;  /* 0x20000008ff057230 */ /* 0x108fe40000004100 */
[--C-:B------:R-:W-:Y:S02]  /*0670*/  HADD2.F32 R87, -RZ, R9.reuse.H0_H0 ;  /* 0x20000009ff577230 */ /* 0x100fe40000004100 */
[----:B------:R-:W-:Y:S02]  /*0680*/  HADD2.F32 R9, -RZ, R9.H1_H1 ;  /* 0x30000009ff097230 */ /* 0x000fe40000004100 */
[C---:B------:R-:W-:Y:S01]  /*0690*/  FADD.FTZ R5, -R104.reuse, R5 ;  /* 0x0000000568057221 */ /* 0x040fe20000010100 */
[----:B------:R-:W-:Y:S02]  /*06a0*/  HADD2.F32 R85, -RZ, R8.H1_H1 ;  /* 0x30000008ff557230 */ /* 0x000fe40000004100 */
[----:B------:R-:W-:Y:S01]  /*06b0*/  FADD.FTZ R87, -R104, R87 ;  /* 0x0000005768577221 */ /* 0x000fe20000010100 */
[----:B--2---:R-:W-:-:S02]  /*06c0*/  HADD2.F32 R109, -RZ, R80.H0_H0 ;  /* 0x20000050ff6d7230 */ /* 0x004fc40000004100 */
[----:B------:R-:W-:Y:S01]  /*06d0*/  FMUL.FTZ R111, R5, UR11 ;  /* 0x0000000b056f7c20 */ /* 0x000fe20008410000 */
[----:B------:R-:W-:Y:S02]  /*06e0*/  HADD2.F32 R103, -RZ, R10.H0_H0 ;  /* 0x2000000aff677230 */ /* 0x000fe40000004100 */
[----:B------:R-:W-:Y:S01]  /*06f0*/  FADD.FTZ R9, -R104, R9 ;  /* 0x0000000968097221 */ /* 0x000fe20000010100 */
[----:B------:R-:W-:Y:S02]  /*0700*/  HADD2.F32 R107, -RZ, R11.H0_H0 ;  /* 0x2000000bff6b7230 */ /* 0x000fe40000004100 */
[----:B------:R-:W-:Y:S01]  /*0710*/  FADD.FTZ R48, R48, R109 ;  /* 0x0000006d30307221 */ /* 0x000fe20000010000 */
[----:B------:R-:W-:Y:S02]  /*0720*/  HADD2.F32 R8, -RZ, R80.H1_H1 ;  /* 0x30000050ff087230 */ /* 0x000fe40000004100 */
[-C--:B------:R-:W-:Y:S01]  /*0730*/  FFMA.FTZ R32, R111, R109.reuse, R32 ;  /* 0x0000006d6f207223 */ /* 0x080fe20000010020 */
[----:B-----5:R-:W-:Y:S01]  /*0740*/  FMUL.FTZ R109, R24, R109 ;  /* 0x0000006d186d7220 */ /* 0x020fe20000410000 */
[----:B------:R-:W-:Y:S01]  /*0750*/  FADD.FTZ R85, -R104, R85 ;  /* 0x0000005568557221 */ /* 0x000fe20000010100 */
[----:B------:R-:W-:-:S02]  /*0760*/  HADD2.F32 R101, -RZ, R81.H0_H0 ;  /* 0x20000051ff657230 */ /* 0x000fc40000004100 */
[C---:B0-----:R-:W-:Y:S01]  /*0770*/  FADD.FTZ R7, -R104.reuse, R103 ;  /* 0x0000006768077221 */ /* 0x041fe20000010100 */
[----:B------:R-:W-:Y:S02]  /*0780*/  HADD2.F32 R105, -RZ, R10.H1_H1 ;  /* 0x3000000aff697230 */ /* 0x000fe40000004100 */
[----:B------:R-:W-:Y:S01]  /*0790*/  FADD.FTZ R84, -R104, R107 ;  /* 0x0000006b68547221 */ /* 0x000fe20000010100 */
[----:B------:R-:W-:Y:S01]  /*07a0*/  FMUL.FTZ R103, R87, UR11 ;  /* 0x0000000b57677c20 */ /* 0x000fe20008410000 */
[----:B------:R-:W-:Y:S01]  /*07b0*/  FMUL.FTZ R107, R25, R8 ;  /* 0x00000008196b7220 */ /* 0x000fe20000410000 */
[----:B------:R-:W-:Y:S01]  /*07c0*/  FMUL.FTZ R106, R9, UR11 ;  /* 0x0000000b096a7c20 */ /* 0x000fe20008410000 */
[----:B------:R-:W-:Y:S01]  /*07d0*/  FADD.FTZ R10, RZ, R109 ;  /* 0x0000006dff0a7221 */ /* 0x000fe20000010000 */
[----:B------:R-:W-:Y:S01]  /*07e0*/  FMUL.FTZ R108, R85, UR11 ;  /* 0x0000000b556c7c20 */ /* 0x000fe20008410000 */
[----:B------:R-:W-:Y:S01]  /*07f0*/  FFMA.FTZ R9, R111, R109, RZ ;  /* 0x0000006d6f097223 */ /* 0x000fe200000100ff */
[----:B------:R-:W-:-:S02]  /*0800*/  HADD2.F32 R6, -RZ, R81.H1_H1 ;  /* 0x30000051ff067230 */ /* 0x000fc40000004100 */
[----:B------:R-:W-:Y:S01]  /*0810*/  FADD.FTZ R50, R50, R101 ;  /* 0x0000006532327221 */ /* 0x000fe20000010000 */
[-C--:B------:R-:W-:Y:S01]  /*0820*/  FFMA.FTZ R34, R103, R101.reuse, R34 ;  /* 0x0000006567227223 */ /* 0x080fe20000010022 */
[----:B------:R-:W-:Y:S01]  /*0830*/  FMUL.FTZ R101, R26, R101 ;  /* 0x000000651a657220 */ /* 0x000fe20000410000 */
[----:B------:R-:W-:Y:S01]  /*0840*/  FADD.FTZ R10, R10, R107 ;  /* 0x0000006b0a0a7221 */ /* 0x000fe20000010000 */
[----:B------:R-:W-:Y:S01]  /*0850*/  FFMA.FTZ R12, R108, R107, R9 ;  /* 0x0000006b6c0c7223 */ /* 0x000fe20000010009 */
[----:B------:R-:W-:Y:S02]  /*0860*/  HADD2.F32 R113, -RZ, R11.H1_H1 ;  /* 0x3000000bff717230 */ /* 0x000fe40000004100 */
[----:B------:R-:W-:Y:S01]  /*0870*/  FADD.FTZ R105, -R104, R105 ;  /* 0x0000006968697221 */ /* 0x000fe20000010100 */
[----:B------:R-:W-:Y:S02]  /*0880*/  HADD2.F32 R11, -RZ, R82.H0_H0 ;  /* 0x20000052ff0b7230 */ /* 0x000fe40000004100 */
[----:B------:R-:W-:Y:S01]  /*0890*/  FMUL.FTZ R5, R27, R6 ;  /* 0x000000061b057220 */ /* 0x000fe20000410000 */
[----:B------:R-:W-:-:S02]  /*08a0*/  HADD2.F32 R81, -RZ, R83.H0_H0 ;  /* 0x20000053ff517230 */ /* 0x000fc40000004100 */
[----:B------:R-:W-:Y:S01]  /*08b0*/  FADD.FTZ R10, R10, R101 ;  /* 0x000000650a0a7221 */ /* 0x000fe20000010000 */
[----:B------:R-:W-:Y:S02]  /*08c0*/  HADD2.F32 R80, -RZ, R83.H1_H1 ;  /* 0x30000053ff507230 */ /* 0x000fe40000004100 */
[----:B------:R-:W-:Y:S01]  /*08d0*/  FFMA.FTZ R83, R103, R101, R12 ;  /* 0x0000006567537223 */ /* 0x000fe2000001000c */
[----:B------:R-:W-:Y:S02]  /*08e0*/  HADD2.F32 R82, -RZ, R82.H1_H1 ;  /* 0x30000052ff527230 */ /* 0x000fe40000004100 */
[----:B------:R-:W-:Y:S01]  /*08f0*/  FADD.FTZ R49, R49, R8 ;  /* 0x0000000831317221 */ /* 0x000fe20000010000 */
[----:B------:R-:W-:Y:S01]  /*0900*/  FFMA.FTZ R33, R108, R8, R33 ;  /* 0x000000086c217223 */ /* 0x000fe20000010021 */
[----:B------:R-:W-:Y:S01]  /*0910*/  FMUL.FTZ R7, R7, UR11 ;  /* 0x0000000b07077c20 */ /* 0x000fe20008410000 */
        /* <DEDUP_REMOVED lines=9> */
[-C--:B------:R-:W-:Y:S01]  /*09b0*/  FFMA.FTZ R37, R8, R82.reuse, R37 ;  /* 0x0000005208257223 */ /* 0x080fe20000010025 */
[----:B------:R-:W-:Y:S01]  /*09c0*/  FMUL.FTZ R9, R29, R82 ;  /* 0x000000521d097220 */ /* 0x000fe20000410000 */
[----:B------:R-:W-:Y:S01]  /*09d0*/  FMUL.FTZ R11, R84, UR11 ;  /* 0x0000000b540b7c20 */ /* 0x000fe20008410000 */
[----:B------:R-:W-:Y:S01]  /*09e0*/  FADD.FTZ R82, R85, R6 ;  /* 0x0000000655527221 */ /* 0x000fe20000010000 */
[----:B------:R-:W-:Y:S01]  /*09f0*/  FFMA.FTZ R83, R7, R6, R10 ;  /* 0x0000000607537223 */ /* 0x000fe2000001000a */
[----:B------:R-:W-:Y:S01]  /*0a00*/  FADD.FTZ R54, R54, R81 ;  /* 0x0000005136367221 */ /* 0x000fe20000010000 */
[-C--:B------:R-:W-:Y:S01]  /*0a10*/  FFMA.FTZ R38, R11, R81.reuse, R38 ;  /* 0x000000510b267223 */ /* 0x080fe20000010026 */
[----:B------:R-:W-:Y:S01]  /*0a20*/  FMUL.FTZ R10, R30, R81 ;  /* 0x000000511e0a7220 */ /* 0x000fe20000410000 */
[----:B------:R-:W-:Y:S01]  /*0a30*/  FADD.FTZ R81, R82, R9 ;  /* 0x0000000952517221 */ /* 0x000fe20000010000 */
[----:B------:R-:W-:Y:S01]  /*0a40*/  FADD.FTZ R14, -R104, R113 ;  /* 0x00000071680e7221 */ /* 0x000fe20000010100 */
[----:B------:R-:W-:Y:S01]  /*0a50*/  FFMA.FTZ R82, R8, R9, R83 ;  /* 0x0000000908527223 */ /* 0x000fe20000010053 */
[----:B------:R-:W-:Y:S01]  /*0a60*/  FMUL.FTZ R12, R31, R80 ;  /* 0x000000501f0c7220 */ /* 0x000fe20000410000 */
[----:B------:R-:W-:Y:S01]  /*0a70*/  FADD.FTZ R81, R81, R10 ;  /* 0x0000000a51517221 */ /* 0x000fe20000010000 */
[----:B------:R-:W-:Y:S01]  /*0a80*/  FMUL.FTZ R14, R14, UR11 ;  /* 0x0000000b0e0e7c20 */ /* 0x000fe20008410000 */
[----:B------:R-:W-:Y:S01]  /*0a90*/  FFMA.FTZ R83, R11, R10, R82 ;  /* 0x0000000a0b537223 */ /* 0x000fe20000010052 */
[----:B------:R-:W-:Y:S01]  /*0aa0*/  FADD.FTZ R55, R55, R80 ;  /* 0x0000005037377221 */ /* 0x000fe20000010000 */
[----:B------:R-:W-:Y:S01]  /*0ab0*/  IADD3 R113, PT, PT, R4, 0x80, RZ ;  /* 0x0000008004717810 */ /* 0x000fe20007ffe0ff */
[C---:B------:R-:W-:Y:S01]  /*0ac0*/  FFMA.FTZ R39, R14.reuse, R80, R39 ;  /* 0x000000500e277223 */ /* 0x040fe20000010027 */
[----:B------:R-:W-:Y:S01]  /*0ad0*/  FADD.FTZ R105, R81, R12 ;  /* 0x0000000c51697221 */ /* 0x000fe20000010000 */
[----:B------:R-:W-:-:S07]  /*0ae0*/  FFMA.FTZ R110, R14, R12, R83 ;  /* 0x0000000c0e6e7223 */ /* 0x000fce0000010053 */
.L_x_1254:
[----:B-1--4-:R-:W-:Y:S05]  /*0af0*/  BSYNC.RECONVERGENT B0 ;  /* 0x0000000000007941 */ /* 0x012fea0003800200 */
.L_x_1253:
        /* <DEDUP_REMOVED lines=13> */
[--C-:B--2---:R-:W-:Y:S02]  /*0bd0*/  HADD2.F32 R13, -RZ, R80.reuse.H0_H0 ;  /* 0x20000050ff0d7230 */ /* 0x104fe40000004100 */
[----:B------:R-:W-:Y:S02]  /*0be0*/  HADD2.F32 R15, -RZ, R80.H1_H1 ;  /* 0x30000050ff0f7230 */ /* 0x000fe40000004100 */
[----:B------:R-:W-:Y:S02]  /*0bf0*/  HADD2.F32 R91, -RZ, R81.H0_H0 ;  /* 0x20000051ff5b7230 */ /* 0x000fe40000004100 */
[----:B------:R-:W-:Y:S01]  /*0c00*/  FADD.FTZ R13, -R104, R13 ;  /* 0x0000000d680d7221 */ /* 0x000fe20000010100 */
[--C-:B------:R-:W-:Y:S02]  /*0c10*/  HADD2.F32 R93, -RZ, R82.reuse.H0_H0 ;  /* 0x20000052ff5d7230 */ /* 0x100fe40000004100 */
[----:B------:R-:W-:-:S02]  /*0c20*/  HADD2.F32 R95, -RZ, R82.H1_H1 ;  /* 0x30000052ff5f7230 */ /* 0x000fc40000004100 */
[C---:B------:R-:W-:Y:S01]  /*0c30*/  FADD.FTZ R82, -R104.reuse, R15 ;  /* 0x0000000f68527221 */ /* 0x040fe20000010100 */
[----:B------:R-:W-:Y:S02]  /*0c40*/  HADD2.F32 R97, -RZ, R83.H0_H0 ;  /* 0x20000053ff617230 */ /* 0x000fe40000004100 */
[----:B------:R-:W-:Y:S01]  /*0c50*/  FMUL.FTZ R13, R13, UR11 ;  /* 0x0000000b0d0d7c20 */ /* 0x000fe20008410000 */
[----:B------:R-:W-:Y:S02]  /*0c60*/  HADD2.F32 R81, -RZ, R81.H1_H1 ;  /* 0x30000051ff517230 */ /* 0x000fe40000004100 */
[C---:B------:R-:W-:Y:S01]  /*0c70*/  FADD.FTZ R91, -R104.reuse, R91 ;  /* 0x0000005b685b7221 */ /* 0x040fe20000010100 */
[----:B------:R-:W-:Y:S02]  /*0c80*/  HADD2.F32 R83, -RZ, R83.H1_H1 ;  /* 0x30000053ff537230 */ /* 0x000fe40000004100 */
[----:B------:R-:W-:Y:S01]  /*0c90*/  FADD.FTZ R93, -R104, R93 ;  /* 0x0000005d685d7221 */ /* 0x000fe20000010100 */
[----:B---3--:R-:W-:-:S02]  /*0ca0*/  HADD2.F32 R15, -RZ, R84.H0_H0 ;  /* 0x20000054ff0f7230 */ /* 0x008fc40000004100 */
[C---:B------:R-:W-:Y:S01]  /*0cb0*/  FADD.FTZ R92, -R104.reuse, R81 ;  /* 0x00000051685c7221 */ /* 0x040fe20000010100 */
[----:B------:R-:W-:Y:S02]  /*0cc0*/  HADD2.F32 R84, -RZ, R84.H1_H1 ;  /* 0x30000054ff547230 */ /* 0x000fe40000004100 */
[----:B------:R-:W-:Y:S01]  /*0cd0*/  FADD.FTZ R102, -R104, R83 ;  /* 0x0000005368667221 */ /* 0x000fe20000010100 */
[--C-:B------:R-:W-:Y:S02]  /*0ce0*/  HADD2.F32 R83, -RZ, R85.reuse.H0_H0 ;  /* 0x20000055ff537230 */ /* 0x100fe40000004100 */
[----:B------:R-:W-:Y:S01]  /*0cf0*/  FADD.FTZ R56, R56, R15 ;  /* 0x0000000f38387221 */ /* 0x000fe20000010000 */
[-C--:B------:R-:W-:Y:S01]  /*0d00*/  FFMA.FTZ R40, R13, R15.reuse, R40 ;  /* 0x0000000f0d287223 */ /* 0x080fe20000010028 */
[----:B-----5:R-:W-:Y:S01]  /*0d10*/  FMUL.FTZ R90, R16, R15 ;  /* 0x0000000f105a7220 */ /* 0x020fe20000410000 */
[----:B------:R-:W-:Y:S01]  /*0d20*/  FMUL.FTZ R15, R91, UR11 ;  /* 0x0000000b5b0f7c20 */ /* 0x000fe20008410000 */
[----:B------:R-:W-:-:S02]  /*0d30*/  HADD2.F32 R96, -RZ, R85.H1_H1 ;  /* 0x30000055ff607230 */ /* 0x000fc40000004100 */
[----:B------:R-:W-:Y:S01]  /*0d40*/  FMUL.FTZ R92, R92, UR11 ;  /* 0x0000000b5c5c7c20 */ /* 0x000fe20008410000 */
[--C-:B------:R-:W-:Y:S02]  /*0d50*/  HADD2.F32 R85, -RZ, R86.reuse.H0_H0 ;  /* 0x20000056ff557230 */ /* 0x100fe40000004100 */
[----:B0-----:R-:W-:Y:S01]  /*0d60*/  FMUL.FTZ R88, R82, UR11 ;  /* 0x0000000b52587c20 */ /* 0x001fe20008410000 */
[----:B------:R-:W-:Y:S01]  /*0d70*/  FMUL.FTZ R93, R93, UR11 ;  /* 0x0000000b5d5d7c20 */ /* 0x000fe20008410000 */
[----:B------:R-:W-:Y:S01]  /*0d80*/  FMUL.FTZ R89, R17, R84 ;  /* 0x0000005411597220 */ /* 0x000fe20000410000 */
[----:B------:R-:W-:Y:S01]  /*0d90*/  FADD.FTZ R58, R58, R83 ;  /* 0x000000533a3a7221 */ /* 0x000fe20000010000 */
[-C--:B------:R-:W-:Y:S01]  /*0da0*/  FFMA.FTZ R42, R15, R83.reuse, R42 ;  /* 0x000000530f2a7223 */ /* 0x080fe2000001002a */
[----:B------:R-:W-:Y:S01]  /*0db0*/  FMUL.FTZ R94, R18, R83 ;  /* 0x00000053125e7220 */ /* 0x000fe20000410000 */
[----:B------:R-:W-:Y:S01]  /*0dc0*/  FADD.FTZ R82, R105, R90 ;  /* 0x0000005a69527221 */ /* 0x000fe20000010000 */
[----:B------:R-:W-:Y:S01]  /*0dd0*/  FFMA.FTZ R83, R13, R90, R110 ;  /* 0x0000005a0d537223 */ /* 0x000fe2000001006e */
[----:B------:R-:W-:Y:S01]  /*0de0*/  FADD.FTZ R59, R59, R96 ;  /* 0x000000603b3b7221 */ /* 0x000fe20000010000 */
[-C--:B------:R-:W-:Y:S01]  /*0df0*/  FFMA.FTZ R43, R92, R96.reuse, R43 ;  /* 0x000000605c2b7223 */ /* 0x080fe2000001002b */
[----:B------:R-:W-:Y:S01]  /*0e00*/  FMUL.FTZ R91, R19, R96 ;  /* 0x00000060135b7220 */ /* 0x000fe20000410000 */
[----:B------:R-:W-:Y:S01]  /*0e10*/  FADD.FTZ R60, R60, R85 ;  /* 0x000000553c3c7221 */ /* 0x000fe20000010000 */
[-C--:B------:R-:W-:Y:S01]  /*0e20*/  FFMA.FTZ R44, R93, R85.reuse, R44 ;  /* 0x000000555d2c7223 */ /* 0x080fe2000001002c */
[----:B------:R-:W-:Y:S01]  /*0e30*/  FMUL.FTZ R96, R20, R85 ;  /* 0x0000005514607220 */ /* 0x000fe20000410000 */
[----:B------:R-:W-:Y:S01]  /*0e40*/  FADD.FTZ R85, R82, R89 ;  /* 0x0000005952557221 */ /* 0x000fe20000010000 */
[C---:B------:R-:W-:Y:S01]  /*0e50*/  FFMA.FTZ R82, R88.reuse, R89, R83 ;  /* 0x0000005958527223 */ /* 0x040fe20000010053 */
[----:B------:R-:W-:Y:S01]  /*0e60*/  FADD.FTZ R57, R57, R84 ;  /* 0x0000005439397221 */ /* 0x000fe20000010000 */
[----:B------:R-:W-:Y:S01]  /*0e70*/  FFMA.FTZ R41, R88, R84, R41 ;  /* 0x0000005458297223 */ /* 0x000fe20000010029 */
[----:B------:R-:W-:Y:S01]  /*0e80*/  FADD.FTZ R84, R85, R94 ;  /* 0x0000005e55547221 */ /* 0x000fe20000010000 */
[----:B------:R-:W-:Y:S01]  /*0e90*/  FFMA.FTZ R83, R15, R94, R82 ;  /* 0x0000005e0f537223 */ /* 0x000fe20000010052 */
[C---:B------:R-:W-:Y:S01]  /*0ea0*/  FADD.FTZ R95, -R104.reuse, R95 ;  /* 0x0000005f685f7221 */ /* 0x040fe20000010100 */
[----:B------:R-:W-:Y:S01]  /*0eb0*/  FADD.FTZ R97, -R104, R97 ;  /* 0x0000006168617221 */ /* 0x000fe20000010100 */
[----:B------:R-:W-:-:S02]  /*0ec0*/  HADD2.F32 R86, -RZ, R86.H1_H1 ;  /* 0x30000056ff567230 */ /* 0x000fc40000004100 */
[----:B------:R-:W-:Y:S01]  /*0ed0*/  FADD.FTZ R85, R84, R91 ;  /* 0x0000005b54557221 */ /* 0x000fe20000010000 */
[----:B------:R-:W-:Y:S01]  /*0ee0*/  FFMA.FTZ R82, R92, R91, R83 ;  /* 0x0000005b5c527223 */ /* 0x000fe20000010053 */
[--C-:B------:R-:W-:Y:S02]  /*0ef0*/  HADD2.F32 R81, -RZ, R87.reuse.H0_H0 ;  /* 0x20000057ff517230 */ /* 0x100fe40000004100 */
[----:B------:R-:W-:Y:S01]  /*0f00*/  FMUL.FTZ R98, R95, UR11 ;  /* 0x0000000b5f627c20 */ /* 0x000fe20008410000 */
[----:B------:R-:W-:Y:S01]  /*0f10*/  FMUL.FTZ R97, R97, UR11 ;  /* 0x0000000b61617c20 */ /* 0x000fe20008410000 */
[----:B------:R-:W-:Y:S01]  /*0f20*/  FMUL.FTZ R95, R21, R86 ;  /* 0x00000056155f7220 */ /* 0x000fe20000410000 */
[----:B------:R-:W-:Y:S01]  /*0f30*/  FADD.FTZ R84, R85, R96 ;  /* 0x0000006055547221 */ /* 0x000fe20000010000 */
[----:B------:R-:W-:Y:S01]  /*0f40*/  FFMA.FTZ R83, R93, R96, R82 ;  /* 0x000000605d537223 */ /* 0x000fe20000010052 */
[----:B------:R-:W-:Y:S02]  /*0f50*/  HADD2.F32 R80, -RZ, R87.H1_H1 ;  /* 0x30000057ff507230 */ /* 0x000fe40000004100 */
        /* <DEDUP_REMOVED lines=15> */
.L_x_1256:
[----:B------:R-:W-:Y:S05]  /*1050*/  BSYNC.RECONVERGENT B0 ;  /* 0x0000000000007941 */ /* 0x000fea0003800200 */
.L_x_1255:
        /* <DEDUP_REMOVED lines=97> */
.L_x_1261:
        /* <DEDUP_REMOVED lines=33> */
.L_x_1260:
        /* <DEDUP_REMOVED lines=38> */
.L_x_1263:
        /* <DEDUP_REMOVED lines=37> */
.L_x_1259:
        /* <DEDUP_REMOVED lines=13> */
[--C-:B------:R-:W-:Y:S02]  /*1e00*/  HADD2.F32 R82, -RZ, R67.reuse.H1_H1 ;  /* 0x30000043ff527230 */ /* 0x100fe40000004100 */
[----:B------:R-:W-:Y:S01]  /*1e10*/  FFMA.FTZ R85, R7, UR20, R110 ;  /* 0x0000001407557c23 */ /* 0x000fe2000801006e */
[--C-:B------:R-:W-:Y:S02]  /*1e20*/  HADD2.F32 R81, -RZ, R66.reuse.H1_H1 ;  /* 0x30000042ff517230 */ /* 0x100fe40000004100 */
[----:B------:R-:W-:Y:S01]  /*1e30*/  FADD.FTZ R105, R12, -R105 ;  /* 0x800000690c697221 */ /* 0x000fe20000010000 */
[----:B------:R-:W-:Y:S02]  /*1e40*/  HADD2.F32 R83, -RZ, R67.H0_H0 ;  /* 0x20000043ff537230 */ /* 0x000fe40000004100 */
[----:B------:R-:W-:Y:S01]  /*1e50*/  FADD.FTZ R84, R9, -R84 ;  /* 0x8000005409547221 */ /* 0x000fe20000010000 */
[----:B------:R-:W-:-:S02]  /*1e60*/  HADD2.F32 R80, -RZ, R66.H0_H0 ;  /* 0x20000042ff507230 */ /* 0x000fc40000004100 */
[----:B------:R-:W-:Y:S01]  /*1e70*/  FADD.FTZ R86, R10, -R87 ;  /* 0x800000570a567221 */ /* 0x000fe20000010000 */
[----:B------:R-:W-:Y:S01]  /*1e80*/  FADD.FTZ R85, R6, -R85 ;  /* 0x8000005506557221 */ /* 0x000fe20000010000 */
[----:B------:R-:W-:Y:S01]  /*1e90*/  FFMA.FTZ R104, R105, UR11, R82 ;  /* 0x0000000b69687c23 */ /* 0x000fe20008010052 */
[--C-:B------:R-:W-:Y:S01]  /*1ea0*/  FFMA.FTZ R114, R103, UR20, R110.reuse ;  /* 0x0000001467727c23 */ /* 0x100fe2000801006e */
[----:B------:R-:W-:Y:S01]  /*1eb0*/  FFMA.FTZ R105, R84, UR11, R81 ;  /* 0x0000000b54697c23 */ /* 0x000fe20008010051 */
[--C-:B------:R-:W-:Y:S01]  /*1ec0*/  FFMA.FTZ R116, R106, UR20, R110.reuse ;  /* 0x000000146a747c23 */ /* 0x100fe2000801006e */
[----:B------:R-:W-:Y:S01]  /*1ed0*/  FFMA.FTZ R83, R86, UR11, R83 ;  /* 0x0000000b56537c23 */ /* 0x000fe20008010053 */
[--C-:B------:R-:W-:Y:S01]  /*1ee0*/  FFMA.FTZ R84, R111, UR20, R110.reuse ;  /* 0x000000146f547c23 */ /* 0x100fe2000801006e */
        /* <DEDUP_REMOVED lines=19> */
.L_x_1265:
[--C-:B------:R-:W-:Y:S01]  /*2020*/  FFMA.FTZ R83, R11, UR20, R110.reuse ;  /* 0x000000140b537c23 */ /* 0x100fe2000801006e */
[--C-:B------:R-:W-:Y:S01]  /*2030*/  FFMA.FTZ R76, R111, UR20, R110.reuse ;  /* 0x000000146f4c7c23 */ /* 0x100fe2000801006e */
[--C-:B------:R-:W-:Y:S01]  /*2040*/  FFMA.FTZ R81, R7, UR20, R110.reuse ;  /* 0x0000001407517c23 */ /* 0x100fe2000801006e */
[----:B------:R-:W-:Y:S02]  /*2050*/  HADD2.F32 R84, -RZ, R67.H0_H0 ;  /* 0x20000043ff547230 */ /* 0x000fe40000004100 */
[----:B------:R-:W-:Y:S01]  /*2060*/  FFMA.FTZ R78, R103, UR20, R110 ;  /* 0x00000014674e7c23 */ /* 0x000fe2000801006e */
[----:B------:R-:W-:Y:S02]  /*2070*/  HADD2.F32 R77, -RZ, R64.H0_H0 ;  /* 0x20000040ff4d7230 */ /* 0x000fe40000004100 */
[----:B------:R-:W-:Y:S01]  /*2080*/  FADD.FTZ R83, R10, -R83 ;  /* 0x800000530a537221 */ /* 0x000fe20000010000 */
[----:B------:R-:W-:Y:S02]  /*2090*/  HADD2.F32 R82, -RZ, R66.H0_H0 ;  /* 0x20000042ff527230 */ /* 0x000fe40000004100 */
[----:B------:R-:W-:Y:S01]  /*20a0*/  FADD.FTZ R76, R109, -R76 ;  /* 0x8000004c6d4c7221 */ /* 0x000fe20000010000 */
[----:B------:R-:W-:Y:S01]  /*20b0*/  FADD.FTZ R81, R6, -R81 ;  /* 0x8000005106517221 */ /* 0x000fe20000010000 */
[----:B------:R-:W-:-:S02]  /*20c0*/  HADD2.F32 R79, -RZ, R65.H0_H0 ;  /* 0x20000041ff4f7230 */ /* 0x000fc40000004100 */
[----:B------:R-:W-:Y:S01]  /*20d0*/  FADD.FTZ R78, R101, -R78 ;  /* 0x8000004e654e7221 */ /* 0x000fe20000010000 */
[----:B------:R-:W-:Y:S01]  /*20e0*/  FFMA.FTZ R85, R83, UR11, R84 ;  /* 0x0000000b53557c23 */ /* 0x000fe20008010054 */
[----:B------:R-:W-:Y:S01]  /*20f0*/  FFMA.FTZ R80, R76, UR11, R77 ;  /* 0x0000000b4c507c23 */ /* 0x000fe2000801004d */
[----:B------:R-:W-:Y:S01]  /*2100*/  FFMA.FTZ R81, R81, UR11, R82 ;  /* 0x0000000b51517c23 */ /* 0x000fe20008010052 */
[--C-:B------:R-:W-:Y:S01]  /*2110*/  FFMA.FTZ R84, R8, UR20, R110.reuse ;  /* 0x0000001408547c23 */ /* 0x100fe2000801006e */
[--C-:B------:R-:W-:Y:S01]  /*2120*/  FFMA.FTZ R76, R108, UR20, R110.reuse ;  /* 0x000000146c4c7c23 */ /* 0x100fe2000801006e */
[--C-:B------:R-:W-:Y:S01]  /*2130*/  FFMA.FTZ R82, R106, UR20, R110.reuse ;  /* 0x000000146a527c23 */ /* 0x100fe2000801006e */
[----:B------:R-:W-:Y:S01]  /*2140*/  FFMA.FTZ R87, R14, UR20, R110 ;  /* 0x000000140e577c23 */ /* 0x000fe2000801006e */
[----:B------:R-:W-:Y:S01]  /*2150*/  FFMA.FTZ R78, R78, UR11, R79 ;  /* 0x0000000b4e4e7c23 */ /* 0x000fe2000801004f */
        /* <DEDUP_REMOVED lines=21> */
.L_x_1264:
        /* <DEDUP_REMOVED lines=46> */
.L_x_1266:
[--C-:B------:R-:W-:Y:S01]  /*2590*/  FFMA.FTZ R74, R103, UR20, R110.reuse ;  /* 0x00000014674a7c23 */ /* 0x100fe2000801006e */
[--C-:B------:R-:W-:Y:S01]  /*25a0*/  FFMA.FTZ R77, R7, UR20, R110.reuse ;  /* 0x00000014074d7c23 */ /* 0x100fe2000801006e */
[--C-:B------:R-:W-:Y:S01]  /*25b0*/  FFMA.FTZ R79, R11, UR20, R110.reuse ;  /* 0x000000140b4f7c23 */ /* 0x100fe2000801006e */
[----:B------:R-:W-:Y:S01]  /*25c0*/  FFMA.FTZ R72, R111, UR20, R110 ;  /* 0x000000146f487c23 */ /* 0x000fe2000801006e */
[----:B------:R-:W-:Y:S02]  /*25d0*/  HADD2.F32 R75, -RZ, R65.H0_H0 ;  /* 0x20000041ff4b7230 */ /* 0x000fe40000004100 */
[----:B------:R-:W-:Y:S01]  /*25e0*/  FADD.FTZ R74, R101, -R74 ;  /* 0x8000004a654a7221 */ /* 0x000fe20000010000 */
[----:B------:R-:W-:Y:S02]  /*25f0*/  HADD2.F32 R76, -RZ, R66.H0_H0 ;  /* 0x20000042ff4c7230 */ /* 0x000fe40000004100 */
[----:B------:R-:W-:Y:S01]  /*2600*/  FADD.FTZ R77, R6, -R77 ;  /* 0x8000004d064d7221 */ /* 0x000fe20000010000 */
[----:B------:R-:W-:-:S02]  /*2610*/  HADD2.F32 R78, -RZ, R67.H0_H0 ;  /* 0x20000043ff4e7230 */ /* 0x000fc40000004100 */
[----:B------:R-:W-:Y:S01]  /*2620*/  FADD.FTZ R79, R10, -R79 ;  /* 0x8000004f0a4f7221 */ /* 0x000fe20000010000 */
[----:B------:R-:W-:Y:S02]  /*2630*/  HADD2.F32 R73, -RZ, R64.H0_H0 ;  /* 0x20000040ff497230 */ /* 0x000fe40000004100 */
        /* <DEDUP_REMOVED lines=33> */
.L_x_1262:
        /* <DEDUP_REMOVED lines=14> */
.L_x_1258:
[----:B------:R-:W-:Y:S05]  /*2930*/  BSYNC.RECONVERGENT B0 ;  /* 0x0000000000007941 */ /* 0x000fea0003800200 */
.L_x_1257:
        /* <DEDUP_REMOVED lines=58> */
.L_x_1271:
[--C-:B0-----:R-:W-:Y:S01]  /*2ce0*/  FFMA.FTZ R75, R15, UR20, R110.reuse ;  /* 0x000000140f4b7c23 */ /* 0x101fe2000801006e */
[--C-:B------:R-:W-:Y:S01]  /*2cf0*/  FFMA.FTZ R81, R93, UR20, R110.reuse ;  /* 0x000000145d517c23 */ /* 0x100fe2000801006e */
[--C-:B------:R-:W-:Y:S01]  /*2d00*/  FFMA.FTZ R83, R97, UR20, R110.reuse ;  /* 0x0000001461537c23 */ /* 0x100fe2000801006e */
[----:B------:R-:W-:Y:S02]  /*2d10*/  HADD2.F32 R72, -RZ, R69.H0_H0 ;  /* 0x20000045ff487230 */ /* 0x000fe40000004100 */
[----:B------:R-:W-:Y:S01]  /*2d20*/  FADD.FTZ R75, R94, -R75 ;  /* 0x8000004b5e4b7221 */ /* 0x000fe20000010000 */
[----:B------:R-:W-:Y:S02]  /*2d30*/  HADD2.F32 R74, -RZ, R70.H0_H0 ;  /* 0x20000046ff4a7230 */ /* 0x000fe40000004100 */
[----:B------:R-:W-:Y:S01]  /*2d40*/  FADD.FTZ R81, R96, -R81 ;  /* 0x8000005160517221 */ /* 0x000fe20000010000 */
[----:B------:R-:W-:Y:S02]  /*2d50*/  HADD2.F32 R84, -RZ, R71.H0_H0 ;  /* 0x20000047ff547230 */ /* 0x000fe40000004100 */
[----:B------:R-:W-:Y:S01]  /*2d60*/  FADD.FTZ R83, R100, -R83 ;  /* 0x8000005364537221 */ /* 0x000fe20000010000 */
[----:B------:R-:W-:Y:S01]  /*2d70*/  FFMA.FTZ R73, R13, UR20, R110 ;  /* 0x000000140d497c23 */ /* 0x000fe2000801006e */
[----:B------:R-:W-:-:S02]  /*2d80*/  HADD2.F32 R80, -RZ, R68.H0_H0 ;  /* 0x20000044ff507230 */ /* 0x000fc40000004100 */
[----:B------:R-:W-:Y:S01]  /*2d90*/  FFMA.FTZ R75, R75, UR11, R72 ;  /* 0x0000000b4b4b7c23 */ /* 0x000fe20008010048 */
[----:B------:R-:W-:Y:S01]  /*2da0*/  FFMA.FTZ R82, R81, UR11, R74 ;  /* 0x0000000b51527c23 */ /* 0x000fe2000801004a */
[----:B------:R-:W-:Y:S01]  /*2db0*/  FFMA.FTZ R86, R83, UR11, R84 ;  /* 0x0000000b53567c23 */ /* 0x000fe20008010054 */
[----:B------:R-:W-:Y:S01]  /*2dc0*/  FADD.FTZ R73, R90, -R73 ;  /* 0x800000495a497221 */ /* 0x000fe20000010000 */
        /* <DEDUP_REMOVED lines=26> */
.L_x_1270:
[----:B0-----:R-:W0:Y:S02]  /*2f70*/  LDC.64 R80, c[0x0][0x470] ;  /* 0x00011c00ff507b82 */ /* 0x001e240000000a00 */
[----:B0-----:R-:W-:-:S04]  /*2f80*/  ISETP.NE.U32.AND P1, PT, R80, RZ, PT ;  /* 0x000000ff5000720c */ /* 0x001fc80003f25070 */
[----:B------:R-:W-:-:S13]  /*2f90*/  ISETP.NE.AND.EX P1, PT, R81, RZ, PT, P1 ;  /* 0x000000ff5100720c */ /* 0x000fda0003f25310 */
[----:B------:R-:W-:Y:S05]  /*2fa0*/  @!P1 BRA `(.L_x_1273) ;  /* 0x0000000000a49947 */ /* 0x000fea0003800000 */
[--C-:B------:R-:W-:Y:S01]  /*2fb0*/  FFMA.FTZ R79, R15, UR20, R110.reuse ;  /* 0x000000140f4f7c23 */ /* 0x100fe2000801006e */
        /* <DEDUP_REMOVED lines=40> */
.L_x_1273:
[--C-:B------:R-:W-:Y:S01]  /*3240*/  FFMA.FTZ R86, R102, UR20, R110.reuse ;  /* 0x0000001466567c23 */ /* 0x100fe2000801006e */
[--C-:B------:R-:W-:Y:S01]  /*3250*/  FFMA.FTZ R83, R97, UR20, R110.reuse ;  /* 0x0000001461537c23 */ /* 0x100fe2000801006e */
[----:B------:R-:W-:Y:S01]  /*3260*/  FFMA.FTZ R81, R93, UR20, R110 ;  /* 0x000000145d517c23 */ /* 0x000fe2000801006e */
[--C-:B------:R-:W-:Y:S02]  /*3270*/  HADD2.F32 R87, -RZ, R71.reuse.H1_H1 ;  /* 0x30000047ff577230 */ /* 0x100fe40000004100 */
[----:B------:R-:W-:Y:S01]  /*3280*/  FADD.FTZ R86, R99, -R86 ;  /* 0x8000005663567221 */ /* 0x000fe20000010000 */
[----:B------:R-:W-:Y:S02]  /*3290*/  HADD2.F32 R84, -RZ, R71.H0_H0 ;  /* 0x20000047ff547230 */ /* 0x000fe40000004100 */
[----:B------:R-:W-:Y:S01]  /*32a0*/  FFMA.FTZ R82, R98, UR20, R110 ;  /* 0x0000001462527c23 */ /* 0x000fe2000801006e */
[--C-:B------:R-:W-:Y:S02]  /*32b0*/  HADD2.F32 R80, -RZ, R70.reuse.H0_H0 ;  /* 0x20000046ff507230 */ /* 0x100fe40000004100 */
[----:B------:R-:W-:Y:S01]  /*32c0*/  FADD.FTZ R83, R100, -R83 ;  /* 0x8000005364537221 */ /* 0x000fe20000010000 */
[----:B------:R-:W-:Y:S01]  /*32d0*/  FADD.FTZ R81, R96, -R81 ;  /* 0x8000005160517221 */ /* 0x000fe20000010000 */
[----:B------:R-:W-:-:S02]  /*32e0*/  HADD2.F32 R85, -RZ, R70.H1_H1 ;  /* 0x30000046ff557230 */ /* 0x000fc40000004100 */
[----:B------:R-:W-:Y:S01]  /*32f0*/  FFMA.FTZ R104, R86, UR11, R87 ;  /* 0x0000000b56687c23 */ /* 0x000fe20008010057 */
[----:B------:R-:W-:Y:S01]  /*3300*/  FADD.FTZ R82, R95, -R82 ;  /* 0x800000525f527221 */ /* 0x000fe20000010000 */
[----:B------:R-:W-:Y:S01]  /*3310*/  FFMA.FTZ R83, R83, UR11, R84 ;  /* 0x0000000b53537c23 */ /* 0x000fe20008010054 */
[----:B------:R-:W-:Y:S01]  /*3320*/  FFMA.FTZ R86, R81, UR11, R80 ;  /* 0x0000000b51567c23 */ /* 0x000fe20008010050 */
[--C-:B------:R-:W-:Y:S01]  /*3330*/  FFMA.FTZ R87, R15, UR20, R110.reuse ;  /* 0x000000140f577c23 */ /* 0x100fe2000801006e */
[--C-:B------:R-:W-:Y:S01]  /*3340*/  FFMA.FTZ R84, R92, UR20, R110.reuse ;  /* 0x000000145c547c23 */ /* 0x100fe2000801006e */
[--C-:B------:R-:W-:Y:S01]  /*3350*/  FFMA.FTZ R81, R13, UR20, R110.reuse ;  /* 0x000000140d517c23 */ /* 0x100fe2000801006e */
[----:B------:R-:W-:Y:S01]  /*3360*/  FFMA.FTZ R110, R88, UR20, R110 ;  /* 0x00000014586e7c23 */ /* 0x000fe2000801006e */
[----:B------:R-:W-:Y:S01]  /*3370*/  FFMA.FTZ R113, R82, UR11, R85 ;  /* 0x0000000b52717c23 */ /* 0x000fe20008010055 */
        /* <DEDUP_REMOVED lines=17> */
.L_x_1269:
        /* <DEDUP_REMOVED lines=45> */
.L_x_1275:
        /* <DEDUP_REMOVED lines=33> */
.L_x_1274:
        /* <DEDUP_REMOVED lines=37> */
.L_x_1276:
        /* <DEDUP_REMOVED lines=27> */
[----:B------:R-:W-:-:S07]  /*3d70*/  F2FP.F16.F32.PACK_AB R83, R104, R87 ;  /* 0x000000576853723e */ /* 0x000fce00000000ff */
.L_x_1272:
        /* <DEDUP_REMOVED lines=9> */
.L_x_1268:
[----:B------:R-:W-:Y:S05]  /*3e10*/  BSYNC.RECONVERGENT B0 ;  /* 0x0000000000007941 */ /* 0x000fea0003800200 */
.L_x_1267:
[----:B------:R-:W-:Y:S01]  /*3e20*/  PLOP3.LUT P3, PT, P3, PT, PT, 0x8, 0x80 ;  /* 0x000000000080781c */ /* 0x000fe20001f6e170 */
[----:B------:R-:W-:-:S12]  /*3e30*/  BRA.U !UP1, `(.L_x_1277) ;  /* 0xffffffc509887547 */ /* 0x000fd8000b83ffff */
.L_x_1252:
        /* <DEDUP_REMOVED lines=22> */
.L_x_1278:
        /* <DEDUP_REMOVED lines=14> */
.L_x_2818:


//--------------------- .text._ZN10layer_norm31ln_parallel_residual_bwd_kernelINS_13Kernel_traitsIf6__halfS2_S2_fjLj2048ELj1ELj1ELj4ELj16ENS_18Kernel_traits_baseILj2048EfS2_S2_S2_fjLj128EEEEELb0ELb1ELb1EEEvNS_9BwdParamsE --------------------------
	.section	.text._ZN10layer_norm31ln_parallel_residual_bwd_kernelINS_13Kernel_traitsIf6__halfS2_S2_fjLj2048ELj1ELj1ELj4ELj16ENS_18Kernel_traits_baseILj2048EfS2_S2_S2_fjLj128EEEEELb0ELb1ELb1EEEvNS_9BwdParamsE,"ax",@progbits
	.align	128
        .global         _ZN10layer_norm31ln_parallel_residual_bwd_kernelINS_13Kernel_traitsIf6__halfS2_S2_fjLj2048ELj1ELj1ELj4ELj16ENS_18Kernel_traits_baseILj2048EfS2_S2_S2_fjLj128EEEEELb0ELb1ELb1EEEvNS_9BwdParamsE
        .type           _ZN10layer_norm31ln_parallel_residual_bwd_kernelINS_13Kernel_traitsIf6__halfS2_S2_fjLj2048ELj1ELj1ELj4ELj16ENS_18Kernel_traits_baseILj2048EfS2_S2_S2_fjLj128EEEEELb0ELb1ELb1EEEvNS_9BwdParamsE,@function
        .size           _ZN10layer_norm31ln_parallel_residual_bwd_kernelINS_13Kernel_traitsIf6__halfS2_S2_fjLj2048ELj1ELj1ELj4ELj16ENS_18Kernel_traits_baseILj2048EfS2_S2_S2_fjLj128EEEEELb0ELb1ELb1EEEvNS_9BwdParamsE,(.L_x_2819 - _ZN10layer_norm31ln_parallel_residual_bwd_kernelINS_13Kernel_traitsIf6__halfS2_S2_fjLj2048ELj1ELj1ELj4ELj16ENS_18Kernel_traits_baseILj2048EfS2_S2_S2_fjLj128EEEEELb0ELb1ELb1EEEvNS_9BwdParamsE)
        .other          _ZN10layer_norm31ln_parallel_residual_bwd_kernelINS_13Kernel_traitsIf6__halfS2_S2_fjLj2048ELj1ELj1ELj4ELj16ENS_18Kernel_traits_baseILj2048EfS2_S2_S2_fjLj128EEEEELb0ELb1ELb1EEEvNS_9BwdParamsE,@"STO_CUDA_ENTRY STV_DEFAULT"
_ZN10layer_norm31ln_parallel_residual_bwd_kernelINS_13Kernel_traitsIf6__halfS2_S2_fjLj2048ELj1ELj1ELj4ELj16ENS_18Kernel_traits_baseILj2048EfS2_S2_S2_fjLj128EEEEELb0ELb1ELb1EEEvNS_9BwdParamsE:
.text._ZN10layer_norm31ln_parallel_residual_bwd_kernelINS_13Kernel_traitsIf6__halfS2_S2_fjLj2048ELj1ELj1ELj4ELj16ENS_18Kernel_traits_baseILj2048EfS2_S2_S2_fjLj128EEEEELb0ELb1ELb1EEEvNS_9BwdParamsE:
        /* <DEDUP_REMOVED lines=60> */
.L_x_1296:
        /* <DEDUP_REMOVED lines=10> */
[----:B------:R-:W2:Y:S01]  /*0460*/  LDG.E.128 R56, desc[UR8][R56.64] ;  /* 0x0000000838387981 */ /* 0x000ea2000c1e1d00 */
[----:B---3--:R-:W-:-:S06]  /*0470*/  IMAD.WIDE.U32 R60, R87, 0x10, R52 ;  /* 0x00000010573c7825 */ /* 0x008fcc00078e0034 */
[----:B------:R-:W3:Y:S01]  /*0480*/  LDG.E.128 R60, desc[UR8][R60.64] ;  /* 0x000000083c3c7981 */ /* 0x000ee2000c1e1d00 */
[----:B0-----:R-:W-:-:S04]  /*0490*/  IMAD.WIDE R90, R83, 0x4, R64 ;  /* 0x00000004535a7825 */ /* 0x001fc800078e0240 */
[C---:B------:R-:W-:Y:S02]  /*04a0*/  IMAD.WIDE.U32 R64, R82.reuse, 0x10, R54 ;  /* 0x0000001052407825 */ /* 0x040fe400078e0036 */
[----:B------:R0:W4:Y:S04]  /*04b0*/  LDG.E R90, desc[UR8][R90.64] ;  /* 0x000000085a5a7981 */ /* 0x000128000c1e1900 */
[----:B------:R-:W4:Y:S01]  /*04c0*/  LDG.E.128 R64, desc[UR8][R64.64] ;  /* 0x0000000840407981 */ /* 0x000f22000c1e1d00 */
[----:B------:R-:W-:-:S04]  /*04d0*/  IMAD.WIDE.U32 R52, R82, 0x10, R52 ;  /* 0x0000001052347825 */ /* 0x000fc800078e0034 */
[----:B-1----:R-:W-:Y:S02]  /*04e0*/  IMAD.WIDE R88, R83, 0x4, R88 ;  /* 0x0000000453587825 */ /* 0x002fe400078e0258 */
[----:B------:R-:W4:Y:S04]  /*04f0*/  LDG.E.128 R52, desc[UR8][R52.64] ;  /* 0x0000000834347981 */ /* 0x000f28000c1e1d00 */
[----:B------:R1:W4:Y:S01]  /*0500*/  LDG.E R86, desc[UR8][R88.64] ;  /* 0x0000000858567981 */ /* 0x000322000c1e1900 */
[----:B------:R-:W-:Y:S02]  /*0510*/  LOP3.LUT P2, RZ, R74, 0x1f, RZ, 0xc0, !PT ;  /* 0x0000001f4aff7812 */ /* 0x000fe4000784c0ff */
[----:B------:R-:W-:-:S11]  /*0520*/  PLOP3.LUT P0, PT, PT, PT, PT, 0x80, 0x8 ;  /* 0x000000000008781c */ /* 0x000fd60003f0f070 */
[----:B------:R-:W-:Y:S01]  /*0530*/  @!P2 PLOP3.LUT P0, PT, P3, PT, PT, 0x80, 0x8 ;  /* 0x000000000008a81c */ /* 0x000fe20001f0f070 */
[--C-:B--2---:R-:W-:Y:S02]  /*0540*/  HADD2.F32 R121, -RZ, R59.reuse.H0_H0 ;  /* 0x2000003bff797230 */ /* 0x104fe40000004100 */
[----:B------:R-:W-:Y:S02]  /*0550*/  HADD2.F32 R93, -RZ, R59.H1_H1 ;  /* 0x3000003bff5d7230 */ /* 0x000fe40000004100 */
[--C-:B------:R-:W-:Y:S02]  /*0560*/  HADD2.F32 R115, -RZ, R57.reuse.H0_H0 ;  /* 0x20000039ff737230 */ /* 0x100fe40000004100 */
[----:B------:R-:W-:Y:S02]  /*0570*/  HADD2.F32 R117, -RZ, R57.H1_H1 ;  /* 0x30000039ff757230 */ /* 0x000fe40000004100 */
[--C-:B---3--:R-:W-:Y:S02]  /*0580*/  HADD2.F32 R59, -RZ, R60.reuse.H0_H0 ;  /* 0x2000003cff3b7230 */ /* 0x108fe40000004100 */
[----:B------:R-:W-:-:S02]  /*0590*/  HADD2.F32 R120, -RZ, R60.H1_H1 ;  /* 0x3000003cff787230 */ /* 0x000fc40000004100 */
[--C-:B------:R-:W-:Y:S02]  /*05a0*/  HADD2.F32 R57, -RZ, R62.reuse.H0_H0 ;  /* 0x2000003eff397230 */ /* 0x100fe40000004100 */
[----:B0----5:R-:W-:Y:S01]  /*05b0*/  FMUL.FTZ R91, R20, R59 ;  /* 0x0000003b145b7220 */ /* 0x021fe20000410000 */
[----:B------:R-:W-:Y:S02]  /*05c0*/  HADD2.F32 R60, -RZ, R62.H1_H1 ;  /* 0x3000003eff3c7230 */ /* 0x000fe40000004100 */
[----:B------:R-:W-:Y:S01]  /*05d0*/  FADD.FTZ R81, R59, R81 ;  /* 0x000000513b517221 */ /* 0x000fe20000010000 */
[--C-:B------:R-:W-:Y:S01]  /*05e0*/  HADD2.F32 R0, -RZ, R56.reuse.H0_H0 ;  /* 0x20000038ff007230 */ /* 0x100fe20000004100 */
[----:B----4-:R-:W-:Y:S01]  /*05f0*/  FSEL R62, R90, RZ, !P4 ;  /* 0x000000ff5a3e7208 */ /* 0x010fe20006000000 */
[----:B------:R-:W-:Y:S02]  /*0600*/  HADD2.F32 R113, -RZ, R56.H1_H1 ;  /* 0x30000038ff717230 */ /* 0x000fe40000004100 */
[----:B------:R-:W-:Y:S01]  /*0610*/  FMUL.FTZ R90, R21, R120 ;  /* 0x00000078155a7220 */ /* 0x000fe20000410000 */
[----:B------:R-:W-:-:S02]  /*0620*/  HADD2.F32 R56, -RZ, R61.H0_H0 ;  /* 0x2000003dff387230 */ /* 0x000fc40000004100 */
[----:B------:R-:W-:Y:S01]  /*0630*/  FMUL.FTZ R105, R24, R57 ;  /* 0x0000003918697220 */ /* 0x000fe20000410000 */
[--C-:B------:R-:W-:Y:S02]  /*0640*/  HADD2.F32 R99, -RZ, R65.reuse.H0_H0 ;  /* 0x20000041ff637230 */ /* 0x100fe40000004100 */
[----:B------:R-:W-:Y:S01]  /*0650*/  FMUL.FTZ R106, R25, R60 ;  /* 0x0000003c196a7220 */ /* 0x000fe20000410000 */
[----:B------:R-:W-:Y:S02]  /*0660*/  HADD2.F32 R98, -RZ, R65.H1_H1 ;  /* 0x30000041ff627230 */ /* 0x000fe40000004100 */
[----:B------:R-:W-:Y:S01]  /*0670*/  FADD.FTZ R65, RZ, R91 ;  /* 0x0000005bff417221 */ /* 0x000fe20000010000 */
[--C-:B------:R-:W-:Y:S02]  /*0680*/  HADD2.F32 R123, -RZ, R58.reuse.H0_H0 ;  /* 0x2000003aff7b7230 */ /* 0x100fe40000004100 */
[----:B-1----:R-:W-:Y:S01]  /*0690*/  FMUL.FTZ R89, R22, R56 ;  /* 0x0000003816597220 */ /* 0x002fe20000410000 */
[----:B------:R-:W-:-:S02]  /*06a0*/  HADD2.F32 R116, -RZ, R58.H1_H1 ;  /* 0x3000003aff747230 */ /* 0x000fc40000004100 */
[C---:B------:R-:W-:Y:S01]  /*06b0*/  FADD.FTZ R113, -R62.reuse, R113 ;  /* 0x000000713e717221 */ /* 0x040fe20000010100 */
[----:B------:R-:W-:Y:S02]  /*06c0*/  HADD2.F32 R58, -RZ, R61.H1_H1 ;  /* 0x3000003dff3a7230 */ /* 0x000fe40000004100 */
[----:B------:R-:W-:Y:S01]  /*06d0*/  FADD.FTZ R115, -R62, R115 ;  /* 0x000000733e737221 */ /* 0x000fe20000010100 */
[--C-:B------:R-:W-:Y:S02]  /*06e0*/  HADD2.F32 R61, -RZ, R63.reuse.H0_H0 ;  /* 0x2000003fff3d7230 */ /* 0x100fe40000004100 */
[----:B------:R-:W-:Y:S01]  /*06f0*/  FMUL.FTZ R113, R86, R113 ;  /* 0x0000007156717220 */ /* 0x000fe20000410000 */
[----:B------:R-:W-:Y:S02]  /*0700*/  HADD2.F32 R104, -RZ, R63.H1_H1 ;  /* 0x3000003fff687230 */ /* 0x000fe40000004100 */
[----:B------:R-:W-:Y:S01]  /*0710*/  FADD.FTZ R63, -R62, R0 ;  /* 0x000000003e3f7221 */ /* 0x000fe20000010100 */
[----:B------:R-:W-:Y:S01]  /*0720*/  FADD.FTZ R0, R65, R90 ;  /* 0x0000005a41007221 */ /* 0x000fe20000010000 */
[----:B------:R-:W-:-:S02]  /*0730*/  HADD2.F32 R103, -RZ, R67.H0_H0 ;  /* 0x20000043ff677230 */ /* 0x000fc40000004100 */
[----:B------:R-:W-:Y:S01]  /*0740*/  FMUL.FTZ R88, R23, R58 ;  /* 0x0000003a17587220 */ /* 0x000fe20000410000 */
[----:B------:R-:W-:Y:S02]  /*0750*/  HADD2.F32 R125, -RZ, R67.H1_H1 ;  /* 0x30000043ff7d7230 */ /* 0x000fe40000004100 */
[----:B------:R-:W-:Y:S01]  /*0760*/  FADD.FTZ R67, R0, R89 ;  /* 0x0000005900437221 */ /* 0x000fe20000010000 */
[--C-:B------:R-:W-:Y:S02]  /*0770*/  HADD2.F32 R107, -RZ, R53.reuse.H0_H0 ;  /* 0x20000035ff6b7230 */ /* 0x100fe40000004100 */
[----:B------:R-:W-:Y:S01]  /*0780*/  FMUL.FTZ R110, R26, R61 ;  /* 0x0000003d1a6e7220 */ /* 0x000fe20000410000 */
[----:B------:R-:W-:Y:S02]  /*0790*/  HADD2.F32 R108, -RZ, R53.H1_H1 ;  /* 0x30000035ff6c7230 */ /* 0x000fe40000004100 */
[----:B------:R-:W-:Y:S01]  /*07a0*/  FADD.FTZ R0, R67, R88 ;  /* 0x0000005843007221 */ /* 0x000fe20000010000 */
[----:B------:R-:W-:-:S02]  /*07b0*/  HADD2.F32 R95, -RZ, R64.H0_H0 ;  /* 0x20000040ff5f7230 */ /* 0x000fc40000004100 */
[----:B------:R-:W-:Y:S01]  /*07c0*/  FMUL.FTZ R111, R27, R104 ;  /* 0x000000681b6f7220 */ /* 0x000fe20000410000 */
[----:B------:R-:W-:Y:S02]  /*07d0*/  HADD2.F32 R97, -RZ, R64.H1_H1 ;  /* 0x30000040ff617230 */ /* 0x000fe40000004100 */
[----:B------:R-:W-:Y:S01]  /*07e0*/  FADD.FTZ R53, R0, R105 ;  /* 0x0000006900357221 */ /* 0x000fe20000010000 */
[----:B------:R-:W-:Y:S01]  /*07f0*/  FMUL.FTZ R0, R86, R63 ;  /* 0x0000003f56007220 */ /* 0x000fe20000410000 */
[--C-:B------:R-:W-:Y:S02]  /*0800*/  HADD2.F32 R65, -RZ, R52.reuse.H0_H0 ;  /* 0x20000034ff417230 */ /* 0x100fe40000004100 */
[----:B------:R-:W-:Y:S01]  /*0810*/  FADD.FTZ R117, -R62, R117 ;  /* 0x000000753e757221 */ /* 0x000fe20000010100 */
[----:B------:R-:W-:Y:S01]  /*0820*/  FADD.FTZ R53, R53, R106 ;  /* 0x0000006a35357221 */ /* 0x000fe20000010000 */
[----:B------:R-:W-:Y:S02]  /*0830*/  HADD2.F32 R64, -RZ, R52.H1_H1 ;  /* 0x30000034ff407230 */ /* 0x000fe40000004100 */
[----:B------:R-:W-:Y:S01]  /*0840*/  FFMA.FTZ R52, R0, R91, RZ ;  /* 0x0000005b00347223 */ /* 0x000fe200000100ff */
[----:B------:R-:W-:-:S02]  /*0850*/  HADD2.F32 R109, -RZ, R54.H0_H0 ;  /* 0x20000036ff6d7230 */ /* 0x000fc40000004100 */
[----:B------:R-:W-:Y:S01]  /*0860*/  FMUL.FTZ R115, R86, R115 ;  /* 0x0000007356737220 */ /* 0x000fe20000410000 */
[----:B------:R-:W-:Y:S02]  /*0870*/  HADD2.F32 R112, -RZ, R54.H1_H1 ;  /* 0x30000036ff707230 */ /* 0x000fe40000004100 */
[----:B------:R-:W-:Y:S01]  /*0880*/  FADD.FTZ R54, R53, R110 ;  /* 0x0000006e35367221 */ /* 0x000fe20000010000 */
[--C-:B------:R-:W-:Y:S02]  /*0890*/  HADD2.F32 R101, -RZ, R66.reuse.H0_H0 ;  /* 0x20000042ff657230 */ /* 0x100fe40000004100 */
[----:B------:R-:W-:Y:S01]  /*08a0*/  FFMA.FTZ R52, R113, R90, R52 ;  /* 0x0000005a71347223 */ /* 0x000fe20000010034 */
[----:B------:R-:W-:Y:S02]  /*08b0*/  HADD2.F32 R100, -RZ, R66.H1_H1 ;  /* 0x30000042ff647230 */ /* 0x000fe40000004100 */
        /* <DEDUP_REMOVED lines=40> */
[C---:B------:R-:W-:Y:S01]  /*0b40*/  FMUL.FTZ R96, R86.reuse, R97 ;  /* 0x0000006156607220 */ /* 0x040fe20000410000 */
        /* <DEDUP_REMOVED lines=8> */
[C---:B------:R-:W-:Y:S01]  /*0bd0*/  FMUL.FTZ R100, R86.reuse, R100 ;  /* 0x0000006456647220 */ /* 0x040fe20000410000 */
[----:B------:R-:W-:Y:S01]  /*0be0*/  FFMA.FTZ R55, R99, R67, R54 ;  /* 0x0000004363377223 */ /* 0x000fe20000010036 */
[C---:B------:R-:W-:Y:S01]  /*0bf0*/  FMUL.FTZ R103, R86.reuse, R103 ;  /* 0x0000006756677220 */ /* 0x040fe20000410000 */
[----:B------:R-:W0:Y:S01]  /*0c00*/  SHFL.DOWN PT, R53, R52, 0x10, 0x1f ;  /* 0x0a001f0034357f89 */ /* 0x000e2200000e0000 */
[----:B------:R-:W-:Y:S01]  /*0c10*/  FMUL.FTZ R102, R86, R125 ;  /* 0x0000007d56667220 */ /* 0x000fe20000410000 */
[----:B------:R-:W-:Y:S01]  /*0c20*/  FFMA.FTZ R54, R98, R66, R55 ;  /* 0x0000004262367223 */ /* 0x000fe20000010037 */
[----:B------:R-:W-:Y:S01]  /*0c30*/  FFMA.FTZ R85, R0, R59, R85 ;  /* 0x0000003b00557223 */ /* 0x000fe20000010055 */
[----:B------:R-:W-:Y:S01]  /*0c40*/  MOV R59, 0x400 ;  /* 0x00000400003b7802 */ /* 0x000fe20000000f00 */
[----:B------:R-:W-:Y:S01]  /*0c50*/  FADD.FTZ R79, R120, R79 ;  /* 0x0000004f784f7221 */ /* 0x000fe20000010000 */
[----:B------:R-:W-:Y:S01]  /*0c60*/  FFMA.FTZ R55, R101, R92, R54 ;  /* 0x0000005c65377223 */ /* 0x000fe20000010036 */
[----:B------:R-:W-:-:S03]  /*0c70*/  FFMA.FTZ R80, R113, R120, R80 ;  /* 0x0000007871507223 */ /* 0x000fc60000010050 */
[----:B------:R-:W-:-:S04]  /*0c80*/  FFMA.FTZ R54, R100, R93, R55 ;  /* 0x0000005d64367223 */ /* 0x000fc80000010037 */
        /* <DEDUP_REMOVED lines=17> */
[----:B0-----:R-:W-:Y:S02]  /*0da0*/  FADD.FTZ R53, R122, R53 ;  /* 0x000000357a357221 */ /* 0x001fe40000010000 */
[----:B------:R-:W0:Y:S01]  /*0db0*/  S2R R122, SR_CgaCtaId ;  /* 0x00000000007a7919 */ /* 0x000e220000008800 */
[----:B-1----:R-:W-:Y:S02]  /*0dc0*/  FADD.FTZ R52, R55, R52 ;  /* 0x0000003437347221 */ /* 0x002fe40000010000 */
[----:B------:R-:W1:Y:S02]  /*0dd0*/  SHFL.DOWN PT, R54, R53, 0x1, 0x1f ;  /* 0x08201f0035367f89 */ /* 0x000e6400000e0000 */
[----:B-1----:R-:W-:Y:S01]  /*0de0*/  FADD.FTZ R53, R53, R54 ;  /* 0x0000003635357221 */ /* 0x002fe20000010000 */
[----:B0-----:R-:W-:-:S04]  /*0df0*/  LEA R59, R122, R59, 0x18 ;  /* 0x0000003b7a3b7211 */ /* 0x001fc800078ec0ff */
[----:B------:R-:W-:-:S04]  /*0e00*/  IADD3 R120, PT, PT, R59, 0x2020, RZ ;  /* 0x000020203b787810 */ /* 0x000fc80007ffe0ff */
[----:B------:R-:W-:Y:S02]  /*0e10*/  @!P2 MOV R54, R120 ;  /* 0x000000780036a202 */ /* 0x000fe40000000f00 */
[----:B------:R-:W-:-:S04]  /*0e20*/  @!P0 IADD3 R54, PT, PT, R59, 0x2000, RZ ;  /* 0x000020003b368810 */ /* 0x000fc80007ffe0ff */
[----:B------:R-:W-:Y:S02]  /*0e30*/  @!P2 LEA R122, R84, R54, 0x3 ;  /* 0x00000036547aa211 */ /* 0x000fe400078e18ff */
[----:B------:R-:W0:Y:S03]  /*0e40*/  @P1 LDC.64 R54, c[0x0][0x438] ;  /* 0x00010e00ff361b82 */ /* 0x000e260000000a00 */
[----:B------:R-:W-:Y:S01]  /*0e50*/  @!P2 STS.64 [R122], R52 ;  /* 0x000000347a00a388 */ /* 0x000fe20000000a00 */
[----:B0-----:R-:W-:-:S04]  /*0e60*/  @P1 IMAD.WIDE.U32 R124, R87, 0x10, R54 ;  /* 0x00000010577c1825 */ /* 0x001fc800078e0036 */
[----:B------:R-:W0:Y:S01]  /*0e70*/  @P1 LDC.64 R54, c[0x0][0x438] ;  /* 0x00010e00ff361b82 */ /* 0x000e220000000a00 */
[----:B------:R1:W5:Y:S01]  /*0e80*/  @P1 LDG.E.128 R44, desc[UR8][R124.64] ;  /* 0x000000087c2c1981 */ /* 0x000362000c1e1d00 */
[----:B0-----:R-:W-:-:S05]  /*0e90*/  @P1 IMAD.WIDE.U32 R54, R82, 0x10, R54 ;  /* 0x0000001052361825 */ /* 0x001fca00078e0036 */
[----:B------:R0:W5:Y:S01]  /*0ea0*/  @P1 LDG.E.128 R48, desc[UR8][R54.64] ;  /* 0x0000000836301981 */ /* 0x000162000c1e1d00 */
[C---:B------:R-:W-:Y:S01]  /*0eb0*/  @!P3 IADD3 R120, PT, PT, R59.reuse, 0x2000, RZ ;  /* 0x000020003b78b810 */ /* 0x040fe20007ffe0ff */
[----:B------:R-:W-:Y:S01]  /*0ec0*/  FADD.FTZ R77, R56, R77 ;  /* 0x0000004d384d7221 */ /* 0x000fe20000010000 */
[C---:B-1----:R-:W-:Y:S01]  /*0ed0*/  IADD3 R124, PT, PT, R59.reuse, 0x2030, RZ ;  /* 0x000020303b7c7810 */ /* 0x042fe20007ffe0ff */
[----:B------:R-:W-:Y:S01]  /*0ee0*/  BAR.SYNC.DEFER_BLOCKING 0x0 ;  /* 0x0000000000007b1d */ /* 0x000fe20000010000 */
[----:B------:R-:W-:Y:S01]  /*0ef0*/  @!P3 IADD3 R124, PT, PT, R59, 0x2010, RZ ;  /* 0x000020103b7cb810 */ /* 0x000fe20007ffe0ff */
        /* <DEDUP_REMOVED lines=10> */
[----:B------:R-:W1:Y:S01]  /*0fa0*/  LDC.64 R60, c[0x0][0x438] ;  /* 0x00010e00ff3c7b82 */ /* 0x000e620000000a00 */
[----:B------:R-:W-:Y:S01]  /*0fb0*/  FFMA.FTZ R6, R95, R65, R6 ;  /* 0x000000415f067223 */ /* 0x000fe20000010006 */
[----:B------:R-:W-:Y:S01]  /*0fc0*/  FADD.FTZ R19, R64, R19 ;  /* 0x0000001340137221 */ /* 0x000fe20000010000 */
[----:B------:R-:W-:Y:S01]  /*0fd0*/  FFMA.FTZ R7, R96, R64, R7 ;  /* 0x0000004060077223 */ /* 0x000fe20000010007 */
[----:B------:R-:W-:Y:S01]  /*0fe0*/  FADD.FTZ R68, R107, R68 ;  /* 0x000000446b447221 */ /* 0x000fe20000010000 */
[----:B------:R-:W-:Y:S01]  /*0ff0*/  FFMA.FTZ R8, R99, R107, R8 ;  /* 0x0000006b63087223 */ /* 0x000fe20000010008 */
[----:B------:R-:W-:Y:S01]  /*1000*/  ISETP.NE.AND P4, PT, RZ, UR11, PT ;  /* 0x0000000bff007c0c */ /* 0x000fe2000bf85270 */
[----:B------:R-:W-:Y:S01]  /*1010*/  FADD.FTZ R17, R104, R17 ;  /* 0x0000001168117221 */ /* 0x000fe20000010000 */
[----:B------:R-:W2:Y:S01]  /*1020*/  LDC.64 R64, c[0x0][0x380] ;  /* 0x0000e000ff407b82 */ /* 0x000ea20000000a00 */
[----:B------:R-:W-:Y:S01]  /*1030*/  FFMA.FTZ R5, R114, R104, R5 ;  /* 0x0000006872057223 */ /* 0x000fe20000010005 */
[----:B------:R-:W-:Y:S01]  /*1040*/  FADD.FTZ R69, R108, R69 ;  /* 0x000000456c457221 */ /* 0x000fe20000010000 */
[----:B------:R-:W-:Y:S01]  /*1050*/  FFMA.FTZ R9, R98, R108, R9 ;  /* 0x0000006c62097223 */ /* 0x000fe20000010009 */
[----:B0-----:R-:W0:Y:S01]  /*1060*/  LDS.128 R52, [R120] ;  /* 0x0000000078347984 */ /* 0x001e220000000c00 */
[----:B------:R-:W-:Y:S01]  /*1070*/  FADD.FTZ R70, R109, R70 ;  /* 0x000000466d467221 */ /* 0x000fe20000010000 */
[----:B------:R-:W-:Y:S01]  /*1080*/  FFMA.FTZ R10, R101, R109, R10 ;  /* 0x0000006d650a7223 */ /* 0x000fe2000001000a */
[----:B------:R-:W-:Y:S01]  /*1090*/  FADD.FTZ R71, R112, R71 ;  /* 0x0000004770477221 */ /* 0x000fe20000010000 */
[----:B------:R-:W3:Y:S01]  /*10a0*/  LDS.128 R56, [R124] ;  /* 0x000000007c387984 */ /* 0x000ee20000000c00 */
[----:B------:R-:W-:Y:S01]  /*10b0*/  FFMA.FTZ R11, R100, R112, R11 ;  /* 0x00000070640b7223 */ /* 0x000fe2000001000b */
[----:B------:R-:W-:Y:S01]  /*10c0*/  FADD.FTZ R72, R119, R72 ;  /* 0x0000004877487221 */ /* 0x000fe20000010000 */
[----:B------:R-:W-:Y:S01]  /*10d0*/  FFMA.FTZ R12, R103, R119, R12 ;  /* 0x00000077670c7223 */ /* 0x000fe2000001000c */
[----:B------:R-:W-:Y:S01]  /*10e0*/  FADD.FTZ R73, R118, R73 ;  /* 0x0000004976497221 */ /* 0x000fe20000010000 */
[----:B------:R-:W-:Y:S01]  /*10f0*/  FFMA.FTZ R13, R102, R118, R13 ;  /* 0x00000076660d7223 */ /* 0x000fe2000001000d */
[----:B-1----:R-:W-:-:S04]  /*1100*/  ISETP.NE.U32.AND P0, PT, R60, RZ, PT ;  /* 0x000000ff3c00720c */ /* 0x002fc80003f05070 */
[----:B------:R-:W-:Y:S02]  /*1110*/  ISETP.NE.AND.EX P0, PT, R61, RZ, PT, P0 ;  /* 0x000000ff3d00720c */ /* 0x000fe40003f05300 */
[----:B--2---:R-:W-:-:S04]  /*1120*/  IADD3 R83, PT, PT, R83, R64, RZ ;  /* 0x0000004053537210 */ /* 0x004fc80007ffe0ff */
[----:B------:R-:W-:Y:S01]  /*1130*/  ISETP.GE.AND P5, PT, R83, R65, PT ;  /* 0x000000415300720c */ /* 0x000fe20003fa6270 */
[----:B0-----:R-:W-:Y:S01]  /*1140*/  FADD.FTZ R107, RZ, R52 ;  /* 0x00000034ff6b7221 */ /* 0x001fe20000010000 */
[----:B------:R-:W-:-:S03]  /*1150*/  FADD.FTZ R52, RZ, R53 ;  /* 0x00000035ff347221 */ /* 0x000fc60000010000 */
[----:B------:R-:W-:Y:S01]  /*1160*/  FADD.FTZ R107, R54, R107 ;  /* 0x0000006b366b7221 */ /* 0x000fe20000010000 */
[----:B------:R-:W-:-:S03]  /*1170*/  FADD.FTZ R52, R55, R52 ;  /* 0x0000003437347221 */ /* 0x000fc60000010000 */
[----:B---3--:R-:W-:Y:S01]  /*1180*/  FADD.FTZ R107, R107, R56 ;  /* 0x000000386b6b7221 */ /* 0x008fe20000010000 */
[----:B------:R-:W-:-:S03]  /*1190*/  FADD.FTZ R52, R52, R57 ;  /* 0x0000003934347221 */ /* 0x000fc60000010000 */
[----:B------:R-:W-:Y:S01]  /*11a0*/  FADD.FTZ R58, R58, R107 ;  /* 0x0000006b3a3a7221 */ /* 0x000fe20000010000 */
[----:B------:R-:W-:-:S03]  /*11b0*/  FADD.FTZ R52, R59, R52 ;  /* 0x000000343b347221 */ /* 0x000fc60000010000 */
[----:B------:R-:W-:Y:S01]  /*11c0*/  FMUL.FTZ R58, R58, UR13 ;  /* 0x0000000d3a3a7c20 */ /* 0x000fe20008410000 */
[----:B------:R-:W-:-:S04]  /*11d0*/  FMUL.FTZ R104, R52, UR13 ;  /* 0x0000000d34687c20 */ /* 0x000fc80008410000 */
        /* <DEDUP_REMOVED lines=37> */
.L_x_1282:
        /* <DEDUP_REMOVED lines=33> */
.L_x_1281:
        /* <DEDUP_REMOVED lines=36> */
.L_x_1284:
        /* <DEDUP_REMOVED lines=37> */
.L_x_1280:
        /* <DEDUP_REMOVED lines=17> */
[-CC-:B------:R-:W-:Y:S01]  /*1be0*/  FFMA.FTZ R65, R116, R104.reuse, R107.reuse ;  /* 0x0000006874417223 */ /* 0x180fe2000001006b */
        /* <DEDUP_REMOVED lines=25> */
.L_x_1286:
[-CC-:B------:R-:W-:Y:S01]  /*1d80*/  FFMA.FTZ R0, R0, R104.reuse, R107.reuse ;  /* 0x0000006800007223 */ /* 0x180fe2000001006b */
[-CC-:B------:R-:W-:Y:S01]  /*1d90*/  FFMA.FTZ R36, R115, R104.reuse, R107.reuse ;  /* 0x0000006873247223 */ /* 0x180fe2000001006b */
[-CC-:B------:R-:W-:Y:S01]  /*1da0*/  FFMA.FTZ R39, R116, R104.reuse, R107.reuse ;  /* 0x0000006874277223 */ /* 0x180fe2000001006b */
[-CC-:B------:R-:W-:Y:S01]  /*1db0*/  FFMA.FTZ R121, R121, R104.reuse, R107.reuse ;  /* 0x0000006879797223 */ /* 0x180fe2000001006b */
[----:B------:R-:W-:Y:S01]  /*1dc0*/  FADD.FTZ R91, R91, -R0 ;  /* 0x800000005b5b7221 */ /* 0x000fe20000010000 */
[-CC-:B------:R-:W-:Y:S01]  /*1dd0*/  FFMA.FTZ R0, R123, R104.reuse, R107.reuse ;  /* 0x000000687b007223 */ /* 0x180fe2000001006b */
[----:B------:R-:W-:Y:S01]  /*1de0*/  FADD.FTZ R89, R89, -R36 ;  /* 0x8000002459597221 */ /* 0x000fe20000010000 */
[----:B-----5:R-:W-:Y:S02]  /*1df0*/  HADD2.F32 R36, -RZ, R46.H0_H0 ;  /* 0x2000002eff247230 */ /* 0x020fe40000004100 */
[----:B------:R-:W-:Y:S01]  /*1e00*/  FFMA.FTZ R114, R114, R104, R107 ;  /* 0x0000006872727223 */ /* 0x000fe2000001006b */
[----:B------:R-:W-:Y:S01]  /*1e10*/  FADD.FTZ R105, R105, -R0 ;  /* 0x8000000069697221 */ /* 0x000fe20000010000 */
[----:B------:R-:W-:-:S02]  /*1e20*/  HADD2.F32 R0, -RZ, R45.H0_H0 ;  /* 0x2000002dff007230 */ /* 0x000fc40000004100 */
[-CC-:B------:R-:W-:Y:S01]  /*1e30*/  FFMA.FTZ R37, R113, R104.reuse, R107.reuse ;  /* 0x0000006871257223 */ /* 0x180fe2000001006b */
[----:B------:R-:W-:Y:S01]  /*1e40*/  FFMA.FTZ R117, R117, R104, R107 ;  /* 0x0000006875757223 */ /* 0x000fe2000001006b */
[----:B------:R-:W-:Y:S01]  /*1e50*/  FADD.FTZ R55, R106, -R39 ;  /* 0x800000276a377221 */ /* 0x000fe20000010000 */
[C---:B------:R-:W-:Y:S01]  /*1e60*/  FFMA.FTZ R54, R86.reuse, R105, R36 ;  /* 0x0000006956367223 */ /* 0x040fe20000010024 */
[----:B------:R-:W-:Y:S01]  /*1e70*/  FFMA.FTZ R53, R86, R89, R0 ;  /* 0x0000005956357223 */ /* 0x000fe20000010000 */
        /* <DEDUP_REMOVED lines=9> */
[C---:B------:R-:W-:Y:S01]  /*1f10*/  FFMA.FTZ R121, R86.reuse, R121, R57 ;  /* 0x0000007956797223 */ /* 0x040fe20000010039 */
[----:B------:R-:W-:Y:S02]  /*1f20*/  HADD2.F32 R0, -RZ, R44.H1_H1 ;  /* 0x3000002cff007230 */ /* 0x000fe40000004100 */
        /* <DEDUP_REMOVED lines=14> */
.L_x_1285:
        /* <DEDUP_REMOVED lines=44> */
.L_x_1287:
        /* <DEDUP_REMOVED lines=44> */
.L_x_1283:
        /* <DEDUP_REMOVED lines=63> */
.L_x_1290:
        /* <DEDUP_REMOVED lines=41> */
.L_x_1289:
        /* <DEDUP_REMOVED lines=42> */
.L_x_1292:
[-CC-:B------:R-:W-:Y:S01]  /*2eb0*/  FFMA.FTZ R0, R95, R104.reuse, R107.reuse ;  /* 0x000000685f007223 */ /* 0x180fe2000001006b */
[-CC-:B0-----:R-:W-:Y:S01]  /*2ec0*/  FFMA.FTZ R52, R99, R104.reuse, R107.reuse ;  /* 0x0000006863347223 */ /* 0x181fe2000001006b */
[-CC-:B------:R-:W-:Y:S01]  /*2ed0*/  FFMA.FTZ R102, R102, R104.reuse, R107.reuse ;  /* 0x0000006866667223 */ /* 0x180fe2000001006b */
        /* <DEDUP_REMOVED lines=12> */
[----:B------:R-:W-:Y:S01]  /*2fa0*/  FFMA.FTZ R55, R98, R104, R107 ;  /* 0x0000006862377223 */ /* 0x000fe2000001006b */
[----:B------:R-:W-:Y:S01]  /*2fb0*/  FADD.FTZ R53, R62, -R53 ;  /* 0x800000353e357221 */ /* 0x000fe20000010000 */
        /* <DEDUP_REMOVED lines=8> */
[C---:B------:R-:W-:Y:S01]  /*3040*/  FFMA.FTZ R60, R86.reuse, R93, R59 ;  /* 0x0000005d563c7223 */ /* 0x040fe2000001003b */
[--C-:B------:R-:W-:Y:S02]  /*3050*/  HADD2.F32 R0, -RZ, R48.reuse.H0_H0 ;  /* 0x20000030ff007230 */ /* 0x100fe40000004100 */
[----:B------:R-:W-:Y:S01]  /*3060*/  FFMA.FTZ R67, R86, R67, R54 ;  /* 0x0000004356437223 */ /* 0x000fe20000010036 */
[----:B------:R-:W-:-:S02]  /*3070*/  HADD2.F32 R52, -RZ, R48.H1_H1 ;  /* 0x30000030ff347230 */ /* 0x000fc40000004100 */
[----:B------:R-:W-:Y:S01]  /*3080*/  FFMA.FTZ R58, R86, R55, R58 ;  /* 0x00000037563a7223 */ /* 0x000fe2000001003a */
[----:B------:R-:W-:Y:S01]  /*3090*/  F2FP.F16.F32.PACK_AB R55, R62, R103 ;  /* 0x000000673e37723e */ /* 0x000fe200000000ff */
[----:B------:R-:W-:Y:S01]  /*30a0*/  FFMA.FTZ R0, R86, R63, R0 ;  /* 0x0000003f56007223 */ /* 0x000fe20000010000 */
[----:B------:R-:W-:Y:S01]  /*30b0*/  F2FP.F16.F32.PACK_AB R54, R60, R101 ;  /* 0x000000653c36723e */ /* 0x000fe200000000ff */
[----:B------:R-:W-:Y:S01]  /*30c0*/  FFMA.FTZ R59, R86, R53, R52 ;  /* 0x00000035563b7223 */ /* 0x000fe20000010034 */
[----:B------:R-:W-:-:S04]  /*30d0*/  F2FP.F16.F32.PACK_AB R53, R58, R67 ;  /* 0x000000433a35723e */ /* 0x000fc800000000ff */
[----:B------:R-:W-:Y:S01]  /*30e0*/  F2FP.F16.F32.PACK_AB R52, R59, R0 ;  /* 0x000000003b34723e */ /* 0x000fe200000000ff */
[----:B------:R-:W-:Y:S06]  /*30f0*/  BRA `(.L_x_1291) ;  /* 0x0000000800187947 */ /* 0x000fec0003800000 */
.L_x_1288:
        /* <DEDUP_REMOVED lines=39> */
.L_x_1294:
        /* <DEDUP_REMOVED lines=33> */
.L_x_1293:
        /* <DEDUP_REMOVED lines=34> */
.L_x_1295:
        /* <DEDUP_REMOVED lines=28> */
.L_x_1291:
        /* <DEDUP_REMOVED lines=15> */
[----:B---3--:R-:W-:-:S02]  /*3a50*/  MOV R36, R18 ;  /* 0x0000001200247202 */ /* 0x008fc40000000f00 */
        /* <DEDUP_REMOVED lines=26> */
.L_x_1279:
        /* <DEDUP_REMOVED lines=16> */
.L_x_1297:
        /* <DEDUP_REMOVED lines=16> */
.L_x_2819:


//--------------------- .text._ZN10layer_norm31ln_parallel_residual_bwd_kernelINS_13Kernel_traitsIf6__halfS2_S2_fjLj2048ELj1ELj1ELj4ELj16ENS_18Kernel_traits_baseILj2048EfS2_S2_S2_fjLj128EEEEELb1ELb0ELb0EEEvNS_9BwdParamsE --------------------------
	.section	.text._ZN10layer_norm31ln_parallel_residual_bwd_kernelINS_13Kernel_traitsIf6__halfS2_S2_fjLj2048ELj1ELj1ELj4ELj16ENS_18Kernel_traits_baseILj2048EfS2_S2_S2_fjLj128EEEEELb1ELb0ELb0EEEvNS_9BwdParamsE,"ax",@progbits
	.align	128
        .global         _ZN10layer_norm31ln_parallel_residual_bwd_kernelINS_13Kernel_traitsIf6__halfS2_S2_fjLj2048ELj1ELj1ELj4ELj16ENS_18Kernel_traits_baseILj2048EfS2_S2_S2_fjLj128EEEEELb1ELb0ELb0EEEvNS_9BwdParamsE
        .type           _ZN10layer_norm31ln_parallel_residual_bwd_kernelINS_13Kernel_traitsIf6__halfS2_S2_fjLj2048ELj1ELj1ELj4ELj16ENS_18Kernel_traits_baseILj2048EfS2_S2_S2_fjLj128EEEEELb1ELb0ELb0EEEvNS_9BwdParamsE,@function
        .size           _ZN10layer_norm31ln_parallel_residual_bwd_kernelINS_13Kernel_traitsIf6__halfS2_S2_fjLj2048ELj1ELj1ELj4ELj16ENS_18Kernel_traits_baseILj2048EfS2_S2_S2_fjLj128EEEEELb1ELb0ELb0EEEvNS_9BwdParamsE,(.L_x_2820 - _ZN10layer_norm31ln_parallel_residual_bwd_kernelINS_13Kernel_traitsIf6__halfS2_S2_fjLj2048ELj1ELj1ELj4ELj16ENS_18Kernel_traits_baseILj2048EfS2_S2_S2_fjLj128EEEEELb1ELb0ELb0EEEvNS_9BwdParamsE)
        .other          _ZN10layer_norm31ln_parallel_residual_bwd_kernelINS_13Kernel_traitsIf6__halfS2_S2_fjLj2048ELj1ELj1ELj4ELj16ENS_18Kernel_traits_baseILj2048EfS2_S2_S2_fjLj128EEEEELb1ELb0ELb0EEEvNS_9BwdParamsE,@"STO_CUDA_ENTRY STV_DEFAULT"
_ZN10layer_norm31ln_parallel_residual_bwd_kernelINS_13Kernel_traitsIf6__halfS2_S2_fjLj2048ELj1ELj1ELj4ELj16ENS_18Kernel_traits_baseILj2048EfS2_S2_S2_fjLj128EEEEELb1ELb0ELb0EEEvNS_9BwdParamsE:
.text._ZN10layer_norm31ln_parallel_residual_bwd_kernelINS_13Kernel_traitsIf6__halfS2_S2_fjLj2048ELj1ELj1ELj4ELj16ENS_18Kernel_traits_baseILj2048EfS2_S2_S2_fjLj128EEEEELb1ELb0ELb0EEEvNS_9BwdParamsE:
        /* <DEDUP_REMOVED lines=108> */
.L_x_1323:
        /* <DEDUP_REMOVED lines=30> */
[----:B------:R-:W-:Y:S02]  /*08a0*/  ISETP.NE.U32.AND P0, PT, RZ, UR14, PT ;  /* 0x0000000eff007c0c */ /* 0x000fe4000bf05070 */
[----:B----4-:R-:W-:Y:S02]  /*08b0*/  ISETP.NE.U32.AND P1, PT, RZ, UR10, PT ;  /* 0x0000000aff007c0c */ /* 0x010fe4000bf25070 */
[----:B------:R-:W-:Y:S02]  /*08c0*/  ISETP.NE.AND.EX P0, PT, RZ, UR15, PT, P0 ;  /* 0x0000000fff007c0c */ /* 0x000fe4000bf05300 */
[----:B------:R-:W-:-:S11]  /*08d0*/  ISETP.NE.AND.EX P1, PT, RZ, UR11, PT, P1 ;  /* 0x0000000bff007c0c */ /* 0x000fd6000bf25310 */
[----:B------:R-:W0:Y:S08]  /*08e0*/  @P0 LDC.64 R138, c[0x0][0x438] ;  /* 0x00010e00ff8a0b82 */ /* 0x000e300000000a00 */
[----:B------:R-:W1:Y:S01]  /*08f0*/  @P1 LDC.64 R140, c[0x0][0x3b8] ;  /* 0x0000ee00ff8c1b82 */ /* 0x000e620000000a00 */
[----:B0-----:R-:W-:-:S05]  /*0900*/  @P0 IMAD.WIDE.U32 R138, R130, 0x10, R138 ;  /* 0x00000010828a0825 */ /* 0x001fca00078e008a */
[----:B------:R0:W5:Y:S01]  /*0910*/  @P0 LDG.E.128 R4, desc[UR6][R138.64] ;  /* 0x000000068a040981 */ /* 0x000162000c1e1d00 */
[----:B-1----:R-:W-:-:S05]  /*0920*/  @P1 IMAD.WIDE.U32 R140, R130, 0x8, R140 ;  /* 0x00000008828c1825 */ /* 0x002fca00078e008c */
[----:B------:R1:W5:Y:S01]  /*0930*/  @P1 LDG.E.64 R170, desc[UR6][R140.64] ;  /* 0x000000068caa1981 */ /* 0x000362000c1e1b00 */
[--C-:B---3--:R-:W-:Y:S02]  /*0940*/  HADD2.F32 R177, -RZ, R119.reuse.H0_H0 ;  /* 0x20000077ffb17230 */ /* 0x108fe40000004100 */
[----:B------:R-:W-:Y:S02]  /*0950*/  HADD2.F32 R183, -RZ, R119.H1_H1 ;  /* 0x30000077ffb77230 */ /* 0x000fe40000004100 */
[----:B------:R-:W-:Y:S02]  /*0960*/  HADD2.F32 R137, -RZ, R116.H0_H0 ;  /* 0x20000074ff897230 */ /* 0x000fe40000004100 */
[--C-:B------:R-:W-:Y:S02]  /*0970*/  HADD2.F32 R119, -RZ, R132.reuse.H0_H0 ;  /* 0x20000084ff777230 */ /* 0x100fe40000004100 */
[----:B------:R-:W-:Y:S02]  /*0980*/  HADD2.F32 R132, -RZ, R132.H1_H1 ;  /* 0x30000084ff847230 */ /* 0x000fe40000004100 */
[----:B------:R-:W-:-:S02]  /*0990*/  HADD2.F32 R145, -RZ, R117.H0_H0 ;  /* 0x20000075ff917230 */ /* 0x000fc40000004100 */
[----:B------:R-:W-:Y:S02]  /*09a0*/  HADD2.F32 R149, -RZ, R117.H1_H1 ;  /* 0x30000075ff957230 */ /* 0x000fe40000004100 */
[----:B--2---:R-:W-:Y:S02]  /*09b0*/  HADD2.F32 R117, -RZ, R120.H0_H0 ;  /* 0x20000078ff757230 */ /* 0x004fe40000004100 */
[----:B------:R-:W-:Y:S01]  /*09c0*/  FADD.FTZ R137, -R168, R137 ;  /* 0x00000089a8897221 */ /* 0x000fe20000010100 */
[----:B------:R-:W-:Y:S02]  /*09d0*/  HADD2.F32 R143, -RZ, R116.H1_H1 ;  /* 0x30000074ff8f7230 */ /* 0x000fe40000004100 */
[----:B------:R-:W-:Y:S01]  /*09e0*/  FMUL.FTZ R116, R77, R132 ;  /* 0x000000844d747220 */ /* 0x000fe20000410000 */
[----:B------:R-:W-:Y:S02]  /*09f0*/  HADD2.F32 R120, -RZ, R120.H1_H1 ;  /* 0x30000078ff787230 */ /* 0x000fe40000004100 */
[----:B------:R-:W-:-:S02]  /*0a00*/  HADD2.F32 R169, -RZ, R122.H0_H0 ;  /* 0x2000007affa97230 */ /* 0x000fc40000004100 */
[----:B------:R-:W-:Y:S02]  /*0a10*/  HADD2.F32 R148, -RZ, R122.H1_H1 ;  /* 0x3000007aff947230 */ /* 0x000fe40000004100 */
[----:B------:R-:W-:Y:S02]  /*0a20*/  HADD2.F32 R122, -RZ, R133.H1_H1 ;  /* 0x30000085ff7a7230 */ /* 0x000fe40000004100 */
[--C-:B------:R-:W-:Y:S02]  /*0a30*/  HADD2.F32 R151, -RZ, R118.reuse.H0_H0 ;  /* 0x20000076ff977230 */ /* 0x100fe40000004100 */
[----:B------:R-:W-:Y:S02]  /*0a40*/  HADD2.F32 R175, -RZ, R118.H1_H1 ;  /* 0x30000076ffaf7230 */ /* 0x000fe40000004100 */
[--C-:B------:R-:W-:Y:S02]  /*0a50*/  HADD2.F32 R179, -RZ, R123.reuse.H0_H0 ;  /* 0x2000007bffb37230 */ /* 0x100fe40000004100 */
[----:B------:R-:W-:-:S02]  /*0a60*/  HADD2.F32 R174, -RZ, R123.H1_H1 ;  /* 0x3000007bffae7230 */ /* 0x000fc40000004100 */
[----:B------:R-:W-:Y:S01]  /*0a70*/  FADD.FTZ R143, -R168, R143 ;  /* 0x0000008fa88f7221 */ /* 0x000fe20000010100 */
[--C-:B------:R-:W-:Y:S02]  /*0a80*/  HADD2.F32 R147, -RZ, R121.reuse.H0_H0 ;  /* 0x20000079ff937230 */ /* 0x100fe40000004100 */
[----:B-----5:R-:W-:Y:S01]  /*0a90*/  FMUL.FTZ R137, R136, R137 ;  /* 0x0000008988897220 */ /* 0x020fe20000410000 */
[----:B------:R-:W-:Y:S02]  /*0aa0*/  HADD2.F32 R118, -RZ, R121.H1_H1 ;  /* 0x30000079ff767230 */ /* 0x000fe40000004100 */
[----:B------:R-:W-:Y:S01]  /*0ab0*/  FMUL.FTZ R121, R76, R119 ;  /* 0x000000774c797220 */ /* 0x000fe20000410000 */
[----:B------:R-:W-:Y:S02]  /*0ac0*/  HADD2.F32 R123, -RZ, R133.H0_H0 ;  /* 0x20000085ff7b7230 */ /* 0x000fe40000004100 */
[----:B0-----:R-:W-:Y:S01]  /*0ad0*/  FFMA.FTZ R139, R85, R120, R116 ;  /* 0x00000078558b7223 */ /* 0x001fe20000010074 */
[----:B------:R-:W-:-:S02]  /*0ae0*/  HADD2.F32 R133, -RZ, R134.H0_H0 ;  /* 0x20000086ff857230 */ /* 0x000fc40000004100 */
[----:B-1----:R-:W-:Y:S01]  /*0af0*/  FADD.FTZ R141, -R168, R145 ;  /* 0x00000091a88d7221 */ /* 0x002fe20000010100 */
[----:B------:R-:W-:Y:S02]  /*0b00*/  HADD2.F32 R134, -RZ, R134.H1_H1 ;  /* 0x30000086ff867230 */ /* 0x000fe40000004100 */
[----:B------:R-:W-:Y:S01]  /*0b10*/  FMUL.FTZ R116, R79, R122 ;  /* 0x0000007a4f747220 */ /* 0x000fe20000410000 */
[----:B------:R-:W-:Y:S01]  /*0b20*/  FADD.FTZ R52, R52, R117 ;  /* 0x0000007534347221 */ /* 0x000fe20000010000 */
[----:B------:R-:W-:Y:S01]  /*0b30*/  FMUL.FTZ R138, R136, R143 ;  /* 0x0000008f888a7220 */ /* 0x000fe20000410000 */
[-C--:B------:R-:W-:Y:S01]  /*0b40*/  FFMA.FTZ R0, R84, R117.reuse, R121 ;  /* 0x0000007554007223 */ /* 0x080fe20000010079 */
[----:B------:R-:W-:Y:S01]  /*0b50*/  FFMA.FTZ R68, R137, R117, R68 ;  /* 0x0000007589447223 */ /* 0x000fe20000010044 */
[----:B------:R-:W-:Y:S01]  /*0b60*/  FMUL.FTZ R117, R78, R123 ;  /* 0x0000007b4e757220 */ /* 0x000fe20000410000 */
[----:B------:R-:W-:Y:S01]  /*0b70*/  FMUL.FTZ R141, R136, R141 ;  /* 0x0000008d888d7220 */ /* 0x000fe20000410000 */
[----:B------:R-:W-:Y:S01]  /*0b80*/  FFMA.FTZ R143, R87, R118, R116 ;  /* 0x00000076578f7223 */ /* 0x000fe20000010074 */
[----:B------:R-:W-:-:S02]  /*0b90*/  HADD2.F32 R176, -RZ, R135.H1_H1 ;  /* 0x30000087ffb07230 */ /* 0x000fc40000004100 */
[----:B------:R-:W-:Y:S01]  /*0ba0*/  FMUL.FTZ R116, R73, R134 ;  /* 0x0000008649747220 */ /* 0x000fe20000410000 */
[----:B------:R-:W-:Y:S01]  /*0bb0*/  FADD.FTZ R149, -R168, R149 ;  /* 0x00000095a8957221 */ /* 0x000fe20000010100 */
[----:B------:R-:W-:Y:S01]  /*0bc0*/  FADD.FTZ R54, R54, R147 ;  /* 0x0000009336367221 */ /* 0x000fe20000010000 */
[-C--:B------:R-:W-:Y:S01]  /*0bd0*/  FFMA.FTZ R142, R86, R147.reuse, R117 ;  /* 0x00000093568e7223 */ /* 0x080fe20000010075 */
[----:B------:R-:W-:Y:S01]  /*0be0*/  FFMA.FTZ R70, R141, R147, R70 ;  /* 0x000000938d467223 */ /* 0x000fe20000010046 */
[----:B------:R-:W-:Y:S02]  /*0bf0*/  HADD2.F32 R181, -RZ, R135.H0_H0 ;  /* 0x20000087ffb57230 */ /* 0x000fe40000004100 */
[----:B------:R-:W-:Y:S01]  /*0c00*/  FMUL.FTZ R117, R72, R133 ;  /* 0x0000008548757220 */ /* 0x000fe20000410000 */
[----:B------:R-:W-:Y:S01]  /*0c10*/  FFMA.FTZ R147, R81, R148, R116 ;  /* 0x0000009451937223 */ /* 0x000fe20000010074 */
[----:B------:R-:W-:Y:S01]  /*0c20*/  FMUL.FTZ R140, R136, R149 ;  /* 0x00000095888c7220 */ /* 0x000fe20000410000 */
[----:B------:R-:W-:Y:S01]  /*0c30*/  FMUL.FTZ R116, R75, R176 ;  /* 0x000000b04b747220 */ /* 0x000fe20000410000 */
[----:B------:R-:W-:Y:S01]  /*0c40*/  FADD.FTZ R145, -R168, R151 ;  /* 0x00000097a8917221 */ /* 0x000fe20000010100 */
[----:B------:R-:W-:Y:S01]  /*0c50*/  FFMA.FTZ R146, R80, R169, R117 ;  /* 0x000000a950927223 */ /* 0x000fe20000010075 */
[----:B------:R-:W-:Y:S01]  /*0c60*/  FADD.FTZ R55, R55, R118 ;  /* 0x0000007637377221 */ /* 0x000fe20000010000 */
[----:B------:R-:W-:Y:S01]  /*0c70*/  FFMA.FTZ R71, R140, R118, R71 ;  /* 0x000000768c477223 */ /* 0x000fe20000010047 */
[----:B------:R-:W-:Y:S01]  /*0c80*/  FMUL.FTZ R117, R74, R181 ;  /* 0x000000b54a757220 */ /* 0x000fe20000410000 */
[----:B------:R-:W-:Y:S01]  /*0c90*/  FFMA.FTZ R151, R83, R174, R116 ;  /* 0x000000ae53977223 */ /* 0x000fe20000010074 */
[----:B------:R-:W-:Y:S01]  /*0ca0*/  FADD.FTZ R116, RZ, R0 ;  /* 0x00000000ff747221 */ /* 0x000fe20000010000 */
[C---:B------:R-:W-:Y:S01]  /*0cb0*/  FFMA.FTZ R118, R137.reuse, R0, RZ ;  /* 0x0000000089767223 */ /* 0x040fe200000100ff */
[----:B------:R-:W-:Y:S01]  /*0cc0*/  FFMA.FTZ R150, R82, R179, R117 ;  /* 0x000000b352967223 */ /* 0x000fe20000010075 */
[----:B------:R-:W-:Y:S01]  /*0cd0*/  FADD.FTZ R20, R20, R119 ;  /* 0x0000007714147221 */ /* 0x000fe20000010000 */
[----:B------:R-:W-:Y:S01]  /*0ce0*/  FFMA.FTZ R36, R137, R119, R36 ;  /* 0x0000007789247223 */ /* 0x000fe20000010024 */
[----:B------:R-:W-:Y:S01]  /*0cf0*/  FADD.FTZ R117, R116, R139 ;  /* 0x0000008b74757221 */ /* 0x000fe20000010000 */
[----:B------:R-:W-:-:S03]  /*0d00*/  FFMA.FTZ R119, R138, R139, R118 ;  /* 0x0000008b8a777223 */ /* 0x000fc60000010076 */
[----:B------:R-:W-:Y:S01]  /*0d10*/  FADD.FTZ R116, R117, R142 ;  /* 0x0000008e75747221 */ /* 0x000fe20000010000 */
[----:B------:R-:W-:Y:S01]  /*0d20*/  FFMA.FTZ R118, R141, R142, R119 ;  /* 0x0000008e8d767223 */ /* 0x000fe20000010077 */
[----:B------:R-:W-:Y:S01]  /*0d30*/  FADD.FTZ R175, -R168, R175 ;  /* 0x000000afa8af7221 */ /* 0x000fe20000010100 */
[----:B------:R-:W-:Y:S01]  /*0d40*/  FMUL.FTZ R145, R136, R145 ;  /* 0x0000009188917220 */ /* 0x000fe20000410000 */
[----:B------:R-:W-:Y:S01]  /*0d50*/  FADD.FTZ R117, R116, R143 ;  /* 0x0000008f74757221 */ /* 0x000fe20000010000 */
[----:B------:R-:W-:Y:S01]  /*0d60*/  FFMA.FTZ R119, R140, R143, R118 ;  /* 0x0000008f8c777223 */ /* 0x000fe20000010076 */
[----:B------:R-:W-:Y:S01]  /*0d70*/  FMUL.FTZ R144, R136, R175 ;  /* 0x000000af88907220 */ /* 0x000fe20000410000 */
[C---:B------:R-:W-:Y:S01]  /*0d80*/  FADD.FTZ R149, -R168.reuse, R177 ;  /* 0x000000b1a8957221 */ /* 0x040fe20000010100 */
[----:B------:R-:W-:Y:S01]  /*0d90*/  FADD.FTZ R116, R117, R146 ;  /* 0x0000009275747221 */ /* 0x000fe20000010000 */
[----:B------:R-:W-:Y:S01]  /*0da0*/  FFMA.FTZ R118, R145, R146, R119 ;  /* 0x0000009291767223 */ /* 0x000fe20000010077 */
[----:B------:R-:W-:Y:S01]  /*0db0*/  FADD.FTZ R183, -R168, R183 ;  /* 0x000000b7a8b77221 */ /* 0x000fe20000010100 */
[----:B------:R-:W-:Y:S01]  /*0dc0*/  FMUL.FTZ R149, R136, R149 ;  /* 0x0000009588957220 */ /* 0x000fe20000410000 */
        /* <DEDUP_REMOVED lines=32> */
.L_x_1300:
[----:B----4-:R-:W-:Y:S05]  /*0fd0*/  BSYNC.RECONVERGENT B0 ;  /* 0x0000000000007941 */ /* 0x010fea0003800200 */
.L_x_1299:
        /* <DEDUP_REMOVED lines=21> */
[----:B------:R-:W5:Y:S01]  /*1130*/  @P1 LDG.E.64 R172, desc[UR6][R154.64] ;  /* 0x000000069aac1981 */ /* 0x000f62000c1e1b00 */
[----:B-1----:R-:W-:-:S05]  /*1140*/  @P0 IMAD.WIDE.U32 R152, R177, 0x10, R152 ;  /* 0x00000010b1980825 */ /* 0x002fca00078e0098 */
[----:B------:R0:W5:Y:S01]  /*1150*/  @P0 LDG.E.128 R104, desc[UR6][R152.64] ;  /* 0x0000000698680981 */ /* 0x000162000c1e1d00 */
[--C-:B---3--:R-:W-:Y:S02]  /*1160*/  HADD2.F32 R181, -RZ, R119.reuse.H0_H0 ;  /* 0x20000077ffb57230 */ /* 0x108fe40000004100 */
[----:B------:R-:W-:Y:S02]  /*1170*/  HADD2.F32 R119, -RZ, R119.H1_H1 ;  /* 0x30000077ff777230 */ /* 0x000fe40000004100 */
[--C-:B------:R-:W-:Y:S02]  /*1180*/  HADD2.F32 R161, -RZ, R117.reuse.H0_H0 ;  /* 0x20000075ffa17230 */ /* 0x100fe40000004100 */
[----:B------:R-:W-:Y:S02]  /*1190*/  HADD2.F32 R117, -RZ, R117.H1_H1 ;  /* 0x30000075ff757230 */ /* 0x000fe40000004100 */
[----:B------:R-:W-:Y:S01]  /*11a0*/  FADD.FTZ R187, -R168, R119 ;  /* 0x00000077a8bb7221 */ /* 0x000fe20000010100 */
[----:B------:R-:W-:-:S02]  /*11b0*/  HADD2.F32 R177, -RZ, R118.H1_H1 ;  /* 0x30000076ffb17230 */ /* 0x000fc40000004100 */
[----:B----4-:R-:W-:Y:S02]  /*11c0*/  HADD2.F32 R119, -RZ, R132.H0_H0 ;  /* 0x20000084ff777230 */ /* 0x010fe40000004100 */
[----:B------:R-:W-:Y:S02]  /*11d0*/  HADD2.F32 R157, -RZ, R116.H0_H0 ;  /* 0x20000074ff9d7230 */ /* 0x000fe40000004100 */
[----:B------:R-:W-:Y:S02]  /*11e0*/  HADD2.F32 R132, -RZ, R132.H1_H1 ;  /* 0x30000084ff847230 */ /* 0x000fe40000004100 */
[C---:B------:R-:W-:Y:S01]  /*11f0*/  FADD.FTZ R165, -R168.reuse, R117 ;  /* 0x00000075a8a57221 */ /* 0x040fe20000010100 */
[----:B------:R-:W-:Y:S02]  /*1200*/  HADD2.F32 R159, -RZ, R116.H1_H1 ;  /* 0x30000074ff9f7230 */ /* 0x000fe40000004100 */
[----:B------:R-:W-:Y:S02]  /*1210*/  HADD2.F32 R163, -RZ, R118.H0_H0 ;  /* 0x20000076ffa37230 */ /* 0x000fe40000004100 */
[----:B------:R-:W-:Y:S01]  /*1220*/  FADD.FTZ R179, -R168, R177 ;  /* 0x000000b1a8b37221 */ /* 0x000fe20000010100 */
[----:B--2---:R-:W-:-:S02]  /*1230*/  HADD2.F32 R117, -RZ, R120.H0_H0 ;  /* 0x20000078ff757230 */ /* 0x004fc40000004100 */
[C---:B------:R-:W-:Y:S01]  /*1240*/  FADD.FTZ R157, -R168.reuse, R157 ;  /* 0x0000009da89d7221 */ /* 0x040fe20000010100 */
[----:B------:R-:W-:Y:S02]  /*1250*/  HADD2.F32 R120, -RZ, R120.H1_H1 ;  /* 0x30000078ff787230 */ /* 0x000fe40000004100 */
[----:B------:R-:W-:Y:S01]  /*1260*/  FMUL.FTZ R116, R93, R132 ;  /* 0x000000845d747220 */ /* 0x000fe20000410000 */
[--C-:B------:R-:W-:Y:S02]  /*1270*/  HADD2.F32 R177, -RZ, R122.reuse.H0_H0 ;  /* 0x2000007affb17230 */ /* 0x100fe40000004100 */
[----:B------:R-:W-:Y:S02]  /*1280*/  HADD2.F32 R164, -RZ, R122.H1_H1 ;  /* 0x3000007affa47230 */ /* 0x000fe40000004100 */
[C---:B------:R-:W-:Y:S01]  /*1290*/  FADD.FTZ R159, -R168.reuse, R159 ;  /* 0x0000009fa89f7221 */ /* 0x040fe20000010100 */
[----:B------:R-:W-:Y:S02]  /*12a0*/  HADD2.F32 R122, -RZ, R133.H1_H1 ;  /* 0x30000085ff7a7230 */ /* 0x000fe40000004100 */
[C---:B------:R-:W-:Y:S01]  /*12b0*/  FADD.FTZ R161, -R168.reuse, R161 ;  /* 0x000000a1a8a17221 */ /* 0x040fe20000010100 */
[C---:B------:R-:W-:Y:S01]  /*12c0*/  FADD.FTZ R167, -R168.reuse, R163 ;  /* 0x000000a3a8a77221 */ /* 0x040fe20000010100 */
[----:B------:R-:W-:Y:S01]  /*12d0*/  FADD.FTZ R181, -R168, R181 ;  /* 0x000000b5a8b57221 */ /* 0x000fe20000010100 */
[----:B------:R-:W-:-:S02]  /*12e0*/  HADD2.F32 R183, -RZ, R123.H0_H0 ;  /* 0x2000007bffb77230 */ /* 0x000fc40000004100 */
[----:B------:R-:W-:Y:S02]  /*12f0*/  HADD2.F32 R168, -RZ, R123.H1_H1 ;  /* 0x3000007bffa87230 */ /* 0x000fe40000004100 */
[----:B0----5:R-:W-:Y:S01]  /*1300*/  FMUL.FTZ R153, R136, R157 ;  /* 0x0000009d88997220 */ /* 0x021fe20000410000 */
[--C-:B------:R-:W-:Y:S02]  /*1310*/  HADD2.F32 R163, -RZ, R121.reuse.H0_H0 ;  /* 0x20000079ffa37230 */ /* 0x100fe40000004100 */
[----:B------:R-:W-:Y:S01]  /*1320*/  FFMA.FTZ R155, R101, R120, R116 ;  /* 0x00000078659b7223 */ /* 0x000fe20000010074 */
[----:B------:R-:W-:Y:S02]  /*1330*/  HADD2.F32 R118, -RZ, R121.H1_H1 ;  /* 0x30000079ff767230 */ /* 0x000fe40000004100 */
[----:B------:R-:W-:Y:S01]  /*1340*/  FMUL.FTZ R121, R92, R119 ;  /* 0x000000775c797220 */ /* 0x000fe20000410000 */
[----:B------:R-:W-:Y:S02]  /*1350*/  HADD2.F32 R123, -RZ, R133.H0_H0 ;  /* 0x20000085ff7b7230 */ /* 0x000fe40000004100 */
[----:B------:R-:W-:Y:S01]  /*1360*/  FMUL.FTZ R116, R95, R122 ;  /* 0x0000007a5f747220 */ /* 0x000fe20000410000 */
[----:B------:R-:W-:-:S02]  /*1370*/  HADD2.F32 R133, -RZ, R134.H0_H0 ;  /* 0x20000086ff857230 */ /* 0x000fc40000004100 */
[----:B------:R-:W-:Y:S02]  /*1380*/  HADD2.F32 R134, -RZ, R134.H1_H1 ;  /* 0x30000086ff867230 */ /* 0x000fe40000004100 */
[----:B------:R-:W-:Y:S01]  /*1390*/  FADD.FTZ R44, R44, R117 ;  /* 0x000000752c2c7221 */ /* 0x000fe20000010000 */
[----:B------:R-:W-:Y:S01]  /*13a0*/  FMUL.FTZ R152, R136, R159 ;  /* 0x0000009f88987220 */ /* 0x000fe20000410000 */
[-C--:B------:R-:W-:Y:S01]  /*13b0*/  FFMA.FTZ R154, R100, R117.reuse, R121 ;  /* 0x00000075649a7223 */ /* 0x080fe20000010079 */
[----:B------:R-:W-:Y:S01]  /*13c0*/  FFMA.FTZ R60, R153, R117, R60 ;  /* 0x00000075993c7223 */ /* 0x000fe2000001003c */
[----:B------:R-:W-:Y:S01]  /*13d0*/  FMUL.FTZ R117, R94, R123 ;  /* 0x0000007b5e757220 */ /* 0x000fe20000410000 */
[----:B------:R-:W-:Y:S01]  /*13e0*/  FMUL.FTZ R157, R136, R161 ;  /* 0x000000a1889d7220 */ /* 0x000fe20000410000 */
[----:B------:R-:W-:Y:S01]  /*13f0*/  FFMA.FTZ R159, R103, R118, R116 ;  /* 0x00000076679f7223 */ /* 0x000fe20000010074 */
[--C-:B------:R-:W-:Y:S02]  /*1400*/  HADD2.F32 R174, -RZ, R135.reuse.H1_H1 ;  /* 0x30000087ffae7230 */ /* 0x100fe40000004100 */
[----:B------:R-:W-:Y:S01]  /*1410*/  FMUL.FTZ R116, R89, R134 ;  /* 0x0000008659747220 */ /* 0x000fe20000410000 */
[----:B------:R-:W-:Y:S01]  /*1420*/  FADD.FTZ R46, R46, R163 ;  /* 0x000000a32e2e7221 */ /* 0x000fe20000010000 */
[-C--:B------:R-:W-:Y:S01]  /*1430*/  FFMA.FTZ R158, R102, R163.reuse, R117 ;  /* 0x000000a3669e7223 */ /* 0x080fe20000010075 */
[----:B------:R-:W-:Y:S01]  /*1440*/  FFMA.FTZ R62, R157, R163, R62 ;  /* 0x000000a39d3e7223 */ /* 0x000fe2000001003e */
[----:B------:R-:W-:-:S02]  /*1450*/  HADD2.F32 R185, -RZ, R135.H0_H0 ;  /* 0x20000087ffb97230 */ /* 0x000fc40000004100 */
[----:B------:R-:W-:Y:S01]  /*1460*/  FMUL.FTZ R117, R88, R133 ;  /* 0x0000008558757220 */ /* 0x000fe20000410000 */
[----:B------:R-:W-:Y:S01]  /*1470*/  FFMA.FTZ R163, R97, R164, R116 ;  /* 0x000000a461a37223 */ /* 0x000fe20000010074 */
[C---:B------:R-:W-:Y:S01]  /*1480*/  FMUL.FTZ R156, R136.reuse, R165 ;  /* 0x000000a5889c7220 */ /* 0x040fe20000410000 */
[----:B------:R-:W-:Y:S01]  /*1490*/  FMUL.FTZ R116, R91, R174 ;  /* 0x000000ae5b747220 */ /* 0x000fe20000410000 */
[----:B------:R-:W-:Y:S01]  /*14a0*/  FMUL.FTZ R161, R136, R167 ;  /* 0x000000a788a17220 */ /* 0x000fe20000410000 */
[----:B------:R-:W-:Y:S01]  /*14b0*/  FFMA.FTZ R162, R96, R177, R117 ;  /* 0x000000b160a27223 */ /* 0x000fe20000010075 */
[----:B------:R-:W-:Y:S01]  /*14c0*/  FADD.FTZ R47, R47, R118 ;  /* 0x000000762f2f7221 */ /* 0x000fe20000010000 */
[----:B------:R-:W-:Y:S01]  /*14d0*/  FFMA.FTZ R63, R156, R118, R63 ;  /* 0x000000769c3f7223 */ /* 0x000fe2000001003f */
[----:B------:R-:W-:Y:S01]  /*14e0*/  FMUL.FTZ R117, R90, R185 ;  /* 0x000000b95a757220 */ /* 0x000fe20000410000 */
[----:B------:R-:W-:Y:S01]  /*14f0*/  FFMA.FTZ R167, R99, R168, R116 ;  /* 0x000000a863a77223 */ /* 0x000fe20000010074 */
[----:B------:R-:W-:Y:S01]  /*1500*/  FADD.FTZ R116, R169, R154 ;  /* 0x0000009aa9747221 */ /* 0x000fe20000010000 */
[C---:B------:R-:W-:Y:S01]  /*1510*/  FFMA.FTZ R118, R153.reuse, R154, R175 ;  /* 0x0000009a99767223 */ /* 0x040fe200000100af */
[----:B------:R-:W-:Y:S01]  /*1520*/  FFMA.FTZ R166, R98, R183, R117 ;  /* 0x000000b762a67223 */ /* 0x000fe20000010075 */
[----:B------:R-:W-:Y:S01]  /*1530*/  FADD.FTZ R12, R12, R119 ;  /* 0x000000770c0c7221 */ /* 0x000fe20000010000 */
[----:B------:R-:W-:Y:S01]  /*1540*/  FFMA.FTZ R28, R153, R119, R28 ;  /* 0x00000077991c7223 */ /* 0x000fe2000001001c */
[----:B------:R-:W-:Y:S01]  /*1550*/  FADD.FTZ R117, R116, R155 ;  /* 0x0000009b74757221 */ /* 0x000fe20000010000 */
[----:B------:R-:W-:-:S03]  /*1560*/  FFMA.FTZ R119, R152, R155, R118 ;  /* 0x0000009b98777223 */ /* 0x000fc60000010076 */
[----:B------:R-:W-:Y:S01]  /*1570*/  FADD.FTZ R116, R117, R158 ;  /* 0x0000009e75747221 */ /* 0x000fe20000010000 */
[----:B------:R-:W-:-:S03]  /*1580*/  FFMA.FTZ R118, R157, R158, R119 ;  /* 0x0000009e9d767223 */ /* 0x000fc60000010077 */
[----:B------:R-:W-:Y:S01]  /*1590*/  FADD.FTZ R117, R116, R159 ;  /* 0x0000009f74757221 */ /* 0x000fe20000010000 */
[----:B------:R-:W-:Y:S01]  /*15a0*/  FFMA.FTZ R119, R156, R159, R118 ;  /* 0x0000009f9c777223 */ /* 0x000fe20000010076 */
[C---:B------:R-:W-:Y:S02]  /*15b0*/  FMUL.FTZ R160, R136.reuse, R179 ;  /* 0x000000b388a07220 */ /* 0x040fe40000410000 */
[----:B------:R-:W-:Y:S01]  /*15c0*/  FADD.FTZ R116, R117, R162 ;  /* 0x000000a275747221 */ /* 0x000fe20000010000 */
[----:B------:R-:W-:Y:S01]  /*15d0*/  FFMA.FTZ R118, R161, R162, R119 ;  /* 0x000000a2a1767223 */ /* 0x000fe20000010077 */
[----:B------:R-:W-:Y:S02]  /*15e0*/  FMUL.FTZ R165, R136, R181 ;  /* 0x000000b588a57220 */ /* 0x000fe40000410000 */
        /* <DEDUP_REMOVED lines=31> */
.L_x_1302:
[----:B------:R-:W-:Y:S05]  /*17e0*/  BSYNC.RECONVERGENT B0 ;  /* 0x0000000000007941 */ /* 0x000fea0003800200 */
.L_x_1301:
[----:B------:R-:W0:Y:S01]  /*17f0*/  SHFL.DOWN PT, R116, R169, 0x10, 0x1f ;  /* 0x0a001f00a9747f89 */ /* 0x000e2200000e0000 */
[----:B------:R-:W-:Y:S01]  /*1800*/  LOP3.LUT P1, RZ, R126, 0x1f, RZ, 0xc0, !PT ;  /* 0x0000001f7eff7812 */ /* 0x000fe2000782c0ff */
[----:B------:R-:W-:Y:S01]  /*1810*/  BSSY.RECONVERGENT B0, `(.L_x_1303) ;  /* 0x000028c000007945 */ /* 0x000fe20003800200 */
[----:B------:R-:W-:Y:S01]  /*1820*/  PLOP3.LUT P0, PT, PT, PT, PT, 0x80, 0x8 ;  /* 0x000000000008781c */ /* 0x000fe20003f0f070 */
[----:B------:R-:W1:Y:S01]  /*1830*/  SHFL.DOWN PT, R118, R175, 0x10, 0x1f ;  /* 0x0a001f00af767f89 */ /* 0x000e6200000e0000 */
[----:B------:R-:W-:Y:S01]  /*1840*/  ISETP.NE.AND P4, PT, RZ, UR9, PT ;  /* 0x00000009ff007c0c */ /* 0x000fe2000bf85270 */
[----:B------:R-:W2:Y:S08]  /*1850*/  S2R R132, SR_CgaCtaId ;  /* 0x0000000000847919 */ /* 0x000eb00000008800 */
        /* <DEDUP_REMOVED lines=21> */
[----:B------:R-:W-:Y:S02]  /*19b0*/  @!P1 LEA R133, R129, R117, 0x3 ;  /* 0x0000007581859211 */ /* 0x000fe400078e18ff */
[----:B------:R-:W-:-:S04]  /*19c0*/  ISETP.GE.AND P0, PT, R131, R169, PT ;  /* 0x000000a98300720c */ /* 0x000fc80003f06270 */
[----:B------:R-:W-:Y:S01]  /*19d0*/  P2R R168, PR, RZ, 0x1 ;  /* 0x00000001ffa87803 */ /* 0x000fe20000000000 */
        /* <DEDUP_REMOVED lines=9> */
[----:B------:R-:W-:Y:S01]  /*1a70*/  BAR.SYNC.DEFER_BLOCKING 0x0 ;  /* 0x0000000000007b1d */ /* 0x000fe20000010000 */
[----:B------:R-:W-:-:S05]  /*1a80*/  ISETP.GE.U32.AND P1, PT, R127, 0x80, PT ;  /* 0x000000807f00780c */ /* 0x000fca0003f26070 */
        /* <DEDUP_REMOVED lines=75> */
[----:B------:R-:W-:Y:S01]  /*1f40*/  F2FP.F16.F32.PACK_AB R116, R123, R116 ;  /* 0x000000747b74723e */ /* 0x000fe200000000ff */
[----:B------:R-:W-:Y:S06]  /*1f50*/  BRA `(.L_x_1308) ;  /* 0x0000002000247947 */ /* 0x000fec0003800000 */
.L_x_1307:
        /* <DEDUP_REMOVED lines=14> */
[----:B------:R-:W-:Y:S01]  /*2040*/  F2FP.F16.F32.PACK_AB R111, R110, R111 ;  /* 0x0000006f6e6f723e */ /* 0x000fe200000000ff */
        /* <DEDUP_REMOVED lines=14> */
[C---:B------:R-:W-:Y:S01]  /*2130*/  F2FP.F16.F32.PACK_AB R110, R133.reuse, R116 ;  /* 0x00000074856e723e */ /* 0x040fe200000000ff */
        /* <DEDUP_REMOVED lines=28> */
.L_x_1306:
[----:B------:R-:W-:-:S04]  /*2300*/  UISETP.NE.U32.AND UP0, UPT, UR4, URZ, UPT ;  /* 0x000000ff0400728c */ /* 0x000fc8000bf05070 */
[----:B------:R-:W-:-:S09]  /*2310*/  UISETP.NE.AND.EX UP0, UPT, UR5, URZ, UPT, UP0 ;  /* 0x000000ff0500728c */ /* 0x000fd2000bf05300 */
[----:B------:R-:W-:Y:S05]  /*2320*/  BRA.U UP0, `(.L_x_1309) ;  /* 0x0000000100f87547 */ /* 0x000fea000b800000 */
[-CC-:B------:R-:W-:Y:S01]  /*2330*/  FFMA.FTZ R118, R148, R120.reuse, R121.reuse ;  /* 0x0000007894767223 */ /* 0x180fe20000010079 */
[-CC-:B------:R-:W-:Y:S01]  /*2340*/  FFMA.FTZ R169, R149, R120.reuse, R121.reuse ;  /* 0x0000007895a97223 */ /* 0x180fe20000010079 */
[-CC-:B------:R-:W-:Y:S01]  /*2350*/  FFMA.FTZ R135, R145, R120.reuse, R121.reuse ;  /* 0x0000007891877223 */ /* 0x180fe20000010079 */
[--C-:B------:R-:W-:Y:S02]  /*2360*/  HADD2.F32 R123, -RZ, R7.reuse.H0_H0 ;  /* 0x20000007ff7b7230 */ /* 0x100fe40000004100 */
[----:B------:R-:W-:Y:S01]  /*2370*/  FFMA.FTZ R116, R144, R120, R121 ;  /* 0x0000007890747223 */ /* 0x000fe20000010079 */
[----:B------:R-:W-:Y:S02]  /*2380*/  HADD2.F32 R133, -RZ, R7.H1_H1 ;  /* 0x30000007ff857230 */ /* 0x000fe40000004100 */
[----:B------:R-:W-:Y:S01]  /*2390*/  FADD.FTZ R122, R151, -R118 ;  /* 0x80000076977a7221 */ /* 0x000fe20000010000 */
[--C-:B------:R-:W-:Y:S02]  /*23a0*/  HADD2.F32 R117, -RZ, R6.reuse.H0_H0 ;  /* 0x20000006ff757230 */ /* 0x100fe40000004100 */
[----:B------:R-:W-:Y:S01]  /*23b0*/  FADD.FTZ R132, R150, -R169 ;  /* 0x800000a996847221 */ /* 0x000fe20000010000 */
[----:B------:R-:W-:Y:S01]  /*23c0*/  FADD.FTZ R118, R146, -R135 ;  /* 0x8000008792767221 */ /* 0x000fe20000010000 */
[----:B------:R-:W-:-:S02]  /*23d0*/  HADD2.F32 R119, -RZ, R6.H1_H1 ;  /* 0x30000006ff777230 */ /* 0x000fc40000004100 */
[----:B------:R-:W-:Y:S01]  /*23e0*/  FADD.FTZ R116, R147, -R116 ;  /* 0x8000007493747221 */ /* 0x000fe20000010000 */
[C---:B-----5:R-:W-:Y:S01]  /*23f0*/  FFMA.FTZ R132, R136.reuse, R132, R123 ;  /* 0x0000008488847223 */ /* 0x060fe2000001007b */
[C---:B------:R-:W-:Y:S01]  /*2400*/  FFMA.FTZ R133, R136.reuse, R122, R133 ;  /* 0x0000007a88857223 */ /* 0x040fe20000010085 */
[----:B------:R-:W-:Y:S01]  /*2410*/  FFMA.FTZ R118, R136, R118, R117 ;  /* 0x0000007688767223 */ /* 0x000fe20000010075 */
[-CC-:B------:R-:W-:Y:S01]  /*2420*/  FFMA.FTZ R117, R141, R120.reuse, R121.reuse ;  /* 0x000000788d757223 */ /* 0x180fe20000010079 */
[----:B------:R-:W-:Y:S01]  /*2430*/  ISETP.GE.U32.AND P0, PT, R124, RZ, PT ;  /* 0x000000ff7c00720c */ /* 0x000fe20003f06070 */
[----:B------:R-:W-:Y:S01]  /*2440*/  FFMA.FTZ R134, R140, R120, R121 ;  /* 0x000000788c867223 */ /* 0x000fe20000010079 */
[----:B------:R-:W-:Y:S01]  /*2450*/  FFMA.FTZ R122, R136, R116, R119 ;  /* 0x00000074887a7223 */ /* 0x000fe20000010077 */
[--C-:B------:R-:W-:Y:S02]  /*2460*/  HADD2.F32 R119, -RZ, R5.reuse.H0_H0 ;  /* 0x20000005ff777230 */ /* 0x100fe40000004100 */
[----:B------:R-:W-:Y:S01]  /*2470*/  FMUL.FTZ R132, R132, UR13 ;  /* 0x0000000d84847c20 */ /* 0x000fe20008410000 */
[----:B------:R-:W-:Y:S01]  /*2480*/  FMUL.FTZ R133, R133, UR13 ;  /* 0x0000000d85857c20 */ /* 0x000fe20008410000 */
[----:B------:R-:W-:-:S02]  /*2490*/  HADD2.F32 R123, -RZ, R5.H1_H1 ;  /* 0x30000005ff7b7230 */ /* 0x000fc40000004100 */
[----:B------:R-:W-:Y:S01]  /*24a0*/  FADD.FTZ R116, R142, -R117 ;  /* 0x800000758e747221 */ /* 0x000fe20000010000 */
[----:B------:R-:W-:Y:S01]  /*24b0*/  LOP3.LUT P5, RZ, R125, 0xff0000, RZ, 0xc0, !PT ;  /* 0x00ff00007dff7812 */ /* 0x000fe200078ac0ff */
[----:B------:R-:W-:Y:S01]  /*24c0*/  FADD.FTZ R176, R143, -R134 ;  /* 0x800000868fb07221 */ /* 0x000fe20000010000 */
[----:B------:R-:W-:Y:S01]  /*24d0*/  ISETP.GE.U32.AND.EX P0, PT, R125, 0x1000000, PT, P0 ;  /* 0x010000007d00780c */ /* 0x000fe20003f06100 */
[-CC-:B------:R-:W-:Y:S01]  /*24e0*/  FFMA.FTZ R135, R137, R120.reuse, R121.reuse ;  /* 0x0000007889877223 */ /* 0x180fe20000010079 */
[----:B------:R-:W-:Y:S01]  /*24f0*/  FFMA.FTZ R174, R138, R120, R121 ;  /* 0x000000788aae7223 */ /* 0x000fe20000010079 */
[----:B------:R-:W-:Y:S01]  /*2500*/  FFMA.FTZ R116, R136, R116, R119 ;  /* 0x0000007488747223 */ /* 0x000fe20000010077 */
[----:B------:R-:W-:Y:S01]  /*2510*/  FSEL R132, R132, RZ, P5 ;  /* 0x000000ff84847208 */ /* 0x000fe20002800000 */
[----:B------:R-:W-:Y:S01]  /*2520*/  FMUL.FTZ R118, R118, UR13 ;  /* 0x0000000d76767c20 */ /* 0x000fe20008410000 */
[----:B------:R-:W-:Y:S01]  /*2530*/  FMUL.FTZ R122, R122, UR13 ;  /* 0x0000000d7a7a7c20 */ /* 0x000fe20008410000 */
[----:B------:R-:W-:Y:S01]  /*2540*/  FSEL R169, R133, RZ, P0 ;  /* 0x000000ff85a97208 */ /* 0x000fe20000000000 */
[----:B------:R-:W-:-:S02]  /*2550*/  HADD2.F32 R117, -RZ, R4.H0_H0 ;  /* 0x20000004ff757230 */ /* 0x000fc40000004100 */
[----:B------:R-:W-:Y:S01]  /*2560*/  FFMA.FTZ R123, R136, R176, R123 ;  /* 0x000000b0887b7223 */ /* 0x000fe2000001007b */
[----:B------:R-:W-:Y:S01]  /*2570*/  HADD2.F32 R119, -RZ, R4.H1_H1 ;  /* 0x30000004ff777230 */ /* 0x000fe20000004100 */
[C---:B------:R-:W-:Y:S01]  /*2580*/  LOP3.LUT P5, RZ, R125.reuse, 0xff, RZ, 0xc0, !PT ;  /* 0x000000ff7dff7812 */ /* 0x040fe200078ac0ff */
[----:B------:R-:W-:Y:S01]  /*2590*/  FADD.FTZ R134, R0, -R135 ;  /* 0x8000008700867221 */ /* 0x000fe20000010000 */
[----:B------:R-:W-:Y:S01]  /*25a0*/  LOP3.LUT P0, RZ, R125, 0xff00, RZ, 0xc0, !PT ;  /* 0x0000ff007dff7812 */ /* 0x000fe2000780c0ff */
[----:B------:R-:W-:Y:S01]  /*25b0*/  FADD.FTZ R174, R139, -R174 ;  /* 0x800000ae8bae7221 */ /* 0x000fe20000010000 */
        /* <DEDUP_REMOVED lines=21> */
.L_x_1309:
[-CC-:B------:R-:W-:Y:S01]  /*2710*/  FFMA.FTZ R109, R149, R120.reuse, R121.reuse ;  /* 0x00000078956d7223 */ /* 0x180fe20000010079 */
[--C-:B------:R-:W-:Y:S02]  /*2720*/  HADD2.F32 R111, -RZ, R7.reuse.H0_H0 ;  /* 0x20000007ff6f7230 */ /* 0x100fe40000004100 */
[-CC-:B------:R-:W-:Y:S01]  /*2730*/  FFMA.FTZ R118, R148, R120.reuse, R121.reuse ;  /* 0x0000007894767223 */ /* 0x180fe20000010079 */
[-C--:B------:R-:W-:Y:S01]  /*2740*/  FFMA.FTZ R116, R144, R120.reuse, R121 ;  /* 0x0000007890747223 */ /* 0x080fe20000010079 */
[----:B------:R-:W-:Y:S01]  /*2750*/  FADD.FTZ R109, R150, -R109 ;  /* 0x8000006d966d7221 */ /* 0x000fe20000010000 */
[----:B------:R-:W-:Y:S02]  /*2760*/  HADD2.F32 R123, -RZ, R7.H1_H1 ;  /* 0x30000007ff7b7230 */ /* 0x000fe40000004100 */
[----:B------:R-:W-:Y:S01]  /*2770*/  FADD.FTZ R119, R151, -R118 ;  /* 0x8000007697777221 */ /* 0x000fe20000010000 */
[----:B------:R-:W-:Y:S02]  /*2780*/  HADD2.F32 R110, -RZ, R6.H0_H0 ;  /* 0x20000006ff6e7230 */ /* 0x000fe40000004100 */
[----:B-----5:R-:W-:Y:S01]  /*2790*/  FFMA.FTZ R134, R136, R109, R111 ;  /* 0x0000006d88867223 */ /* 0x020fe2000001006f */
[-CC-:B------:R-:W-:Y:S01]  /*27a0*/  FFMA.FTZ R111, R145, R120.reuse, R121.reuse ;  /* 0x00000078916f7223 */ /* 0x180fe20000010079 */
[----:B------:R-:W-:Y:S01]  /*27b0*/  FFMA.FTZ R109, R141, R120, R121 ;  /* 0x000000788d6d7223 */ /* 0x000fe20000010079 */
[----:B------:R-:W-:-:S02]  /*27c0*/  HADD2.F32 R108, -RZ, R5.H0_H0 ;  /* 0x20000005ff6c7230 */ /* 0x000fc40000004100 */
[----:B------:R-:W-:Y:S01]  /*27d0*/  FADD.FTZ R117, R147, -R116 ;  /* 0x8000007493757221 */ /* 0x000fe20000010000 */
[----:B------:R-:W-:Y:S01]  /*27e0*/  FADD.FTZ R111, R146, -R111 ;  /* 0x8000006f926f7221 */ /* 0x000fe20000010000 */
[----:B------:R-:W-:Y:S02]  /*27f0*/  HADD2.F32 R122, -RZ, R6.H1_H1 ;  /* 0x30000006ff7a7230 */ /* 0x000fe40000004100 */
[----:B------:R-:W-:Y:S01]  /*2800*/  FADD.FTZ R109, R142, -R109 ;  /* 0x8000006d8e6d7221 */ /* 0x000fe20000010000 */
[-C--:B------:R-:W-:Y:S01]  /*2810*/  FFMA.FTZ R116, R140, R120.reuse, R121 ;  /* 0x000000788c747223 */ /* 0x080fe20000010079 */
[C---:B------:R-:W-:Y:S01]  /*2820*/  FFMA.FTZ R135, R136.reuse, R119, R123 ;  /* 0x0000007788877223 */ /* 0x040fe2000001007b */
[C---:B------:R-:W-:Y:S01]  /*2830*/  FFMA.FTZ R118, R136.reuse, R111, R110 ;  /* 0x0000006f88767223 */ /* 0x040fe2000001006e */
[----:B------:R-:W-:Y:S01]  /*2840*/  FFMA.FTZ R119, R136, R109, R108 ;  /* 0x0000006d88777223 */ /* 0x000fe2000001006c */
[-CC-:B------:R-:W-:Y:S01]  /*2850*/  FFMA.FTZ R110, R138, R120.reuse, R121.reuse ;  /* 0x000000788a6e7223 */ /* 0x180fe20000010079 */
[----:B------:R-:W-:Y:S01]  /*2860*/  FFMA.FTZ R133, R136, R117, R122 ;  /* 0x0000007588857223 */ /* 0x000fe2000001007a */
[----:B------:R-:W-:Y:S01]  /*2870*/  FFMA.FTZ R109, R137, R120, R121 ;  /* 0x00000078896d7223 */ /* 0x000fe20000010079 */
[----:B------:R-:W-:-:S02]  /*2880*/  HADD2.F32 R123, -RZ, R5.H1_H1 ;  /* 0x30000005ff7b7230 */ /* 0x000fc40000004100 */
[----:B------:R-:W-:Y:S01]  /*2890*/  FADD.FTZ R117, R143, -R116 ;  /* 0x800000748f757221 */ /* 0x000fe20000010000 */
[--C-:B------:R-:W-:Y:S02]  /*28a0*/  HADD2.F32 R116, -RZ, R4.reuse.H1_H1 ;  /* 0x30000004ff747230 */ /* 0x100fe40000004100 */
[----:B------:R-:W-:Y:S01]  /*28b0*/  FADD.FTZ R111, R139, -R110 ;  /* 0x8000006e8b6f7221 */ /* 0x000fe20000010000 */
[----:B------:R-:W-:Y:S02]  /*28c0*/  HADD2.F32 R108, -RZ, R4.H0_H0 ;  /* 0x20000004ff6c7230 */ /* 0x000fe40000004100 */
[----:B------:R-:W-:Y:S01]  /*28d0*/  FADD.FTZ R109, R0, -R109 ;  /* 0x8000006d006d7221 */ /* 0x000fe20000010000 */
[----:B------:R-:W-:Y:S01]  /*28e0*/  FFMA.FTZ R132, R136, R117, R123 ;  /* 0x0000007588847223 */ /* 0x000fe2000001007b */
[----:B------:R-:W-:Y:S01]  /*28f0*/  ISETP.GE.U32.AND P0, PT, R124, RZ, PT ;  /* 0x000000ff7c00720c */ /* 0x000fe20003f06070 */
[C---:B------:R-:W-:Y:S01]  /*2900*/  FFMA.FTZ R117, R136.reuse, R111, R116 ;  /* 0x0000006f88757223 */ /* 0x040fe20000010074 */
[----:B------:R-:W-:Y:S01]  /*2910*/  FFMA.FTZ R108, R136, R109, R108 ;  /* 0x0000006d886c7223 */ /* 0x000fe2000001006c */
[C---:B------:R-:W-:Y:S01]  /*2920*/  F2FP.F16.F32.PACK_AB R111, R135.reuse, R134 ;  /* 0x00000086876f723e */ /* 0x040fe200000000ff */
[----:B------:R-:W-:Y:S01]  /*2930*/  FMUL.FTZ R109, R135, UR13 ;  /* 0x0000000d876d7c20 */ /* 0x000fe20008410000 */
[----:B------:R-:W-:Y:S01]  /*2940*/  FMUL.FTZ R134, R134, UR13 ;  /* 0x0000000d86867c20 */ /* 0x000fe20008410000 */
[C---:B------:R-:W-:Y:S01]  /*2950*/  ISETP.GE.U32.AND.EX P0, PT, R125.reuse, 0x1000000, PT, P0 ;  /* 0x010000007d00780c */ /* 0x040fe20003f06100 */
[----:B------:R-:W-:Y:S01]  /*2960*/  FMUL.FTZ R116, R118, UR13 ;  /* 0x0000000d76747c20 */ /* 0x000fe20008410000 */
[----:B------:R-:W-:Y:S01]  /*2970*/  LOP3.LUT P5, RZ, R125, 0xff0000, RZ, 0xc0, !PT ;  /* 0x00ff00007dff7812 */ /* 0x000fe200078ac0ff */
[----:B------:R-:W-:Y:S01]  /*2980*/  FMUL.FTZ R123, R132, UR13 ;  /* 0x0000000d847b7c20 */ /* 0x000fe20008410000 */
[C---:B------:R-:W-:Y:S01]  /*2990*/  F2FP.F16.F32.PACK_AB R110, R133.reuse, R118 ;  /* 0x00000076856e723e */ /* 0x040fe200000000ff */
[----:B------:R-:W-:Y:S01]  /*29a0*/  FMUL.FTZ R133, R133, UR13 ;  /* 0x0000000d85857c20 */ /* 0x000fe20008410000 */
[----:B------:R-:W-:Y:S01]  /*29b0*/  FSEL R174, R109, RZ, P0 ;  /* 0x000000ff6dae7208 */ /* 0x000fe20000000000 */
[----:B------:R-:W-:Y:S01]  /*29c0*/  FMUL.FTZ R109, R119, UR13 ;  /* 0x0000000d776d7c20 */ /* 0x000fe20008410000 */
[----:B------:R-:W-:Y:S01]  /*29d0*/  FSEL R169, R134, RZ, P5 ;  /* 0x000000ff86a97208 */ /* 0x000fe20002800000 */
[----:B------:R-:W-:Y:S01]  /*29e0*/  FMUL.FTZ R118, R117, UR13 ;  /* 0x0000000d75767c20 */ /* 0x000fe20008410000 */
[----:B------:R-:W-:-:S02]  /*29f0*/  LOP3.LUT P0, RZ, R125, 0xff, RZ, 0xc0, !PT ;  /* 0x000000ff7dff7812 */ /* 0x000fc4000780c0ff */
[----:B------:R-:W-:Y:S02]  /*2a00*/  LOP3.LUT P5, RZ, R125, 0xff00, RZ, 0xc0, !PT ;  /* 0x0000ff007dff7812 */ /* 0x000fe400078ac0ff */
[----:B------:R-:W-:Y:S01]  /*2a10*/  FSEL R134, R116, RZ, P0 ;  /* 0x000000ff74867208 */ /* 0x000fe20000000000 */
[----:B------:R-:W-:Y:S01]  /*2a20*/  FMUL.FTZ R116, R108, UR13 ;  /* 0x0000000d6c747c20 */ /* 0x000fe20008410000 */
[----:B------:R-:W-:Y:S02]  /*2a30*/  FSEL R135, R133, RZ, P5 ;  /* 0x000000ff85877208 */ /* 0x000fe40002800000 */
[C---:B------:R-:W-:Y:S02]  /*2a40*/  LOP3.LUT P0, RZ, R124.reuse, 0xff0000, RZ, 0xc0, !PT ;  /* 0x00ff00007cff7812 */ /* 0x040fe4000780c0ff */
[----:B------:R-:W-:Y:S02]  /*2a50*/  LOP3.LUT P5, RZ, R124, 0xff000000, RZ, 0xc0, !PT ;  /* 0xff0000007cff7812 */ /* 0x000fe400078ac0ff */
[----:B------:R-:W-:-:S02]  /*2a60*/  FSEL R122, R109, RZ, P0 ;  /* 0x000000ff6d7a7208 */ /* 0x000fc40000000000 */
[----:B------:R-:W-:Y:S02]  /*2a70*/  FSEL R133, R123, RZ, P5 ;  /* 0x000000ff7b857208 */ /* 0x000fe40002800000 */
[C---:B------:R-:W-:Y:S02]  /*2a80*/  LOP3.LUT P0, RZ, R124.reuse, 0xff, RZ, 0xc0, !PT ;  /* 0x000000ff7cff7812 */ /* 0x040fe4000780c0ff */
[----:B------:R-:W-:Y:S02]  /*2a90*/  LOP3.LUT P5, RZ, R124, 0xff00, RZ, 0xc0, !PT ;  /* 0x0000ff007cff7812 */ /* 0x000fe400078ac0ff */
        /* <DEDUP_REMOVED lines=9> */
.L_x_1305:
        /* <DEDUP_REMOVED lines=29> */
[----:B------:R-:W-:Y:S01]  /*2d00*/  F2FP.F16.F32.PACK_AB R119, R116, R119 ;  /* 0x000000777477723e */ /* 0x000fe200000000ff */
        /* <DEDUP_REMOVED lines=9> */
[----:B------:R-:W-:Y:S01]  /*2da0*/  F2FP.F16.F32.PACK_AB R115, R112, R115 ;  /* 0x000000737073723e */ /* 0x000fe200000000ff */
        /* <DEDUP_REMOVED lines=41> */
.L_x_1311:
        /* <DEDUP_REMOVED lines=21> */
[----:B------:R-:W-:Y:S01]  /*3190*/  F2FP.F16.F32.PACK_AB R111, R110, R111 ;  /* 0x0000006f6e6f723e */ /* 0x000fe200000000ff */
[----:B------:R-:W-:Y:S01]  /*31a0*/  FMUL.FTZ R110, R136, R109 ;  /* 0x0000006d886e7220 */ /* 0x000fe20000410000 */
[-CC-:B------:R-:W-:Y:S01]  /*31b0*/  FFMA.FTZ R109, R141, R120.reuse, R121.reuse ;  /* 0x000000788d6d7223 */ /* 0x180fe20000010079 */
[----:B------:R-:W-:Y:S01]  /*31c0*/  FADD.FTZ R113, R147, -R108 ;  /* 0x8000006c93717221 */ /* 0x000fe20000010000 */
[----:B------:R-:W-:Y:S01]  /*31d0*/  F2FP.F16.F32.PACK_AB R115, R114, R115 ;  /* 0x000000737273723e */ /* 0x000fe200000000ff */
        /* <DEDUP_REMOVED lines=8> */
[----:B------:R-:W-:Y:S01]  /*3260*/  F2FP.F16.F32.PACK_AB R110, R113, R110 ;  /* 0x0000006e716e723e */ /* 0x000fe200000000ff */
[----:B------:R-:W-:Y:S01]  /*3270*/  FADD.FTZ R113, R143, -R114 ;  /* 0x800000728f717221 */ /* 0x000fe20000010000 */
[----:B------:R-:W-:Y:S01]  /*3280*/  FSEL R116, R108, RZ, P5 ;  /* 0x000000ff6c747208 */ /* 0x000fe20002800000 */
[-CC-:B------:R-:W-:Y:S01]  /*3290*/  FFMA.FTZ R108, R138, R120.reuse, R121.reuse ;  /* 0x000000788a6c7223 */ /* 0x180fe20000010079 */
[----:B------:R-:W-:Y:S01]  /*32a0*/  F2FP.F16.F32.PACK_AB R119, R112, R119 ;  /* 0x000000777077723e */ /* 0x000fe200000000ff */
        /* <DEDUP_REMOVED lines=13> */
[C---:B------:R-:W-:Y:S01]  /*3380*/  F2FP.F16.F32.PACK_AB R109, R123.reuse, R112 ;  /* 0x000000707b6d723e */ /* 0x040fe200000000ff */
        /* <DEDUP_REMOVED lines=26> */
.L_x_1310:
[----:B------:R-:W-:-:S04]  /*3530*/  UISETP.NE.U32.AND UP0, UPT, UR4, URZ, UPT ;  /* 0x000000ff0400728c */ /* 0x000fc8000bf05070 */
[----:B------:R-:W-:-:S09]  /*3540*/  UISETP.NE.AND.EX UP0, UPT, UR5, URZ, UPT, UP0 ;  /* 0x000000ff0500728c */ /* 0x000fd2000bf05300 */
[----:B------:R-:W-:Y:S05]  /*3550*/  BRA.U UP0, `(.L_x_1312) ;  /* 0x00000005004c7547 */ /* 0x000fea000b800000 */
[-CC-:B------:R-:W-:Y:S01]  /*3560*/  FFMA.FTZ R114, R148, R120.reuse, R121.reuse ;  /* 0x0000007894727223 */ /* 0x180fe20000010079 */
[-CC-:B------:R-:W-:Y:S01]  /*3570*/  FFMA.FTZ R115, R149, R120.reuse, R121.reuse ;  /* 0x0000007895737223 */ /* 0x180fe20000010079 */
[-C--:B------:R-:W-:Y:S01]  /*3580*/  FFMA.FTZ R113, R145, R120.reuse, R121 ;  /* 0x0000007891717223 */ /* 0x080fe20000010079 */
[--C-:B------:R-:W-:Y:S02]  /*3590*/  HADD2.F32 R116, -RZ, R7.reuse.H1_H1 ;  /* 0x30000007ff747230 */ /* 0x100fe40000004100 */
[----:B------:R-:W-:Y:S01]  /*35a0*/  FADD.FTZ R119, R151, -R114 ;  /* 0x8000007297777221 */ /* 0x000fe20000010000 */
[----:B------:R-:W-:Y:S02]  /*35b0*/  HADD2.F32 R117, -RZ, R7.H0_H0 ;  /* 0x20000007ff757230 */ /* 0x000fe40000004100 */
[----:B------:R-:W-:Y:S01]  /*35c0*/  FADD.FTZ R115, R150, -R115 ;  /* 0x8000007396737221 */ /* 0x000fe20000010000 */
[--C-:B------:R-:W-:Y:S02]  /*35d0*/  HADD2.F32 R112, -RZ, R6.reuse.H0_H0 ;  /* 0x20000006ff707230 */ /* 0x100fe40000004100 */
[----:B------:R-:W-:Y:S01]  /*35e0*/  FADD.FTZ R113, R146, -R113 ;  /* 0x8000007192717221 */ /* 0x000fe20000010000 */
[C---:B-----5:R-:W-:Y:S01]  /*35f0*/  FFMA.FTZ R134, R136.reuse, R119, R116 ;  /* 0x0000007788867223 */ /* 0x060fe20000010074 */
[----:B------:R-:W-:Y:S01]  /*3600*/  FFMA.FTZ R132, R136, R115, R117 ;  /* 0x0000007388847223 */ /* 0x000fe20000010075 */
[-CC-:B------:R-:W-:Y:S01]  /*3610*/  FFMA.FTZ R122, R144, R120.reuse, R121.reuse ;  /* 0x00000078907a7223 */ /* 0x180fe20000010079 */
[----:B------:R-:W-:Y:S01]  /*3620*/  FFMA.FTZ R123, R136, R113, R112 ;  /* 0x00000071887b7223 */ /* 0x000fe20000010070 */
[-CC-:B------:R-:W-:Y:S01]  /*3630*/  FFMA.FTZ R116, R140, R120.reuse, R121.reuse ;  /* 0x000000788c747223 */ /* 0x180fe20000010079 */
[-CC-:B------:R-:W-:Y:S01]  /*3640*/  FFMA.FTZ R115, R141, R120.reuse, R121.reuse ;  /* 0x000000788d737223 */ /* 0x180fe20000010079 */
[----:B------:R-:W-:Y:S01]  /*3650*/  FFMA.FTZ R113, R137, R120, R121 ;  /* 0x0000007889717223 */ /* 0x000fe20000010079 */
[----:B------:R-:W-:-:S02]  /*3660*/  HADD2.F32 R133, -RZ, R6.H1_H1 ;  /* 0x30000006ff857230 */ /* 0x000fc40000004100 */
[----:B------:R-:W-:Y:S01]  /*3670*/  FADD.FTZ R119, R147, -R122 ;  /* 0x8000007a93777221 */ /* 0x000fe20000010000 */
[--C-:B------:R-:W-:Y:S02]  /*3680*/  HADD2.F32 R118, -RZ, R5.reuse.H1_H1 ;  /* 0x30000005ff767230 */ /* 0x100fe40000004100 */
[----:B------:R-:W-:Y:S01]  /*3690*/  FADD.FTZ R117, R143, -R116 ;  /* 0x800000748f757221 */ /* 0x000fe20000010000 */
[----:B------:R-:W-:Y:S02]  /*36a0*/  HADD2.F32 R114, -RZ, R5.H0_H0 ;  /* 0x20000005ff727230 */ /* 0x000fe40000004100 */
[----:B------:R-:W-:Y:S01]  /*36b0*/  FADD.FTZ R115, R142, -R115 ;  /* 0x800000738e737221 */ /* 0x000fe20000010000 */
[--C-:B------:R-:W-:Y:S02]  /*36c0*/  HADD2.F32 R112, -RZ, R4.reuse.H0_H0 ;  /* 0x20000004ff707230 */ /* 0x100fe40000004100 */
[----:B------:R-:W-:Y:S01]  /*36d0*/  FADD.FTZ R113, R0, -R113 ;  /* 0x8000007100717221 */ /* 0x000fe20000010000 */
[----:B------:R-:W-:Y:S01]  /*36e0*/  ISETP.GE.U32.AND P0, PT, R170, RZ, PT ;  /* 0x000000ffaa00720c */ /* 0x000fe20003f06070 */
[C---:B------:R-:W-:Y:S01]  /*36f0*/  FFMA.FTZ R133, R136.reuse, R119, R133 ;  /* 0x0000007788857223 */ /* 0x040fe20000010085 */
[C---:B------:R-:W-:Y:S01]  /*3700*/  FFMA.FTZ R122, R136.reuse, R117, R118 ;  /* 0x00000075887a7223 */ /* 0x040fe20000010076 */
[C---:B------:R-:W-:Y:S01]  /*3710*/  FFMA.FTZ R119, R136.reuse, R115, R114 ;  /* 0x0000007388777223 */ /* 0x040fe20000010072 */
[----:B------:R-:W-:Y:S01]  /*3720*/  FFMA.FTZ R118, R136, R113, R112 ;  /* 0x0000007188767223 */ /* 0x000fe20000010070 */
[----:B------:R-:W-:Y:S01]  /*3730*/  FFMA.FTZ R112, R138, R120, R121 ;  /* 0x000000788a707223 */ /* 0x000fe20000010079 */
[----:B------:R-:W-:Y:S01]  /*3740*/  FMUL.FTZ R114, R134, UR13 ;  /* 0x0000000d86727c20 */ /* 0x000fe20008410000 */
[C---:B------:R-:W-:Y:S01]  /*3750*/  ISETP.GE.U32.AND.EX P0, PT, R171.reuse, 0x1000000, PT, P0 ;  /* 0x01000000ab00780c */ /* 0x040fe20003f06100 */
[----:B------:R-:W-:Y:S01]  /*3760*/  FMUL.FTZ R132, R132, UR13 ;  /* 0x0000000d84847c20 */ /* 0x000fe20008410000 */
[----:B------:R-:W-:Y:S01]  /*3770*/  LOP3.LUT P5, RZ, R171, 0xff0000, RZ, 0xc0, !PT ;  /* 0x00ff0000abff7812 */ /* 0x000fe200078ac0ff */
[----:B------:R-:W-:Y:S01]  /*3780*/  FADD.FTZ R113, R139, -R112 ;  /* 0x800000708b717221 */ /* 0x000fe20000010000 */
[----:B------:R-:W-:Y:S01]  /*3790*/  FSEL R112, R114, RZ, P0 ;  /* 0x000000ff72707208 */ /* 0x000fe20000000000 */
[----:B------:R-:W-:Y:S01]  /*37a0*/  FMUL.FTZ R123, R123, UR13 ;  /* 0x0000000d7b7b7c20 */ /* 0x000fe20008410000 */
[----:B------:R-:W-:Y:S01]  /*37b0*/  ISETP.GE.U32.AND P0, PT, R124, RZ, PT ;  /* 0x000000ff7c00720c */ /* 0x000fe20003f06070 */
[----:B------:R-:W-:Y:S01]  /*37c0*/  HADD2.F32 R117, -RZ, R4.H1_H1 ;  /* 0x30000004ff757230 */ /* 0x000fe20000004100 */
[----:B------:R-:W-:Y:S01]  /*37d0*/  FSEL R115, R132, RZ, P5 ;  /* 0x000000ff84737208 */ /* 0x000fe20002800000 */
[----:B------:R-:W-:Y:S01]  /*37e0*/  FMUL.FTZ R133, R133, UR13 ;  /* 0x0000000d85857c20 */ /* 0x000fe20008410000 */
[----:B------:R-:W-:Y:S01]  /*37f0*/  LOP3.LUT P5, RZ, R125, 0xff0000, RZ, 0xc0, !PT ;  /* 0x00ff00007dff7812 */ /* 0x000fe200078ac0ff */
[----:B------:R-:W-:Y:S01]  /*3800*/  FMUL.FTZ R119, R119, UR13 ;  /* 0x0000000d77777c20 */ /* 0x000fe20008410000 */
[C---:B------:R-:W-:Y:S01]  /*3810*/  ISETP.GE.U32.AND.EX P0, PT, R125.reuse, 0x1000000, PT, P0 ;  /* 0x010000007d00780c */ /* 0x040fe20003f06100 */
[----:B------:R-:W-:Y:S01]  /*3820*/  FFMA.FTZ R116, R136, R113, R117 ;  /* 0x0000007188747223 */ /* 0x000fe20000010075 */
[----:B------:R-:W-:Y:S01]  /*3830*/  FSEL R134, R132, RZ, P5 ;  /* 0x000000ff84867208 */ /* 0x000fe20002800000 */
[----:B------:R-:W-:Y:S01]  /*3840*/  FMUL.FTZ R122, R122, UR13 ;  /* 0x0000000d7a7a7c20 */ /* 0x000fe20008410000 */
[----:B------:R-:W-:-:S02]  /*3850*/  LOP3.LUT P5, RZ, R125, 0xff, RZ, 0xc0, !PT ;  /* 0x000000ff7dff7812 */ /* 0x000fc400078ac0ff */
[----:B------:R-:W-:Y:S02]  /*3860*/  FSEL R175, R114, RZ, P0 ;  /* 0x000000ff72af7208 */ /* 0x000fe40000000000 */
[----:B------:R-:W-:Y:S02]  /*3870*/  LOP3.LUT P0, RZ, R171, 0xff, RZ, 0xc0, !PT ;  /* 0x000000ffabff7812 */ /* 0x000fe4000780c0ff */
[----:B------:R-:W-:Y:S02]  /*3880*/  F2FP.F16.F32.PACK_AB R115, R112, R115 ;  /* 0x000000737073723e */ /* 0x000fe400000000ff */
        /* <DEDUP_REMOVED lines=32> */
.L_x_1312:
[-CC-:B------:R-:W-:Y:S01]  /*3a90*/  FFMA.FTZ R109, R149, R120.reuse, R121.reuse ;  /* 0x00000078956d7223 */ /* 0x180fe20000010079 */
[--C-:B------:R-:W-:Y:S02]  /*3aa0*/  HADD2.F32 R111, -RZ, R7.reuse.H0_H0 ;  /* 0x20000007ff6f7230 */ /* 0x100fe40000004100 */
[-C--:B------:R-:W-:Y:S01]  /*3ab0*/  FFMA.FTZ R112, R148, R120.reuse, R121 ;  /* 0x0000007894707223 */ /* 0x080fe20000010079 */
[--C-:B------:R-:W-:Y:S02]  /*3ac0*/  HADD2.F32 R108, -RZ, R6.reuse.H0_H0 ;  /* 0x20000006ff6c7230 */ /* 0x100fe40000004100 */
[----:B------:R-:W-:Y:S01]  /*3ad0*/  FADD.FTZ R109, R150, -R109 ;  /* 0x8000006d966d7221 */ /* 0x000fe20000010000 */
[----:B------:R-:W-:Y:S02]  /*3ae0*/  HADD2.F32 R115, -RZ, R7.H1_H1 ;  /* 0x30000007ff737230 */ /* 0x000fe40000004100 */
[-C--:B------:R-:W-:Y:S01]  /*3af0*/  FFMA.FTZ R110, R144, R120.reuse, R121 ;  /* 0x00000078906e7223 */ /* 0x080fe20000010079 */
[----:B------:R-:W-:Y:S01]  /*3b00*/  FADD.FTZ R113, R151, -R112 ;  /* 0x8000007097717221 */ /* 0x000fe20000010000 */
[----:B-----5:R-:W-:Y:S01]  /*3b10*/  FFMA.FTZ R118, R136, R109, R111 ;  /* 0x0000006d88767223 */ /* 0x020fe2000001006f */
[----:B------:R-:W-:Y:S01]  /*3b20*/  FFMA.FTZ R109, R145, R120, R121 ;  /* 0x00000078916d7223 */ /* 0x000fe20000010079 */
[----:B------:R-:W-:-:S02]  /*3b30*/  HADD2.F32 R112, -RZ, R6.H1_H1 ;  /* 0x30000006ff707230 */ /* 0x000fc40000004100 */
[----:B------:R-:W-:Y:S01]  /*3b40*/  FADD.FTZ R111, R147, -R110 ;  /* 0x8000006e936f7221 */ /* 0x000fe20000010000 */
[----:B------:R-:W-:Y:S01]  /*3b50*/  FFMA.FTZ R133, R136, R113, R115 ;  /* 0x0000007188857223 */ /* 0x000fe20000010073 */
[----:B------:R-:W-:Y:S01]  /*3b60*/  FADD.FTZ R109, R146, -R109 ;  /* 0x8000006d926d7221 */ /* 0x000fe20000010000 */
[--C-:B------:R-:W-:Y:S02]  /*3b70*/  HADD2.F32 R110, -RZ, R5.reuse.H1_H1 ;  /* 0x30000005ff6e7230 */ /* 0x100fe40000004100 */
[C---:B------:R-:W-:Y:S01]  /*3b80*/  FFMA.FTZ R119, R136.reuse, R111, R112 ;  /* 0x0000006f88777223 */ /* 0x040fe20000010070 */
[----:B------:R-:W-:Y:S01]  /*3b90*/  LOP3.LUT P0, RZ, R125, 0xff0000, RZ, 0xc0, !PT ;  /* 0x00ff00007dff7812 */ /* 0x000fe2000780c0ff */
[----:B------:R-:W-:Y:S01]  /*3ba0*/  FFMA.FTZ R116, R136, R109, R108 ;  /* 0x0000006d88747223 */ /* 0x000fe2000001006c */
[-CC-:B------:R-:W-:Y:S01]  /*3bb0*/  FFMA.FTZ R108, R140, R120.reuse, R121.reuse ;  /* 0x000000788c6c7223 */ /* 0x180fe20000010079 */
[----:B------:R-:W-:Y:S01]  /*3bc0*/  FFMA.FTZ R109, R141, R120, R121 ;  /* 0x000000788d6d7223 */ /* 0x000fe20000010079 */
[----:B------:R-:W-:Y:S01]  /*3bd0*/  LOP3.LUT P5, RZ, R171, 0xff0000, RZ, 0xc0, !PT ;  /* 0x00ff0000abff7812 */ /* 0x000fe200078ac0ff */
[----:B------:R-:W-:-:S02]  /*3be0*/  HADD2.F32 R113, -RZ, R5.H0_H0 ;  /* 0x20000005ff717230 */ /* 0x000fc40000004100 */
[----:B------:R-:W-:Y:S01]  /*3bf0*/  FADD.FTZ R115, R143, -R108 ;  /* 0x8000006c8f737221 */ /* 0x000fe20000010000 */
[----:B------:R-:W-:Y:S01]  /*3c00*/  FADD.FTZ R111, R142, -R109 ;  /* 0x8000006d8e6f7221 */ /* 0x000fe20000010000 */
[-C--:B------:R-:W-:Y:S01]  /*3c10*/  FFMA.FTZ R109, R137, R120.reuse, R121 ;  /* 0x00000078896d7223 */ /* 0x080fe20000010079 */
[--C-:B------:R-:W-:Y:S02]  /*3c20*/  HADD2.F32 R108, -RZ, R4.reuse.H0_H0 ;  /* 0x20000004ff6c7230 */ /* 0x100fe40000004100 */
[----:B------:R-:W-:Y:S01]  /*3c30*/  FFMA.FTZ R117, R136, R115, R110 ;  /* 0x0000007388757223 */ /* 0x000fe2000001006e */
[----:B------:R-:W-:Y:S01]  /*3c40*/  FMUL.FTZ R110, R118, UR13 ;  /* 0x0000000d766e7c20 */ /* 0x000fe20008410000 */
[----:B------:R-:W-:Y:S01]  /*3c50*/  FADD.FTZ R109, R0, -R109 ;  /* 0x8000006d006d7221 */ /* 0x000fe20000010000 */
[----:B------:R-:W-:Y:S01]  /*3c60*/  FFMA.FTZ R114, R136, R111, R113 ;  /* 0x0000006f88727223 */ /* 0x000fe20000010071 */
[----:B------:R-:W-:Y:S02]  /*3c70*/  HADD2.F32 R111, -RZ, R4.H1_H1 ;  /* 0x30000004ff6f7230 */ /* 0x000fe40000004100 */
[----:B------:R-:W-:Y:S01]  /*3c80*/  FSEL R123, R110, RZ, P0 ;  /* 0x000000ff6e7b7208 */ /* 0x000fe20000000000 */
[----:B------:R-:W-:Y:S01]  /*3c90*/  FFMA.FTZ R112, R136, R109, R108 ;  /* 0x0000006d88707223 */ /* 0x000fe2000001006c */
[----:B------:R-:W-:Y:S01]  /*3ca0*/  FSEL R115, R110, RZ, P5 ;  /* 0x000000ff6e737208 */ /* 0x000fe20002800000 */
[----:B------:R-:W-:Y:S01]  /*3cb0*/  FFMA.FTZ R108, R138, R120, R121 ;  /* 0x000000788a6c7223 */ /* 0x000fe20000010079 */
[----:B------:R-:W-:Y:S01]  /*3cc0*/  ISETP.GE.U32.AND P0, PT, R124, RZ, PT ;  /* 0x000000ff7c00720c */ /* 0x000fe20003f06070 */
[----:B------:R-:W-:Y:S01]  /*3cd0*/  FMUL.FTZ R110, R133, UR13 ;  /* 0x0000000d856e7c20 */ /* 0x000fe20008410000 */
[----:B------:R-:W-:Y:S01]  /*3ce0*/  ISETP.GE.U32.AND P5, PT, R170, RZ, PT ;  /* 0x000000ffaa00720c */ /* 0x000fe20003fa6070 */
[----:B------:R-:W-:Y:S01]  /*3cf0*/  FADD.FTZ R109, R139, -R108 ;  /* 0x8000006c8b6d7221 */ /* 0x000fe20000010000 */
[----:B------:R-:W-:Y:S01]  /*3d00*/  ISETP.GE.U32.AND.EX P0, PT, R125, 0x1000000, PT, P0 ;  /* 0x010000007d00780c */ /* 0x000fe20003f06100 */
[----:B------:R-:W-:Y:S01]  /*3d10*/  FMUL.FTZ R108, R116, UR13 ;  /* 0x0000000d746c7c20 */ /* 0x000fe20008410000 */
[----:B------:R-:W-:Y:S01]  /*3d20*/  ISETP.GE.U32.AND.EX P5, PT, R171, 0x1000000, PT, P5 ;  /* 0x01000000ab00780c */ /* 0x000fe20003fa6150 */
[----:B------:R-:W-:Y:S01]  /*3d30*/  FFMA.FTZ R113, R136, R109, R111 ;  /* 0x0000006d88717223 */ /* 0x000fe2000001006f */
[----:B------:R-:W-:-:S02]  /*3d40*/  FSEL R174, R110, RZ, P0 ;  /* 0x000000ff6eae7208 */ /* 0x000fc40000000000 */
[----:B------:R-:W-:Y:S02]  /*3d50*/  FSEL R122, R110, RZ, P5 ;  /* 0x000000ff6e7a7208 */ /* 0x000fe40002800000 */
[----:B------:R-:W-:Y:S02]  /*3d60*/  LOP3.LUT P0, RZ, R125, 0xff, RZ, 0xc0, !PT ;  /* 0x000000ff7dff7812 */ /* 0x000fe4000780c0ff */
[----:B------:R-:W-:Y:S02]  /*3d70*/  LOP3.LUT P5, RZ, R171, 0xff, RZ, 0xc0, !PT ;  /* 0x000000ffabff7812 */ /* 0x000fe400078ac0ff */
[----:B------:R-:W-:Y:S02]  /*3d80*/  F2FP.F16.F32.PACK_AB R111, R133, R118 ;  /* 0x00000076856f723e */ /* 0x000fe400000000ff */
[C---:B------:R-:W-:Y:S01]  /*3d90*/  F2FP.F16.F32.PACK_AB R110, R119.reuse, R116 ;  /* 0x00000074776e723e */ /* 0x040fe200000000ff */
[----:B------:R-:W-:Y:S01]  /*3da0*/  FMUL.FTZ R119, R119, UR13 ;  /* 0x0000000d77777c20 */ /* 0x000fe20008410000 */
[----:B------:R-:W-:Y:S01]  /*3db0*/  F2FP.F16.F32.PACK_AB R115, R122, R115 ;  /* 0x000000737a73723e */ /* 0x000fe200000000ff */
        /* <DEDUP_REMOVED lines=10> */
[----:B------:R-:W-:Y:S01]  /*3e60*/  F2FP.F16.F32.PACK_AB R109, R117, R114 ;  /* 0x00000072756d723e */ /* 0x000fe200000000ff */
        /* <DEDUP_REMOVED lines=23> */
[----:B------:R-:W-:-:S07]  /*3fe0*/  F2FP.F16.F32.PACK_AB R116, R123, R116 ;  /* 0x000000747b74723e */ /* 0x000fce00000000ff */
.L_x_1308:
        /* <DEDUP_REMOVED lines=14> */
.L_x_1304:
[----:B------:R-:W-:Y:S05]  /*40d0*/  BSYNC.RECONVERGENT B0 ;  /* 0x0000000000007941 */ /* 0x000fea0003800200 */
.L_x_1303:
        /* <DEDUP_REMOVED lines=13> */
[----:B------:R-:W-:Y:S01]  /*41b0*/  HADD2.F32 R111, -RZ, R107.H0_H0 ;  /* 0x2000006bff6f7230 */ /* 0x000fe20000004100 */
[----:B------:R-:W-:Y:S02]  /*41c0*/  LOP3.LUT P0, RZ, R3, 0xff0000, RZ, 0xc0, !PT ;  /* 0x00ff000003ff7812 */ /* 0x000fe4000780c0ff */
[----:B------:R-:W-:-:S04]  /*41d0*/  FADD.FTZ R109, R166, -R109 ;  /* 0x8000006da66d7221 */ /* 0x000fc80000010000 */
[----:B-----5:R-:W-:Y:S01]  /*41e0*/  FFMA.FTZ R174, R136, R109, R111 ;  /* 0x0000006d88ae7223 */ /* 0x020fe2000001006f */
[----:B------:R-:W-:-:S03]  /*41f0*/  HADD2.F32 R111, -RZ, R107.H1_H1 ;  /* 0x3000006bff6f7230 */ /* 0x000fc60000004100 */
        /* <DEDUP_REMOVED lines=10> */
[----:B------:R-:W-:Y:S02]  /*42a0*/  HADD2.F32 R111, -RZ, R106.H0_H0 ;  /* 0x2000006aff6f7230 */ /* 0x000fe40000004100 */
[----:B------:R-:W-:Y:S01]  /*42b0*/  FMUL.FTZ R108, R179, UR13 ;  /* 0x0000000db36c7c20 */ /* 0x000fe20008410000 */
[----:B------:R-:W-:-:S04]  /*42c0*/  FADD.FTZ R109, R162, -R109 ;  /* 0x8000006da26d7221 */ /* 0x000fc80000010000 */
[----:B------:R-:W-:Y:S01]  /*42d0*/  FSEL R181, R108, RZ, P0 ;  /* 0x000000ff6cb57208 */ /* 0x000fe20000000000 */
[----:B------:R-:W-:Y:S01]  /*42e0*/  FFMA.FTZ R110, R136, R109, R111 ;  /* 0x0000006d886e7223 */ /* 0x000fe2000001006f */
[----:B------:R-:W-:Y:S01]  /*42f0*/  ISETP.GE.U32.AND P0, PT, R172, RZ, PT ;  /* 0x000000ffac00720c */ /* 0x000fe20003f06070 */
[----:B------:R-:W-:-:S03]  /*4300*/  HADD2.F32 R111, -RZ, R106.H1_H1 ;  /* 0x3000006aff6f7230 */ /* 0x000fc60000004100 */
        /* <DEDUP_REMOVED lines=11> */
[----:B------:R-:W-:Y:S01]  /*43c0*/  FFMA.FTZ R109, R157, R120, R121 ;  /* 0x000000789d6d7223 */ /* 0x000fe20000010079 */
[--C-:B------:R-:W-:Y:S02]  /*43d0*/  HADD2.F32 R111, -RZ, R105.reuse.H0_H0 ;  /* 0x20000069ff6f7230 */ /* 0x100fe40000004100 */
[C---:B------:R-:W-:Y:S01]  /*43e0*/  FMUL.FTZ R108, R119.reuse, UR13 ;  /* 0x0000000d776c7c20 */ /* 0x040fe20008410000 */
[----:B------:R-:W-:Y:S01]  /*43f0*/  FADD.FTZ R109, R158, -R109 ;  /* 0x8000006d9e6d7221 */ /* 0x000fe20000010000 */
[----:B------:R-:W-:Y:S02]  /*4400*/  F2FP.F16.F32.PACK_AB R110, R119, R110 ;  /* 0x0000006e776e723e */ /* 0x000fe400000000ff */
[----:B------:R-:W-:Y:S01]  /*4410*/  F2FP.F16.F32.PACK_AB R119, R181, R176 ;  /* 0x000000b0b577723e */ /* 0x000fe200000000ff */
[----:B------:R-:W-:Y:S01]  /*4420*/  FFMA.FTZ R114, R136, R109, R111 ;  /* 0x0000006d88727223 */ /* 0x000fe2000001006f */
[----:B------:R-:W-:Y:S01]  /*4430*/  FSEL R169, R108, RZ, P0 ;  /* 0x000000ff6ca97208 */ /* 0x000fe20000000000 */
[----:B------:R-:W-:Y:S01]  /*4440*/  HADD2.F32 R111, -RZ, R105.H1_H1 ;  /* 0x30000069ff6f7230 */ /* 0x000fe20000004100 */
[----:B------:R-:W-:-:S02]  /*4450*/  LOP3.LUT P0, RZ, R173, 0xff00, RZ, 0xc0, !PT ;  /* 0x0000ff00adff7812 */ /* 0x000fc4000780c0ff */
[----:B------:R-:W-:Y:S02]  /*4460*/  F2FP.F16.F32.PACK_AB R118, R169, R118 ;  /* 0x00000076a976723e */ /* 0x000fe400000000ff */
        /* <DEDUP_REMOVED lines=10> */
[----:B------:R-:W-:-:S03]  /*4510*/  HADD2.F32 R111, -RZ, R104.H1_H1 ;  /* 0x30000068ff6f7230 */ /* 0x000fc60000004100 */
[----:B------:R-:W-:-:S05]  /*4520*/  FMUL.FTZ R108, R115, UR13 ;  /* 0x0000000d736c7c20 */ /* 0x000fca0008410000 */
[----:B------:R-:W-:Y:S02]  /*4530*/  FSEL R132, R108, RZ, P0 ;  /* 0x000000ff6c847208 */ /* 0x000fe40000000000 */
[----:B------:R-:W-:Y:S02]  /*4540*/  LOP3.LUT P0, RZ, R172, 0xff000000, RZ, 0xc0, !PT ;  /* 0xff000000acff7812 */ /* 0x000fe4000780c0ff */
[----:B------:R-:W-:Y:S02]  /*4550*/  F2FP.F16.F32.PACK_AB R117, R132, R117 ;  /* 0x000000758475723e */ /* 0x000fe400000000ff */
[----:B------:R-:W-:Y:S01]  /*4560*/  FSEL R135, R108, RZ, P0 ;  /* 0x000000ff6c877208 */ /* 0x000fe20000000000 */
[-CC-:B------:R-:W-:Y:S01]  /*4570*/  FFMA.FTZ R108, R152, R120.reuse, R121.reuse ;  /* 0x00000078986c7223 */ /* 0x180fe20000010079 */
[----:B------:R-:W-:Y:S01]  /*4580*/  LOP3.LUT P0, RZ, R2, 0xff00, RZ, 0xc0, !PT ;  /* 0x0000ff0002ff7812 */ /* 0x000fe2000780c0ff */
[----:B------:R-:W-:Y:S02]  /*4590*/  FFMA.FTZ R121, R153, R120, R121 ;  /* 0x0000007899797223 */ /* 0x000fe40000010079 */
[----:B------:R-:W-:-:S02]  /*45a0*/  FADD.FTZ R109, R155, -R108 ;  /* 0x8000006c9b6d7221 */ /* 0x000fc40000010000 */
[----:B------:R-:W-:Y:S02]  /*45b0*/  FADD.FTZ R121, R154, -R121 ;  /* 0x800000799a797221 */ /* 0x000fe40000010000 */
[----:B------:R-:W-:Y:S01]  /*45c0*/  FFMA.FTZ R113, R136, R109, R111 ;  /* 0x0000006d88717223 */ /* 0x000fe2000001006f */
[----:B------:R-:W-:Y:S01]  /*45d0*/  HADD2.F32 R109, -RZ, R104.H0_H0 ;  /* 0x20000068ff6d7230 */ /* 0x000fe20000004100 */
[----:B------:R-:W-:Y:S02]  /*45e0*/  F2FP.F16.F32.PACK_AB R111, R179, R174 ;  /* 0x000000aeb36f723e */ /* 0x000fe400000000ff */
[----:B------:R-:W-:-:S05]  /*45f0*/  FMUL.FTZ R108, R113, UR13 ;  /* 0x0000000d716c7c20 */ /* 0x000fca0008410000 */
[----:B------:R-:W-:Y:S02]  /*4600*/  FSEL R123, R108, RZ, P0 ;  /* 0x000000ff6c7b7208 */ /* 0x000fe40000000000 */
[----:B------:R-:W-:-:S04]  /*4610*/  LOP3.LUT P0, RZ, R172, 0xff00, RZ, 0xc0, !PT ;  /* 0x0000ff00acff7812 */ /* 0x000fc8000780c0ff */
[----:B------:R-:W-:Y:S01]  /*4620*/  FSEL R133, R108, RZ, P0 ;  /* 0x000000ff6c857208 */ /* 0x000fe20000000000 */
[----:B------:R-:W-:Y:S01]  /*4630*/  FFMA.FTZ R108, R136, R121, R109 ;  /* 0x00000079886c7223 */ /* 0x000fe2000001006d */
[----:B------:R-:W-:-:S03]  /*4640*/  LOP3.LUT P0, RZ, R2, 0xff, RZ, 0xc0, !PT ;  /* 0x000000ff02ff7812 */ /* 0x000fc6000780c0ff */
[----:B------:R-:W-:Y:S01]  /*4650*/  FMUL.FTZ R109, R108, UR13 ;  /* 0x0000000d6c6d7c20 */ /* 0x000fe20008410000 */
[----:B------:R-:W-:Y:S02]  /*4660*/  F2FP.F16.F32.PACK_AB R108, R113, R108 ;  /* 0x0000006c716c723e */ /* 0x000fe400000000ff */
[----:B------:R-:W-:Y:S02]  /*4670*/  F2FP.F16.F32.PACK_AB R113, R135, R122 ;  /* 0x0000007a8771723e */ /* 0x000fe400000000ff */
[----:B------:R-:W-:Y:S02]  /*4680*/  FSEL R116, R109, RZ, P0 ;  /* 0x000000ff6d747208 */ /* 0x000fe40000000000 */
[----:B------:R-:W-:Y:S02]  /*4690*/  LOP3.LUT P0, RZ, R172, 0xff, RZ, 0xc0, !PT ;  /* 0x000000ffacff7812 */ /* 0x000fe4000780c0ff */
[----:B------:R-:W-:Y:S02]  /*46a0*/  F2FP.F16.F32.PACK_AB R116, R123, R116 ;  /* 0x000000747b74723e */ /* 0x000fe400000000ff */
[----:B------:R-:W-:-:S02]  /*46b0*/  FSEL R112, R109, RZ, P0 ;  /* 0x000000ff6d707208 */ /* 0x000fc40000000000 */
[----:B------:R-:W-:Y:S02]  /*46c0*/  F2FP.F16.F32.PACK_AB R109, R115, R114 ;  /* 0x00000072736d723e */ /* 0x000fe400000000ff */
[----:B------:R-:W-:Y:S02]  /*46d0*/  F2FP.F16.F32.PACK_AB R115, R178, R177 ;  /* 0x000000b1b273723e */ /* 0x000fe400000000ff */
[----:B------:R-:W-:Y:S02]  /*46e0*/  F2FP.F16.F32.PACK_AB R114, R175, R134 ;  /* 0x00000086af72723e */ /* 0x000fe400000000ff */
[----:B------:R-:W-:Y:S01]  /*46f0*/  F2FP.F16.F32.PACK_AB R112, R133, R112 ;  /* 0x000000708570723e */ /* 0x000fe200000000ff */
[----:B------:R-:W-:Y:S06]  /*4700*/  BRA `(.L_x_1318) ;  /* 0x0000001c00ac7947 */ /* 0x000fec0003800000 */
.L_x_1317:
[-CC-:B0-----:R-:W-:Y:S01]  /*4710*/  FFMA.FTZ R113, R165, R120.reuse, R121.reuse ;  /* 0x00000078a5717223 */ /* 0x181fe20000010079 */
[----:B------:R-:W-:Y:S01]  /*4720*/  HADD2.F32 R115, -RZ, R107.H0_H0 ;  /* 0x2000006bff737230 */ /* 0x000fe20000004100 */
[----:B------:R-:W-:Y:S01]  /*4730*/  LOP3.LUT P0, RZ, R3, 0xff0000, RZ, 0xc0, !PT ;  /* 0x00ff000003ff7812 */ /* 0x000fe2000780c0ff */
[----:B------:R-:W-:Y:S01]  /*4740*/  FFMA.FTZ R112, R164, R120, R121 ;  /* 0x00000078a4707223 */ /* 0x000fe20000010079 */
[----:B------:R-:W-:-:S04]  /*4750*/  FADD.FTZ R113, R166, -R113 ;  /* 0x80000071a6717221 */ /* 0x000fc80000010000 */
[----:B-----5:R-:W-:Y:S01]  /*4760*/  FFMA.FTZ R113, R136, R113, R115 ;  /* 0x0000007188717223 */ /* 0x020fe20000010073 */
[----:B------:R-:W-:-:S03]  /*4770*/  HADD2.F32 R115, -RZ, R107.H1_H1 ;  /* 0x3000006bff737230 */ /* 0x000fc60000004100 */
        /* <DEDUP_REMOVED lines=8> */
[----:B------:R-:W-:Y:S01]  /*4800*/  ISETP.GE.U32.AND.EX P0, PT, R3, 0x1000000, PT, P0 ;  /* 0x010000000300780c */ /* 0x000fe20003f06100 */
[----:B------:R-:W-:Y:S02]  /*4810*/  HADD2.F32 R115, -RZ, R106.H0_H0 ;  /* 0x2000006aff737230 */ /* 0x000fe40000004100 */
[----:B------:R-:W-:-:S05]  /*4820*/  FMUL.FTZ R113, R113, UR13 ;  /* 0x0000000d71717c20 */ /* 0x000fca0008410000 */
[----:B------:R-:W-:Y:S02]  /*4830*/  FSEL R174, R113, RZ, P0 ;  /* 0x000000ff71ae7208 */ /* 0x000fe40000000000 */
[----:B------:R-:W-:Y:S02]  /*4840*/  ISETP.GE.U32.AND P0, PT, R172, RZ, PT ;  /* 0x000000ffac00720c */ /* 0x000fe40003f06070 */
[----:B------:R-:W-:Y:S02]  /*4850*/  F2FP.F16.F32.PACK_AB R119, R174, R119 ;  /* 0x00000077ae77723e */ /* 0x000fe400000000ff */
[----:B------:R-:W-:-:S04]  /*4860*/  ISETP.GE.U32.AND.EX P0, PT, R173, 0x1000000, PT, P0 ;  /* 0x01000000ad00780c */ /* 0x000fc80003f06100 */
        /* <DEDUP_REMOVED lines=8> */
[----:B------:R-:W-:-:S04]  /*48f0*/  LOP3.LUT P0, RZ, R173, 0xff, RZ, 0xc0, !PT ;  /* 0x000000ffadff7812 */ /* 0x000fc8000780c0ff */
[----:B------:R-:W-:Y:S01]  /*4900*/  FSEL R114, R113, RZ, P0 ;  /* 0x000000ff71727208 */ /* 0x000fe20000000000 */
[----:B------:R-:W-:Y:S01]  /*4910*/  FADD.FTZ R113, R163, -R112 ;  /* 0x80000070a3717221 */ /* 0x000fe20000010000 */
[----:B------:R-:W-:Y:S01]  /*4920*/  LOP3.LUT P0, RZ, R3, 0xff00, RZ, 0xc0, !PT ;  /* 0x0000ff0003ff7812 */ /* 0x000fe2000780c0ff */
[----:B------:R-:W-:Y:S02]  /*4930*/  FFMA.FTZ R112, R156, R120, R121 ;  /* 0x000000789c707223 */ /* 0x000fe40000010079 */
[----:B------:R-:W-:Y:S01]  /*4940*/  FFMA.FTZ R113, R136, R113, R115 ;  /* 0x0000007188717223 */ /* 0x000fe20000010073 */
[----:B------:R-:W-:-:S03]  /*4950*/  HADD2.F32 R115, -RZ, R105.H0_H0 ;  /* 0x20000069ff737230 */ /* 0x000fc60000004100 */
[----:B------:R-:W-:-:S05]  /*4960*/  FMUL.FTZ R113, R113, UR13 ;  /* 0x0000000d71717c20 */ /* 0x000fca0008410000 */
[----:B------:R-:W-:Y:S02]  /*4970*/  FSEL R169, R113, RZ, P0 ;  /* 0x000000ff71a97208 */ /* 0x000fe40000000000 */
[----:B------:R-:W-:Y:S02]  /*4980*/  LOP3.LUT P0, RZ, R173, 0xff00, RZ, 0xc0, !PT ;  /* 0x0000ff00adff7812 */ /* 0x000fe4000780c0ff */
[----:B------:R-:W-:Y:S02]  /*4990*/  F2FP.F16.F32.PACK_AB R118, R169, R118 ;  /* 0x00000076a976723e */ /* 0x000fe400000000ff */
[----:B------:R-:W-:Y:S01]  /*49a0*/  FSEL R175, R113, RZ, P0 ;  /* 0x000000ff71af7208 */ /* 0x000fe20000000000 */
[----:B------:R-:W-:Y:S01]  /*49b0*/  FFMA.FTZ R113, R157, R120, R121 ;  /* 0x000000789d717223 */ /* 0x000fe20000010079 */
[----:B------:R-:W-:Y:S02]  /*49c0*/  LOP3.LUT P0, RZ, R2, 0xff0000, RZ, 0xc0, !PT ;  /* 0x00ff000002ff7812 */ /* 0x000fe4000780c0ff */
[----:B------:R-:W-:Y:S01]  /*49d0*/  F2FP.F16.F32.PACK_AB R114, R175, R114 ;  /* 0x00000072af72723e */ /* 0x000fe200000000ff */
        /* <DEDUP_REMOVED lines=12> */
[----:B------:R-:W-:Y:S02]  /*4aa0*/  HADD2.F32 R115, -RZ, R104.H1_H1 ;  /* 0x30000068ff737230 */ /* 0x000fe40000004100 */
[----:B------:R-:W-:Y:S01]  /*4ab0*/  FADD.FTZ R121, R154, -R121 ;  /* 0x800000799a797221 */ /* 0x000fe20000010000 */
[----:B------:R-:W-:-:S05]  /*4ac0*/  FMUL.FTZ R113, R113, UR13 ;  /* 0x0000000d71717c20 */ /* 0x000fca0008410000 */
[C---:B------:R-:W-:Y:S02]  /*4ad0*/  FSEL R132, R113.reuse, RZ, P0 ;  /* 0x000000ff71847208 */ /* 0x040fe40000000000 */
[----:B------:R-:W-:Y:S02]  /*4ae0*/  LOP3.LUT P0, RZ, R172, 0xff000000, RZ, 0xc0, !PT ;  /* 0xff000000acff7812 */ /* 0x000fe4000780c0ff */
[----:B------:R-:W-:Y:S02]  /*4af0*/  F2FP.F16.F32.PACK_AB R117, R132, R117 ;  /* 0x000000758475723e */ /* 0x000fe400000000ff */
[----:B------:R-:W-:Y:S01]  /*4b00*/  FSEL R135, R113, RZ, P0 ;  /* 0x000000ff71877208 */ /* 0x000fe20000000000 */
[----:B------:R-:W-:Y:S01]  /*4b10*/  FADD.FTZ R113, R155, -R112 ;  /* 0x800000709b717221 */ /* 0x000fe20000010000 */
[----:B------:R-:W-:-:S03]  /*4b20*/  LOP3.LUT P0, RZ, R2, 0xff00, RZ, 0xc0, !PT ;  /* 0x0000ff0002ff7812 */ /* 0x000fc6000780c0ff */
[----:B------:R-:W-:Y:S01]  /*4b30*/  FFMA.FTZ R113, R136, R113, R115 ;  /* 0x0000007188717223 */ /* 0x000fe20000010073 */
[----:B------:R-:W-:-:S03]  /*4b40*/  F2FP.F16.F32.PACK_AB R115, R177, R134 ;  /* 0x00000086b173723e */ /* 0x000fc600000000ff */
[----:B------:R-:W-:-:S05]  /*4b50*/  FMUL.FTZ R113, R113, UR13 ;  /* 0x0000000d71717c20 */ /* 0x000fca0008410000 */
[----:B------:R-:W-:Y:S02]  /*4b60*/  FSEL R123, R113, RZ, P0 ;  /* 0x000000ff717b7208 */ /* 0x000fe40000000000 */
[----:B------:R-:W-:-:S04]  /*4b70*/  LOP3.LUT P0, RZ, R172, 0xff00, RZ, 0xc0, !PT ;  /* 0x0000ff00acff7812 */ /* 0x000fc8000780c0ff */
[----:B------:R-:W-:Y:S01]  /*4b80*/  FSEL R133, R113, RZ, P0 ;  /* 0x000000ff71857208 */ /* 0x000fe20000000000 */
[----:B------:R-:W-:Y:S01]  /*4b90*/  HADD2.F32 R113, -RZ, R104.H0_H0 ;  /* 0x20000068ff717230 */ /* 0x000fe20000004100 */
[----:B------:R-:W-:-:S04]  /*4ba0*/  LOP3.LUT P0, RZ, R2, 0xff, RZ, 0xc0, !PT ;  /* 0x000000ff02ff7812 */ /* 0x000fc8000780c0ff */
[----:B------:R-:W-:-:S04]  /*4bb0*/  FFMA.FTZ R113, R136, R121, R113 ;  /* 0x0000007988717223 */ /* 0x000fc80000010071 */
[----:B------:R-:W-:-:S05]  /*4bc0*/  FMUL.FTZ R113, R113, UR13 ;  /* 0x0000000d71717c20 */ /* 0x000fca0008410000 */
[----:B------:R-:W-:Y:S02]  /*4bd0*/  FSEL R116, R113, RZ, P0 ;  /* 0x000000ff71747208 */ /* 0x000fe40000000000 */
[----:B------:R-:W-:Y:S02]  /*4be0*/  LOP3.LUT P0, RZ, R172, 0xff, RZ, 0xc0, !PT ;  /* 0x000000ffacff7812 */ /* 0x000fe4000780c0ff */
[----:B------:R-:W-:Y:S02]  /*4bf0*/  F2FP.F16.F32.PACK_AB R116, R123, R116 ;  /* 0x000000747b74723e */ /* 0x000fe400000000ff */
[----:B------:R-:W-:Y:S02]  /*4c00*/  FSEL R112, R113, RZ, P0 ;  /* 0x000000ff71707208 */ /* 0x000fe40000000000 */
[----:B------:R-:W-:Y:S02]  /*4c10*/  F2FP.F16.F32.PACK_AB R113, R135, R122 ;  /* 0x0000007a8771723e */ /* 0x000fe400000000ff */
[----:B------:R-:W-:Y:S01]  /*4c20*/  F2FP.F16.F32.PACK_AB R112, R133, R112 ;  /* 0x000000708570723e */ /* 0x000fe200000000ff */
[----:B------:R-:W-:Y:S06]  /*4c30*/  BRA `(.L_x_1318) ;  /* 0x0000001800607947 */ /* 0x000fec0003800000 */
.L_x_1316:
        /* <DEDUP_REMOVED lines=23> */
[----:B------:R-:W-:Y:S02]  /*4db0*/  F2FP.F16.F32.PACK_AB R111, R178, R111 ;  /* 0x0000006fb26f723e */ /* 0x000fe400000000ff */
        /* <DEDUP_REMOVED lines=15> */
[----:B------:R-:W-:Y:S02]  /*4eb0*/  F2FP.F16.F32.PACK_AB R110, R119, R110 ;  /* 0x0000006e776e723e */ /* 0x000fe400000000ff */
[----:B------:R-:W-:Y:S02]  /*4ec0*/  F2FP.F16.F32.PACK_AB R119, R177, R174 ;  /* 0x000000aeb177723e */ /* 0x000fe400000000ff */
[C---:B------:R-:W-:Y:S02]  /*4ed0*/  FSEL R169, R108.reuse, RZ, P0 ;  /* 0x000000ff6ca97208 */ /* 0x040fe40000000000 */
[----:B------:R-:W-:Y:S02]  /*4ee0*/  LOP3.LUT P0, RZ, R173, 0xff00, RZ, 0xc0, !PT ;  /* 0x0000ff00adff7812 */ /* 0x000fe4000780c0ff */
        /* <DEDUP_REMOVED lines=40> */
.L_x_1319:
        /* <DEDUP_REMOVED lines=17> */
[----:B------:R-:W-:Y:S02]  /*5280*/  F2FP.F16.F32.PACK_AB R119, R134, R119 ;  /* 0x000000778677723e */ /* 0x000fe400000000ff */
[----:B------:R-:W-:-:S04]  /*5290*/  ISETP.GE.U32.AND.EX P0, PT, R173, 0x1000000, PT, P0 ;  /* 0x01000000ad00780c */ /* 0x000fc80003f06100 */
[----:B------:R-:W-:Y:S01]  /*52a0*/  FSEL R174, R113, RZ, P0 ;  /* 0x000000ff71ae7208 */ /* 0x000fe20000000000 */
[----:B------:R-:W-:Y:S01]  /*52b0*/  FFMA.FTZ R113, R161, R120, R121 ;  /* 0x00000078a1717223 */ /* 0x000fe20000010079 */
[----:B------:R-:W-:Y:S02]  /*52c0*/  LOP3.LUT P0, RZ, R3, 0xff, RZ, 0xc0, !PT ;  /* 0x000000ff03ff7812 */ /* 0x000fe4000780c0ff */
[----:B------:R-:W-:Y:S01]  /*52d0*/  F2FP.F16.F32.PACK_AB R115, R174, R115 ;  /* 0x00000073ae73723e */ /* 0x000fe200000000ff */
        /* <DEDUP_REMOVED lines=35> */
[----:B------:R-:W-:Y:S02]  /*5510*/  F2FP.F16.F32.PACK_AB R117, R132, R117 ;  /* 0x000000758475723e */ /* 0x000fe400000000ff */
        /* <DEDUP_REMOVED lines=9> */
[----:B------:R-:W-:Y:S02]  /*55b0*/  F2FP.F16.F32.PACK_AB R113, R135, R122 ;  /* 0x0000007a8771723e */ /* 0x000fe400000000ff */
[----:B------:R-:W-:Y:S02]  /*55c0*/  FSEL R116, R121, RZ, P0 ;  /* 0x000000ff79747208 */ /* 0x000fe40000000000 */
[----:B------:R-:W-:Y:S02]  /*55d0*/  LOP3.LUT P0, RZ, R172, 0xff, RZ, 0xc0, !PT ;  /* 0x000000ffacff7812 */ /* 0x000fe4000780c0ff */
[----:B------:R-:W-:-:S02]  /*55e0*/  F2FP.F16.F32.PACK_AB R116, R123, R116 ;  /* 0x000000747b74723e */ /* 0x000fc400000000ff */
[----:B------:R-:W-:-:S04]  /*55f0*/  FSEL R112, R121, RZ, P0 ;  /* 0x000000ff79707208 */ /* 0x000fc80000000000 */
[----:B------:R-:W-:Y:S01]  /*5600*/  F2FP.F16.F32.PACK_AB R112, R133, R112 ;  /* 0x000000708570723e */ /* 0x000fe200000000ff */
[----:B------:R-:W-:Y:S06]  /*5610*/  BRA `(.L_x_1318) ;  /* 0x0000000c00e87947 */ /* 0x000fec0003800000 */
.L_x_1315:
        /* <DEDUP_REMOVED lines=8> */
[--C-:B------:R-:W-:Y:S01]  /*56a0*/  HADD2.F32 R111, -RZ, R107.reuse.H1_H1 ;  /* 0x3000006bff6f7230 */ /* 0x100fe20000004100 */
[----:B------:R-:W-:Y:S02]  /*56b0*/  ISETP.GE.U32.AND P0, PT, R2, RZ, PT ;  /* 0x000000ff0200720c */ /* 0x000fe40003f06070 */
[----:B------:R-:W-:Y:S02]  /*56c0*/  FADD.FTZ R109, R167, -R108 ;  /* 0x8000006ca76d7221 */ /* 0x000fe40000010000 */
[----:B------:R-:W-:Y:S02]  /*56d0*/  ISETP.GE.U32.AND.EX P0, PT, R3, 0x1000000, PT, P0 ;  /* 0x010000000300780c */ /* 0x000fe40003f06100 */
[----:B-----5:R-:W-:Y:S01]  /*56e0*/  FFMA.FTZ R175, R136, R109, R111 ;  /* 0x0000006d88af7223 */ /* 0x020fe2000001006f */
[----:B------:R-:W-:Y:S01]  /*56f0*/  FFMA.FTZ R109, R165, R120, R121 ;  /* 0x00000078a56d7223 */ /* 0x000fe20000010079 */
[----:B------:R-:W-:-:S02]  /*5700*/  HADD2.F32 R111, -RZ, R107.H0_H0 ;  /* 0x2000006bff6f7230 */ /* 0x000fc40000004100 */
[----:B------:R-:W-:Y:S01]  /*5710*/  FMUL.FTZ R108, R175, UR13 ;  /* 0x0000000daf6c7c20 */ /* 0x000fe20008410000 */
[----:B------:R-:W-:-:S04]  /*5720*/  FADD.FTZ R109, R166, -R109 ;  /* 0x8000006da66d7221 */ /* 0x000fc80000010000 */
[----:B------:R-:W-:Y:S01]  /*5730*/  FFMA.FTZ R134, R136, R109, R111 ;  /* 0x0000006d88867223 */ /* 0x000fe2000001006f */
[----:B------:R-:W-:Y:S01]  /*5740*/  FFMA.FTZ R109, R161, R120, R121 ;  /* 0x00000078a16d7223 */ /* 0x000fe20000010079 */
[----:B------:R-:W-:Y:S01]  /*5750*/  HADD2.F32 R111, -RZ, R106.H0_H0 ;  /* 0x2000006aff6f7230 */ /* 0x000fe20000004100 */
[----:B------:R-:W-:Y:S01]  /*5760*/  FSEL R174, R108, RZ, P0 ;  /* 0x000000ff6cae7208 */ /* 0x000fe20000000000 */
[----:B------:R-:W-:Y:S01]  /*5770*/  FMUL.FTZ R108, R134, UR13 ;  /* 0x0000000d866c7c20 */ /* 0x000fe20008410000 */
[----:B------:R-:W-:Y:S01]  /*5780*/  FADD.FTZ R109, R162, -R109 ;  /* 0x8000006da26d7221 */ /* 0x000fe20000010000 */
[----:B------:R-:W-:-:S03]  /*5790*/  LOP3.LUT P0, RZ, R3, 0xff0000, RZ, 0xc0, !PT ;  /* 0x00ff000003ff7812 */ /* 0x000fc6000780c0ff */
[----:B------:R-:W-:Y:S01]  /*57a0*/  FFMA.FTZ R110, R136, R109, R111 ;  /* 0x0000006d886e7223 */ /* 0x000fe2000001006f */
[----:B------:R-:W-:Y:S01]  /*57b0*/  FSEL R169, R108, RZ, P0 ;  /* 0x000000ff6ca97208 */ /* 0x000fe20000000000 */
[----:B------:R-:W-:Y:S01]  /*57c0*/  HADD2.F32 R111, -RZ, R106.H1_H1 ;  /* 0x3000006aff6f7230 */ /* 0x000fe20000004100 */
[----:B------:R-:W-:Y:S01]  /*57d0*/  LOP3.LUT P0, RZ, R3, 0xff, RZ, 0xc0, !PT ;  /* 0x000000ff03ff7812 */ /* 0x000fe2000780c0ff */
[----:B------:R-:W-:-:S05]  /*57e0*/  FMUL.FTZ R108, R110, UR13 ;  /* 0x0000000d6e6c7c20 */ /* 0x000fca0008410000 */
[----:B------:R-:W-:Y:S01]  /*57f0*/  FSEL R132, R108, RZ, P0 ;  /* 0x000000ff6c847208 */ /* 0x000fe20000000000 */
[----:B------:R-:W-:Y:S01]  /*5800*/  FFMA.FTZ R108, R160, R120, R121 ;  /* 0x00000078a06c7223 */ /* 0x000fe20000010079 */
[----:B------:R-:W-:-:S03]  /*5810*/  LOP3.LUT P0, RZ, R3, 0xff00, RZ, 0xc0, !PT ;  /* 0x0000ff0003ff7812 */ /* 0x000fc6000780c0ff */
[----:B------:R-:W-:-:S04]  /*5820*/  FADD.FTZ R109, R163, -R108 ;  /* 0x8000006ca36d7221 */ /* 0x000fc80000010000 */
[----:B------:R-:W-:Y:S01]  /*5830*/  FFMA.FTZ R133, R136, R109, R111 ;  /* 0x0000006d88857223 */ /* 0x000fe2000001006f */
[----:B------:R-:W-:Y:S01]  /*5840*/  FFMA.FTZ R109, R157, R120, R121 ;  /* 0x000000789d6d7223 */ /* 0x000fe20000010079 */
[----:B------:R-:W-:Y:S02]  /*5850*/  HADD2.F32 R111, -RZ, R105.H0_H0 ;  /* 0x20000069ff6f7230 */ /* 0x000fe40000004100 */
[C---:B------:R-:W-:Y:S01]  /*5860*/  FMUL.FTZ R108, R133.reuse, UR13 ;  /* 0x0000000d856c7c20 */ /* 0x040fe20008410000 */
[----:B------:R-:W-:Y:S01]  /*5870*/  FADD.FTZ R109, R158, -R109 ;  /* 0x8000006d9e6d7221 */ /* 0x000fe20000010000 */
[----:B------:R-:W-:-:S03]  /*5880*/  F2FP.F16.F32.PACK_AB R110, R133, R110 ;  /* 0x0000006e856e723e */ /* 0x000fc600000000ff */
        /* <DEDUP_REMOVED lines=11> */
[----:B------:R-:W-:Y:S02]  /*5940*/  HADD2.F32 R111, -RZ, R104.H0_H0 ;  /* 0x20000068ff6f7230 */ /* 0x000fe40000004100 */
[----:B------:R-:W-:Y:S01]  /*5950*/  FFMA.FTZ R120, R152, R120, R121 ;  /* 0x0000007898787223 */ /* 0x000fe20000010079 */
[----:B------:R-:W-:Y:S01]  /*5960*/  FMUL.FTZ R108, R119, UR13 ;  /* 0x0000000d776c7c20 */ /* 0x000fe20008410000 */
[----:B------:R-:W-:-:S04]  /*5970*/  FADD.FTZ R109, R154, -R109 ;  /* 0x8000006d9a6d7221 */ /* 0x000fc80000010000 */
[----:B------:R-:W-:Y:S01]  /*5980*/  FSEL R123, R108, RZ, P0 ;  /* 0x000000ff6c7b7208 */ /* 0x000fe20000000000 */
[----:B------:R-:W-:Y:S01]  /*5990*/  FFMA.FTZ R108, R136, R109, R111 ;  /* 0x0000006d886c7223 */ /* 0x000fe2000001006f */
[----:B------:R-:W-:Y:S01]  /*59a0*/  LOP3.LUT P0, RZ, R2, 0xff, RZ, 0xc0, !PT ;  /* 0x000000ff02ff7812 */ /* 0x000fe2000780c0ff */
[----:B------:R-:W-:Y:S02]  /*59b0*/  HADD2.F32 R111, -RZ, R104.H1_H1 ;  /* 0x30000068ff6f7230 */ /* 0x000fe40000004100 */
[----:B------:R-:W-:-:S05]  /*59c0*/  FMUL.FTZ R109, R108, UR13 ;  /* 0x0000000d6c6d7c20 */ /* 0x000fca0008410000 */
[----:B------:R-:W-:Y:S01]  /*59d0*/  FSEL R116, R109, RZ, P0 ;  /* 0x000000ff6d747208 */ /* 0x000fe20000000000 */
[----:B------:R-:W-:Y:S01]  /*59e0*/  FADD.FTZ R109, R155, -R120 ;  /* 0x800000789b6d7221 */ /* 0x000fe20000010000 */
[----:B------:R-:W-:-:S03]  /*59f0*/  LOP3.LUT P0, RZ, R2, 0xff00, RZ, 0xc0, !PT ;  /* 0x0000ff0002ff7812 */ /* 0x000fc6000780c0ff */
[----:B------:R-:W-:Y:S01]  /*5a00*/  FFMA.FTZ R117, R136, R109, R111 ;  /* 0x0000006d88757223 */ /* 0x000fe2000001006f */
[----:B------:R-:W-:-:S03]  /*5a10*/  F2FP.F16.F32.PACK_AB R111, R175, R134 ;  /* 0x00000086af6f723e */ /* 0x000fc600000000ff */
[C---:B------:R-:W-:Y:S01]  /*5a20*/  FMUL.FTZ R109, R117.reuse, UR13 ;  /* 0x0000000d756d7c20 */ /* 0x040fe20008410000 */
[----:B------:R-:W-:Y:S02]  /*5a30*/  F2FP.F16.F32.PACK_AB R108, R117, R108 ;  /* 0x0000006c756c723e */ /* 0x000fe400000000ff */
[----:B------:R-:W-:Y:S02]  /*5a40*/  F2FP.F16.F32.PACK_AB R117, R123, R122 ;  /* 0x0000007a7b75723e */ /* 0x000fe400000000ff */
[----:B------:R-:W-:Y:S02]  /*5a50*/  FSEL R121, R109, RZ, P0 ;  /* 0x000000ff6d797208 */ /* 0x000fe40000000000 */
[----:B------:R-:W-:Y:S02]  /*5a60*/  F2FP.F16.F32.PACK_AB R109, R119, R118 ;  /* 0x00000076776d723e */ /* 0x000fe400000000ff */
[----:B------:R-:W-:Y:S02]  /*5a70*/  F2FP.F16.F32.PACK_AB R119, R174, R169 ;  /* 0x000000a9ae77723e */ /* 0x000fe400000000ff */
[----:B------:R-:W-:-:S02]  /*5a80*/  F2FP.F16.F32.PACK_AB R118, R135, R132 ;  /* 0x000000848776723e */ /* 0x000fc400000000ff */
[----:B------:R-:W-:Y:S01]  /*5a90*/  F2FP.F16.F32.PACK_AB R116, R121, R116 ;  /* 0x000000747974723e */ /* 0x000fe200000000ff */
[----:B------:R-:W-:Y:S06]  /*5aa0*/  BRA `(.L_x_1318) ;  /* 0x0000000800c47947 */ /* 0x000fec0003800000 */
.L_x_1321:
[-CC-:B------:R-:W-:Y:S01]  /*5ab0*/  FFMA.FTZ R117, R165, R120.reuse, R121.reuse ;  /* 0x00000078a5757223 */ /* 0x180fe20000010079 */
[----:B------:R-:W-:Y:S01]  /*5ac0*/  HADD2.F32 R119, -RZ, R107.H0_H0 ;  /* 0x2000006bff777230 */ /* 0x000fe20000004100 */
[----:B------:R-:W-:Y:S01]  /*5ad0*/  LOP3.LUT P0, RZ, R3, 0xff0000, RZ, 0xc0, !PT ;  /* 0x00ff000003ff7812 */ /* 0x000fe2000780c0ff */
[----:B------:R-:W-:Y:S01]  /*5ae0*/  FFMA.FTZ R116, R164, R120, R121 ;  /* 0x00000078a4747223 */ /* 0x000fe20000010079 */
[----:B------:R-:W-:-:S04]  /*5af0*/  FADD.FTZ R117, R166, -R117 ;  /* 0x80000075a6757221 */ /* 0x000fc80000010000 */
[----:B-----5:R-:W-:Y:S01]  /*5b00*/  FFMA.FTZ R117, R136, R117, R119 ;  /* 0x0000007588757223 */ /* 0x020fe20000010077 */
[----:B------:R-:W-:-:S03]  /*5b10*/  HADD2.F32 R119, -RZ, R107.H1_H1 ;  /* 0x3000006bff777230 */ /* 0x000fc60000004100 */
[----:B------:R-:W-:-:S05]  /*5b20*/  FMUL.FTZ R117, R117, UR13 ;  /* 0x0000000d75757c20 */ /* 0x000fca0008410000 */
        /* <DEDUP_REMOVED lines=8> */
[----:B------:R-:W-:Y:S01]  /*5bb0*/  FSEL R169, R117, RZ, P0 ;  /* 0x000000ff75a97208 */ /* 0x000fe20000000000 */
[----:B------:R-:W-:Y:S01]  /*5bc0*/  FFMA.FTZ R117, R161, R120, R121 ;  /* 0x00000078a1757223 */ /* 0x000fe20000010079 */
[----:B------:R-:W-:-:S03]  /*5bd0*/  LOP3.LUT P0, RZ, R3, 0xff, RZ, 0xc0, !PT ;  /* 0x000000ff03ff7812 */ /* 0x000fc6000780c0ff */
[----:B------:R-:W-:-:S04]  /*5be0*/  FADD.FTZ R117, R162, -R117 ;  /* 0x80000075a2757221 */ /* 0x000fc80000010000 */
[----:B------:R-:W-:Y:S01]  /*5bf0*/  FFMA.FTZ R117, R136, R117, R119 ;  /* 0x0000007588757223 */ /* 0x000fe20000010077 */
[----:B------:R-:W-:-:S03]  /*5c00*/  HADD2.F32 R119, -RZ, R106.H1_H1 ;  /* 0x3000006aff777230 */ /* 0x000fc60000004100 */
[----:B------:R-:W-:-:S05]  /*5c10*/  FMUL.FTZ R117, R117, UR13 ;  /* 0x0000000d75757c20 */ /* 0x000fca0008410000 */
[----:B------:R-:W-:Y:S01]  /*5c20*/  FSEL R118, R117, RZ, P0 ;  /* 0x000000ff75767208 */ /* 0x000fe20000000000 */
[----:B------:R-:W-:Y:S01]  /*5c30*/  FADD.FTZ R117, R163, -R116 ;  /* 0x80000074a3757221 */ /* 0x000fe20000010000 */
[----:B------:R-:W-:Y:S01]  /*5c40*/  LOP3.LUT P0, RZ, R3, 0xff00, RZ, 0xc0, !PT ;  /* 0x0000ff0003ff7812 */ /* 0x000fe2000780c0ff */
[----:B------:R-:W-:Y:S02]  /*5c50*/  FFMA.FTZ R116, R156, R120, R121 ;  /* 0x000000789c747223 */ /* 0x000fe40000010079 */
[----:B------:R-:W-:Y:S01]  /*5c60*/  FFMA.FTZ R117, R136, R117, R119 ;  /* 0x0000007588757223 */ /* 0x000fe20000010077 */
[----:B------:R-:W-:-:S03]  /*5c70*/  HADD2.F32 R119, -RZ, R105.H0_H0 ;  /* 0x20000069ff777230 */ /* 0x000fc60000004100 */
[----:B------:R-:W-:-:S05]  /*5c80*/  FMUL.FTZ R117, R117, UR13 ;  /* 0x0000000d75757c20 */ /* 0x000fca0008410000 */
        /* <DEDUP_REMOVED lines=17> */
[----:B------:R-:W-:Y:S01]  /*5da0*/  FSEL R133, R117, RZ, P0 ;  /* 0x000000ff75857208 */ /* 0x000fe20000000000 */
[----:B------:R-:W-:Y:S01]  /*5db0*/  FADD.FTZ R117, R155, -R116 ;  /* 0x800000749b757221 */ /* 0x000fe20000010000 */
[----:B------:R-:W-:-:S03]  /*5dc0*/  LOP3.LUT P0, RZ, R2, 0xff00, RZ, 0xc0, !PT ;  /* 0x0000ff0002ff7812 */ /* 0x000fc6000780c0ff */
[----:B------:R-:W-:Y:S01]  /*5dd0*/  FFMA.FTZ R117, R136, R117, R119 ;  /* 0x0000007588757223 */ /* 0x000fe20000010077 */
[----:B------:R-:W-:-:S03]  /*5de0*/  F2FP.F16.F32.PACK_AB R119, R169, R132 ;  /* 0x00000084a977723e */ /* 0x000fc600000000ff */
[----:B------:R-:W-:-:S05]  /*5df0*/  FMUL.FTZ R117, R117, UR13 ;  /* 0x0000000d75757c20 */ /* 0x000fca0008410000 */
[----:B------:R-:W-:Y:S01]  /*5e00*/  FSEL R123, R117, RZ, P0 ;  /* 0x000000ff757b7208 */ /* 0x000fe20000000000 */
[----:B------:R-:W-:Y:S01]  /*5e10*/  HADD2.F32 R117, -RZ, R104.H0_H0 ;  /* 0x20000068ff757230 */ /* 0x000fe20000004100 */
[----:B------:R-:W-:-:S04]  /*5e20*/  LOP3.LUT P0, RZ, R2, 0xff, RZ, 0xc0, !PT ;  /* 0x000000ff02ff7812 */ /* 0x000fc8000780c0ff */
[----:B------:R-:W-:-:S04]  /*5e30*/  FFMA.FTZ R117, R136, R121, R117 ;  /* 0x0000007988757223 */ /* 0x000fc80000010075 */
[----:B------:R-:W-:-:S05]  /*5e40*/  FMUL.FTZ R117, R117, UR13 ;  /* 0x0000000d75757c20 */ /* 0x000fca0008410000 */
[----:B------:R-:W-:Y:S02]  /*5e50*/  FSEL R116, R117, RZ, P0 ;  /* 0x000000ff75747208 */ /* 0x000fe40000000000 */
[----:B------:R-:W-:Y:S02]  /*5e60*/  F2FP.F16.F32.PACK_AB R117, R133, R122 ;  /* 0x0000007a8575723e */ /* 0x000fe400000000ff */
[----:B------:R-:W-:Y:S01]  /*5e70*/  F2FP.F16.F32.PACK_AB R116, R123, R116 ;  /* 0x000000747b74723e */ /* 0x000fe200000000ff */
[----:B------:R-:W-:Y:S06]  /*5e80*/  BRA `(.L_x_1318) ;  /* 0x0000000400cc7947 */ /* 0x000fec0003800000 */
.L_x_1320:
        /* <DEDUP_REMOVED lines=18> */
[----:B------:R-:W-:Y:S01]  /*5fb0*/  F2FP.F16.F32.PACK_AB R111, R174, R111 ;  /* 0x0000006fae6f723e */ /* 0x000fe200000000ff */
        /* <DEDUP_REMOVED lines=12> */
[----:B------:R-:W-:-:S03]  /*6080*/  F2FP.F16.F32.PACK_AB R110, R133, R110 ;  /* 0x0000006e856e723e */ /* 0x000fc600000000ff */
        /* <DEDUP_REMOVED lines=30> */
.L_x_1322:
        /* <DEDUP_REMOVED lines=16> */
[----:B------:R-:W-:Y:S01]  /*6370*/  F2FP.F16.F32.PACK_AB R119, R132, R119 ;  /* 0x000000778477723e */ /* 0x000fe200000000ff */
        /* <DEDUP_REMOVED lines=33> */
[----:B------:R-:W-:Y:S02]  /*6590*/  F2FP.F16.F32.PACK_AB R117, R133, R122 ;  /* 0x0000007a8575723e */ /* 0x000fe400000000ff */
[----:B------:R-:W-:-:S04]  /*65a0*/  FSEL R116, R121, RZ, P0 ;  /* 0x000000ff79747208 */ /* 0x000fc80000000000 */
[----:B------:R-:W-:-:S07]  /*65b0*/  F2FP.F16.F32.PACK_AB R116, R123, R116 ;  /* 0x000000747b74723e */ /* 0x000fce00000000ff */
.L_x_1318:
        /* <DEDUP_REMOVED lines=9> */
.L_x_1314:
[----:B------:R-:W-:Y:S05]  /*6650*/  BSYNC.RECONVERGENT B0 ;  /* 0x0000000000007941 */ /* 0x000fea0003800200 */
.L_x_1313:
[----:B------:R-:W-:Y:S02]  /*6660*/  ISETP.NE.AND P0, PT, R168, RZ, PT ;  /* 0x000000ffa800720c */ /* 0x000fe40003f05270 */
[----:B------:R-:W-:-:S11]  /*6670*/  PLOP3.LUT P3, PT, P3, PT, PT, 0x8, 0x80 ;  /* 0x000000000080781c */ /* 0x000fd60001f6e170 */
[----:B------:R-:W-:Y:S05]  /*6680*/  @!P0 BRA `(.L_x_1323) ;  /* 0xffffffa0000c8947 */ /* 0x000fea000383ffff */
.L_x_1298:
        /* <DEDUP_REMOVED lines=21> */
.L_x_1325:
[----:B------:R-:W-:Y:S05]  /*67e0*/  BSYNC.RECONVERGENT B0 ;  /* 0x0000000000007941 */ /* 0x000fea0003800200 */
.L_x_1324:
        /* <DEDUP_REMOVED lines=18> */
.L_x_1326:
        /* <DEDUP_REMOVED lines=15> */
.L_x_2820:


//--------------------- .text._ZN10layer_norm31ln_parallel_residual_bwd_kernelINS_13Kernel_traitsIf6__halfS2_S2_fjLj2048ELj1ELj1ELj4ELj16ENS_18Kernel_traits_baseILj2048EfS2_S2_S2_fjLj128EEEEELb1ELb0ELb1EEEvNS_9BwdParamsE --------------------------
	.section	.text._ZN10layer_norm31ln_parallel_residual_bwd_kernelINS_13Kernel_traitsIf6__halfS2_S2_fjLj2048ELj1ELj1ELj4ELj16ENS_18Kernel_traits_baseILj2048EfS2_S2_S2_fjLj128EEEEELb1ELb0ELb1EEEvNS_9BwdParamsE,"ax",@progbits
	.align	128
        .global         _ZN10layer_norm31ln_parallel_residual_bwd_kernelINS_13Kernel_traitsIf6__halfS2_S2_fjLj2048ELj1ELj1ELj4ELj16ENS_18Kernel_traits_baseILj2048EfS2_S2_S2_fjLj128EEEEELb1ELb0ELb1EEEvNS_9BwdParamsE
        .type           _ZN10layer_norm31ln_parallel_residual_bwd_kernelINS_13Kernel_traitsIf6__halfS2_S2_fjLj2048ELj1ELj1ELj4ELj16ENS_18Kernel_traits_baseILj2048EfS2_S2_S2_fjLj128EEEEELb1ELb0ELb1EEEvNS_9BwdParamsE,@function
        .size           _ZN10layer_norm31ln_parallel_residual_bwd_kernelINS_13Kernel_traitsIf6__halfS2_S2_fjLj2048ELj1ELj1ELj4ELj16ENS_18Kernel_traits_baseILj2048EfS2_S2_S2_fjLj128EEEEELb1ELb0ELb1EEEvNS_9BwdParamsE,(.L_x_2821 - _ZN10layer_norm31ln_parallel_residual_bwd_kernelINS_13Kernel_traitsIf6__halfS2_S2_fjLj2048ELj1ELj1ELj4ELj16ENS_18Kernel_traits_baseILj2048EfS2_S2_S2_fjLj128EEEEELb1ELb0ELb1EEEvNS_9BwdParamsE)
        .other          _ZN10layer_norm31ln_parallel_residual_bwd_kernelINS_13Kernel_traitsIf6__halfS2_S2_fjLj2048ELj1ELj1ELj4ELj16ENS_18Kernel_traits_baseILj2048EfS2_S2_S2_fjLj128EEEEELb1ELb0ELb1EEEvNS_9BwdParamsE,@"STO_CUDA_ENTRY STV_DEFAULT"
_ZN10layer_norm31ln_parallel_residual_bwd_kernelINS_13Kernel_traitsIf6__halfS2_S2_fjLj2048ELj1ELj1ELj4ELj16ENS_18Kernel_traits_baseILj2048EfS2_S2_S2_fjLj128EEEEELb1ELb0ELb1EEEvNS_9BwdParamsE:
.text._ZN10layer_norm31ln_parallel_residual_bwd_kernelINS_13Kernel_traitsIf6__halfS2_S2_fjLj2048ELj1ELj1ELj4ELj16ENS_18Kernel_traits_baseILj2048EfS2_S2_S2_fjLj128EEEEELb1ELb0ELb1EEEvNS_9BwdParamsE:
        /* <DEDUP_REMOVED lines=78> */
[----:B------:R-:W-:Y:S02]  /*04e0*/  CS2R R8, SRZ ;  /* 0x0000000000087805 */ /* 0x000fe4000001ff00 */
[----:B------:R-:W-:-:S02]  /*04f0*/  CS2R R6, SRZ ;  /* 0x0000000000067805 */ /* 0x000fc4000001ff00 */
[----:B------:R-:W-:Y:S01]  /*0500*/  MOV R141, RZ ;  /* 0x000000ff008d7202 */ /* 0x000fe20000000f00 */
[----:B------:R-:W5:Y:S01]  /*0510*/  LDG.E.128 R32, desc[UR20][R4.64+0x10] ;  /* 0x0000101404207981 */ /* 0x000f62000c1e1d00 */
[----:B------:R-:W1:Y:S01]  /*0520*/  LDCU.U8 UR9, c[0x0][0x410] ;  /* 0x00008200ff0977ac */ /* 0x000e620008000000 */
[----:B0-----:R-:W-:Y:S02]  /*0530*/  CS2R R2, SRZ ;  /* 0x0000000000027805 */ /* 0x001fe4000001ff00 */
[----:B------:R-:W5:Y:S01]  /*0540*/  LDG.E.128 R28, desc[UR20][R4.64+0x1000] ;  /* 0x00100014041c7981 */ /* 0x000f62000c1e1d00 */
[----:B------:R-:W0:Y:S03]  /*0550*/  LDCU UR8, c[0x0][0x408] ;  /* 0x00008100ff0877ac */ /* 0x000e260008000800 */
[----:B------:R2:W5:Y:S01]  /*0560*/  LDG.E.128 R24, desc[UR20][R4.64+0x1010] ;  /* 0x0010101404187981 */ /* 0x000562000c1e1d00 */
[----:B------:R-:W3:Y:S01]  /*0570*/  LDCU UR24, c[0x0][0x388] ;  /* 0x00007100ff1877ac */ /* 0x000ee20008000800 */
[----:B------:R-:W4:Y:S01]  /*0580*/  LDCU UR25, c[0x0][0x400] ;  /* 0x00008000ff1977ac */ /* 0x000f220008000800 */
[----:B------:R-:W0:Y:S01]  /*0590*/  LDCU.64 UR10, c[0x0][0x478] ;  /* 0x00008f00ff0a77ac */ /* 0x000e220008000a00 */
[----:B--2---:R-:W-:Y:S01]  /*05a0*/  CS2R R4, SRZ ;  /* 0x0000000000047805 */ /* 0x004fe2000001ff00 */
[----:B------:R-:W2:Y:S01]  /*05b0*/  LDCU.128 UR12, c[0x0][0x3c0] ;  /* 0x00007800ff0c77ac */ /* 0x000ea20008000c00 */
[----:B------:R-:W0:Y:S01]  /*05c0*/  LDCU.64 UR22, c[0x0][0x438] ;  /* 0x00008700ff1677ac */ /* 0x000e220008000a00 */
[----:B------:R-:W0:Y:S01]  /*05d0*/  LDCU.64 UR26, c[0x0][0x380] ;  /* 0x00007000ff1a77ac */ /* 0x000e220008000a00 */
[----:B------:R-:W0:Y:S01]  /*05e0*/  LDCU.64 UR28, c[0x0][0x470] ;  /* 0x00008e00ff1c77ac */ /* 0x000e220008000a00 */
[----:B-1----:R-:W-:-:S05]  /*05f0*/  UMOV UR4, UR7 ;  /* 0x0000000700047c82 */ /* 0x002fca0008000000 */
.L_x_1344:
[----:B------:R-:W1:Y:S01]  /*0600*/  LDC.64 R84, c[0x0][0x3a8] ;  /* 0x0000ea00ff547b82 */ /* 0x000e620000000a00 */
[----:B---3--:R-:W-:Y:S02]  /*0610*/  UIMAD UR5, UR4, UR24, URZ ;  /* 0x00000018040572a4 */ /* 0x008fe4000f8e02ff */
[----:B--2---:R-:W-:Y:S02]  /*0620*/  UIMAD.WIDE UR18, UR4, 0x4, UR14 ;  /* 0x00000004041278a5 */ /* 0x004fe4000f8e020e */
[----:B------:R-:W-:Y:S02]  /*0630*/  USHF.R.S32.HI UR6, URZ, 0x1f, UR5 ;  /* 0x0000001fff067899 */ /* 0x000fe40008011405 */
[----:B------:R-:W-:Y:S01]  /*0640*/  UIMAD.WIDE UR16, UR4, 0x4, UR12 ;  /* 0x00000004041078a5 */ /* 0x000fe2000f8e020c */
[----:B------:R-:W2:Y:S01]  /*0650*/  LDC.64 R88, c[0x0][0x430] ;  /* 0x00010c00ff587b82 */ /* 0x000ea20000000a00 */
[----:B------:R-:W-:Y:S01]  /*0660*/  ULEA.HI UR6, UR6, UR5, URZ, 0x3 ;  /* 0x0000000506067291 */ /* 0x000fe2000f8f18ff */
[----:B------:R-:W-:-:S02]  /*0670*/  MOV R90, UR18 ;  /* 0x00000012005a7c02 */ /* 0x000fc40008000f00 */
[----:B------:R-:W-:Y:S02]  /*0680*/  MOV R91, UR19 ;  /* 0x00000013005b7c02 */ /* 0x000fe40008000f00 */
[----:B------:R-:W-:Y:S02]  /*0690*/  MOV R94, UR16 ;  /* 0x00000010005e7c02 */ /* 0x000fe40008000f00 */
[----:B------:R-:W3:Y:S01]  /*06a0*/  LDC.64 R92, c[0x0][0x428] ;  /* 0x00010a00ff5c7b82 */ /* 0x000ee20000000a00 */
[----:B------:R-:W-:Y:S01]  /*06b0*/  MOV R143, UR6 ;  /* 0x00000006008f7c02 */ /* 0x000fe20008000f00 */
[----:B------:R-:W4:Y:S01]  /*06c0*/  LDG.E R0, desc[UR20][R90.64] ;  /* 0x000000145a007981 */ /* 0x000f22000c1e1900 */
[----:B------:R-:W-:Y:S02]  /*06d0*/  MOV R95, UR17 ;  /* 0x00000011005f7c02 */ /* 0x000fe40008000f00 */
[----:B------:R-:W-:-:S03]  /*06e0*/  LEA.HI.SX32 R143, R143, R18, 0x1d ;  /* 0x000000128f8f7211 */ /* 0x000fc600078feaff */
[----:B------:R-:W4:Y:S02]  /*06f0*/  LDG.E R148, desc[UR20][R94.64] ;  /* 0x000000145e947981 */ /* 0x000f24000c1e1900 */
[----:B01----:R-:W-:-:S04]  /*0700*/  IMAD.WIDE.U32 R72, R143, 0x10, R84 ;  /* 0x000000108f487825 */ /* 0x003fc800078e0054 */
[C---:B--2---:R-:W-:Y:S02]  /*0710*/  IMAD.WIDE.U32 R80, R143.reuse, 0x10, R88 ;  /* 0x000000108f507825 */ /* 0x044fe400078e0058 */
[----:B------:R-:W2:Y:S04]  /*0720*/  LDG.E.128 R72, desc[UR20][R72.64] ;  /* 0x0000001448487981 */ /* 0x000ea8000c1e1d00 */
[----:B------:R-:W2:Y:S01]  /*0730*/  LDG.E.128 R80, desc[UR20][R80.64] ;  /* 0x0000001450507981 */ /* 0x000ea2000c1e1d00 */
[----:B---3--:R-:W-:-:S06]  /*0740*/  IMAD.WIDE.U32 R76, R143, 0x10, R92 ;  /* 0x000000108f4c7825 */ /* 0x008fcc00078e005c */
[----:B------:R-:W3:Y:S01]  /*0750*/  LDG.E.128 R76, desc[UR20][R76.64] ;  /* 0x000000144c4c7981 */ /* 0x000ee2000c1e1d00 */
[----:B------:R-:W-:-:S05]  /*0760*/  IADD3 R140, PT, PT, R143, 0x80, RZ ;  /* 0x000000808f8c7810 */ /* 0x000fca0007ffe0ff */
[----:B------:R-:W-:-:S04]  /*0770*/  IMAD.WIDE.U32 R84, R140, 0x10, R84 ;  /* 0x000000108c547825 */ /* 0x000fc800078e0054 */
[C---:B------:R-:W-:Y:S02]  /*0780*/  IMAD.WIDE.U32 R88, R140.reuse, 0x10, R88 ;  /* 0x000000108c587825 */ /* 0x040fe400078e0058 */
[----:B------:R-:W3:Y:S02]  /*0790*/  LDG.E.128 R84, desc[UR20][R84.64] ;  /* 0x0000001454547981 */ /* 0x000ee4000c1e1d00 */
[----:B------:R-:W-:Y:S02]  /*07a0*/  IMAD.WIDE.U32 R92, R140, 0x10, R92 ;  /* 0x000000108c5c7825 */ /* 0x000fe400078e005c */
[----:B------:R-:W3:Y:S04]  /*07b0*/  LDG.E.128 R88, desc[UR20][R88.64] ;  /* 0x0000001458587981 */ /* 0x000ee8000c1e1d00 */
[----:B------:R-:W3:Y:S01]  /*07c0*/  LDG.E.128 R92, desc[UR20][R92.64] ;  /* 0x000000145c5c7981 */ /* 0x000ee2000c1e1d00 */
[----:B------:R-:W-:Y:S01]  /*07d0*/  ISETP.NE.AND P2, PT, RZ, UR9, PT ;  /* 0x00000009ff007c0c */ /* 0x000fe2000bf45270 */
[----:B------:R-:W1:Y:S01]  /*07e0*/  S2R R152, SR_CgaCtaId ;  /* 0x0000000000987919 */ /* 0x000e620000008800 */
[----:B----4-:R-:W-:-:S02]  /*07f0*/  R2UR UR16, R0 ;  /* 0x00000000001072ca */ /* 0x010fc400000e0000 */
[----:B------:R-:W-:Y:S01]  /*0800*/  FSEL R148, R148, RZ, !P2 ;  /* 0x000000ff94947208 */ /* 0x000fe20005000000 */
[--C-:B--2---:R-:W-:Y:S02]  /*0810*/  HADD2.F32 R145, -RZ, R72.reuse.H0_H0 ;  /* 0x20000048ff917230 */ /* 0x104fe40000004100 */
[----:B------:R-:W-:Y:S02]  /*0820*/  HADD2.F32 R147, -RZ, R72.H1_H1 ;  /* 0x30000048ff937230 */ /* 0x000fe40000004100 */
[----:B------:R-:W-:Y:S02]  /*0830*/  HADD2.F32 R72, -RZ, R80.H0_H0 ;  /* 0x20000050ff487230 */ /* 0x000fe40000004100 */
[----:B------:R-:W-:-:S04]  /*0840*/  FADD.FTZ R0, -R148, R145 ;  /* 0x0000009194007221 */ /* 0x000fc80000010100 */
[----:B------:R-:W-:Y:S01]  /*0850*/  FMUL.FTZ R0, R0, UR16 ;  /* 0x0000001000007c20 */ /* 0x000fe20008410000 */
[----:B-----5:R-:W-:Y:S01]  /*0860*/  FMUL.FTZ R145, R36, R72 ;  /* 0x0000004824917220 */ /* 0x020fe20000410000 */
[----:B---3--:R-:W-:Y:S02]  /*0870*/  HADD2.F32 R149, -RZ, R76.H0_H0 ;  /* 0x2000004cff957230 */ /* 0x008fe40000004100 */
[----:B------:R-:W-:Y:S01]  /*0880*/  FADD.FTZ R147, -R148, R147 ;  /* 0x0000009394937221 */ /* 0x000fe20000010100 */
[----:B------:R-:W-:Y:S02]  /*0890*/  HADD2.F32 R80, -RZ, R80.H1_H1 ;  /* 0x30000050ff507230 */ /* 0x000fe40000004100 */
[----:B------:R-:W-:Y:S01]  /*08a0*/  FADD.FTZ R138, R149, R138 ;  /* 0x0000008a958a7221 */ /* 0x000fe20000010000 */
[-C--:B------:R-:W-:Y:S01]  /*08b0*/  FFMA.FTZ R141, R0, R149.reuse, R141 ;  /* 0x00000095008d7223 */ /* 0x080fe2000001008d */
[----:B------:R-:W-:Y:S01]  /*08c0*/  FFMA.FTZ R145, R52, R149, R145 ;  /* 0x0000009534917223 */ /* 0x000fe20000010091 */
[----:B------:R-:W-:-:S02]  /*08d0*/  HADD2.F32 R149, -RZ, R73.H0_H0 ;  /* 0x20000049ff957230 */ /* 0x000fc40000004100 */
[----:B------:R-:W-:Y:S01]  /*08e0*/  FMUL.FTZ R147, R147, UR16 ;  /* 0x0000001093937c20 */ /* 0x000fe20008410000 */
[----:B------:R-:W-:Y:S01]  /*08f0*/  FADD.FTZ R137, R72, R137 ;  /* 0x0000008948897221 */ /* 0x000fe20000010000 */
[----:B------:R-:W-:Y:S01]  /*0900*/  FFMA.FTZ R139, R0, R72, R139 ;  /* 0x00000048008b7223 */ /* 0x000fe2000001008b */
[----:B------:R-:W-:Y:S02]  /*0910*/  HADD2.F32 R72, -RZ, R81.H0_H0 ;  /* 0x20000051ff487230 */ /* 0x000fe40000004100 */
[----:B------:R-:W-:Y:S01]  /*0920*/  FADD.FTZ R149, -R148, R149 ;  /* 0x0000009594957221 */ /* 0x000fe20000010100 */
[----:B------:R-:W-:Y:S02]  /*0930*/  HADD2.F32 R151, -RZ, R73.H1_H1 ;  /* 0x30000049ff977230 */ /* 0x000fe40000004100 */
[-C--:B------:R-:W-:Y:S01]  /*0940*/  FMUL.FTZ R144, R37, R80.reuse ;  /* 0x0000005025907220 */ /* 0x080fe20000410000 */
[----:B------:R-:W-:Y:S02]  /*0950*/  HADD2.F32 R76, -RZ, R76.H1_H1 ;  /* 0x3000004cff4c7230 */ /* 0x000fe40000004100 */
[----:B------:R-:W-:Y:S01]  /*0960*/  FADD.FTZ R133, R80, R133 ;  /* 0x0000008550857221 */ /* 0x000fe20000010000 */
[----:B------:R-:W-:Y:S01]  /*0970*/  FFMA.FTZ R134, R147, R80, R134 ;  /* 0x0000005093867223 */ /* 0x000fe20000010086 */
[----:B------:R-:W-:-:S02]  /*0980*/  HADD2.F32 R80, -RZ, R77.H0_H0 ;  /* 0x2000004dff507230 */ /* 0x000fc40000004100 */
[----:B------:R-:W-:Y:S01]  /*0990*/  FMUL.FTZ R149, R149, UR16 ;  /* 0x0000001095957c20 */ /* 0x000fe20008410000 */
[----:B------:R-:W-:Y:S01]  /*09a0*/  FMUL.FTZ R73, R38, R72 ;  /* 0x0000004826497220 */ /* 0x000fe20000410000 */
[----:B------:R-:W-:Y:S01]  /*09b0*/  FADD.FTZ R151, -R148, R151 ;  /* 0x0000009794977221 */ /* 0x000fe20000010100 */
[----:B------:R-:W-:Y:S02]  /*09c0*/  HADD2.F32 R146, -RZ, R81.H1_H1 ;  /* 0x30000051ff927230 */ /* 0x000fe40000004100 */
[----:B------:R-:W-:Y:S01]  /*09d0*/  FADD.FTZ R135, R76, R135 ;  /* 0x000000874c877221 */ /* 0x000fe20000010000 */
[-C--:B------:R-:W-:Y:S01]  /*09e0*/  FFMA.FTZ R136, R147, R76.reuse, R136 ;  /* 0x0000004c93887223 */ /* 0x080fe20000010088 */
[----:B------:R-:W-:Y:S01]  /*09f0*/  FFMA.FTZ R76, R53, R76, R144 ;  /* 0x0000004c354c7223 */ /* 0x000fe20000010090 */
[----:B------:R-:W-:Y:S01]  /*0a00*/  FADD.FTZ R131, R80, R131 ;  /* 0x0000008350837221 */ /* 0x000fe20000010000 */
[----:B------:R-:W-:Y:S01]  /*0a10*/  FFMA.FTZ R132, R149, R80, R132 ;  /* 0x0000005095847223 */ /* 0x000fe20000010084 */
[----:B------:R-:W-:-:S02]  /*0a20*/  HADD2.F32 R144, -RZ, R77.H1_H1 ;  /* 0x3000004dff907230 */ /* 0x000fc40000004100 */
[----:B------:R-:W-:Y:S01]  /*0a30*/  FFMA.FTZ R80, R54, R80, R73 ;  /* 0x0000005036507223 */ /* 0x000fe20000010049 */
[----:B------:R-:W-:Y:S01]  /*0a40*/  FADD.FTZ R129, R72, R129 ;  /* 0x0000008148817221 */ /* 0x000fe20000010000 */
[----:B------:R-:W-:Y:S01]  /*0a50*/  FMUL.FTZ R151, R151, UR16 ;  /* 0x0000001097977c20 */ /* 0x000fe20008410000 */
[----:B------:R-:W-:Y:S01]  /*0a60*/  FFMA.FTZ R130, R149, R72, R130 ;  /* 0x0000004895827223 */ /* 0x000fe20000010082 */
[----:B------:R-:W-:Y:S01]  /*0a70*/  FMUL.FTZ R72, R39, R146 ;  /* 0x0000009227487220 */ /* 0x000fe20000410000 */
[----:B------:R-:W-:Y:S02]  /*0a80*/  HADD2.F32 R73, -RZ, R74.H0_H0 ;  /* 0x2000004aff497230 */ /* 0x000fe40000004100 */
[----:B------:R-:W-:Y:S01]  /*0a90*/  FADD.FTZ R127, R144, R127 ;  /* 0x0000007f907f7221 */ /* 0x000fe20000010000 */
[-C--:B------:R-:W-:Y:S01]  /*0aa0*/  FFMA.FTZ R128, R151, R144.reuse, R128 ;  /* 0x0000009097807223 */ /* 0x080fe20000010080 */
[----:B------:R-:W-:Y:S01]  /*0ab0*/  FFMA.FTZ R144, R55, R144, R72 ;  /* 0x0000009037907223 */ /* 0x000fe20000010048 */
[----:B------:R-:W-:-:S02]  /*0ac0*/  HADD2.F32 R72, -RZ, R82.H0_H0 ;  /* 0x20000052ff487230 */ /* 0x000fc40000004100 */
[----:B------:R-:W-:Y:S01]  /*0ad0*/  FADD.FTZ R73, -R148, R73 ;  /* 0x0000004994497221 */ /* 0x000fe20000010100 */
[----:B------:R-:W-:-:S03]  /*0ae0*/  HADD2.F32 R77, -RZ, R78.H0_H0 ;  /* 0x2000004eff4d7230 */ /* 0x000fc60000004100 */
[----:B------:R-:W-:Y:S01]  /*0af0*/  FMUL.FTZ R81, R73, UR16 ;  /* 0x0000001049517c20 */ /* 0x000fe20008410000 */
[----:B------:R-:W-:Y:S01]  /*0b00*/  FMUL.FTZ R73, R32, R72 ;  /* 0x0000004820497220 */ /* 0x000fe20000410000 */
[----:B------:R-:W-:Y:S02]  /*0b10*/  FADD.FTZ R123, R77, R123 ;  /* 0x0000007b4d7b7221 */ /* 0x000fe40000010000 */
[-C--:B------:R-:W-:Y:S01]  /*0b20*/  FFMA.FTZ R124, R81, R77.reuse, R124 ;  /* 0x0000004d517c7223 */ /* 0x080fe2000001007c */
[----:B------:R-:W-:Y:S01]  /*0b30*/  FFMA.FTZ R77, R48, R77, R73 ;  /* 0x0000004d304d7223 */ /* 0x000fe20000010049 */
[----:B------:R-:W-:-:S05]  /*0b40*/  HADD2.F32 R73, -RZ, R74.H1_H1 ;  /* 0x3000004aff497230 */ /* 0x000fca0000004100 */
[----:B------:R-:W-:Y:S01]  /*0b50*/  FADD.FTZ R73, -R148, R73 ;  /* 0x0000004994497221 */ /* 0x000fe20000010100 */
[----:B------:R-:W-:Y:S01]  /*0b60*/  FADD.FTZ R121, R72, R121 ;  /* 0x0000007948797221 */ /* 0x000fe20000010000 */
[----:B------:R-:W-:Y:S02]  /*0b70*/  FFMA.FTZ R122, R81, R72, R122 ;  /* 0x00000048517a7223 */ /* 0x000fe4000001007a */
[----:B------:R-:W-:Y:S01]  /*0b80*/  FMUL.FTZ R155, R73, UR16 ;  /* 0x00000010499b7c20 */ /* 0x000fe20008410000 */
[--C-:B------:R-:W-:Y:S02]  /*0b90*/  HADD2.F32 R73, -RZ, R75.reuse.H0_H0 ;  /* 0x2000004bff497230 */ /* 0x100fe40000004100 */
[----:B------:R-:W-:Y:S02]  /*0ba0*/  HADD2.F32 R72, -RZ, R82.H1_H1 ;  /* 0x30000052ff487230 */ /* 0x000fe40000004100 */
[----:B------:R-:W-:Y:S02]  /*0bb0*/  HADD2.F32 R75, -RZ, R75.H1_H1 ;  /* 0x3000004bff4b7230 */ /* 0x000fe40000004100 */
[----:B------:R-:W-:Y:S01]  /*0bc0*/  FADD.FTZ R73, -R148, R73 ;  /* 0x0000004994497221 */ /* 0x000fe20000010100 */
[----:B------:R-:W-:-:S02]  /*0bd0*/  HADD2.F32 R78, -RZ, R78.H1_H1 ;  /* 0x3000004eff4e7230 */ /* 0x000fc40000004100 */
[-C--:B------:R-:W-:Y:S01]  /*0be0*/  FMUL.FTZ R82, R33, R72.reuse ;  /* 0x0000004821527220 */ /* 0x080fe20000410000 */
[----:B------:R-:W-:Y:S01]  /*0bf0*/  FADD.FTZ R117, R72, R117 ;  /* 0x0000007548757221 */ /* 0x000fe20000010000 */
[----:B------:R-:W-:Y:S01]  /*0c00*/  FFMA.FTZ R118, R155, R72, R118 ;  /* 0x000000489b767223 */ /* 0x000fe20000010076 */
[--C-:B------:R-:W-:Y:S02]  /*0c10*/  HADD2.F32 R72, -RZ, R83.reuse.H0_H0 ;  /* 0x20000053ff487230 */ /* 0x100fe40000004100 */
[----:B------:R-:W-:Y:S01]  /*0c20*/  FMUL.FTZ R153, R73, UR16 ;  /* 0x0000001049997c20 */ /* 0x000fe20008410000 */
[----:B------:R-:W-:Y:S02]  /*0c30*/  HADD2.F32 R83, -RZ, R83.H1_H1 ;  /* 0x30000053ff537230 */ /* 0x000fe40000004100 */
[----:B------:R-:W-:Y:S01]  /*0c40*/  FADD.FTZ R75, -R148, R75 ;  /* 0x0000004b944b7221 */ /* 0x000fe20000010100 */
[----:B------:R-:W-:Y:S01]  /*0c50*/  FADD.FTZ R119, R78, R119 ;  /* 0x000000774e777221 */ /* 0x000fe20000010000 */
[-C--:B------:R-:W-:Y:S01]  /*0c60*/  FFMA.FTZ R120, R155, R78.reuse, R120 ;  /* 0x0000004e9b787223 */ /* 0x080fe20000010078 */
[----:B------:R-:W-:Y:S01]  /*0c70*/  FFMA.FTZ R82, R49, R78, R82 ;  /* 0x0000004e31527223 */ /* 0x000fe20000010052 */
[----:B------:R-:W-:Y:S01]  /*0c80*/  FADD.FTZ R125, R146, R125 ;  /* 0x0000007d927d7221 */ /* 0x000fe20000010000 */
[----:B------:R-:W-:Y:S01]  /*0c90*/  FFMA.FTZ R126, R151, R146, R126 ;  /* 0x00000092977e7223 */ /* 0x000fe2000001007e */
[----:B------:R-:W-:-:S02]  /*0ca0*/  HADD2.F32 R78, -RZ, R79.H0_H0 ;  /* 0x2000004fff4e7230 */ /* 0x000fc40000004100 */
[-C--:B------:R-:W-:Y:S01]  /*0cb0*/  FMUL.FTZ R73, R34, R72.reuse ;  /* 0x0000004822497220 */ /* 0x080fe20000410000 */
[----:B------:R-:W-:Y:S02]  /*0cc0*/  HADD2.F32 R146, -RZ, R79.H1_H1 ;  /* 0x3000004fff927230 */ /* 0x000fe40000004100 */
[----:B------:R-:W-:Y:S01]  /*0cd0*/  FADD.FTZ R113, R72, R113 ;  /* 0x0000007148717221 */ /* 0x000fe20000010000 */
[----:B------:R-:W-:Y:S01]  /*0ce0*/  FFMA.FTZ R114, R153, R72, R114 ;  /* 0x0000004899727223 */ /* 0x000fe20000010072 */
[----:B------:R-:W-:Y:S01]  /*0cf0*/  FMUL.FTZ R157, R75, UR16 ;  /* 0x000000104b9d7c20 */ /* 0x000fe20008410000 */
[----:B------:R-:W-:Y:S01]  /*0d00*/  FMUL.FTZ R72, R35, R83 ;  /* 0x0000005323487220 */ /* 0x000fe20000410000 */
[----:B------:R-:W-:Y:S02]  /*0d10*/  HADD2.F32 R75, -RZ, R84.H1_H1 ;  /* 0x30000054ff4b7230 */ /* 0x000fe40000004100 */
[----:B------:R-:W-:Y:S01]  /*0d20*/  FADD.FTZ R115, R78, R115 ;  /* 0x000000734e737221 */ /* 0x000fe20000010000 */
[----:B------:R-:W-:Y:S01]  /*0d30*/  FFMA.FTZ R116, R153, R78, R116 ;  /* 0x0000004e99747223 */ /* 0x000fe20000010074 */
[----:B------:R-:W-:-:S02]  /*0d40*/  HADD2.F32 R161, -RZ, R85.H1_H1 ;  /* 0x30000055ffa17230 */ /* 0x000fc40000004100 */
[----:B------:R-:W-:Y:S01]  /*0d50*/  FFMA.FTZ R78, R50, R78, R73 ;  /* 0x0000004e324e7223 */ /* 0x000fe20000010049 */
[----:B------:R-:W-:Y:S01]  /*0d60*/  FADD.FTZ R109, R146, R109 ;  /* 0x0000006d926d7221 */ /* 0x000fe20000010000 */
[-C--:B------:R-:W-:Y:S01]  /*0d70*/  FFMA.FTZ R112, R157, R146.reuse, R112 ;  /* 0x000000929d707223 */ /* 0x080fe20000010070 */
[----:B------:R-:W-:Y:S01]  /*0d80*/  FFMA.FTZ R146, R51, R146, R72 ;  /* 0x0000009233927223 */ /* 0x000fe20000010048 */
[----:B------:R-:W-:Y:S02]  /*0d90*/  HADD2.F32 R73, -RZ, R84.H0_H0 ;  /* 0x20000054ff497230 */ /* 0x000fe40000004100 */
[--C-:B------:R-:W-:Y:S02]  /*0da0*/  HADD2.F32 R72, -RZ, R87.reuse.H0_H0 ;  /* 0x20000057ff487230 */ /* 0x100fe40000004100 */
[----:B------:R-:W-:Y:S02]  /*0db0*/  HADD2.F32 R84, -RZ, R87.H1_H1 ;  /* 0x30000057ff547230 */ /* 0x000fe40000004100 */
[----:B------:R-:W-:Y:S01]  /*0dc0*/  FADD.FTZ R87, -R148, R75 ;  /* 0x0000004b94577221 */ /* 0x000fe20000010100 */
[----:B------:R-:W-:-:S02]  /*0dd0*/  HADD2.F32 R79, -RZ, R85.H0_H0 ;  /* 0x20000055ff4f7230 */ /* 0x000fc40000004100 */
[C---:B------:R-:W-:Y:S01]  /*0de0*/  FADD.FTZ R75, -R148.reuse, R161 ;  /* 0x000000a1944b7221 */ /* 0x040fe20000010100 */
[--C-:B------:R-:W-:Y:S02]  /*0df0*/  HADD2.F32 R163, -RZ, R86.reuse.H0_H0 ;  /* 0x20000056ffa37230 */ /* 0x100fe40000004100 */
[----:B------:R-:W-:Y:S02]  /*0e00*/  HADD2.F32 R165, -RZ, R86.H1_H1 ;  /* 0x30000056ffa57230 */ /* 0x000fe40000004100 */
[--C-:B------:R-:W-:Y:S02]  /*0e10*/  HADD2.F32 R161, -RZ, R88.reuse.H0_H0 ;  /* 0x20000058ffa17230 */ /* 0x100fe40000004100 */
[----:B------:R-:W-:Y:S01]  /*0e20*/  FADD.FTZ R107, R83, R107 ;  /* 0x0000006b536b7221 */ /* 0x000fe20000010000 */
[----:B------:R-:W-:Y:S02]  /*0e30*/  HADD2.F32 R88, -RZ, R88.H1_H1 ;  /* 0x30000058ff587230 */ /* 0x000fe40000004100 */
[----:B------:R-:W-:Y:S01]  /*0e40*/  FFMA.FTZ R108, R157, R83, R108 ;  /* 0x000000539d6c7223 */ /* 0x000fe2000001006c */
[C---:B------:R-:W-:Y:S01]  /*0e50*/  FADD.FTZ R83, -R148.reuse, R73 ;  /* 0x0000004994537221 */ /* 0x040fe20000010100 */
[C---:B------:R-:W-:Y:S01]  /*0e60*/  FADD.FTZ R85, -R148.reuse, R79 ;  /* 0x0000004f94557221 */ /* 0x040fe20000010100 */
[C---:B------:R-:W-:Y:S01]  /*0e70*/  FADD.FTZ R74, -R148.reuse, R163 ;  /* 0x000000a3944a7221 */ /* 0x040fe20000010100 */
[C---:B------:R-:W-:Y:S01]  /*0e80*/  FADD.FTZ R73, -R148.reuse, R165 ;  /* 0x000000a594497221 */ /* 0x040fe20000010100 */
[----:B------:R-:W-:Y:S01]  /*0e90*/  FADD.FTZ R72, -R148, R72 ;  /* 0x0000004894487221 */ /* 0x000fe20000010100 */
[----:B------:R-:W-:-:S02]  /*0ea0*/  HADD2.F32 R86, -RZ, R92.H1_H1 ;  /* 0x3000005cff567230 */ /* 0x000fc40000004100 */
[----:B------:R-:W-:Y:S01]  /*0eb0*/  FADD.FTZ R148, -R148, R84 ;  /* 0x0000005494947221 */ /* 0x000fe20000010100 */
[----:B------:R-:W-:Y:S01]  /*0ec0*/  FMUL.FTZ R87, R87, UR16 ;  /* 0x0000001057577c20 */ /* 0x000fe20008410000 */
[----:B------:R-:W-:Y:S01]  /*0ed0*/  FMUL.FTZ R84, R29, R88 ;  /* 0x000000581d547220 */ /* 0x000fe20000410000 */
[----:B------:R-:W-:Y:S02]  /*0ee0*/  HADD2.F32 R79, -RZ, R92.H0_H0 ;  /* 0x2000005cff4f7230 */ /* 0x000fe40000004100 */
[----:B------:R-:W-:Y:S01]  /*0ef0*/  FADD.FTZ R101, R86, R101 ;  /* 0x0000006556657221 */ /* 0x000fe20000010000 */
[-C--:B------:R-:W-:Y:S01]  /*0f00*/  FFMA.FTZ R102, R87, R86.reuse, R102 ;  /* 0x0000005657667223 */ /* 0x080fe20000010066 */
[----:B------:R-:W-:Y:S01]  /*0f10*/  FFMA.FTZ R86, R45, R86, R84 ;  /* 0x000000562d567223 */ /* 0x000fe20000010054 */
[--C-:B------:R-:W-:Y:S02]  /*0f20*/  HADD2.F32 R84, -RZ, R93.reuse.H0_H0 ;  /* 0x2000005dff547230 */ /* 0x100fe40000004100 */
[----:B------:R-:W-:Y:S01]  /*0f30*/  FMUL.FTZ R83, R83, UR16 ;  /* 0x0000001053537c20 */ /* 0x000fe20008410000 */
[----:B------:R-:W-:-:S02]  /*0f40*/  HADD2.F32 R92, -RZ, R93.H1_H1 ;  /* 0x3000005dff5c7230 */ /* 0x000fc40000004100 */
[----:B------:R-:W-:Y:S01]  /*0f50*/  FMUL.FTZ R93, R75, UR16 ;  /* 0x000000104b5d7c20 */ /* 0x000fe20008410000 */
[----:B------:R-:W-:Y:S01]  /*0f60*/  FADD.FTZ R75, RZ, R145 ;  /* 0x00000091ff4b7221 */ /* 0x000fe20000010000 */
[-C--:B------:R-:W-:Y:S01]  /*0f70*/  FMUL.FTZ R163, R28, R161.reuse ;  /* 0x000000a11ca37220 */ /* 0x080fe20000410000 */
[----:B------:R-:W-:Y:S01]  /*0f80*/  FADD.FTZ R103, R161, R103 ;  /* 0x00000067a1677221 */ /* 0x000fe20000010000 */
[----:B------:R-:W-:Y:S01]  /*0f90*/  FFMA.FTZ R104, R83, R161, R104 ;  /* 0x000000a153687223 */ /* 0x000fe20000010068 */
[--C-:B------:R-:W-:Y:S02]  /*0fa0*/  HADD2.F32 R161, -RZ, R89.reuse.H0_H0 ;  /* 0x20000059ffa17230 */ /* 0x100fe40000004100 */
[----:B------:R-:W-:Y:S01]  /*0fb0*/  FADD.FTZ R75, R76, R75 ;  /* 0x0000004b4c4b7221 */ /* 0x000fe20000010000 */
[----:B------:R-:W-:Y:S02]  /*0fc0*/  HADD2.F32 R89, -RZ, R89.H1_H1 ;  /* 0x30000059ff597230 */ /* 0x000fe40000004100 */
[----:B------:R-:W-:Y:S01]  /*0fd0*/  FADD.FTZ R99, R88, R99 ;  /* 0x0000006358637221 */ /* 0x000fe20000010000 */
[----:B------:R-:W-:Y:S01]  /*0fe0*/  FFMA.FTZ R100, R87, R88, R100 ;  /* 0x0000005857647223 */ /* 0x000fe20000010064 */
[----:B------:R-:W-:Y:S01]  /*0ff0*/  FADD.FTZ R75, R80, R75 ;  /* 0x0000004b504b7221 */ /* 0x000fe20000010000 */
[-C--:B------:R-:W-:Y:S01]  /*1000*/  FMUL.FTZ R88, R31, R89.reuse ;  /* 0x000000591f587220 */ /* 0x080fe20000410000 */
[----:B------:R-:W-:Y:S01]  /*1010*/  FADD.FTZ R19, R89, R19 ;  /* 0x0000001359137221 */ /* 0x000fe20000010000 */
[----:B------:R-:W-:Y:S01]  /*1020*/  FFMA.FTZ R20, R93, R89, R20 ;  /* 0x000000595d147223 */ /* 0x000fe20000010014 */
[----:B------:R-:W-:Y:S01]  /*1030*/  FMUL.FTZ R89, R74, UR16 ;  /* 0x000000104a597c20 */ /* 0x000fe20008410000 */
[----:B------:R-:W-:Y:S01]  /*1040*/  FADD.FTZ R74, R144, R75 ;  /* 0x0000004b904a7221 */ /* 0x000fe20000010000 */
[----:B------:R-:W-:-:S03]  /*1050*/  FFMA.FTZ R150, R0, R145, RZ ;  /* 0x0000009100967223 */ /* 0x000fc600000100ff */
[----:B------:R-:W-:Y:S01]  /*1060*/  FADD.FTZ R75, R77, R74 ;  /* 0x0000004a4d4b7221 */ /* 0x000fe20000010000 */
[----:B------:R-:W-:Y:S01]  /*1070*/  FFMA.FTZ R150, R147, R76, R150 ;  /* 0x0000004c93967223 */ /* 0x000fe20000010096 */
[----:B------:R-:W-:Y:S01]  /*1080*/  FADD.FTZ R105, R79, R105 ;  /* 0x000000694f697221 */ /* 0x000fe20000010000 */
[-C--:B------:R-:W-:Y:S01]  /*1090*/  FFMA.FTZ R106, R83, R79.reuse, R106 ;  /* 0x0000004f536a7223 */ /* 0x080fe2000001006a */
[----:B------:R-:W-:Y:S01]  /*10a0*/  FADD.FTZ R75, R82, R75 ;  /* 0x0000004b524b7221 */ /* 0x000fe20000010000 */
[----:B------:R-:W-:Y:S01]  /*10b0*/  FFMA.FTZ R79, R44, R79, R163 ;  /* 0x0000004f2c4f7223 */ /* 0x000fe200000100a3 */
[----:B------:R-:W-:Y:S01]  /*10c0*/  FMUL.FTZ R85, R85, UR16 ;  /* 0x0000001055557c20 */ /* 0x000fe20008410000 */
[----:B------:R-:W-:Y:S01]  /*10d0*/  FMUL.FTZ R163, R30, R161 ;  /* 0x000000a11ea37220 */ /* 0x000fe20000410000 */
[----:B------:R-:W-:Y:S01]  /*10e0*/  FFMA.FTZ R150, R149, R80, R150 ;  /* 0x0000005095967223 */ /* 0x000fe20000010096 */
        /* <DEDUP_REMOVED lines=9> */
[----:B------:R-:W-:Y:S01]  /*1180*/  FFMA.FTZ R96, R85, R161, R96 ;  /* 0x000000a155607223 */ /* 0x000fe20000010060 */
[--C-:B------:R-:W-:Y:S02]  /*1190*/  HADD2.F32 R161, -RZ, R94.reuse.H0_H0 ;  /* 0x2000005effa17230 */ /* 0x100fe40000004100 */
[----:B------:R-:W-:Y:S01]  /*11a0*/  FFMA.FTZ R150, R81, R77, R150 ;  /* 0x0000004d51967223 */ /* 0x000fe20000010096 */
[----:B------:R-:W-:Y:S02]  /*11b0*/  HADD2.F32 R74, -RZ, R94.H1_H1 ;  /* 0x3000005eff4a7230 */ /* 0x000fe40000004100 */
[----:B------:R-:W-:Y:S01]  /*11c0*/  FMUL.FTZ R94, R73, UR16 ;  /* 0x00000010495e7c20 */ /* 0x000fe20008410000 */
[----:B------:R-:W-:Y:S01]  /*11d0*/  FADD.FTZ R73, R79, R90 ;  /* 0x0000005a4f497221 */ /* 0x000fe20000010000 */
[----:B------:R-:W-:Y:S01]  /*11e0*/  FMUL.FTZ R90, R25, R154 ;  /* 0x0000009a195a7220 */ /* 0x000fe20000410000 */
[----:B------:R-:W-:Y:S01]  /*11f0*/  FFMA.FTZ R150, R155, R82, R150 ;  /* 0x000000529b967223 */ /* 0x000fe20000010096 */
[----:B------:R-:W-:Y:S01]  /*1200*/  FADD.FTZ R7, R74, R7 ;  /* 0x000000074a077221 */ /* 0x000fe20000010000 */
[----:B------:R-:W-:Y:S01]  /*1210*/  FADD.FTZ R73, R73, R86 ;  /* 0x0000005649497221 */ /* 0x000fe20000010000 */
[-C--:B------:R-:W-:Y:S01]  /*1220*/  FFMA.FTZ R3, R94, R74.reuse, R3 ;  /* 0x0000004a5e037223 */ /* 0x080fe20000010003 */
[----:B------:R-:W-:Y:S01]  /*1230*/  FFMA.FTZ R90, R41, R74, R90 ;  /* 0x0000004a295a7223 */ /* 0x000fe2000001005a */
[----:B------:R-:W-:-:S02]  /*1240*/  HADD2.F32 R74, -RZ, R91.H1_H1 ;  /* 0x3000005bff4a7230 */ /* 0x000fc40000004100 */
[----:B------:R-:W-:Y:S01]  /*1250*/  FFMA.FTZ R160, R153, R78, R150 ;  /* 0x0000004e99a07223 */ /* 0x000fe20000010096 */
[----:B------:R-:W-:Y:S01]  /*1260*/  FMUL.FTZ R165, R24, R163 ;  /* 0x000000a318a57220 */ /* 0x000fe20000410000 */
[----:B------:R-:W-:Y:S01]  /*1270*/  FADD.FTZ R21, R92, R21 ;  /* 0x000000155c157221 */ /* 0x000fe20000010000 */
[-C--:B------:R-:W-:Y:S01]  /*1280*/  FFMA.FTZ R22, R93, R92.reuse, R22 ;  /* 0x0000005c5d167223 */ /* 0x080fe20000010016 */
[----:B------:R-:W-:Y:S01]  /*1290*/  FFMA.FTZ R92, R47, R92, R88 ;  /* 0x0000005c2f5c7223 */ /* 0x000fe20000010058 */
[----:B------:R-:W-:Y:S01]  /*12a0*/  FADD.FTZ R73, R73, R84 ;  /* 0x0000005449497221 */ /* 0x000fe20000010000 */
[----:B------:R-:W-:Y:S02]  /*12b0*/  HADD2.F32 R156, -RZ, R95.H1_H1 ;  /* 0x3000005fff9c7230 */ /* 0x000fe40000004100 */
[----:B------:R-:W-:Y:S01]  /*12c0*/  FFMA.FTZ R162, R157, R146, R160 ;  /* 0x000000929da27223 */ /* 0x000fe200000100a0 */
[----:B------:R-:W-:Y:S01]  /*12d0*/  FADD.FTZ R6, R161, R6 ;  /* 0x00000006a1067221 */ /* 0x000fe20000010000 */
[-C--:B------:R-:W-:Y:S01]  /*12e0*/  FFMA.FTZ R2, R89, R161.reuse, R2 ;  /* 0x000000a159027223 */ /* 0x080fe20000010002 */
[----:B------:R-:W-:Y:S01]  /*12f0*/  FFMA.FTZ R88, R40, R161, R165 ;  /* 0x000000a128587223 */ /* 0x000fe200000100a5 */
[----:B------:R-:W-:Y:S01]  /*1300*/  FMUL.FTZ R160, R27, R74 ;  /* 0x0000004a1ba07220 */ /* 0x000fe20000410000 */
[----:B------:R-:W-:Y:S01]  /*1310*/  MOV R161, 0x400 ;  /* 0x0000040000a17802 */ /* 0x000fe20000000f00 */
[----:B------:R-:W-:-:S02]  /*1320*/  HADD2.F32 R75, -RZ, R91.H0_H0 ;  /* 0x2000005bff4b7230 */ /* 0x000fc40000004100 */
[----:B------:R-:W-:Y:S01]  /*1330*/  FADD.FTZ R91, R73, R92 ;  /* 0x0000005c495b7221 */ /* 0x000fe20000010000 */
[----:B------:R-:W-:Y:S02]  /*1340*/  HADD2.F32 R73, -RZ, R95.H0_H0 ;  /* 0x2000005fff497230 */ /* 0x000fe40000004100 */
[----:B------:R-:W-:Y:S01]  /*1350*/  FFMA.FTZ R95, R43, R156, R160 ;  /* 0x0000009c2b5f7223 */ /* 0x000fe200000100a0 */
[----:B-1----:R-:W-:Y:S01]  /*1360*/  LEA R152, R152, R161, 0x18 ;  /* 0x000000a198987211 */ /* 0x002fe200078ec0ff */
[----:B------:R-:W-:Y:S01]  /*1370*/  FFMA.FTZ R160, R83, R79, R162 ;  /* 0x0000004f53a07223 */ /* 0x000fe200000100a2 */
[----:B------:R-:W-:Y:S01]  /*1380*/  FMUL.FTZ R161, R26, R75 ;  /* 0x0000004b1aa17220 */ /* 0x000fe20000410000 */
[----:B------:R-:W-:Y:S02]  /*1390*/  FADD.FTZ R91, R91, R88 ;  /* 0x000000585b5b7221 */ /* 0x000fe40000010000 */
[----:B------:R-:W-:Y:S01]  /*13a0*/  FFMA.FTZ R160, R87, R86, R160 ;  /* 0x0000005657a07223 */ /* 0x000fe200000100a0 */
[----:B------:R-:W-:Y:S01]  /*13b0*/  FFMA.FTZ R150, R42, R73, R161 ;  /* 0x000000492a967223 */ /* 0x000fe200000100a1 */
[----:B------:R-:W-:-:S02]  /*13c0*/  FADD.FTZ R91, R91, R90 ;  /* 0x0000005a5b5b7221 */ /* 0x000fc40000010000 */
[----:B------:R-:W-:Y:S02]  /*13d0*/  FFMA.FTZ R160, R85, R84, R160 ;  /* 0x0000005455a07223 */ /* 0x000fe400000100a0 */
[----:B------:R-:W-:Y:S01]  /*13e0*/  FADD.FTZ R162, R91, R150 ;  /* 0x000000965ba27221 */ /* 0x000fe20000010000 */
[----:B------:R-:W-:Y:S01]  /*13f0*/  FMUL.FTZ R91, R72, UR16 ;  /* 0x00000010485b7c20 */ /* 0x000fe20008410000 */
[----:B------:R-:W-:Y:S02]  /*1400*/  FFMA.FTZ R160, R93, R92, R160 ;  /* 0x0000005c5da07223 */ /* 0x000fe400000100a0 */
[----:B------:R-:W-:Y:S01]  /*1410*/  FADD.FTZ R72, R162, R95 ;  /* 0x0000005fa2487221 */ /* 0x000fe20000010000 */
[----:B------:R-:W-:Y:S01]  /*1420*/  FADD.FTZ R8, R73, R8 ;  /* 0x0000000849087221 */ /* 0x000fe20000010000 */
[----:B------:R-:W-:Y:S01]  /*1430*/  FFMA.FTZ R161, R89, R88, R160 ;  /* 0x0000005859a17223 */ /* 0x000fe200000100a0 */
[----:B------:R-:W-:Y:S02]  /*1440*/  FFMA.FTZ R4, R91, R73, R4 ;  /* 0x000000495b047223 */ /* 0x000fe40000010004 */
[----:B------:R-:W1:Y:S01]  /*1450*/  SHFL.DOWN PT, R73, R72, 0x10, 0x1f ;  /* 0x0a001f0048497f89 */ /* 0x000e6200000e0000 */
[----:B------:R-:W-:Y:S01]  /*1460*/  FFMA.FTZ R160, R94, R90, R161 ;  /* 0x0000005a5ea07223 */ /* 0x000fe200000100a1 */
[----:B------:R-:W-:-:S03]  /*1470*/  FMUL.FTZ R148, R148, UR16 ;  /* 0x0000001094947c20 */ /* 0x000fc60008410000 */
[----:B------:R-:W-:-:S04]  /*1480*/  FFMA.FTZ R161, R91, R150, R160 ;  /* 0x000000965ba17223 */ /* 0x000fc800000100a0 */
[----:B------:R-:W-:-:S05]  /*1490*/  FFMA.FTZ R161, R148, R95, R161 ;  /* 0x0000005f94a17223 */ /* 0x000fca00000100a1 */
[----:B------:R-:W2:Y:S01]  /*14a0*/  SHFL.DOWN PT, R160, R161, 0x10, 0x1f ;  /* 0x0a001f00a1a07f89 */ /* 0x000ea200000e0000 */
[----:B-1----:R-:W-:-:S05]  /*14b0*/  FADD.FTZ R73, R72, R73 ;  /* 0x0000004948497221 */ /* 0x002fca0000010000 */
[----:B------:R-:W1:Y:S01]  /*14c0*/  SHFL.DOWN PT, R162, R73, 0x8, 0x1f ;  /* 0x09001f0049a27f89 */ /* 0x000e6200000e0000 */
[----:B------:R-:W-:Y:S01]  /*14d0*/  FADD.FTZ R14, R163, R14 ;  /* 0x0000000ea30e7221 */ /* 0x000fe20000010000 */
[----:B------:R-:W-:Y:S01]  /*14e0*/  FFMA.FTZ R10, R89, R163, R10 ;  /* 0x000000a3590a7223 */ /* 0x000fe2000001000a */
[----:B--2---:R-:W-:-:S05]  /*14f0*/  FADD.FTZ R160, R161, R160 ;  /* 0x000000a0a1a07221 */ /* 0x004fca0000010000 */
[----:B------:R-:W2:Y:S01]  /*1500*/  SHFL.DOWN PT, R163, R160, 0x8, 0x1f ;  /* 0x09001f00a0a37f89 */ /* 0x000ea200000e0000 */
[----:B-1----:R-:W-:-:S05]  /*1510*/  FADD.FTZ R162, R73, R162 ;  /* 0x000000a249a27221 */ /* 0x002fca0000010000 */
[----:B------:R-:W1:Y:S01]  /*1520*/  SHFL.DOWN PT, R165, R162, 0x4, 0x1f ;  /* 0x08801f00a2a57f89 */ /* 0x000e6200000e0000 */
[----:B--2---:R-:W-:-:S05]  /*1530*/  FADD.FTZ R163, R160, R163 ;  /* 0x000000a3a0a37221 */ /* 0x004fca0000010000 */
[----:B------:R-:W2:Y:S01]  /*1540*/  SHFL.DOWN PT, R72, R163, 0x4, 0x1f ;  /* 0x08801f00a3487f89 */ /* 0x000ea200000e0000 */
[----:B-1----:R-:W-:-:S05]  /*1550*/  FADD.FTZ R165, R162, R165 ;  /* 0x000000a5a2a57221 */ /* 0x002fca0000010000 */
[----:B------:R-:W1:Y:S01]  /*1560*/  SHFL.DOWN PT, R164, R165, 0x2, 0x1f ;  /* 0x08401f00a5a47f89 */ /* 0x000e6200000e0000 */
[----:B--2---:R-:W-:-:S05]  /*1570*/  FADD.FTZ R72, R163, R72 ;  /* 0x00000048a3487221 */ /* 0x004fca0000010000 */
[----:B------:R-:W2:Y:S01]  /*1580*/  SHFL.DOWN PT, R161, R72, 0x2, 0x1f ;  /* 0x08401f0048a17f89 */ /* 0x000ea200000e0000 */
[----:B------:R-:W-:Y:S01]  /*1590*/  LOP3.LUT P4, RZ, R18, 0x1f, RZ, 0xc0, !PT ;  /* 0x0000001f12ff7812 */ /* 0x000fe2000788c0ff */
[----:B-1----:R-:W-:-:S05]  /*15a0*/  FADD.FTZ R164, R165, R164 ;  /* 0x000000a4a5a47221 */ /* 0x002fca0000010000 */
[----:B------:R-:W1:Y:S01]  /*15b0*/  SHFL.DOWN PT, R73, R164, 0x1, 0x1f ;  /* 0x08201f00a4497f89 */ /* 0x000e6200000e0000 */
[----:B------:R-:W-:Y:S01]  /*15c0*/  PLOP3.LUT P0, PT, PT, PT, PT, 0x80, 0x8 ;  /* 0x000000000008781c */ /* 0x000fe20003f0f070 */
[----:B------:R-:W-:-:S05]  /*15d0*/  FADD.FTZ R9, R156, R9 ;  /* 0x000000099c097221 */ /* 0x000fca0000010000 */
[----:B------:R-:W-:Y:S01]  /*15e0*/  @!P4 PLOP3.LUT P0, PT, P3, PT, PT, 0x80, 0x8 ;  /* 0x000000000008c81c */ /* 0x000fe20001f0f070 */
[----:B------:R-:W-:Y:S01]  /*15f0*/  FFMA.FTZ R5, R148, R156, R5 ;  /* 0x0000009c94057223 */ /* 0x000fe20000010005 */
[----:B--2---:R-:W-:-:S05]  /*1600*/  FADD.FTZ R161, R72, R161 ;  /* 0x000000a148a17221 */ /* 0x004fca0000010000 */
[----:B------:R-:W2:Y:S01]  /*1610*/  SHFL.DOWN PT, R156, R161, 0x1, 0x1f ;  /* 0x08201f00a19c7f89 */ /* 0x000ea200000e0000 */
[----:B------:R-:W-:Y:S01]  /*1620*/  FADD.FTZ R15, R154, R15 ;  /* 0x0000000f9a0f7221 */ /* 0x000fe20000010000 */
[----:B------:R-:W-:Y:S01]  /*1630*/  FFMA.FTZ R11, R94, R154, R11 ;  /* 0x0000009a5e0b7223 */ /* 0x000fe2000001000b */
[----:B------:R-:W-:Y:S02]  /*1640*/  IADD3 R154, PT, PT, R152, 0x2020, RZ ;  /* 0x00002020989a7810 */ /* 0x000fe40007ffe0ff */
[----:B0-----:R-:W-:Y:S01]  /*1650*/  ISETP.NE.U32.AND P1, PT, RZ, UR28, PT ;  /* 0x0000001cff007c0c */ /* 0x001fe2000bf25070 */
[----:B-1----:R-:W-:Y:S01]  /*1660*/  FADD.FTZ R72, R164, R73 ;  /* 0x00000049a4487221 */ /* 0x002fe20000010000 */
[----:B------:R-:W-:Y:S02]  /*1670*/  @!P4 MOV R73, R154 ;  /* 0x0000009a0049c202 */ /* 0x000fe40000000f00 */
[----:B------:R-:W-:Y:S02]  /*1680*/  @!P0 IADD3 R73, PT, PT, R152, 0x2000, RZ ;  /* 0x0000200098498810 */ /* 0x000fe40007ffe0ff */
[----:B------:R-:W-:-:S02]  /*1690*/  ISETP.NE.AND.EX P0, PT, RZ, UR29, PT, P1 ;  /* 0x0000001dff007c0c */ /* 0x000fc4000bf05310 */
[----:B------:R-:W-:Y:S01]  /*16a0*/  @!P4 MOV R163, R73 ;  /* 0x0000004900a3c202 */ /* 0x000fe20000000f00 */
[----:B--2---:R-:W-:-:S10]  /*16b0*/  FADD.FTZ R73, R161, R156 ;  /* 0x0000009ca1497221 */ /* 0x004fd40000010000 */
[----:B------:R-:W0:Y:S01]  /*16c0*/  @P0 LDC.64 R160, c[0x0][0x3b8] ;  /* 0x0000ee00ffa00b82 */ /* 0x000e220000000a00 */
[----:B------:R-:W-:Y:S02]  /*16d0*/  @!P4 LEA R156, R142, R163, 0x3 ;  /* 0x000000a38e9cc211 */ /* 0x000fe400078e18ff */
[----:B------:R-:W-:-:S04]  /*16e0*/  ISETP.NE.U32.AND P1, PT, RZ, UR22, PT ;  /* 0x00000016ff007c0c */ /* 0x000fc8000bf25070 */
[----:B------:R-:W-:Y:S01]  /*16f0*/  ISETP.NE.AND.EX P1, PT, RZ, UR23, PT, P1 ;  /* 0x00000017ff007c0c */ /* 0x000fe2000bf25310 */
[----:B0-----:R-:W-:Y:S02]  /*1700*/  @P0 IMAD.WIDE.U32 R162, R143, 0x8, R160 ;  /* 0x000000088fa20825 */ /* 0x001fe400078e00a0 */
[----:B------:R-:W0:Y:S03]  /*1710*/  @P0 LDC.64 R160, c[0x0][0x3b8] ;  /* 0x0000ee00ffa00b82 */ /* 0x000e260000000a00 */
        /* <DEDUP_REMOVED lines=104> */
.L_x_1330:
        /* <DEDUP_REMOVED lines=58> */
.L_x_1329:
        /* <DEDUP_REMOVED lines=13> */
[----:B------:R-:W-:Y:S02]  /*2210*/  HADD2.F32 R72, -RZ, R59.H1_H1 ;  /* 0x3000003bff487230 */ /* 0x000fe40000004100 */
[----:B------:R-:W-:Y:S01]  /*2220*/  FADD.FTZ R157, R146, -R157 ;  /* 0x8000009d929d7221 */ /* 0x000fe20000010000 */
[--C-:B------:R-:W-:Y:S01]  /*2230*/  FFMA.FTZ R149, R149, UR17, R152.reuse ;  /* 0x0000001195957c23 */ /* 0x100fe20008010098 */
[----:B------:R-:W-:Y:S01]  /*2240*/  FFMA.FTZ R155, R155, UR17, R152 ;  /* 0x000000119b9b7c23 */ /* 0x000fe20008010098 */
[----:B------:R-:W-:Y:S01]  /*2250*/  FFMA.FTZ R74, R153, UR16, R0 ;  /* 0x00000010994a7c23 */ /* 0x000fe20008010000 */
[----:B------:R-:W-:Y:S01]  /*2260*/  FFMA.FTZ R78, R157, UR16, R72 ;  /* 0x000000109d4e7c23 */ /* 0x000fe20008010048 */
[----:B------:R-:W-:-:S02]  /*2270*/  HADD2.F32 R0, -RZ, R58.H0_H0 ;  /* 0x2000003aff007230 */ /* 0x000fc40000004100 */
[----:B------:R-:W-:Y:S01]  /*2280*/  FADD.FTZ R80, R80, -R149 ;  /* 0x8000009550507221 */ /* 0x000fe20000010000 */
[--C-:B------:R-:W-:Y:S02]  /*2290*/  HADD2.F32 R73, -RZ, R57.reuse.H0_H0 ;  /* 0x20000039ff497230 */ /* 0x100fe40000004100 */
[----:B------:R-:W-:Y:S01]  /*22a0*/  FADD.FTZ R155, R82, -R155 ;  /* 0x8000009b529b7221 */ /* 0x000fe20000010000 */
[----:B------:R-:W-:Y:S02]  /*22b0*/  HADD2.F32 R72, -RZ, R58.H1_H1 ;  /* 0x3000003aff487230 */ /* 0x000fe40000004100 */
[--C-:B------:R-:W-:Y:S01]  /*22c0*/  FFMA.FTZ R147, R147, UR17, R152.reuse ;  /* 0x0000001193937c23 */ /* 0x100fe20008010098 */
[----:B------:R-:W-:Y:S01]  /*22d0*/  FFMA.FTZ R151, R151, UR17, R152 ;  /* 0x0000001197977c23 */ /* 0x000fe20008010098 */
[----:B------:R-:W-:Y:S01]  /*22e0*/  FFMA.FTZ R77, R77, UR16, R0 ;  /* 0x000000104d4d7c23 */ /* 0x000fe20008010000 */
[----:B------:R-:W-:Y:S01]  /*22f0*/  FFMA.FTZ R80, R80, UR16, R73 ;  /* 0x0000001050507c23 */ /* 0x000fe20008010049 */
[----:B------:R-:W-:Y:S01]  /*2300*/  FFMA.FTZ R72, R155, UR16, R72 ;  /* 0x000000109b487c23 */ /* 0x000fe20008010048 */
[----:B------:R-:W-:-:S02]  /*2310*/  HADD2.F32 R75, -RZ, R57.H1_H1 ;  /* 0x30000039ff4b7230 */ /* 0x000fc40000004100 */
[----:B------:R-:W-:Y:S01]  /*2320*/  FADD.FTZ R76, R76, -R147 ;  /* 0x800000934c4c7221 */ /* 0x000fe20000010000 */
        /* <DEDUP_REMOVED lines=36> */
.L_x_1332:
        /* <DEDUP_REMOVED lines=66> */
.L_x_1328:
        /* <DEDUP_REMOVED lines=83> */
.L_x_1334:
        /* <DEDUP_REMOVED lines=79> */
.L_x_1333:
        /* <DEDUP_REMOVED lines=35> */
[----:B------:R-:W-:-:S02]  /*35e0*/  HADD2.F32 R78, -RZ, R57.H1_H1 ;  /* 0x30000039ff4e7230 */ /* 0x000fc40000004100 */
[----:B------:R-:W-:Y:S01]  /*35f0*/  FFMA.FTZ R70, R155, UR16, R70 ;  /* 0x000000109b467c23 */ /* 0x000fe20008010046 */
[----:B------:R-:W-:Y:S01]  /*3600*/  ISETP.GE.U32.AND.EX P2, PT, R163, 0x1000000, PT, P2 ;  /* 0x01000000a300780c */ /* 0x000fe20003f46120 */
[----:B------:R-:W-:Y:S01]  /*3610*/  FADD.FTZ R151, R144, -R151 ;  /* 0x8000009790977221 */ /* 0x000fe20000010000 */
[----:B------:R-:W-:Y:S01]  /*3620*/  FSEL R74, R73, RZ, P6 ;  /* 0x000000ff494a7208 */ /* 0x000fe20003000000 */
[----:B------:R-:W-:Y:S01]  /*3630*/  FMUL.FTZ R149, R149, UR8 ;  /* 0x0000000895957c20 */ /* 0x000fe20008410000 */
[C---:B------:R-:W-:Y:S01]  /*3640*/  LOP3.LUT P5, RZ, R159.reuse, 0xff0000, RZ, 0xc0, !PT ;  /* 0x00ff00009fff7812 */ /* 0x040fe200078ac0ff */
[----:B------:R-:W-:Y:S01]  /*3650*/  FFMA.FTZ R0, R0, UR17, R152 ;  /* 0x0000001100007c23 */ /* 0x000fe20008010098 */
[----:B------:R-:W-:Y:S01]  /*3660*/  ISETP.GE.U32.AND.EX P4, PT, R159, 0x1000000, PT, P4 ;  /* 0x010000009f00780c */ /* 0x000fe20003f86140 */
[----:B------:R-:W-:Y:S01]  /*3670*/  FMUL.FTZ R70, R70, UR8 ;  /* 0x0000000846467c20 */ /* 0x000fe20008410000 */
[----:B------:R-:W-:Y:S01]  /*3680*/  LOP3.LUT P6, RZ, R162, 0xff0000, RZ, 0xc0, !PT ;  /* 0x00ff0000a2ff7812 */ /* 0x000fe200078cc0ff */
[--C-:B------:R-:W-:Y:S01]  /*3690*/  HADD2.F32 R77, -RZ, R56.reuse.H0_H0 ;  /* 0x20000038ff4d7230 */ /* 0x100fe20000004100 */
[----:B------:R-:W-:Y:S01]  /*36a0*/  FSEL R68, R71, RZ, P2 ;  /* 0x000000ff47447208 */ /* 0x000fe20001000000 */
[----:B------:R-:W-:Y:S01]  /*36b0*/  FFMA.FTZ R151, R151, UR16, R78 ;  /* 0x0000001097977c23 */ /* 0x000fe2000801004e */
[----:B------:R-:W-:Y:S01]  /*36c0*/  FSEL R72, R153, RZ, P5 ;  /* 0x000000ff99487208 */ /* 0x000fe20002800000 */
[----:B------:R-:W-:Y:S01]  /*36d0*/  FADD.FTZ R0, R145, -R0 ;  /* 0x8000000091007221 */ /* 0x000fe20000010000 */
[----:B------:R-:W-:Y:S01]  /*36e0*/  LOP3.LUT P2, RZ, R163, 0xff00, RZ, 0xc0, !PT ;  /* 0x0000ff00a3ff7812 */ /* 0x000fe2000784c0ff */
[----:B------:R-:W-:Y:S01]  /*36f0*/  HADD2.F32 R76, -RZ, R56.H1_H1 ;  /* 0x30000038ff4c7230 */ /* 0x000fe20000004100 */
[----:B------:R-:W-:Y:S01]  /*3700*/  FSEL R71, R71, RZ, P4 ;  /* 0x000000ff47477208 */ /* 0x000fe20002000000 */
[----:B------:R-:W-:Y:S01]  /*3710*/  FFMA.FTZ R77, R0, UR16, R77 ;  /* 0x00000010004d7c23 */ /* 0x000fe2000801004d */
[----:B------:R-:W-:Y:S01]  /*3720*/  FSEL R78, R149, RZ, P6 ;  /* 0x000000ff954e7208 */ /* 0x000fe20003000000 */
[----:B------:R-:W-:Y:S01]  /*3730*/  FMUL.FTZ R151, R151, UR8 ;  /* 0x0000000897977c20 */ /* 0x000fe20008410000 */
[----:B------:R-:W-:Y:S01]  /*3740*/  LOP3.LUT P5, RZ, R159, 0xff, RZ, 0xc0, !PT ;  /* 0x000000ff9fff7812 */ /* 0x000fe200078ac0ff */
[----:B------:R-:W-:Y:S01]  /*3750*/  FFMA.FTZ R76, R147, UR16, R76 ;  /* 0x00000010934c7c23 */ /* 0x000fe2000801004c */
[----:B------:R-:W-:-:S02]  /*3760*/  LOP3.LUT P4, RZ, R159, 0xff00, RZ, 0xc0, !PT ;  /* 0x0000ff009fff7812 */ /* 0x000fc4000788c0ff */
[----:B------:R-:W-:Y:S01]  /*3770*/  LOP3.LUT P6, RZ, R158, 0xff0000, RZ, 0xc0, !PT ;  /* 0x00ff00009eff7812 */ /* 0x000fe200078cc0ff */
[----:B------:R-:W-:Y:S01]  /*3780*/  FMUL.FTZ R76, R76, UR8 ;  /* 0x000000084c4c7c20 */ /* 0x000fe20008410000 */
[C---:B------:R-:W-:Y:S02]  /*3790*/  FSEL R69, R70.reuse, RZ, P2 ;  /* 0x000000ff46457208 */ /* 0x040fe40001000000 */
[----:B------:R-:W-:Y:S02]  /*37a0*/  FSEL R73, R73, RZ, P5 ;  /* 0x000000ff49497208 */ /* 0x000fe40002800000 */
[----:B------:R-:W-:Y:S02]  /*37b0*/  FSEL R70, R70, RZ, P4 ;  /* 0x000000ff46467208 */ /* 0x000fe40002000000 */
[----:B------:R-:W-:Y:S02]  /*37c0*/  FSEL R0, R149, RZ, P6 ;  /* 0x000000ff95007208 */ /* 0x000fe40003000000 */
[----:B------:R-:W-:-:S02]  /*37d0*/  LOP3.LUT P6, RZ, R158, 0xff000000, RZ, 0xc0, !PT ;  /* 0xff0000009eff7812 */ /* 0x000fc400078cc0ff */
[----:B------:R-:W-:Y:S02]  /*37e0*/  LOP3.LUT P5, RZ, R162, 0xff000000, RZ, 0xc0, !PT ;  /* 0xff000000a2ff7812 */ /* 0x000fe400078ac0ff */
[----:B------:R-:W-:Y:S01]  /*37f0*/  F2FP.F16.F32.PACK_AB R71, R71, R72 ;  /* 0x000000484747723e */ /* 0x000fe200000000ff */
[----:B------:R-:W-:Y:S01]  /*3800*/  FMUL.FTZ R72, R77, UR8 ;  /* 0x000000084d487c20 */ /* 0x000fe20008410000 */
[----:B------:R-:W-:Y:S02]  /*3810*/  F2FP.F16.F32.PACK_AB R70, R70, R73 ;  /* 0x000000494646723e */ /* 0x000fe400000000ff */
[C---:B------:R-:W-:Y:S02]  /*3820*/  FSEL R73, R151.reuse, RZ, P6 ;  /* 0x000000ff97497208 */ /* 0x040fe40003000000 */
[----:B------:R-:W-:Y:S02]  /*3830*/  FSEL R145, R151, RZ, P5 ;  /* 0x000000ff97917208 */ /* 0x000fe40002800000 */
[----:B------:R-:W-:-:S02]  /*3840*/  LOP3.LUT P6, RZ, R158, 0xff, RZ, 0xc0, !PT ;  /* 0x000000ff9eff7812 */ /* 0x000fc400078cc0ff */
[C---:B------:R-:W-:Y:S02]  /*3850*/  LOP3.LUT P2, RZ, R162.reuse, 0xff00, RZ, 0xc0, !PT ;  /* 0x0000ff00a2ff7812 */ /* 0x040fe4000784c0ff */
[----:B------:R-:W-:Y:S02]  /*3860*/  LOP3.LUT P4, RZ, R162, 0xff, RZ, 0xc0, !PT ;  /* 0x000000ffa2ff7812 */ /* 0x000fe4000788c0ff */
        /* <DEDUP_REMOVED lines=12> */
.L_x_1335:
        /* <DEDUP_REMOVED lines=25> */
[----:B------:R-:W-:Y:S01]  /*3ac0*/  FMUL.FTZ R71, R67, UR8 ;  /* 0x0000000843477c20 */ /* 0x000fe20008410000 */
[----:B------:R-:W-:-:S02]  /*3ad0*/  HADD2.F32 R77, -RZ, R56.H0_H0 ;  /* 0x20000038ff4d7230 */ /* 0x000fc40000004100 */
[----:B------:R-:W-:Y:S01]  /*3ae0*/  FFMA.FTZ R66, R66, UR16, R69 ;  /* 0x0000001042427c23 */ /* 0x000fe20008010045 */
[----:B------:R-:W-:Y:S01]  /*3af0*/  FSEL R64, R68, RZ, P6 ;  /* 0x000000ff44407208 */ /* 0x000fe20003000000 */
[----:B------:R-:W-:Y:S01]  /*3b00*/  FMUL.FTZ R73, R65, UR8 ;  /* 0x0000000841497c20 */ /* 0x000fe20008410000 */
[----:B------:R-:W-:Y:S01]  /*3b10*/  ISETP.GE.U32.AND.EX P2, PT, R163, 0x1000000, PT, P2 ;  /* 0x01000000a300780c */ /* 0x000fe20003f46120 */
[----:B------:R-:W-:Y:S01]  /*3b20*/  FFMA.FTZ R151, R151, UR17, R152 ;  /* 0x0000001197977c23 */ /* 0x000fe20008010098 */
        /* <DEDUP_REMOVED lines=8> */
[----:B------:R-:W-:Y:S01]  /*3bb0*/  FADD.FTZ R151, R144, -R151 ;  /* 0x8000009790977221 */ /* 0x000fe20000010000 */
        /* <DEDUP_REMOVED lines=45> */
.L_x_1331:
        /* <DEDUP_REMOVED lines=42> */
[C---:B------:R-:W-:Y:S01]  /*4130*/  FSEL R75, R0.reuse, RZ, P6 ;  /* 0x000000ff004b7208 */ /* 0x040fe20003000000 */
        /* <DEDUP_REMOVED lines=27> */
[----:B------:R-:W-:Y:S01]  /*42f0*/  F2FP.F16.F32.PACK_AB R71, R73, R72 ;  /* 0x000000484947723e */ /* 0x000fe200000000ff */
[----:B------:R-:W-:Y:S01]  /*4300*/  FFMA.FTZ R87, R87, UR16, R0 ;  /* 0x0000001057577c23 */ /* 0x000fe20008010000 */
[----:B------:R-:W-:-:S02]  /*4310*/  F2FP.F16.F32.PACK_AB R75, R78, R75 ;  /* 0x0000004b4e4b723e */ /* 0x000fc400000000ff */
[----:B------:R-:W-:Y:S01]  /*4320*/  FSEL R73, R64, RZ, P6 ;  /* 0x000000ff40497208 */ /* 0x000fe20003000000 */
[----:B------:R-:W-:Y:S01]  /*4330*/  FMUL.FTZ R0, R87, UR8 ;  /* 0x0000000857007c20 */ /* 0x000fe20008410000 */
[----:B------:R-:W-:Y:S02]  /*4340*/  LOP3.LUT P6, RZ, R110, 0xff0000, RZ, 0xc0, !PT ;  /* 0x00ff00006eff7812 */ /* 0x000fe400078cc0ff */
[C---:B------:R-:W-:Y:S01]  /*4350*/  F2FP.F16.F32.PACK_AB R65, R68.reuse, R85 ;  /* 0x000000554441723e */ /* 0x040fe200000000ff */
[----:B------:R-:W-:Y:S01]  /*4360*/  FMUL.FTZ R68, R68, UR8 ;  /* 0x0000000844447c20 */ /* 0x000fe20008410000 */
[----:B------:R-:W-:Y:S02]  /*4370*/  FSEL R78, R64, RZ, P6 ;  /* 0x000000ff404e7208 */ /* 0x000fe40003000000 */
[----:B------:R-:W-:Y:S02]  /*4380*/  LOP3.LUT P5, RZ, R160, 0xff000000, RZ, 0xc0, !PT ;  /* 0xff000000a0ff7812 */ /* 0x000fe400078ac0ff */
[----:B------:R-:W-:-:S02]  /*4390*/  LOP3.LUT P6, RZ, R110, 0xff000000, RZ, 0xc0, !PT ;  /* 0xff0000006eff7812 */ /* 0x000fc400078cc0ff */
        /* <DEDUP_REMOVED lines=20> */
.L_x_1338:
[--C-:B------:R-:W-:Y:S01]  /*44e0*/  FFMA.FTZ R148, R148, UR17, R152.reuse ;  /* 0x0000001194947c23 */ /* 0x100fe20008010098 */
[----:B0-----:R-:W-:Y:S01]  /*44f0*/  FFMA.FTZ R69, R94, UR17, R152 ;  /* 0x000000115e457c23 */ /* 0x001fe20008010098 */
[--C-:B------:R-:W-:Y:S01]  /*4500*/  HADD2.F32 R71, -RZ, R63.reuse.H1_H1 ;  /* 0x3000003fff477230 */ /* 0x100fe20000004100 */
[----:B------:R-:W-:Y:S01]  /*4510*/  ISETP.GE.U32.AND P1, PT, R160, RZ, PT ;  /* 0x000000ffa000720c */ /* 0x000fe20003f26070 */
[----:B------:R-:W-:Y:S01]  /*4520*/  FADD.FTZ R148, R95, -R148 ;  /* 0x800000945f947221 */ /* 0x000fe20000010000 */
[--C-:B------:R-:W-:Y:S02]  /*4530*/  HADD2.F32 R68, -RZ, R62.reuse.H1_H1 ;  /* 0x3000003eff447230 */ /* 0x100fe40000004100 */
[----:B------:R-:W-:Y:S01]  /*4540*/  FADD.FTZ R69, R90, -R69 ;  /* 0x800000455a457221 */ /* 0x000fe20000010000 */
[----:B------:R-:W-:Y:S01]  /*4550*/  ISETP.GE.U32.AND P4, PT, R110, RZ, PT ;  /* 0x000000ff6e00720c */ /* 0x000fe20003f86070 */
[----:B------:R-:W-:Y:S01]  /*4560*/  FFMA.FTZ R71, R148, UR16, R71 ;  /* 0x0000001094477c23 */ /* 0x000fe20008010047 */
[----:B------:R-:W-:Y:S01]  /*4570*/  FFMA.FTZ R91, R91, UR17, R152 ;  /* 0x000000115b5b7c23 */ /* 0x000fe20008010098 */
[----:B------:R-:W-:Y:S01]  /*4580*/  FFMA.FTZ R68, R69, UR16, R68 ;  /* 0x0000001045447c23 */ /* 0x000fe20008010044 */
[----:B------:R-:W-:Y:S01]  /*4590*/  FFMA.FTZ R89, R89, UR17, R152 ;  /* 0x0000001159597c23 */ /* 0x000fe20008010098 */
[----:B------:R-:W-:Y:S01]  /*45a0*/  FMUL.FTZ R69, R71, UR8 ;  /* 0x0000000847457c20 */ /* 0x000fe20008410000 */
[----:B------:R-:W-:Y:S01]  /*45b0*/  HADD2.F32 R70, -RZ, R63.H0_H0 ;  /* 0x2000003fff467230 */ /* 0x000fe20000004100 */
[----:B------:R-:W-:Y:S01]  /*45c0*/  ISETP.GE.U32.AND.EX P1, PT, R161, 0x1000000, PT, P1 ;  /* 0x01000000a100780c */ /* 0x000fe20003f26110 */
[----:B------:R-:W-:Y:S01]  /*45d0*/  FADD.FTZ R91, R150, -R91 ;  /* 0x8000005b965b7221 */ /* 0x000fe20000010000 */
[----:B------:R-:W-:Y:S01]  /*45e0*/  ISETP.GE.U32.AND.EX P4, PT, R111, 0x1000000, PT, P4 ;  /* 0x010000006f00780c */ /* 0x000fe20003f86140 */
[----:B------:R-:W-:-:S02]  /*45f0*/  HADD2.F32 R0, -RZ, R62.H0_H0 ;  /* 0x2000003eff007230 */ /* 0x000fc40000004100 */
[----:B------:R-:W-:Y:S01]  /*4600*/  FADD.FTZ R89, R88, -R89 ;  /* 0x8000005958597221 */ /* 0x000fe20000010000 */
[C---:B------:R-:W-:Y:S01]  /*4610*/  FSEL R80, R69.reuse, RZ, P1 ;  /* 0x000000ff45507208 */ /* 0x040fe20000800000 */
[----:B------:R-:W-:Y:S01]  /*4620*/  FMUL.FTZ R68, R68, UR8 ;  /* 0x0000000844447c20 */ /* 0x000fe20008410000 */
[----:B------:R-:W-:Y:S01]  /*4630*/  FSEL R72, R69, RZ, P4 ;  /* 0x000000ff45487208 */ /* 0x000fe20002000000 */
[----:B------:R-:W-:Y:S01]  /*4640*/  FFMA.FTZ R70, R91, UR16, R70 ;  /* 0x000000105b467c23 */ /* 0x000fe20008010046 */
[----:B------:R-:W-:Y:S01]  /*4650*/  LOP3.LUT P1, RZ, R161, 0xff00, RZ, 0xc0, !PT ;  /* 0x0000ff00a1ff7812 */ /* 0x000fe2000782c0ff */
[----:B------:R-:W-:Y:S01]  /*4660*/  FFMA.FTZ R85, R85, UR17, R152 ;  /* 0x0000001155557c23 */ /* 0x000fe20008010098 */
[----:B------:R-:W-:Y:S01]  /*4670*/  LOP3.LUT P4, RZ, R111, 0xff00, RZ, 0xc0, !PT ;  /* 0x0000ff006fff7812 */ /* 0x000fe2000788c0ff */
[----:B------:R-:W-:Y:S01]  /*4680*/  FFMA.FTZ R0, R89, UR16, R0 ;  /* 0x0000001059007c23 */ /* 0x000fe20008010000 */
[----:B------:R-:W-:Y:S01]  /*4690*/  FMUL.FTZ R70, R70, UR8 ;  /* 0x0000000846467c20 */ /* 0x000fe20008410000 */
[----:B------:R-:W-:Y:S01]  /*46a0*/  FSEL R81, R68, RZ, P1 ;  /* 0x000000ff44517208 */ /* 0x000fe20000800000 */
[----:B------:R-:W-:Y:S01]  /*46b0*/  FADD.FTZ R85, R84, -R85 ;  /* 0x8000005554557221 */ /* 0x000fe20000010000 */
[----:B------:R-:W-:Y:S01]  /*46c0*/  FSEL R89, R68, RZ, P4 ;  /* 0x000000ff44597208 */ /* 0x000fe20002000000 */
[--C-:B------:R-:W-:Y:S01]  /*46d0*/  HADD2.F32 R68, -RZ, R61.reuse.H0_H0 ;  /* 0x2000003dff447230 */ /* 0x100fe20000004100 */
[----:B------:R-:W-:Y:S01]  /*46e0*/  LOP3.LUT P6, RZ, R161, 0xff0000, RZ, 0xc0, !PT ;  /* 0x00ff0000a1ff7812 */ /* 0x000fe200078cc0ff */
[----:B------:R-:W-:Y:S01]  /*46f0*/  FMUL.FTZ R0, R0, UR8 ;  /* 0x0000000800007c20 */ /* 0x000fe20008410000 */
[----:B------:R-:W-:Y:S01]  /*4700*/  LOP3.LUT P5, RZ, R111, 0xff0000, RZ, 0xc0, !PT ;  /* 0x00ff00006fff7812 */ /* 0x000fe200078ac0ff */
[----:B------:R-:W-:Y:S01]  /*4710*/  FFMA.FTZ R93, R93, UR17, R152 ;  /* 0x000000115d5d7c23 */ /* 0x000fe20008010098 */
[C---:B------:R-:W-:Y:S01]  /*4720*/  FSEL R75, R70.reuse, RZ, P6 ;  /* 0x000000ff464b7208 */ /* 0x040fe20003000000 */
[----:B------:R-:W-:Y:S01]  /*4730*/  FFMA.FTZ R85, R85, UR16, R68 ;  /* 0x0000001055557c23 */ /* 0x000fe20008010044 */
[----:B------:R-:W-:Y:S01]  /*4740*/  FSEL R71, R70, RZ, P5 ;  /* 0x000000ff46477208 */ /* 0x000fe20002800000 */
[----:B------:R-:W-:Y:S01]  /*4750*/  HADD2.F32 R70, -RZ, R61.H1_H1 ;  /* 0x3000003dff467230 */ /* 0x000fe20000004100 */
[----:B------:R-:W-:Y:S01]  /*4760*/  LOP3.LUT P6, RZ, R161, 0xff, RZ, 0xc0, !PT ;  /* 0x000000ffa1ff7812 */ /* 0x000fe200078cc0ff */
[----:B------:R-:W-:Y:S01]  /*4770*/  FMUL.FTZ R85, R85, UR8 ;  /* 0x0000000855557c20 */ /* 0x000fe20008410000 */
[----:B------:R-:W-:Y:S01]  /*4780*/  LOP3.LUT P5, RZ, R111, 0xff, RZ, 0xc0, !PT ;  /* 0x000000ff6fff7812 */ /* 0x000fe200078ac0ff */
[----:B------:R-:W-:Y:S01]  /*4790*/  FADD.FTZ R93, R92, -R93 ;  /* 0x8000005d5c5d7221 */ /* 0x000fe20000010000 */
[C---:B------:R-:W-:Y:S01]  /*47a0*/  FSEL R74, R0.reuse, RZ, P6 ;  /* 0x000000ff004a7208 */ /* 0x040fe20003000000 */
[--C-:B------:R-:W-:Y:S01]  /*47b0*/  FFMA.FTZ R87, R87, UR17, R152.reuse ;  /* 0x0000001157577c23 */ /* 0x100fe20008010098 */
[----:B------:R-:W-:Y:S01]  /*47c0*/  FSEL R78, R0, RZ, P5 ;  /* 0x000000ff004e7208 */ /* 0x000fe20002800000 */
[----:B------:R-:W-:Y:S01]  /*47d0*/  FFMA.FTZ R0, R83, UR17, R152 ;  /* 0x0000001153007c23 */ /* 0x000fe20008010098 */
[----:B------:R-:W-:Y:S01]  /*47e0*/  LOP3.LUT P6, RZ, R160, 0xff0000, RZ, 0xc0, !PT ;  /* 0x00ff0000a0ff7812 */ /* 0x000fe200078cc0ff */
[----:B------:R-:W-:-:S02]  /*47f0*/  HADD2.F32 R69, -RZ, R60.H0_H0 ;  /* 0x2000003cff457230 */ /* 0x000fc40000004100 */
[----:B------:R-:W-:Y:S01]  /*4800*/  FFMA.FTZ R70, R93, UR16, R70 ;  /* 0x000000105d467c23 */ /* 0x000fe20008010046 */
[----:B------:R-:W-:Y:S01]  /*4810*/  FADD.FTZ R0, R79, -R0 ;  /* 0x800000004f007221 */ /* 0x000fe20000010000 */
[----:B------:R-:W-:Y:S01]  /*4820*/  HADD2.F32 R68, -RZ, R60.H1_H1 ;  /* 0x3000003cff447230 */ /* 0x000fe20000004100 */
[----:B------:R-:W-:Y:S01]  /*4830*/  FSEL R73, R85, RZ, P6 ;  /* 0x000000ff55497208 */ /* 0x000fe20003000000 */
[----:B------:R-:W-:Y:S01]  /*4840*/  FADD.FTZ R87, R86, -R87 ;  /* 0x8000005756577221 */ /* 0x000fe20000010000 */
[----:B------:R-:W-:Y:S01]  /*4850*/  LOP3.LUT P6, RZ, R110, 0xff0000, RZ, 0xc0, !PT ;  /* 0x00ff00006eff7812 */ /* 0x000fe200078cc0ff */
[----:B------:R-:W-:Y:S01]  /*4860*/  FFMA.FTZ R0, R0, UR16, R69 ;  /* 0x0000001000007c23 */ /* 0x000fe20008010045 */
[----:B------:R-:W-:Y:S01]  /*4870*/  F2FP.F16.F32.PACK_AB R71, R72, R71 ;  /* 0x000000474847723e */ /* 0x000fe200000000ff */
[----:B------:R-:W-:Y:S01]  /*4880*/  FMUL.FTZ R72, R70, UR8 ;  /* 0x0000000846487c20 */ /* 0x000fe20008410000 */
[----:B------:R-:W-:Y:S01]  /*4890*/  LOP3.LUT P5, RZ, R160, 0xff000000, RZ, 0xc0, !PT ;  /* 0xff000000a0ff7812 */ /* 0x000fe200078ac0ff */
[----:B------:R-:W-:Y:S01]  /*48a0*/  FFMA.FTZ R68, R87, UR16, R68 ;  /* 0x0000001057447c23 */ /* 0x000fe20008010044 */
[----:B------:R-:W-:Y:S01]  /*48b0*/  FSEL R69, R85, RZ, P6 ;  /* 0x000000ff55457208 */ /* 0x000fe20003000000 */
[----:B------:R-:W-:Y:S01]  /*48c0*/  FMUL.FTZ R0, R0, UR8 ;  /* 0x0000000800007c20 */ /* 0x000fe20008410000 */
[----:B------:R-:W-:Y:S01]  /*48d0*/  LOP3.LUT P6, RZ, R110, 0xff000000, RZ, 0xc0, !PT ;  /* 0xff0000006eff7812 */ /* 0x000fe200078cc0ff */
[----:B------:R-:W-:Y:S01]  /*48e0*/  FMUL.FTZ R68, R68, UR8 ;  /* 0x0000000844447c20 */ /* 0x000fe20008410000 */
[----:B------:R-:W-:-:S02]  /*48f0*/  F2FP.F16.F32.PACK_AB R70, R89, R78 ;  /* 0x0000004e5946723e */ /* 0x000fc400000000ff */
[----:B------:R-:W-:Y:S02]  /*4900*/  F2FP.F16.F32.PACK_AB R75, R80, R75 ;  /* 0x0000004b504b723e */ /* 0x000fe400000000ff */
[----:B------:R-:W-:Y:S02]  /*4910*/  FSEL R78, R72, RZ, P5 ;  /* 0x000000ff484e7208 */ /* 0x000fe40002800000 */
[----:B------:R-:W-:Y:S02]  /*4920*/  LOP3.LUT P1, RZ, R160, 0xff00, RZ, 0xc0, !PT ;  /* 0x0000ff00a0ff7812 */ /* 0x000fe4000782c0ff */
[----:B------:R-:W-:Y:S02]  /*4930*/  LOP3.LUT P5, RZ, R110, 0xff00, RZ, 0xc0, !PT ;  /* 0x0000ff006eff7812 */ /* 0x000fe400078ac0ff */
[----:B------:R-:W-:Y:S02]  /*4940*/  FSEL R80, R72, RZ, P6 ;  /* 0x000000ff48507208 */ /* 0x000fe40003000000 */
        /* <DEDUP_REMOVED lines=10> */
[----:B------:R-:W-:Y:S01]  /*49f0*/  F2FP.F16.F32.PACK_AB R72, R79, R72 ;  /* 0x000000484f48723e */ /* 0x000fe200000000ff */
[----:B------:R-:W-:Y:S06]  /*4a00*/  BRA `(.L_x_1339) ;  /* 0x0000001800347947 */ /* 0x000fec0003800000 */
.L_x_1337:
        /* <DEDUP_REMOVED lines=23> */
[C---:B------:R-:W-:Y:S01]  /*4b80*/  FSEL R75, R0.reuse, RZ, P6 ;  /* 0x000000ff004b7208 */ /* 0x040fe20003000000 */
        /* <DEDUP_REMOVED lines=23> */
[----:B------:R-:W-:Y:S02]  /*4d00*/  F2FP.F16.F32.PACK_AB R70, R73, R70 ;  /* 0x000000464946723e */ /* 0x000fe400000000ff */
[----:B------:R-:W-:-:S02]  /*4d10*/  FSEL R73, R64, RZ, P6 ;  /* 0x000000ff40497208 */ /* 0x000fc40003000000 */
[----:B------:R-:W-:Y:S02]  /*4d20*/  LOP3.LUT P6, RZ, R110, 0xff0000, RZ, 0xc0, !PT ;  /* 0x00ff00006eff7812 */ /* 0x000fe400078cc0ff */
[----:B------:R-:W-:Y:S01]  /*4d30*/  F2FP.F16.F32.PACK_AB R75, R72, R75 ;  /* 0x0000004b484b723e */ /* 0x000fe200000000ff */
[C---:B------:R-:W-:Y:S01]  /*4d40*/  FMUL.FTZ R72, R0.reuse, UR8 ;  /* 0x0000000800487c20 */ /* 0x040fe20008410000 */
[----:B------:R-:W-:Y:S01]  /*4d50*/  F2FP.F16.F32.PACK_AB R66, R69, R66 ;  /* 0x000000424542723e */ /* 0x000fe200000000ff */
[----:B------:R-:W-:Y:S01]  /*4d60*/  FMUL.FTZ R69, R87, UR16 ;  /* 0x0000001057457c20 */ /* 0x000fe20008410000 */
[----:B------:R-:W-:Y:S01]  /*4d70*/  F2FP.F16.F32.PACK_AB R65, R0, R65 ;  /* 0x000000410041723e */ /* 0x000fe200000000ff */
[----:B------:R-:W-:Y:S01]  /*4d80*/  FMUL.FTZ R0, R152, UR16 ;  /* 0x0000001098007c20 */ /* 0x000fe20008410000 */
[----:B------:R-:W-:Y:S02]  /*4d90*/  F2FP.F16.F32.PACK_AB R71, R78, R71 ;  /* 0x000000474e47723e */ /* 0x000fe400000000ff */
[----:B------:R-:W-:-:S02]  /*4da0*/  LOP3.LUT P5, RZ, R160, 0xff000000, RZ, 0xc0, !PT ;  /* 0xff000000a0ff7812 */ /* 0x000fc400078ac0ff */
        /* <DEDUP_REMOVED lines=22> */
.L_x_1340:
        /* <DEDUP_REMOVED lines=9> */
[--C-:B------:R-:W-:Y:S01]  /*4fa0*/  FFMA.FTZ R85, R85, UR17, R152.reuse ;  /* 0x0000001155557c23 */ /* 0x100fe20008010098 */
[----:B------:R-:W-:Y:S01]  /*4fb0*/  FMUL.FTZ R91, R91, UR16 ;  /* 0x000000105b5b7c20 */ /* 0x000fe20008410000 */
[----:B------:R-:W-:Y:S01]  /*4fc0*/  FADD.FTZ R69, R90, -R69 ;  /* 0x800000455a457221 */ /* 0x000fe20000010000 */
[----:B------:R-:W-:Y:S01]  /*4fd0*/  FMUL.FTZ R148, R148, UR8 ;  /* 0x0000000894947c20 */ /* 0x000fe20008410000 */
[----:B------:R-:W-:Y:S01]  /*4fe0*/  ISETP.GE.U32.AND.EX P5, PT, R161, 0x1000000, PT, P1 ;  /* 0x01000000a100780c */ /* 0x000fe20003fa6110 */
[----:B------:R-:W-:Y:S01]  /*4ff0*/  FMUL.FTZ R89, R89, UR16 ;  /* 0x0000001059597c20 */ /* 0x000fe20008410000 */
[----:B------:R-:W-:Y:S01]  /*5000*/  FADD.FTZ R85, R84, -R85 ;  /* 0x8000005554557221 */ /* 0x000fe20000010000 */
[----:B------:R-:W-:Y:S01]  /*5010*/  ISETP.GE.U32.AND P1, PT, R110, RZ, PT ;  /* 0x000000ff6e00720c */ /* 0x000fe20003f26070 */
[----:B------:R-:W-:Y:S01]  /*5020*/  FMUL.FTZ R91, R91, UR8 ;  /* 0x000000085b5b7c20 */ /* 0x000fe20008410000 */
[----:B------:R-:W-:Y:S01]  /*5030*/  LOP3.LUT P6, RZ, R111, 0xff0000, RZ, 0xc0, !PT ;  /* 0x00ff00006fff7812 */ /* 0x000fe200078cc0ff */
[----:B------:R-:W-:Y:S01]  /*5040*/  FMUL.FTZ R69, R69, UR16 ;  /* 0x0000001045457c20 */ /* 0x000fe20008410000 */
[----:B------:R-:W-:Y:S01]  /*5050*/  FSEL R0, R148, RZ, P5 ;  /* 0x000000ff94007208 */ /* 0x000fe20002800000 */
[----:B------:R-:W-:Y:S01]  /*5060*/  FMUL.FTZ R89, R89, UR8 ;  /* 0x0000000859597c20 */ /* 0x000fe20008410000 */
[----:B------:R-:W-:Y:S01]  /*5070*/  LOP3.LUT P4, RZ, R161, 0xff0000, RZ, 0xc0, !PT ;  /* 0x00ff0000a1ff7812 */ /* 0x000fe2000788c0ff */
[----:B------:R-:W-:Y:S01]  /*5080*/  FMUL.FTZ R85, R85, UR16 ;  /* 0x0000001055557c20 */ /* 0x000fe20008410000 */
[----:B------:R-:W-:Y:S01]  /*5090*/  LOP3.LUT P5, RZ, R161, 0xff, RZ, 0xc0, !PT ;  /* 0x000000ffa1ff7812 */ /* 0x000fe200078ac0ff */
[--C-:B------:R-:W-:Y:S01]  /*50a0*/  FFMA.FTZ R93, R93, UR17, R152.reuse ;  /* 0x000000115d5d7c23 */ /* 0x100fe20008010098 */
[----:B------:R-:W-:Y:S01]  /*50b0*/  ISETP.GE.U32.AND.EX P1, PT, R111, 0x1000000, PT, P1 ;  /* 0x010000006f00780c */ /* 0x000fe20003f26110 */
[----:B------:R-:W-:Y:S01]  /*50c0*/  FMUL.FTZ R69, R69, UR8 ;  /* 0x0000000845457c20 */ /* 0x000fe20008410000 */
[----:B------:R-:W-:Y:S01]  /*50d0*/  FSEL R71, R91, RZ, P6 ;  /* 0x000000ff5b477208 */ /* 0x000fe20003000000 */
[----:B------:R-:W-:Y:S01]  /*50e0*/  FMUL.FTZ R85, R85, UR8 ;  /* 0x0000000855557c20 */ /* 0x000fe20008410000 */
[----:B------:R-:W-:Y:S01]  /*50f0*/  FSEL R75, R91, RZ, P4 ;  /* 0x000000ff5b4b7208 */ /* 0x000fe20002000000 */
[--C-:B------:R-:W-:Y:S01]  /*5100*/  FFMA.FTZ R87, R87, UR17, R152.reuse ;  /* 0x0000001157577c23 */ /* 0x100fe20008010098 */
[----:B------:R-:W-:Y:S01]  /*5110*/  LOP3.LUT P6, RZ, R161, 0xff00, RZ, 0xc0, !PT ;  /* 0x0000ff00a1ff7812 */ /* 0x000fe200078cc0ff */
[----:B------:R-:W-:Y:S01]  /*5120*/  FADD.FTZ R93, R92, -R93 ;  /* 0x8000005d5c5d7221 */ /* 0x000fe20000010000 */
[----:B------:R-:W-:Y:S01]  /*5130*/  FSEL R148, R148, RZ, P1 ;  /* 0x000000ff94947208 */ /* 0x000fe20000800000 */
[----:B------:R-:W-:Y:S01]  /*5140*/  FFMA.FTZ R152, R83, UR17, R152 ;  /* 0x0000001153987c23 */ /* 0x000fe20008010098 */
[----:B------:R-:W-:Y:S01]  /*5150*/  FSEL R74, R89, RZ, P5 ;  /* 0x000000ff594a7208 */ /* 0x000fe20002800000 */
[----:B------:R-:W-:Y:S01]  /*5160*/  FADD.FTZ R87, R86, -R87 ;  /* 0x8000005756577221 */ /* 0x000fe20000010000 */
[----:B------:R-:W-:Y:S01]  /*5170*/  LOP3.LUT P4, RZ, R111, 0xff, RZ, 0xc0, !PT ;  /* 0x000000ff6fff7812 */ /* 0x000fe2000788c0ff */
[----:B------:R-:W-:Y:S01]  /*5180*/  FMUL.FTZ R93, R93, UR16 ;  /* 0x000000105d5d7c20 */ /* 0x000fe20008410000 */
        /* <DEDUP_REMOVED lines=13> */
[----:B------:R-:W-:Y:S02]  /*5260*/  F2FP.F16.F32.PACK_AB R70, R69, R70 ;  /* 0x000000464546723e */ /* 0x000fe400000000ff */
[----:B------:R-:W-:Y:S02]  /*5270*/  FSEL R69, R85, RZ, P5 ;  /* 0x000000ff55457208 */ /* 0x000fe40002800000 */
[----:B------:R-:W-:Y:S02]  /*5280*/  LOP3.LUT P4, RZ, R160, 0xff000000, RZ, 0xc0, !PT ;  /* 0xff000000a0ff7812 */ /* 0x000fe4000788c0ff */
[----:B------:R-:W-:Y:S02]  /*5290*/  LOP3.LUT P5, RZ, R110, 0xff000000, RZ, 0xc0, !PT ;  /* 0xff0000006eff7812 */ /* 0x000fe400078ac0ff */
[----:B------:R-:W-:Y:S02]  /*52a0*/  F2FP.F16.F32.PACK_AB R75, R0, R75 ;  /* 0x0000004b004b723e */ /* 0x000fe400000000ff */
[----:B------:R-:W-:-:S02]  /*52b0*/  LOP3.LUT P6, RZ, R160, 0xff00, RZ, 0xc0, !PT ;  /* 0x0000ff00a0ff7812 */ /* 0x000fc400078cc0ff */
[C---:B------:R-:W-:Y:S02]  /*52c0*/  FSEL R0, R93.reuse, RZ, P4 ;  /* 0x000000ff5d007208 */ /* 0x040fe40002000000 */
[----:B------:R-:W-:Y:S02]  /*52d0*/  FSEL R78, R93, RZ, P5 ;  /* 0x000000ff5d4e7208 */ /* 0x000fe40002800000 */
[----:B------:R-:W-:Y:S02]  /*52e0*/  LOP3.LUT P1, RZ, R160, 0xff, RZ, 0xc0, !PT ;  /* 0x000000ffa0ff7812 */ /* 0x000fe4000782c0ff */
[C---:B------:R-:W-:Y:S02]  /*52f0*/  LOP3.LUT P4, RZ, R110.reuse, 0xff00, RZ, 0xc0, !PT ;  /* 0x0000ff006eff7812 */ /* 0x040fe4000788c0ff */
        /* <DEDUP_REMOVED lines=12> */
.L_x_1336:
        /* <DEDUP_REMOVED lines=11> */
[----:B------:R-:W-:Y:S01]  /*5470*/  FADD.FTZ R91, R150, -R91 ;  /* 0x8000005b965b7221 */ /* 0x000fe20000010000 */
[----:B------:R-:W-:-:S02]  /*5480*/  HADD2.F32 R73, -RZ, R63.H1_H1 ;  /* 0x3000003fff497230 */ /* 0x000fc40000004100 */
[--C-:B------:R-:W-:Y:S01]  /*5490*/  FFMA.FTZ R85, R85, UR17, R152.reuse ;  /* 0x0000001155557c23 */ /* 0x100fe20008010098 */
[----:B------:R-:W-:Y:S01]  /*54a0*/  FMUL.FTZ R64, R80, UR8 ;  /* 0x0000000850407c20 */ /* 0x000fe20008410000 */
[----:B------:R-:W-:Y:S02]  /*54b0*/  HADD2.F32 R0, -RZ, R62.H0_H0 ;  /* 0x2000003eff007230 */ /* 0x000fe40000004100 */
[----:B------:R-:W-:Y:S01]  /*54c0*/  FFMA.FTZ R93, R93, UR17, R152 ;  /* 0x000000115d5d7c23 */ /* 0x000fe20008010098 */
[----:B------:R-:W-:Y:S01]  /*54d0*/  FADD.FTZ R89, R88, -R89 ;  /* 0x8000005958597221 */ /* 0x000fe20000010000 */
[----:B------:R-:W-:Y:S01]  /*54e0*/  FADD.FTZ R148, R95, -R148 ;  /* 0x800000945f947221 */ /* 0x000fe20000010000 */
[----:B------:R-:W-:Y:S01]  /*54f0*/  FSEL R81, R64, RZ, P6 ;  /* 0x000000ff40517208 */ /* 0x000fe20003000000 */
[--C-:B------:R-:W-:Y:S01]  /*5500*/  FFMA.FTZ R64, R83, UR17, R152.reuse ;  /* 0x0000001153407c23 */ /* 0x100fe20008010098 */
[----:B------:R-:W-:Y:S01]  /*5510*/  FFMA.FTZ R87, R87, UR17, R152 ;  /* 0x0000001157577c23 */ /* 0x000fe20008010098 */
[----:B------:R-:W-:-:S02]  /*5520*/  HADD2.F32 R72, -RZ, R61.H0_H0 ;  /* 0x2000003dff487230 */ /* 0x000fc40000004100 */
[----:B------:R-:W-:Y:S01]  /*5530*/  FFMA.FTZ R67, R91, UR16, R66 ;  /* 0x000000105b437c23 */ /* 0x000fe20008010042 */
[----:B------:R-:W-:Y:S02]  /*5540*/  HADD2.F32 R78, -RZ, R61.H1_H1 ;  /* 0x3000003dff4e7230 */ /* 0x000fe40000004100 */
[----:B------:R-:W-:Y:S01]  /*5550*/  FADD.FTZ R85, R84, -R85 ;  /* 0x8000005554557221 */ /* 0x000fe20000010000 */
[----:B------:R-:W-:Y:S01]  /*5560*/  FADD.FTZ R93, R92, -R93 ;  /* 0x8000005d5c5d7221 */ /* 0x000fe20000010000 */
[----:B------:R-:W-:Y:S01]  /*5570*/  FFMA.FTZ R148, R148, UR16, R73 ;  /* 0x0000001094947c23 */ /* 0x000fe20008010049 */
[----:B------:R-:W-:Y:S01]  /*5580*/  FFMA.FTZ R89, R89, UR16, R0 ;  /* 0x0000001059597c23 */ /* 0x000fe20008010000 */
[--C-:B------:R-:W-:Y:S01]  /*5590*/  HADD2.F32 R65, -RZ, R60.reuse.H0_H0 ;  /* 0x2000003cff417230 */ /* 0x100fe20000004100 */
[----:B------:R-:W-:Y:S01]  /*55a0*/  ISETP.GE.U32.AND P1, PT, R160, RZ, PT ;  /* 0x000000ffa000720c */ /* 0x000fe20003f26070 */
[----:B------:R-:W-:Y:S02]  /*55b0*/  HADD2.F32 R66, -RZ, R60.H1_H1 ;  /* 0x3000003cff427230 */ /* 0x000fe40000004100 */
[----:B------:R-:W-:Y:S01]  /*55c0*/  FADD.FTZ R64, R79, -R64 ;  /* 0x800000404f407221 */ /* 0x000fe20000010000 */
[----:B------:R-:W-:Y:S01]  /*55d0*/  FADD.FTZ R87, R86, -R87 ;  /* 0x8000005756577221 */ /* 0x000fe20000010000 */
[----:B------:R-:W-:Y:S01]  /*55e0*/  FFMA.FTZ R72, R85, UR16, R72 ;  /* 0x0000001055487c23 */ /* 0x000fe20008010048 */
[----:B------:R-:W-:Y:S01]  /*55f0*/  FFMA.FTZ R93, R93, UR16, R78 ;  /* 0x000000105d5d7c23 */ /* 0x000fe2000801004e */
        /* <DEDUP_REMOVED lines=9> */
[C---:B------:R-:W-:Y:S01]  /*5690*/  F2FP.F16.F32.PACK_AB R65, R93.reuse, R72 ;  /* 0x000000485d41723e */ /* 0x040fe200000000ff */
        /* <DEDUP_REMOVED lines=22> */
.L_x_1342:
[--C-:B------:R-:W-:Y:S01]  /*5800*/  FFMA.FTZ R148, R148, UR17, R152.reuse ;  /* 0x0000001194947c23 */ /* 0x100fe20008010098 */
[--C-:B0-----:R-:W-:Y:S02]  /*5810*/  HADD2.F32 R75, -RZ, R63.reuse.H1_H1 ;  /* 0x3000003fff4b7230 */ /* 0x101fe40000004100 */
[--C-:B------:R-:W-:Y:S01]  /*5820*/  FFMA.FTZ R91, R91, UR17, R152.reuse ;  /* 0x000000115b5b7c23 */ /* 0x100fe20008010098 */
[----:B------:R-:W-:Y:S01]  /*5830*/  FFMA.FTZ R89, R89, UR17, R152 ;  /* 0x0000001159597c23 */ /* 0x000fe20008010098 */
[----:B------:R-:W-:Y:S01]  /*5840*/  FADD.FTZ R148, R95, -R148 ;  /* 0x800000945f947221 */ /* 0x000fe20000010000 */
[----:B------:R-:W-:Y:S01]  /*5850*/  FFMA.FTZ R73, R94, UR17, R152 ;  /* 0x000000115e497c23 */ /* 0x000fe20008010098 */
[----:B------:R-:W-:Y:S02]  /*5860*/  HADD2.F32 R72, -RZ, R63.H0_H0 ;  /* 0x2000003fff487230 */ /* 0x000fe40000004100 */
[----:B------:R-:W-:Y:S01]  /*5870*/  FADD.FTZ R91, R150, -R91 ;  /* 0x8000005b965b7221 */ /* 0x000fe20000010000 */
[----:B------:R-:W-:-:S02]  /*5880*/  HADD2.F32 R0, -RZ, R62.H0_H0 ;  /* 0x2000003eff007230 */ /* 0x000fc40000004100 */
[----:B------:R-:W-:Y:S01]  /*5890*/  FFMA.FTZ R148, R148, UR16, R75 ;  /* 0x0000001094947c23 */ /* 0x000fe2000801004b */
[----:B------:R-:W-:Y:S01]  /*58a0*/  FADD.FTZ R89, R88, -R89 ;  /* 0x8000005958597221 */ /* 0x000fe20000010000 */
[----:B------:R-:W-:Y:S02]  /*58b0*/  HADD2.F32 R75, -RZ, R62.H1_H1 ;  /* 0x3000003eff4b7230 */ /* 0x000fe40000004100 */
[--C-:B------:R-:W-:Y:S01]  /*58c0*/  FFMA.FTZ R87, R87, UR17, R152.reuse ;  /* 0x0000001157577c23 */ /* 0x100fe20008010098 */
[--C-:B------:R-:W-:Y:S01]  /*58d0*/  FFMA.FTZ R85, R85, UR17, R152.reuse ;  /* 0x0000001155557c23 */ /* 0x100fe20008010098 */
[--C-:B------:R-:W-:Y:S01]  /*58e0*/  FFMA.FTZ R93, R93, UR17, R152.reuse ;  /* 0x000000115d5d7c23 */ /* 0x100fe20008010098 */
[----:B------:R-:W-:Y:S01]  /*58f0*/  FADD.FTZ R90, R90, -R73 ;  /* 0x800000495a5a7221 */ /* 0x000fe20000010000 */
[----:B------:R-:W-:Y:S01]  /*5900*/  FFMA.FTZ R152, R83, UR17, R152 ;  /* 0x0000001153987c23 */ /* 0x000fe20008010098 */
[----:B------:R-:W-:Y:S01]  /*5910*/  FFMA.FTZ R91, R91, UR16, R72 ;  /* 0x000000105b5b7c23 */ /* 0x000fe20008010048 */
[----:B------:R-:W-:Y:S01]  /*5920*/  FFMA.FTZ R89, R89, UR16, R0 ;  /* 0x0000001059597c23 */ /* 0x000fe20008010000 */
[----:B------:R-:W-:-:S02]  /*5930*/  HADD2.F32 R72, -RZ, R61.H0_H0 ;  /* 0x2000003dff487230 */ /* 0x000fc40000004100 */
[----:B------:R-:W-:Y:S01]  /*5940*/  FADD.FTZ R85, R84, -R85 ;  /* 0x8000005554557221 */ /* 0x000fe20000010000 */
[----:B------:R-:W-:Y:S02]  /*5950*/  HADD2.F32 R74, -RZ, R61.H1_H1 ;  /* 0x3000003dff4a7230 */ /* 0x000fe40000004100 */
[----:B------:R-:W-:Y:S01]  /*5960*/  FFMA.FTZ R75, R90, UR16, R75 ;  /* 0x000000105a4b7c23 */ /* 0x000fe2000801004b */
[--C-:B------:R-:W-:Y:S01]  /*5970*/  HADD2.F32 R73, -RZ, R60.reuse.H0_H0 ;  /* 0x2000003cff497230 */ /* 0x100fe20000004100 */
[----:B------:R-:W-:Y:S01]  /*5980*/  ISETP.GE.U32.AND P1, PT, R160, RZ, PT ;  /* 0x000000ffa000720c */ /* 0x000fe20003f26070 */
[----:B------:R-:W-:Y:S02]  /*5990*/  HADD2.F32 R0, -RZ, R60.H1_H1 ;  /* 0x3000003cff007230 */ /* 0x000fe40000004100 */
[----:B------:R-:W-:Y:S01]  /*59a0*/  FADD.FTZ R87, R86, -R87 ;  /* 0x8000005756577221 */ /* 0x000fe20000010000 */
[----:B------:R-:W-:Y:S01]  /*59b0*/  FADD.FTZ R93, R92, -R93 ;  /* 0x8000005d5c5d7221 */ /* 0x000fe20000010000 */
[----:B------:R-:W-:Y:S01]  /*59c0*/  FADD.FTZ R152, R79, -R152 ;  /* 0x800000984f987221 */ /* 0x000fe20000010000 */
[----:B------:R-:W-:Y:S01]  /*59d0*/  FMUL.FTZ R148, R148, UR8 ;  /* 0x0000000894947c20 */ /* 0x000fe20008410000 */
[----:B------:R-:W-:Y:S01]  /*59e0*/  FFMA.FTZ R72, R85, UR16, R72 ;  /* 0x0000001055487c23 */ /* 0x000fe20008010048 */
[----:B------:R-:W-:Y:S01]  /*59f0*/  ISETP.GE.U32.AND.EX P1, PT, R161, 0x1000000, PT, P1 ;  /* 0x01000000a100780c */ /* 0x000fe20003f26110 */
        /* <DEDUP_REMOVED lines=30> */
.L_x_1341:
        /* <DEDUP_REMOVED lines=10> */
[----:B------:R-:W-:Y:S01]  /*5c80*/  FADD.FTZ R65, R90, -R65 ;  /* 0x800000415a417221 */ /* 0x000fe20000010000 */
[----:B------:R-:W-:Y:S01]  /*5c90*/  FMUL.FTZ R66, R89, UR16 ;  /* 0x0000001059427c20 */ /* 0x000fe20008410000 */
[----:B------:R-:W-:Y:S01]  /*5ca0*/  FMUL.FTZ R67, R91, UR16 ;  /* 0x000000105b437c20 */ /* 0x000fe20008410000 */
[----:B------:R-:W-:Y:S01]  /*5cb0*/  FMUL.FTZ R64, R148, UR8 ;  /* 0x0000000894407c20 */ /* 0x000fe20008410000 */
[----:B------:R-:W-:Y:S01]  /*5cc0*/  ISETP.GE.U32.AND.EX P1, PT, R161, 0x1000000, PT, P1 ;  /* 0x01000000a100780c */ /* 0x000fe20003f26110 */
[----:B------:R-:W-:Y:S01]  /*5cd0*/  FMUL.FTZ R73, R65, UR16 ;  /* 0x0000001041497c20 */ /* 0x000fe20008410000 */
[--C-:B------:R-:W-:Y:S01]  /*5ce0*/  FFMA.FTZ R85, R85, UR17, R152.reuse ;  /* 0x0000001155557c23 */ /* 0x100fe20008010098 */
[--C-:B------:R-:W-:Y:S01]  /*5cf0*/  FFMA.FTZ R93, R93, UR17, R152.reuse ;  /* 0x000000115d5d7c23 */ /* 0x100fe20008010098 */
[--C-:B------:R-:W-:Y:S01]  /*5d00*/  FFMA.FTZ R87, R87, UR17, R152.reuse ;  /* 0x0000001157577c23 */ /* 0x100fe20008010098 */
[----:B------:R-:W-:Y:S01]  /*5d10*/  FMUL.FTZ R65, R67, UR8 ;  /* 0x0000000843417c20 */ /* 0x000fe20008410000 */
[----:B------:R-:W-:Y:S01]  /*5d20*/  FMUL.FTZ R0, R66, UR8 ;  /* 0x0000000842007c20 */ /* 0x000fe20008410000 */
[----:B------:R-:W-:Y:S01]  /*5d30*/  FFMA.FTZ R152, R83, UR17, R152 ;  /* 0x0000001153987c23 */ /* 0x000fe20008010098 */
[C---:B------:R-:W-:Y:S01]  /*5d40*/  LOP3.LUT P4, RZ, R161.reuse, 0xff0000, RZ, 0xc0, !PT ;  /* 0x00ff0000a1ff7812 */ /* 0x040fe2000788c0ff */
[----:B------:R-:W-:Y:S01]  /*5d50*/  FADD.FTZ R85, R84, -R85 ;  /* 0x8000005554557221 */ /* 0x000fe20000010000 */
[----:B------:R-:W-:Y:S01]  /*5d60*/  LOP3.LUT P6, RZ, R161, 0xff, RZ, 0xc0, !PT ;  /* 0x000000ffa1ff7812 */ /* 0x000fe200078cc0ff */
[----:B------:R-:W-:Y:S01]  /*5d70*/  FADD.FTZ R93, R92, -R93 ;  /* 0x8000005d5c5d7221 */ /* 0x000fe20000010000 */
[----:B------:R-:W-:Y:S01]  /*5d80*/  FSEL R82, R64, RZ, P1 ;  /* 0x000000ff40527208 */ /* 0x000fe20000800000 */
[----:B------:R-:W-:Y:S01]  /*5d90*/  FMUL.FTZ R64, R73, UR8 ;  /* 0x0000000849407c20 */ /* 0x000fe20008410000 */
[----:B------:R-:W-:Y:S01]  /*5da0*/  LOP3.LUT P5, RZ, R161, 0xff00, RZ, 0xc0, !PT ;  /* 0x0000ff00a1ff7812 */ /* 0x000fe200078ac0ff */
[----:B------:R-:W-:Y:S01]  /*5db0*/  FADD.FTZ R87, R86, -R87 ;  /* 0x8000005756577221 */ /* 0x000fe20000010000 */
[----:B------:R-:W-:Y:S01]  /*5dc0*/  FADD.FTZ R152, R79, -R152 ;  /* 0x800000984f987221 */ /* 0x000fe20000010000 */
[----:B------:R-:W-:Y:S01]  /*5dd0*/  FSEL R75, R65, RZ, P4 ;  /* 0x000000ff414b7208 */ /* 0x000fe20002000000 */
[----:B------:R-:W-:Y:S01]  /*5de0*/  FMUL.FTZ R65, R85, UR16 ;  /* 0x0000001055417c20 */ /* 0x000fe20008410000 */
[----:B------:R-:W-:Y:S01]  /*5df0*/  FSEL R80, R0, RZ, P6 ;  /* 0x000000ff00507208 */ /* 0x000fe20003000000 */
[----:B------:R-:W-:Y:S01]  /*5e00*/  FMUL.FTZ R0, R93, UR16 ;  /* 0x000000105d007c20 */ /* 0x000fe20008410000 */
[----:B------:R-:W-:Y:S01]  /*5e10*/  FSEL R81, R64, RZ, P5 ;  /* 0x000000ff40517208 */ /* 0x000fe20002800000 */
[----:B------:R-:W-:Y:S01]  /*5e20*/  FMUL.FTZ R87, R87, UR16 ;  /* 0x0000001057577c20 */ /* 0x000fe20008410000 */
[----:B------:R-:W-:Y:S01]  /*5e30*/  FMUL.FTZ R64, R152, UR16 ;  /* 0x0000001098407c20 */ /* 0x000fe20008410000 */
[----:B------:R-:W-:Y:S01]  /*5e40*/  F2FP.F16.F32.PACK_AB R66, R73, R66 ;  /* 0x000000424942723e */ /* 0x000fe200000000ff */
[----:B------:R-:W-:Y:S01]  /*5e50*/  FMUL.FTZ R73, R65, UR8 ;  /* 0x0000000841497c20 */ /* 0x000fe20008410000 */
[C---:B------:R-:W-:Y:S01]  /*5e60*/  F2FP.F16.F32.PACK_AB R65, R0.reuse, R65 ;  /* 0x000000410041723e */ /* 0x040fe200000000ff */
[----:B------:R-:W-:Y:S01]  /*5e70*/  FMUL.FTZ R74, R0, UR8 ;  /* 0x00000008004a7c20 */ /* 0x000fe20008410000 */
[----:B------:R-:W-:Y:S01]  /*5e80*/  FMUL.FTZ R0, R64, UR8 ;  /* 0x0000000840007c20 */ /* 0x000fe20008410000 */
[----:B------:R-:W-:Y:S01]  /*5e90*/  FMUL.FTZ R72, R87, UR8 ;  /* 0x0000000857487c20 */ /* 0x000fe20008410000 */
[----:B------:R-:W-:-:S02]  /*5ea0*/  LOP3.LUT P1, RZ, R160, 0xff0000, RZ, 0xc0, !PT ;  /* 0x00ff0000a0ff7812 */ /* 0x000fc4000782c0ff */
[C---:B------:R-:W-:Y:S02]  /*5eb0*/  LOP3.LUT P4, RZ, R160.reuse, 0xff000000, RZ, 0xc0, !PT ;  /* 0xff000000a0ff7812 */ /* 0x040fe4000788c0ff */
[C---:B------:R-:W-:Y:S02]  /*5ec0*/  LOP3.LUT P6, RZ, R160.reuse, 0xff, RZ, 0xc0, !PT ;  /* 0x000000ffa0ff7812 */ /* 0x040fe400078cc0ff */
[----:B------:R-:W-:Y:S02]  /*5ed0*/  LOP3.LUT P5, RZ, R160, 0xff00, RZ, 0xc0, !PT ;  /* 0x0000ff00a0ff7812 */ /* 0x000fe400078ac0ff */
        /* <DEDUP_REMOVED lines=11> */
.L_x_1343:
        /* <DEDUP_REMOVED lines=53> */
.L_x_1339:
        /* <DEDUP_REMOVED lines=74> */
.L_x_1327:
        /* <DEDUP_REMOVED lines=28> */
.L_x_1345:
        /* <DEDUP_REMOVED lines=12> */
.L_x_2821:


//--------------------- .text._ZN10layer_norm22ln_bwd_finalize_kernelINS_22Kernel_traits_finalizeILj2048Ef6__halfS2_S2_fjLb0ELj1024ELj4ENS_18Kernel_traits_baseILj2048EfS2_S2_S2_fjLj1024EEEEELb0ELb0EEEvNS_9BwdParamsE --------------------------
	.section	.text._ZN10layer_norm22ln_bwd_finalize_kernelINS_22Kernel_traits_finalizeILj2048Ef6__halfS2_S2_fjLb0ELj1024ELj4ENS_18Kernel_traits_baseILj2048EfS2_S2_S2_fjLj1024EEEEELb0ELb0EEEvNS_9BwdParamsE,"ax",@progbits
	.align	128
        .global         _ZN10layer_norm22ln_bwd_finalize_kernelINS_22Kernel_traits_finalizeILj2048Ef6__halfS2_S2_fjLb0ELj1024ELj4ENS_18Kernel_traits_baseILj2048EfS2_S2_S2_fjLj1024EEEEELb0ELb0EEEvNS_9BwdParamsE
        .type           _ZN10layer_norm22ln_bwd_finalize_kernelINS_22Kernel_traits_finalizeILj2048Ef6__halfS2_S2_fjLb0ELj1024ELj4ENS_18Kernel_traits_baseILj2048EfS2_S2_S2_fjLj1024EEEEELb0ELb0EEEvNS_9BwdParamsE,@function
        .size           _ZN10layer_norm22ln_bwd_finalize_kernelINS_22Kernel_traits_finalizeILj2048Ef6__halfS2_S2_fjLb0ELj1024ELj4ENS_18Kernel_traits_baseILj2048EfS2_S2_S2_fjLj1024EEEEELb0ELb0EEEvNS_9BwdParamsE,(.L_x_2822 - _ZN10layer_norm22ln_bwd_finalize_kernelINS_22Kernel_traits_finalizeILj2048Ef6__halfS2_S2_fjLb0ELj1024ELj4ENS_18Kernel_traits_baseILj2048EfS2_S2_S2_fjLj1024EEEEELb0ELb0EEEvNS_9BwdParamsE)
        .other          _ZN10layer_norm22ln_bwd_finalize_kernelINS_22Kernel_traits_finalizeILj2048Ef6__halfS2_S2_fjLb0ELj1024ELj4ENS_18Kernel_traits_baseILj2048EfS2_S2_S2_fjLj1024EEEEELb0ELb0EEEvNS_9BwdParamsE,@"STO_CUDA_ENTRY STV_DEFAULT"
_ZN10layer_norm22ln_bwd_finalize_kernelINS_22Kernel_traits_finalizeILj2048Ef6__halfS2_S2_fjLb0ELj1024ELj4ENS_18Kernel_traits_baseILj2048EfS2_S2_S2_fjLj1024EEEEELb0ELb0EEEvNS_9BwdParamsE:
.text._ZN10layer_norm22ln_bwd_finalize_kernelINS_22Kernel_traits_finalizeILj2048Ef6__halfS2_S2_fjLb0ELj1024ELj4ENS_18Kernel_traits_baseILj2048EfS2_S2_S2_fjLj1024EEEEELb0ELb0EEEvNS_9BwdParamsE:
        /* <DEDUP_REMOVED lines=78> */
.L_x_1350:
        /* <DEDUP_REMOVED lines=118> */
.L_x_1349:
[----:B------:R-:W-:Y:S05]  /*0c40*/  BSYNC.RECONVERGENT B1 ;  /* 0x0000000000017941 */ /* 0x000fea0003800200 */
.L_x_1348:
        /* <DEDUP_REMOVED lines=68> */
.L_x_1352:
[----:B------:R-:W-:Y:S05]  /*1090*/  BSYNC.RECONVERGENT B1 ;  /* 0x0000000000017941 */ /* 0x000fea0003800200 */
.L_x_1351:
        /* <DEDUP_REMOVED lines=37> */
.L_x_1354:
[----:B------:R-:W-:Y:S05]  /*12f0*/  BSYNC.RECONVERGENT B1 ;  /* 0x0000000000017941 */ /* 0x000fea0003800200 */
.L_x_1353:
[----:B------:R-:W-:Y:S05]  /*1300*/  @!P1 BRA `(.L_x_1347) ;  /* 0x00000000003c9947 */ /* 0x000fea0003800000 */
[----:B------:R-:W0:Y:S01]  /*1310*/  LDC.64 R8, c[0x0][0x440] ;  /* 0x00011000ff087b82 */ /* 0x000e220000000a00 */
[----:B------:R-:W-:Y:S01]  /*1320*/  IMAD R0, R3, R54, R0 ;  /* 0x0000003603007224 */ /* 0x000fe200078e0200 */
[----:B------:R-:W-:-:S04]  /*1330*/  IADD3 R12, PT, PT, -R55, RZ, RZ ;  /* 0x000000ff370c7210 */ /* 0x000fc80007ffe1ff */
[----:B------:R-:W-:Y:S02]  /*1340*/  IADD3 R3, PT, PT, R57, R0, RZ ;  /* 0x0000000039037210 */ /* 0x000fe40007ffe0ff */
[----:B------:R-:W1:Y:S05]  /*1350*/  LDC.64 R10, c[0x0][0x448] ;  /* 0x00011200ff0a7b82 */ /* 0x000e6a0000000a00 */
.L_x_1355:
        /* <DEDUP_REMOVED lines=10> */
.L_x_1347:
[----:B------:R-:W-:Y:S05]  /*1400*/  BSYNC.RECONVERGENT B0 ;  /* 0x0000000000007941 */ /* 0x000fea0003800200 */
.L_x_1346:
        /* <DEDUP_REMOVED lines=60> */
.L_x_1356:
        /* <DEDUP_REMOVED lines=11> */
.L_x_2822:


//--------------------- .text._ZN10layer_norm40ln_parallel_residual_bwd_finalize_kernelINS_22Kernel_traits_finalizeILj2048Ef6__halfS2_S2_fjLb0ELj1024ELj4ENS_18Kernel_traits_baseILj2048EfS2_S2_S2_fjLj1024EEEEELb0EEEvNS_9BwdParamsE --------------------------
	.section	.text._ZN10layer_norm40ln_parallel_residual_bwd_finalize_kernelINS_22Kernel_traits_finalizeILj2048Ef6__halfS2_S2_fjLb0ELj1024ELj4ENS_18Kernel_traits_baseILj2048EfS2_S2_S2_fjLj1024EEEEELb0EEEvNS_9BwdParamsE,"ax",@progbits
	.align	128
        .global         _ZN10layer_norm40ln_parallel_residual_bwd_finalize_kernelINS_22Kernel_traits_finalizeILj2048Ef6__halfS2_S2_fjLb0ELj1024ELj4ENS_18Kernel_traits_baseILj2048EfS2_S2_S2_fjLj1024EEEEELb0EEEvNS_9BwdParamsE
        .type           _ZN10layer_norm40ln_parallel_residual_bwd_finalize_kernelINS_22Kernel_traits_finalizeILj2048Ef6__halfS2_S2_fjLb0ELj1024ELj4ENS_18Kernel_traits_baseILj2048EfS2_S2_S2_fjLj1024EEEEELb0EEEvNS_9BwdParamsE,@function
        .size           _ZN10layer_norm40ln_parallel_residual_bwd_finalize_kernelINS_22Kernel_traits_finalizeILj2048Ef6__halfS2_S2_fjLb0ELj1024ELj4ENS_18Kernel_traits_baseILj2048EfS2_S2_S2_fjLj1024EEEEELb0EEEvNS_9BwdParamsE,(.L_x_2823 - _ZN10layer_norm40ln_parallel_residual_bwd_finalize_kernelINS_22Kernel_traits_finalizeILj2048Ef6__halfS2_S2_fjLb0ELj1024ELj4ENS_18Kernel_traits_baseILj2048EfS2_S2_S2_fjLj1024EEEEELb0EEEvNS_9BwdParamsE)
        .other          _ZN10layer_norm40ln_parallel_residual_bwd_finalize_kernelINS_22Kernel_traits_finalizeILj2048Ef6__halfS2_S2_fjLb0ELj1024ELj4ENS_18Kernel_traits_baseILj2048EfS2_S2_S2_fjLj1024EEEEELb0EEEvNS_9BwdParamsE,@"STO_CUDA_ENTRY STV_DEFAULT"
_ZN10layer_norm40ln_parallel_residual_bwd_finalize_kernelINS_22Kernel_traits_finalizeILj2048Ef6__halfS2_S2_fjLb0ELj1024ELj4ENS_18Kernel_traits_baseILj2048EfS2_S2_S2_fjLj1024EEEEELb0EEEvNS_9BwdParamsE:
.text._ZN10layer_norm40ln_parallel_residual_bwd_finalize_kernelINS_22Kernel_traits_finalizeILj2048Ef6__halfS2_S2_fjLb0ELj1024ELj4ENS_18Kernel_traits_baseILj2048EfS2_S2_S2_fjLj1024EEEEELb0EEEvNS_9BwdParamsE:
        /* <DEDUP_REMOVED lines=58> */
.L_x_1361:
        /* <DEDUP_REMOVED lines=112> */
.L_x_1360:
[----:B------:R-:W-:Y:S05]  /*0aa0*/  BSYNC.RECONVERGENT B1 ;  /* 0x0000000000017941 */ /* 0x000fea0003800200 */
.L_x_1359:
        /* <DEDUP_REMOVED lines=66> */
.L_x_1363:
[----:B------:R-:W-:Y:S05]  /*0ed0*/  BSYNC.RECONVERGENT B1 ;  /* 0x0000000000017941 */ /* 0x000fea0003800200 */
.L_x_1362:
        /* <DEDUP_REMOVED lines=36> */
.L_x_1365:
[----:B------:R-:W-:Y:S05]  /*1120*/  BSYNC.RECONVERGENT B1 ;  /* 0x0000000000017941 */ /* 0x000fea0003800200 */
.L_x_1364:
        /* <DEDUP_REMOVED lines=18> */
.L_x_1358:
[----:B------:R-:W-:Y:S05]  /*1250*/  BSYNC.RECONVERGENT B0 ;  /* 0x0000000000007941 */ /* 0x000fea0003800200 */
.L_x_1357:
        /* <DEDUP_REMOVED lines=92> */
.L_x_1366:
        /* <DEDUP_REMOVED lines=14> */
.L_x_2823:


//--------------------- .text._ZN10layer_norm31ln_parallel_residual_bwd_kernelINS_13Kernel_traitsIf6__halfS2_S2_fjLj2048ELj1ELj1ELj4ELj16ENS_18Kernel_traits_baseILj2048EfS2_S2_S2_fjLj128EEEEELb1ELb1ELb0EEEvNS_9BwdParamsE --------------------------
	.section	.text._ZN10layer_norm31ln_parallel_residual_bwd_kernelINS_13Kernel_traitsIf6__halfS2_S2_fjLj2048ELj1ELj1ELj4ELj16ENS_18Kernel_traits_baseILj2048EfS2_S2_S2_fjLj128EEEEELb1ELb1ELb0EEEvNS_9BwdParamsE,"ax",@progbits
	.align	128
        .global         _ZN10layer_norm31ln_parallel_residual_bwd_kernelINS_13Kernel_traitsIf6__halfS2_S2_fjLj2048ELj1ELj1ELj4ELj16ENS_18Kernel_traits_baseILj2048EfS2_S2_S2_fjLj128EEEEELb1ELb1ELb0EEEvNS_9BwdParamsE
        .type           _ZN10layer_norm31ln_parallel_residual_bwd_kernelINS_13Kernel_traitsIf6__halfS2_S2_fjLj2048ELj1ELj1ELj4ELj16ENS_18Kernel_traits_baseILj2048EfS2_S2_S2_fjLj128EEEEELb1ELb1ELb0EEEvNS_9BwdParamsE,@function
        .size           _ZN10layer_norm31ln_parallel_residual_bwd_kernelINS_13Kernel_traitsIf6__halfS2_S2_fjLj2048ELj1ELj1ELj4ELj16ENS_18Kernel_traits_baseILj2048EfS2_S2_S2_fjLj128EEEEELb1ELb1ELb0EEEvNS_9BwdParamsE,(.L_x_2824 - _ZN10layer_norm31ln_parallel_residual_bwd_kernelINS_13Kernel_traitsIf6__halfS2_S2_fjLj2048ELj1ELj1ELj4ELj16ENS_18Kernel_traits_baseILj2048EfS2_S2_S2_fjLj128EEEEELb1ELb1ELb0EEEvNS_9BwdParamsE)
        .other          _ZN10layer_norm31ln_parallel_residual_bwd_kernelINS_13Kernel_traitsIf6__halfS2_S2_fjLj2048ELj1ELj1ELj4ELj16ENS_18Kernel_traits_baseILj2048EfS2_S2_S2_fjLj128EEEEELb1ELb1ELb0EEEvNS_9BwdParamsE,@"STO_CUDA_ENTRY STV_DEFAULT"
_ZN10layer_norm31ln_parallel_residual_bwd_kernelINS_13Kernel_traitsIf6__halfS2_S2_fjLj2048ELj1ELj1ELj4ELj16ENS_18Kernel_traits_baseILj2048EfS2_S2_S2_fjLj128EEEEELb1ELb1ELb0EEEvNS_9BwdParamsE:
.text._ZN10layer_norm31ln_parallel_residual_bwd_kernelINS_13Kernel_traitsIf6__halfS2_S2_fjLj2048ELj1ELj1ELj4ELj16ENS_18Kernel_traits_baseILj2048EfS2_S2_S2_fjLj128EEEEELb1ELb1ELb0EEEvNS_9BwdParamsE:
        /* <DEDUP_REMOVED lines=70> */
.L_x_1394:
        /* <DEDUP_REMOVED lines=33> */
[----:B------:R-:W5:Y:S07]  /*0670*/  LDG.E.64 R110, desc[UR20][R12.64] ;  /* 0x000000140c6e7981 */ /* 0x000f6e000c1e1b00 */
[----:B------:R-:W0:Y:S08]  /*0680*/  @P0 LDC.64 R82, c[0x0][0x438] ;  /* 0x00010e00ff520b82 */ /* 0x000e300000000a00 */
[----:B------:R-:W1:Y:S01]  /*0690*/  @P1 LDC.64 R80, c[0x0][0x3b8] ;  /* 0x0000ee00ff501b82 */ /* 0x000e620000000a00 */
[----:B0-----:R-:W-:-:S05]  /*06a0*/  @P0 IMAD.WIDE.U32 R82, R0, 0x10, R82 ;  /* 0x0000001000520825 */ /* 0x001fca00078e0052 */
[----:B------:R0:W5:Y:S01]  /*06b0*/  @P0 LDG.E.128 R64, desc[UR20][R82.64] ;  /* 0x0000001452400981 */ /* 0x000162000c1e1d00 */
[----:B-1----:R-:W-:-:S05]  /*06c0*/  @P1 IMAD.WIDE.U32 R80, R0, 0x8, R80 ;  /* 0x0000000800501825 */ /* 0x002fca00078e0050 */
[----:B------:R1:W5:Y:S01]  /*06d0*/  @P1 LDG.E.64 R114, desc[UR20][R80.64] ;  /* 0x0000001450721981 */ /* 0x000362000c1e1b00 */
[--C-:B---3--:R-:W-:Y:S02]  /*06e0*/  HADD2.F32 R85, -RZ, R4.reuse.H0_H0 ;  /* 0x20000004ff557230 */ /* 0x108fe40000004100 */
[--C-:B------:R-:W-:Y:S02]  /*06f0*/  HADD2.F32 R103, -RZ, R5.reuse.H0_H0 ;  /* 0x20000005ff677230 */ /* 0x100fe40000004100 */
[----:B------:R-:W-:Y:S02]  /*0700*/  HADD2.F32 R107, -RZ, R5.H1_H1 ;  /* 0x30000005ff6b7230 */ /* 0x000fe40000004100 */
[C---:B------:R-:W-:Y:S01]  /*0710*/  FADD.FTZ R85, -R116.reuse, R85 ;  /* 0x0000005574557221 */ /* 0x040fe20000010100 */
[----:B------:R-:W-:Y:S02]  /*0720*/  HADD2.F32 R87, -RZ, R4.H1_H1 ;  /* 0x30000004ff577230 */ /* 0x000fe40000004100 */
[----:B------:R-:W-:Y:S01]  /*0730*/  FADD.FTZ R5, -R116, R103 ;  /* 0x0000006774057221 */ /* 0x000fe20000010100 */
[----:B------:R-:W-:-:S02]  /*0740*/  HADD2.F32 R117, -RZ, R6.H0_H0 ;  /* 0x20000006ff757230 */ /* 0x000fc40000004100 */
[C---:B------:R-:W-:Y:S01]  /*0750*/  FADD.FTZ R4, -R116.reuse, R107 ;  /* 0x0000006b74047221 */ /* 0x040fe20000010100 */
[----:B----4-:R-:W-:Y:S02]  /*0760*/  HADD2.F32 R105, -RZ, R8.H0_H0 ;  /* 0x20000008ff697230 */ /* 0x010fe40000004100 */
[----:B------:R-:W-:Y:S01]  /*0770*/  FMUL.FTZ R107, R85, UR16 ;  /* 0x00000010556b7c20 */ /* 0x000fe20008410000 */
[--C-:B------:R-:W-:Y:S02]  /*0780*/  HADD2.F32 R121, -RZ, R7.reuse.H0_H0 ;  /* 0x20000007ff797230 */ /* 0x100fe40000004100 */
[----:B------:R-:W-:Y:S02]  /*0790*/  HADD2.F32 R123, -RZ, R7.H1_H1 ;  /* 0x30000007ff7b7230 */ /* 0x000fe40000004100 */
[----:B------:R-:W-:Y:S01]  /*07a0*/  FADD.FTZ R87, -R116, R87 ;  /* 0x0000005774577221 */ /* 0x000fe20000010100 */
[--C-:B------:R-:W-:Y:S02]  /*07b0*/  HADD2.F32 R7, -RZ, R9.reuse.H0_H0 ;  /* 0x20000009ff077230 */ /* 0x100fe40000004100 */
[----:B------:R-:W-:Y:S01]  /*07c0*/  FMUL.FTZ R5, R5, UR16 ;  /* 0x0000001005057c20 */ /* 0x000fe20008410000 */
[----:B0-----:R-:W-:-:S02]  /*07d0*/  HADD2.F32 R82, -RZ, R9.H1_H1 ;  /* 0x30000009ff527230 */ /* 0x001fc40000004100 */
[----:B------:R-:W-:Y:S01]  /*07e0*/  FADD.FTZ R9, -R116, R117 ;  /* 0x0000007574097221 */ /* 0x000fe20000010100 */
[----:B------:R-:W-:Y:S02]  /*07f0*/  HADD2.F32 R8, -RZ, R8.H1_H1 ;  /* 0x30000008ff087230 */ /* 0x000fe40000004100 */
[----:B------:R-:W-:Y:S01]  /*0800*/  FADD.FTZ R48, R48, R105 ;  /* 0x0000006930307221 */ /* 0x000fe20000010000 */
[-C--:B------:R-:W-:Y:S01]  /*0810*/  FFMA.FTZ R32, R107, R105.reuse, R32 ;  /* 0x000000696b207223 */ /* 0x080fe20000010020 */
[----:B------:R-:W-:Y:S01]  /*0820*/  FMUL.FTZ R4, R4, UR16 ;  /* 0x0000001004047c20 */ /* 0x000fe20008410000 */
[----:B-----5:R-:W-:Y:S01]  /*0830*/  FMUL.FTZ R105, R24, R105 ;  /* 0x0000006918697220 */ /* 0x020fe20000410000 */
[----:B------:R-:W-:Y:S02]  /*0840*/  HADD2.F32 R119, -RZ, R6.H1_H1 ;  /* 0x30000006ff777230 */ /* 0x000fe40000004100 */
[----:B------:R-:W-:Y:S01]  /*0850*/  FMUL.FTZ R106, R87, UR16 ;  /* 0x00000010576a7c20 */ /* 0x000fe20008410000 */
[----:B------:R-:W-:-:S02]  /*0860*/  HADD2.F32 R13, -RZ, R10.H0_H0 ;  /* 0x2000000aff0d7230 */ /* 0x000fc40000004100 */
[----:B------:R-:W-:Y:S01]  /*0870*/  FADD.FTZ R50, R50, R7 ;  /* 0x0000000732327221 */ /* 0x000fe20000010000 */
[-C--:B------:R-:W-:Y:S01]  /*0880*/  FFMA.FTZ R34, R5, R7.reuse, R34 ;  /* 0x0000000705227223 */ /* 0x080fe20000010022 */
[----:B------:R-:W-:Y:S01]  /*0890*/  FMUL.FTZ R6, R26, R7 ;  /* 0x000000071a067220 */ /* 0x000fe20000410000 */
[----:B------:R-:W-:Y:S01]  /*08a0*/  FADD.FTZ R51, R51, R82 ;  /* 0x0000005233337221 */ /* 0x000fe20000010000 */
[-C--:B------:R-:W-:Y:S01]  /*08b0*/  FFMA.FTZ R35, R4, R82.reuse, R35 ;  /* 0x0000005204237223 */ /* 0x080fe20000010023 */
[----:B------:R-:W-:Y:S01]  /*08c0*/  FMUL.FTZ R7, R27, R82 ;  /* 0x000000521b077220 */ /* 0x000fe20000410000 */
[----:B------:R-:W-:Y:S01]  /*08d0*/  FMUL.FTZ R9, R9, UR16 ;  /* 0x0000001009097c20 */ /* 0x000fe20008410000 */
[--C-:B-1----:R-:W-:Y:S02]  /*08e0*/  HADD2.F32 R81, -RZ, R11.reuse.H0_H0 ;  /* 0x2000000bff517230 */ /* 0x102fe40000004100 */
[----:B------:R-:W-:Y:S01]  /*08f0*/  FMUL.FTZ R103, R25, R8 ;  /* 0x0000000819677220 */ /* 0x000fe20000410000 */
[----:B------:R-:W-:-:S02]  /*0900*/  HADD2.F32 R80, -RZ, R11.H1_H1 ;  /* 0x3000000bff507230 */ /* 0x000fc40000004100 */
[----:B------:R-:W-:Y:S01]  /*0910*/  FADD.FTZ R82, RZ, R105 ;  /* 0x00000069ff527221 */ /* 0x000fe20000010000 */
[----:B------:R-:W-:Y:S01]  /*0920*/  FFMA.FTZ R11, R107, R105, RZ ;  /* 0x000000696b0b7223 */ /* 0x000fe200000100ff */
[----:B------:R-:W-:Y:S01]  /*0930*/  FADD.FTZ R49, R49, R8 ;  /* 0x0000000831317221 */ /* 0x000fe20000010000 */
[----:B------:R-:W-:Y:S01]  /*0940*/  FFMA.FTZ R33, R106, R8, R33 ;  /* 0x000000086a217223 */ /* 0x000fe20000010021 */
[----:B------:R-:W-:Y:S02]  /*0950*/  HADD2.F32 R12, -RZ, R10.H1_H1 ;  /* 0x3000000aff0c7230 */ /* 0x000fe40000004100 */
[----:B------:R-:W-:Y:S01]  /*0960*/  FADD.FTZ R52, R52, R13 ;  /* 0x0000000d34347221 */ /* 0x000fe20000010000 */
[-C--:B------:R-:W-:Y:S01]  /*0970*/  FFMA.FTZ R36, R9, R13.reuse, R36 ;  /* 0x0000000d09247223 */ /* 0x080fe20000010024 */
[----:B------:R-:W-:Y:S01]  /*0980*/  FMUL.FTZ R8, R28, R13 ;  /* 0x0000000d1c087220 */ /* 0x000fe20000410000 */
[----:B------:R-:W-:Y:S01]  /*0990*/  FADD.FTZ R10, -R116, R119 ;  /* 0x00000077740a7221 */ /* 0x000fe20000010100 */
[----:B------:R-:W-:Y:S01]  /*09a0*/  FADD.FTZ R13, R82, R103 ;  /* 0x00000067520d7221 */ /* 0x000fe20000010000 */
[----:B------:R-:W-:-:S02]  /*09b0*/  FFMA.FTZ R82, R106, R103, R11 ;  /* 0x000000676a527223 */ /* 0x000fc4000001000b */
[----:B------:R-:W-:Y:S01]  /*09c0*/  FMUL.FTZ R10, R10, UR16 ;  /* 0x000000100a0a7c20 */ /* 0x000fe20008410000 */
[----:B------:R-:W-:Y:S01]  /*09d0*/  FADD.FTZ R84, R13, R6 ;  /* 0x000000060d547221 */ /* 0x000fe20000010000 */
[----:B------:R-:W-:Y:S01]  /*09e0*/  FFMA.FTZ R83, R5, R6, R82 ;  /* 0x0000000605537223 */ /* 0x000fe20000010052 */
[----:B------:R-:W-:Y:S01]  /*09f0*/  FADD.FTZ R14, -R116, R121 ;  /* 0x00000079740e7221 */ /* 0x000fe20000010100 */
[----:B------:R-:W-:Y:S01]  /*0a00*/  FADD.FTZ R53, R53, R12 ;  /* 0x0000000c35357221 */ /* 0x000fe20000010000 */
[-C--:B------:R-:W-:Y:S01]  /*0a10*/  FFMA.FTZ R37, R10, R12.reuse, R37 ;  /* 0x0000000c0a257223 */ /* 0x080fe20000010025 */
[----:B------:R-:W-:Y:S01]  /*0a20*/  FMUL.FTZ R11, R29, R12 ;  /* 0x0000000c1d0b7220 */ /* 0x000fe20000410000 */
[----:B------:R-:W-:Y:S01]  /*0a30*/  FADD.FTZ R85, R84, R7 ;  /* 0x0000000754557221 */ /* 0x000fe20000010000 */
[----:B------:R-:W-:Y:S01]  /*0a40*/  FFMA.FTZ R12, R4, R7, R83 ;  /* 0x00000007040c7223 */ /* 0x000fe20000010053 */
[----:B------:R-:W-:Y:S02]  /*0a50*/  FMUL.FTZ R13, R14, UR16 ;  /* 0x000000100e0d7c20 */ /* 0x000fe40008410000 */
        /* <DEDUP_REMOVED lines=17> */
.L_x_1369:
[----:B----4-:R-:W-:Y:S05]  /*0b70*/  BSYNC.RECONVERGENT B0 ;  /* 0x0000000000007941 */ /* 0x010fea0003800200 */
.L_x_1368:
        /* <DEDUP_REMOVED lines=21> */
[--C-:B---3--:R-:W-:Y:S02]  /*0cd0*/  HADD2.F32 R89, -RZ, R80.reuse.H1_H1 ;  /* 0x30000050ff597230 */ /* 0x108fe40000004100 */
[----:B------:R-:W-:Y:S02]  /*0ce0*/  HADD2.F32 R119, -RZ, R83.H0_H0 ;  /* 0x20000053ff777230 */ /* 0x000fe40000004100 */
[----:B------:R-:W-:Y:S02]  /*0cf0*/  HADD2.F32 R97, -RZ, R81.H0_H0 ;  /* 0x20000051ff617230 */ /* 0x000fe40000004100 */
[----:B------:R-:W-:Y:S02]  /*0d00*/  HADD2.F32 R83, -RZ, R83.H1_H1 ;  /* 0x30000053ff537230 */ /* 0x000fe40000004100 */
[----:B------:R-:W-:Y:S02]  /*0d10*/  HADD2.F32 R81, -RZ, R81.H1_H1 ;  /* 0x30000051ff517230 */ /* 0x000fe40000004100 */
[----:B------:R-:W-:-:S02]  /*0d20*/  HADD2.F32 R15, -RZ, R80.H0_H0 ;  /* 0x20000050ff0f7230 */ /* 0x000fc40000004100 */
[C---:B------:R-:W-:Y:S01]  /*0d30*/  FADD.FTZ R89, -R116.reuse, R89 ;  /* 0x0000005974597221 */ /* 0x040fe20000010100 */
[----:B------:R-:W-:Y:S02]  /*0d40*/  HADD2.F32 R99, -RZ, R82.H0_H0 ;  /* 0x20000052ff637230 */ /* 0x000fe40000004100 */
[C---:B------:R-:W-:Y:S01]  /*0d50*/  FADD.FTZ R97, -R116.reuse, R97 ;  /* 0x0000006174617221 */ /* 0x040fe20000010100 */
[C---:B------:R-:W-:Y:S01]  /*0d60*/  FADD.FTZ R104, -R116.reuse, R83 ;  /* 0x0000005374687221 */ /* 0x040fe20000010100 */
[C---:B0-----:R-:W-:Y:S01]  /*0d70*/  FADD.FTZ R94, -R116.reuse, R81 ;  /* 0x00000051745e7221 */ /* 0x041fe20000010100 */
[----:B----4-:R-:W-:Y:S02]  /*0d80*/  HADD2.F32 R83, -RZ, R84.H0_H0 ;  /* 0x20000054ff537230 */ /* 0x010fe40000004100 */
[----:B------:R-:W-:Y:S01]  /*0d90*/  FADD.FTZ R15, -R116, R15 ;  /* 0x0000000f740f7221 */ /* 0x000fe20000010100 */
[----:B------:R-:W-:Y:S02]  /*0da0*/  HADD2.F32 R101, -RZ, R82.H1_H1 ;  /* 0x30000052ff657230 */ /* 0x000fe40000004100 */
[----:B-1----:R-:W-:Y:S01]  /*0db0*/  FMUL.FTZ R90, R89, UR16 ;  /* 0x00000010595a7c20 */ /* 0x002fe20008410000 */
[----:B--2---:R-:W-:-:S02]  /*0dc0*/  HADD2.F32 R93, -RZ, R85.H0_H0 ;  /* 0x20000055ff5d7230 */ /* 0x004fc40000004100 */
[----:B------:R-:W-:Y:S01]  /*0dd0*/  FMUL.FTZ R89, R97, UR16 ;  /* 0x0000001061597c20 */ /* 0x000fe20008410000 */
[----:B------:R-:W-:Y:S02]  /*0de0*/  HADD2.F32 R82, -RZ, R85.H1_H1 ;  /* 0x30000055ff527230 */ /* 0x000fe40000004100 */
[----:B------:R-:W-:Y:S01]  /*0df0*/  FADD.FTZ R95, -R116, R99 ;  /* 0x00000063745f7221 */ /* 0x000fe20000010100 */
[----:B------:R-:W-:Y:S02]  /*0e00*/  HADD2.F32 R84, -RZ, R84.H1_H1 ;  /* 0x30000054ff547230 */ /* 0x000fe40000004100 */
[----:B------:R-:W-:Y:S01]  /*0e10*/  FMUL.FTZ R94, R94, UR16 ;  /* 0x000000105e5e7c20 */ /* 0x000fe20008410000 */
[----:B------:R-:W-:Y:S01]  /*0e20*/  FMUL.FTZ R15, R15, UR16 ;  /* 0x000000100f0f7c20 */ /* 0x000fe20008410000 */
[----:B-----5:R-:W-:Y:S01]  /*0e30*/  FMUL.FTZ R92, R16, R83 ;  /* 0x00000053105c7220 */ /* 0x020fe20000410000 */
[--C-:B------:R-:W-:Y:S02]  /*0e40*/  HADD2.F32 R85, -RZ, R86.reuse.H0_H0 ;  /* 0x20000056ff557230 */ /* 0x100fe40000004100 */
[----:B------:R-:W-:Y:S01]  /*0e50*/  FADD.FTZ R58, R58, R93 ;  /* 0x0000005d3a3a7221 */ /* 0x000fe20000010000 */
[-C--:B------:R-:W-:Y:S01]  /*0e60*/  FFMA.FTZ R42, R89, R93.reuse, R42 ;  /* 0x0000005d592a7223 */ /* 0x080fe2000001002a */
[----:B------:R-:W-:Y:S01]  /*0e70*/  FMUL.FTZ R96, R18, R93 ;  /* 0x0000005d12607220 */ /* 0x000fe20000410000 */
[----:B------:R-:W-:Y:S01]  /*0e80*/  FADD.FTZ R59, R59, R82 ;  /* 0x000000523b3b7221 */ /* 0x000fe20000010000 */
[-C--:B------:R-:W-:Y:S01]  /*0e90*/  FFMA.FTZ R43, R94, R82.reuse, R43 ;  /* 0x000000525e2b7223 */ /* 0x080fe2000001002b */
[----:B------:R-:W-:Y:S01]  /*0ea0*/  FMUL.FTZ R93, R19, R82 ;  /* 0x00000052135d7220 */ /* 0x000fe20000410000 */
[----:B------:R-:W-:Y:S01]  /*0eb0*/  FMUL.FTZ R95, R95, UR16 ;  /* 0x000000105f5f7c20 */ /* 0x000fe20008410000 */
[----:B------:R-:W-:Y:S01]  /*0ec0*/  FADD.FTZ R56, R56, R83 ;  /* 0x0000005338387221 */ /* 0x000fe20000010000 */
[----:B------:R-:W-:Y:S01]  /*0ed0*/  FFMA.FTZ R40, R15, R83, R40 ;  /* 0x000000530f287223 */ /* 0x000fe20000010028 */
[----:B------:R-:W-:Y:S01]  /*0ee0*/  FMUL.FTZ R91, R17, R84 ;  /* 0x00000054115b7220 */ /* 0x000fe20000410000 */
[----:B------:R-:W-:Y:S01]  /*0ef0*/  FADD.FTZ R82, R117, R92 ;  /* 0x0000005c75527221 */ /* 0x000fe20000010000 */
[----:B------:R-:W-:Y:S01]  /*0f00*/  FFMA.FTZ R83, R15, R92, R118 ;  /* 0x0000005c0f537223 */ /* 0x000fe20000010076 */
        /* <DEDUP_REMOVED lines=9> */
[----:B------:R-:W-:Y:S01]  /*0fa0*/  FADD.FTZ R99, -R116, R119 ;  /* 0x0000007774637221 */ /* 0x000fe20000010100 */
[----:B------:R-:W-:-:S02]  /*0fb0*/  HADD2.F32 R86, -RZ, R86.H1_H1 ;  /* 0x30000056ff567230 */ /* 0x000fc40000004100 */
[----:B------:R-:W-:Y:S01]  /*0fc0*/  FADD.FTZ R100, -R116, R101 ;  /* 0x0000006574647221 */ /* 0x000fe20000010100 */
        /* <DEDUP_REMOVED lines=8> */
[----:B------:R-:W-:-:S02]  /*1050*/  HADD2.F32 R80, -RZ, R87.H1_H1 ;  /* 0x30000057ff507230 */ /* 0x000fc40000004100 */
        /* <DEDUP_REMOVED lines=15> */
.L_x_1371:
[----:B------:R-:W-:Y:S05]  /*1150*/  BSYNC.RECONVERGENT B0 ;  /* 0x0000000000007941 */ /* 0x000fea0003800200 */
.L_x_1370:
        /* <DEDUP_REMOVED lines=32> */
.L_x_1373:
[----:B------:R-:W-:Y:S05]  /*1360*/  BSYNC.RECONVERGENT B0 ;  /* 0x0000000000007941 */ /* 0x000fea0003800200 */
.L_x_1372:
        /* <DEDUP_REMOVED lines=70> */
[----:B------:R-:W-:Y:S01]  /*17d0*/  F2FP.F16.F32.PACK_AB R83, R82, R83 ;  /* 0x000000535253723e */ /* 0x000fe200000000ff */
[----:B------:R-:W-:Y:S01]  /*17e0*/  FMUL.FTZ R86, R86, UR28 ;  /* 0x0000001c56567c20 */ /* 0x000fe20008410000 */
[----:B------:R-:W-:Y:S01]  /*17f0*/  F2FP.F16.F32.PACK_AB R82, R80, R81 ;  /* 0x000000515052723e */ /* 0x000fe200000000ff */
        /* <DEDUP_REMOVED lines=17> */
[----:B------:R-:W-:Y:S02]  /*1910*/  F2FP.F16.F32.PACK_AB R81, R86, R81 ;  /* 0x000000515651723e */ /* 0x000fe400000000ff */
[----:B------:R-:W-:Y:S01]  /*1920*/  F2FP.F16.F32.PACK_AB R80, R85, R80 ;  /* 0x000000505550723e */ /* 0x000fe200000000ff */
[----:B------:R-:W-:Y:S06]  /*1930*/  BRA `(.L_x_1379) ;  /* 0x00000020003c7947 */ /* 0x000fec0003800000 */
.L_x_1378:
        /* <DEDUP_REMOVED lines=28> */
[----:B------:R-:W-:Y:S02]  /*1b00*/  F2FP.F16.F32.PACK_AB R83, R82, R83 ;  /* 0x000000535253723e */ /* 0x000fe400000000ff */
[----:B------:R-:W-:Y:S01]  /*1b10*/  F2FP.F16.F32.PACK_AB R79, R85, R80 ;  /* 0x00000050554f723e */ /* 0x000fe200000000ff */
[--C-:B------:R-:W-:Y:S01]  /*1b20*/  FFMA.FTZ R80, R106, UR9, R116.reuse ;  /* 0x000000096a507c23 */ /* 0x100fe20008010074 */
[----:B------:R-:W-:Y:S01]  /*1b30*/  F2FP.F16.F32.PACK_AB R78, R78, R77 ;  /* 0x0000004d4e4e723e */ /* 0x000fe200000000ff */
[--C-:B------:R-:W-:Y:S01]  /*1b40*/  FFMA.FTZ R77, R5, UR9, R116.reuse ;  /* 0x00000009054d7c23 */ /* 0x100fe20008010074 */
[----:B------:R-:W-:Y:S01]  /*1b50*/  F2FP.F16.F32.PACK_AB R82, R81, R76 ;  /* 0x0000004c5152723e */ /* 0x000fe200000000ff */
        /* <DEDUP_REMOVED lines=11> */
[----:B------:R-:W-:Y:S01]  /*1c10*/  F2FP.F16.F32.PACK_AB R77, R86, R77 ;  /* 0x0000004d564d723e */ /* 0x000fe200000000ff */
[----:B------:R-:W-:Y:S01]  /*1c20*/  FMUL.FTZ R80, R76, UR28 ;  /* 0x0000001c4c507c20 */ /* 0x000fe20008410000 */
[C---:B------:R-:W-:Y:S01]  /*1c30*/  F2FP.F16.F32.PACK_AB R76, R81.reuse, R76 ;  /* 0x0000004c514c723e */ /* 0x040fe200000000ff */
[----:B------:R-:W-:Y:S01]  /*1c40*/  FMUL.FTZ R86, R86, UR28 ;  /* 0x0000001c56567c20 */ /* 0x000fe20008410000 */
[----:B------:R-:W-:Y:S01]  /*1c50*/  FMUL.FTZ R81, R81, UR28 ;  /* 0x0000001c51517c20 */ /* 0x000fe20008410000 */
[----:B------:R-:W-:-:S02]  /*1c60*/  LOP3.LUT P1, RZ, R110, 0xff00, RZ, 0xc0, !PT ;  /* 0x0000ff006eff7812 */ /* 0x000fc4000782c0ff */
[----:B------:R-:W-:Y:S02]  /*1c70*/  FSEL R84, R84, RZ, P2 ;  /* 0x000000ff54547208 */ /* 0x000fe40001000000 */
[----:B------:R-:W-:Y:S02]  /*1c80*/  FSEL R87, R86, RZ, P3 ;  /* 0x000000ff56577208 */ /* 0x000fe40001800000 */
[----:B------:R-:W-:Y:S02]  /*1c90*/  FSEL R80, R80, RZ, P0 ;  /* 0x000000ff50507208 */ /* 0x000fe40000000000 */
[----:B------:R-:W-:Y:S02]  /*1ca0*/  FSEL R85, R81, RZ, P1 ;  /* 0x000000ff51557208 */ /* 0x000fe40000800000 */
[----:B------:R-:W-:Y:S02]  /*1cb0*/  F2FP.F16.F32.PACK_AB R81, R87, R84 ;  /* 0x000000545751723e */ /* 0x000fe400000000ff */
[----:B------:R-:W-:Y:S01]  /*1cc0*/  F2FP.F16.F32.PACK_AB R80, R85, R80 ;  /* 0x000000505550723e */ /* 0x000fe200000000ff */
[----:B------:R-:W-:Y:S06]  /*1cd0*/  BRA `(.L_x_1379) ;  /* 0x0000001c00547947 */ /* 0x000fec0003800000 */
.L_x_1377:
[----:B------:R-:W-:Y:S01]  /*1ce0*/  UMOV UR5, UR10 ;  /* 0x0000000a00057c82 */ /* 0x000fe20008000000 */
[----:B------:R-:W-:Y:S01]  /*1cf0*/  UMOV UR6, UR11 ;  /* 0x0000000b00067c82 */ /* 0x000fe20008000000 */
[----:B------:R-:W-:-:S04]  /*1d00*/  UISETP.NE.U32.AND UP0, UPT, UR5, URZ, UPT ;  /* 0x000000ff0500728c */ /* 0x000fc8000bf05070 */
[----:B------:R-:W-:-:S09]  /*1d10*/  UISETP.NE.AND.EX UP0, UPT, UR6, URZ, UPT, UP0 ;  /* 0x000000ff0600728c */ /* 0x000fd2000bf05300 */
[----:B------:R-:W-:Y:S05]  /*1d20*/  BRA.U UP0, `(.L_x_1380) ;  /* 0x0000000100f87547 */ /* 0x000fea000b800000 */
[--C-:B------:R-:W-:Y:S01]  /*1d30*/  FFMA.FTZ R81, R13, UR9, R116.reuse ;  /* 0x000000090d517c23 */ /* 0x100fe20008010074 */
[--C-:B------:R-:W-:Y:S01]  /*1d40*/  FFMA.FTZ R83, R88, UR9, R116.reuse ;  /* 0x0000000958537c23 */ /* 0x100fe20008010074 */
[--C-:B------:R-:W-:Y:S01]  /*1d50*/  HADD2.F32 R80, -RZ, R67.reuse.H0_H0 ;  /* 0x20000043ff507230 */ /* 0x100fe20000004100 */
[----:B------:R-:W-:Y:S01]  /*1d60*/  ISETP.GE.U32.AND P0, PT, R110, RZ, PT ;  /* 0x000000ff6e00720c */ /* 0x000fe20003f06070 */
[----:B------:R-:W-:Y:S02]  /*1d70*/  HADD2.F32 R82, -RZ, R67.H1_H1 ;  /* 0x30000043ff527230 */ /* 0x000fe40000004100 */
[----:B------:R-:W-:Y:S01]  /*1d80*/  FADD.FTZ R81, R12, -R81 ;  /* 0x800000510c517221 */ /* 0x000fe20000010000 */
[----:B------:R-:W-:Y:S01]  /*1d90*/  FADD.FTZ R83, R14, -R83 ;  /* 0x800000530e537221 */ /* 0x000fe20000010000 */
[----:B------:R-:W-:Y:S01]  /*1da0*/  FFMA.FTZ R85, R9, UR9, R116 ;  /* 0x0000000909557c23 */ /* 0x000fe20008010074 */
[----:B------:R-:W-:Y:S01]  /*1db0*/  LOP3.LUT P1, RZ, R111, 0xff0000, RZ, 0xc0, !PT ;  /* 0x00ff00006fff7812 */ /* 0x000fe2000782c0ff */
[----:B------:R-:W-:Y:S01]  /*1dc0*/  FFMA.FTZ R81, R81, UR16, R80 ;  /* 0x0000001051517c23 */ /* 0x000fe20008010050 */
[----:B------:R-:W-:Y:S01]  /*1dd0*/  FFMA.FTZ R83, R83, UR16, R82 ;  /* 0x0000001053537c23 */ /* 0x000fe20008010052 */
[--C-:B------:R-:W-:Y:S01]  /*1de0*/  HADD2.F32 R80, -RZ, R66.reuse.H0_H0 ;  /* 0x20000042ff507230 */ /* 0x100fe20000004100 */
[----:B------:R-:W-:Y:S01]  /*1df0*/  ISETP.GE.U32.AND.EX P0, PT, R111, 0x1000000, PT, P0 ;  /* 0x010000006f00780c */ /* 0x000fe20003f06100 */
[----:B------:R-:W-:Y:S01]  /*1e00*/  FMUL.FTZ R82, R81, UR28 ;  /* 0x0000001c51527c20 */ /* 0x000fe20008410000 */
[----:B------:R-:W-:Y:S01]  /*1e10*/  FMUL.FTZ R83, R83, UR28 ;  /* 0x0000001c53537c20 */ /* 0x000fe20008410000 */
[----:B------:R-:W-:Y:S01]  /*1e20*/  FADD.FTZ R85, R8, -R85 ;  /* 0x8000005508557221 */ /* 0x000fe20000010000 */
[----:B------:R-:W-:Y:S01]  /*1e30*/  FFMA.FTZ R84, R10, UR9, R116 ;  /* 0x000000090a547c23 */ /* 0x000fe20008010074 */
[----:B------:R-:W-:Y:S01]  /*1e40*/  HADD2.F32 R81, -RZ, R66.H1_H1 ;  /* 0x30000042ff517230 */ /* 0x000fe20000004100 */
[----:B------:R-:W-:Y:S01]  /*1e50*/  FSEL R82, R82, RZ, P1 ;  /* 0x000000ff52527208 */ /* 0x000fe20000800000 */
[----:B------:R-:W-:Y:S01]  /*1e60*/  FFMA.FTZ R80, R85, UR16, R80 ;  /* 0x0000001055507c23 */ /* 0x000fe20008010050 */
[----:B------:R-:W-:Y:S01]  /*1e70*/  FSEL R83, R83, RZ, P0 ;  /* 0x000000ff53537208 */ /* 0x000fe20000000000 */
[----:B------:R-:W-:Y:S01]  /*1e80*/  FADD.FTZ R84, R11, -R84 ;  /* 0x800000540b547221 */ /* 0x000fe20000010000 */
[----:B------:R-:W-:Y:S01]  /*1e90*/  LOP3.LUT P0, RZ, R111, 0xff, RZ, 0xc0, !PT ;  /* 0x000000ff6fff7812 */ /* 0x000fe2000780c0ff */
[----:B------:R-:W-:Y:S01]  /*1ea0*/  FMUL.FTZ R80, R80, UR28 ;  /* 0x0000001c50507c20 */ /* 0x000fe20008410000 */
[----:B------:R-:W-:Y:S01]  /*1eb0*/  F2FP.F16.F32.PACK_AB R83, R83, R82 ;  /* 0x000000525353723e */ /* 0x000fe200000000ff */
[--C-:B------:R-:W-:Y:S01]  /*1ec0*/  FFMA.FTZ R82, R4, UR9, R116.reuse ;  /* 0x0000000904527c23 */ /* 0x100fe20008010074 */
[----:B------:R-:W-:Y:S01]  /*1ed0*/  FFMA.FTZ R81, R84, UR16, R81 ;  /* 0x0000001054517c23 */ /* 0x000fe20008010051 */
[----:B------:R-:W-:Y:S01]  /*1ee0*/  FFMA.FTZ R85, R5, UR9, R116 ;  /* 0x0000000905557c23 */ /* 0x000fe20008010074 */
[----:B------:R-:W-:Y:S01]  /*1ef0*/  LOP3.LUT P1, RZ, R111, 0xff00, RZ, 0xc0, !PT ;  /* 0x0000ff006fff7812 */ /* 0x000fe2000782c0ff */
[----:B------:R-:W-:Y:S01]  /*1f00*/  FADD.FTZ R86, R7, -R82 ;  /* 0x8000005207567221 */ /* 0x000fe20000010000 */
[----:B------:R-:W-:Y:S01]  /*1f10*/  FMUL.FTZ R84, R81, UR28 ;  /* 0x0000001c51547c20 */ /* 0x000fe20008410000 */
[----:B------:R-:W-:Y:S01]  /*1f20*/  FSEL R82, R80, RZ, P0 ;  /* 0x000000ff50527208 */ /* 0x000fe20000000000 */
[----:B------:R-:W-:-:S02]  /*1f30*/  HADD2.F32 R80, -RZ, R65.H0_H0 ;  /* 0x20000041ff507230 */ /* 0x000fc40000004100 */
[----:B------:R-:W-:Y:S01]  /*1f40*/  FADD.FTZ R85, R6, -R85 ;  /* 0x8000005506557221 */ /* 0x000fe20000010000 */
[----:B------:R-:W-:Y:S01]  /*1f50*/  HADD2.F32 R81, -RZ, R65.H1_H1 ;  /* 0x30000041ff517230 */ /* 0x000fe20000004100 */
[----:B------:R-:W-:Y:S02]  /*1f60*/  FSEL R87, R84, RZ, P1 ;  /* 0x000000ff54577208 */ /* 0x000fe40000800000 */
[----:B------:R-:W-:Y:S01]  /*1f70*/  FFMA.FTZ R84, R85, UR16, R80 ;  /* 0x0000001055547c23 */ /* 0x000fe20008010050 */
[--C-:B------:R-:W-:Y:S01]  /*1f80*/  FFMA.FTZ R80, R107, UR9, R116.reuse ;  /* 0x000000096b507c23 */ /* 0x100fe20008010074 */
[----:B------:R-:W-:Y:S01]  /*1f90*/  FFMA.FTZ R85, R86, UR16, R81 ;  /* 0x0000001056557c23 */ /* 0x000fe20008010051 */
[----:B------:R-:W-:Y:S01]  /*1fa0*/  FFMA.FTZ R86, R106, UR9, R116 ;  /* 0x000000096a567c23 */ /* 0x000fe20008010074 */
[----:B------:R-:W-:Y:S01]  /*1fb0*/  F2FP.F16.F32.PACK_AB R82, R87, R82 ;  /* 0x000000525752723e */ /* 0x000fe200000000ff */
[----:B------:R-:W-:Y:S01]  /*1fc0*/  FADD.FTZ R87, R105, -R80 ;  /* 0x8000005069577221 */ /* 0x000fe20000010000 */
[----:B------:R-:W-:-:S02]  /*1fd0*/  HADD2.F32 R80, -RZ, R64.H0_H0 ;  /* 0x20000040ff507230 */ /* 0x000fc40000004100 */
[----:B------:R-:W-:Y:S01]  /*1fe0*/  FADD.FTZ R86, R103, -R86 ;  /* 0x8000005667567221 */ /* 0x000fe20000010000 */
[----:B------:R-:W-:Y:S02]  /*1ff0*/  HADD2.F32 R81, -RZ, R64.H1_H1 ;  /* 0x30000040ff517230 */ /* 0x000fe40000004100 */
[----:B------:R-:W-:Y:S01]  /*2000*/  FMUL.FTZ R85, R85, UR28 ;  /* 0x0000001c55557c20 */ /* 0x000fe20008410000 */
[----:B------:R-:W-:Y:S01]  /*2010*/  LOP3.LUT P3, RZ, R110, 0xff000000, RZ, 0xc0, !PT ;  /* 0xff0000006eff7812 */ /* 0x000fe2000786c0ff */
[----:B------:R-:W-:Y:S01]  /*2020*/  FFMA.FTZ R80, R87, UR16, R80 ;  /* 0x0000001057507c23 */ /* 0x000fe20008010050 */
[----:B------:R-:W-:Y:S01]  /*2030*/  FMUL.FTZ R84, R84, UR28 ;  /* 0x0000001c54547c20 */ /* 0x000fe20008410000 */
[----:B------:R-:W-:Y:S01]  /*2040*/  FFMA.FTZ R81, R86, UR16, R81 ;  /* 0x0000001056517c23 */ /* 0x000fe20008010051 */
[----:B------:R-:W-:Y:S01]  /*2050*/  LOP3.LUT P2, RZ, R110, 0xff0000, RZ, 0xc0, !PT ;  /* 0x00ff00006eff7812 */ /* 0x000fe2000784c0ff */
[----:B------:R-:W-:Y:S01]  /*2060*/  FMUL.FTZ R80, R80, UR28 ;  /* 0x0000001c50507c20 */ /* 0x000fe20008410000 */
[C---:B------:R-:W-:Y:S01]  /*2070*/  LOP3.LUT P1, RZ, R110.reuse, 0xff00, RZ, 0xc0, !PT ;  /* 0x0000ff006eff7812 */ /* 0x040fe2000782c0ff */
        /* <DEDUP_REMOVED lines=9> */
.L_x_1380:
[--C-:B------:R-:W-:Y:S01]  /*2110*/  FFMA.FTZ R79, R13, UR9, R116.reuse ;  /* 0x000000090d4f7c23 */ /* 0x100fe20008010074 */
[--C-:B------:R-:W-:Y:S01]  /*2120*/  FFMA.FTZ R83, R88, UR9, R116.reuse ;  /* 0x0000000958537c23 */ /* 0x100fe20008010074 */
[--C-:B------:R-:W-:Y:S01]  /*2130*/  FFMA.FTZ R77, R9, UR9, R116.reuse ;  /* 0x00000009094d7c23 */ /* 0x100fe20008010074 */
[--C-:B------:R-:W-:Y:S02]  /*2140*/  HADD2.F32 R80, -RZ, R67.reuse.H0_H0 ;  /* 0x20000043ff507230 */ /* 0x100fe40000004100 */
[----:B------:R-:W-:Y:S01]  /*2150*/  FADD.FTZ R79, R12, -R79 ;  /* 0x8000004f0c4f7221 */ /* 0x000fe20000010000 */
[----:B------:R-:W-:Y:S02]  /*2160*/  HADD2.F32 R82, -RZ, R67.H1_H1 ;  /* 0x30000043ff527230 */ /* 0x000fe40000004100 */
[----:B------:R-:W-:Y:S01]  /*2170*/  FADD.FTZ R83, R14, -R83 ;  /* 0x800000530e537221 */ /* 0x000fe20000010000 */
[--C-:B------:R-:W-:Y:S02]  /*2180*/  HADD2.F32 R78, -RZ, R66.reuse.H0_H0 ;  /* 0x20000042ff4e7230 */ /* 0x100fe40000004100 */
[----:B------:R-:W-:Y:S01]  /*2190*/  FFMA.FTZ R76, R10, UR9, R116 ;  /* 0x000000090a4c7c23 */ /* 0x000fe20008010074 */
[----:B------:R-:W-:Y:S01]  /*21a0*/  FADD.FTZ R77, R8, -R77 ;  /* 0x8000004d084d7221 */ /* 0x000fe20000010000 */
[----:B------:R-:W-:-:S02]  /*21b0*/  HADD2.F32 R81, -RZ, R66.H1_H1 ;  /* 0x30000042ff517230 */ /* 0x000fc40000004100 */
[----:B------:R-:W-:Y:S01]  /*21c0*/  FFMA.FTZ R79, R79, UR16, R80 ;  /* 0x000000104f4f7c23 */ /* 0x000fe20008010050 */
[----:B------:R-:W-:Y:S01]  /*21d0*/  FFMA.FTZ R84, R83, UR16, R82 ;  /* 0x0000001053547c23 */ /* 0x000fe20008010052 */
[----:B------:R-:W-:Y:S01]  /*21e0*/  FADD.FTZ R76, R11, -R76 ;  /* 0x8000004c0b4c7221 */ /* 0x000fe20000010000 */
[----:B------:R-:W-:Y:S01]  /*21f0*/  ISETP.GE.U32.AND P0, PT, R110, RZ, PT ;  /* 0x000000ff6e00720c */ /* 0x000fe20003f06070 */
[----:B------:R-:W-:Y:S01]  /*2200*/  FFMA.FTZ R78, R77, UR16, R78 ;  /* 0x000000104d4e7c23 */ /* 0x000fe2000801004e */
[--C-:B------:R-:W-:Y:S01]  /*2210*/  FFMA.FTZ R77, R5, UR9, R116.reuse ;  /* 0x00000009054d7c23 */ /* 0x100fe20008010074 */
[----:B------:R-:W-:Y:S01]  /*2220*/  FFMA.FTZ R80, R4, UR9, R116 ;  /* 0x0000000904507c23 */ /* 0x000fe20008010074 */
[----:B------:R-:W-:Y:S01]  /*2230*/  FMUL.FTZ R85, R84, UR28 ;  /* 0x0000001c54557c20 */ /* 0x000fe20008410000 */
[----:B------:R-:W-:Y:S01]  /*2240*/  FMUL.FTZ R82, R79, UR28 ;  /* 0x0000001c4f527c20 */ /* 0x000fe20008410000 */
[----:B------:R-:W-:Y:S01]  /*2250*/  FFMA.FTZ R81, R76, UR16, R81 ;  /* 0x000000104c517c23 */ /* 0x000fe20008010051 */
[C---:B------:R-:W-:Y:S01]  /*2260*/  LOP3.LUT P1, RZ, R111.reuse, 0xff0000, RZ, 0xc0, !PT ;  /* 0x00ff00006fff7812 */ /* 0x040fe2000782c0ff */
[--C-:B------:R-:W-:Y:S01]  /*2270*/  HADD2.F32 R76, -RZ, R65.reuse.H0_H0 ;  /* 0x20000041ff4c7230 */ /* 0x100fe20000004100 */
[----:B------:R-:W-:Y:S01]  /*2280*/  ISETP.GE.U32.AND.EX P0, PT, R111, 0x1000000, PT, P0 ;  /* 0x010000006f00780c */ /* 0x000fe20003f06100 */
[----:B------:R-:W-:Y:S01]  /*2290*/  FADD.FTZ R77, R6, -R77 ;  /* 0x8000004d064d7221 */ /* 0x000fe20000010000 */
[----:B------:R-:W-:-:S02]  /*22a0*/  HADD2.F32 R83, -RZ, R65.H1_H1 ;  /* 0x30000041ff537230 */ /* 0x000fc40000004100 */
[----:B------:R-:W-:Y:S01]  /*22b0*/  FADD.FTZ R80, R7, -R80 ;  /* 0x8000005007507221 */ /* 0x000fe20000010000 */
[----:B------:R-:W-:Y:S01]  /*22c0*/  FSEL R85, R85, RZ, P0 ;  /* 0x000000ff55557208 */ /* 0x000fe20000000000 */
[----:B------:R-:W-:Y:S01]  /*22d0*/  FFMA.FTZ R77, R77, UR16, R76 ;  /* 0x000000104d4d7c23 */ /* 0x000fe2000801004c */
[----:B------:R-:W-:Y:S01]  /*22e0*/  FSEL R82, R82, RZ, P1 ;  /* 0x000000ff52527208 */ /* 0x000fe20000800000 */
[----:B------:R-:W-:Y:S01]  /*22f0*/  FFMA.FTZ R76, R80, UR16, R83 ;  /* 0x00000010504c7c23 */ /* 0x000fe20008010053 */
[----:B------:R-:W-:Y:S01]  /*2300*/  F2FP.F16.F32.PACK_AB R79, R84, R79 ;  /* 0x0000004f544f723e */ /* 0x000fe200000000ff */
[--C-:B------:R-:W-:Y:S01]  /*2310*/  FFMA.FTZ R80, R107, UR9, R116.reuse ;  /* 0x000000096b507c23 */ /* 0x100fe20008010074 */
[----:B------:R-:W-:Y:S01]  /*2320*/  F2FP.F16.F32.PACK_AB R83, R85, R82 ;  /* 0x000000525553723e */ /* 0x000fe200000000ff */
[----:B------:R-:W-:Y:S01]  /*2330*/  FFMA.FTZ R82, R106, UR9, R116 ;  /* 0x000000096a527c23 */ /* 0x000fe20008010074 */
[----:B------:R-:W-:Y:S01]  /*2340*/  FMUL.FTZ R84, R78, UR28 ;  /* 0x0000001c4e547c20 */ /* 0x000fe20008410000 */
[----:B------:R-:W-:Y:S01]  /*2350*/  FMUL.FTZ R86, R81, UR28 ;  /* 0x0000001c51567c20 */ /* 0x000fe20008410000 */
[C---:B------:R-:W-:Y:S01]  /*2360*/  LOP3.LUT P0, RZ, R111.reuse, 0xff, RZ, 0xc0, !PT ;  /* 0x000000ff6fff7812 */ /* 0x040fe2000780c0ff */
[--C-:B------:R-:W-:Y:S01]  /*2370*/  HADD2.F32 R85, -RZ, R64.reuse.H1_H1 ;  /* 0x30000040ff557230 */ /* 0x100fe20000004100 */
[----:B------:R-:W-:Y:S01]  /*2380*/  LOP3.LUT P1, RZ, R111, 0xff00, RZ, 0xc0, !PT ;  /* 0x0000ff006fff7812 */ /* 0x000fe2000782c0ff */
[----:B------:R-:W-:Y:S01]  /*2390*/  FADD.FTZ R80, R105, -R80 ;  /* 0x8000005069507221 */ /* 0x000fe20000010000 */
[----:B------:R-:W-:Y:S01]  /*23a0*/  F2FP.F16.F32.PACK_AB R78, R81, R78 ;  /* 0x0000004e514e723e */ /* 0x000fe200000000ff */
[----:B------:R-:W-:-:S02]  /*23b0*/  HADD2.F32 R81, -RZ, R64.H0_H0 ;  /* 0x20000040ff517230 */ /* 0x000fc40000004100 */
[----:B------:R-:W-:Y:S01]  /*23c0*/  FADD.FTZ R82, R103, -R82 ;  /* 0x8000005267527221 */ /* 0x000fe20000010000 */
[----:B------:R-:W-:Y:S02]  /*23d0*/  FSEL R84, R84, RZ, P0 ;  /* 0x000000ff54547208 */ /* 0x000fe40000000000 */
[----:B------:R-:W-:Y:S01]  /*23e0*/  FSEL R87, R86, RZ, P1 ;  /* 0x000000ff56577208 */ /* 0x000fe20000800000 */
[----:B------:R-:W-:Y:S01]  /*23f0*/  FFMA.FTZ R80, R80, UR16, R81 ;  /* 0x0000001050507c23 */ /* 0x000fe20008010051 */
[----:B------:R-:W-:Y:S01]  /*2400*/  FFMA.FTZ R85, R82, UR16, R85 ;  /* 0x0000001052557c23 */ /* 0x000fe20008010055 */
[C---:B------:R-:W-:Y:S01]  /*2410*/  FMUL.FTZ R86, R76.reuse, UR28 ;  /* 0x0000001c4c567c20 */ /* 0x040fe20008410000 */
[----:B------:R-:W-:Y:S01]  /*2420*/  F2FP.F16.F32.PACK_AB R82, R87, R84 ;  /* 0x000000545752723e */ /* 0x000fe200000000ff */
[----:B------:R-:W-:Y:S01]  /*2430*/  FMUL.FTZ R84, R77, UR28 ;  /* 0x0000001c4d547c20 */ /* 0x000fe20008410000 */
[----:B------:R-:W-:Y:S01]  /*2440*/  F2FP.F16.F32.PACK_AB R77, R76, R77 ;  /* 0x0000004d4c4d723e */ /* 0x000fe200000000ff */
[----:B------:R-:W-:Y:S01]  /*2450*/  FMUL.FTZ R81, R80, UR28 ;  /* 0x0000001c50517c20 */ /* 0x000fe20008410000 */
[C---:B------:R-:W-:Y:S01]  /*2460*/  F2FP.F16.F32.PACK_AB R76, R85.reuse, R80 ;  /* 0x00000050554c723e */ /* 0x040fe200000000ff */
        /* <DEDUP_REMOVED lines=10> */
[----:B------:R-:W-:Y:S01]  /*2510*/  F2FP.F16.F32.PACK_AB R80, R85, R80 ;  /* 0x000000505550723e */ /* 0x000fe200000000ff */
[----:B------:R-:W-:Y:S06]  /*2520*/  BRA `(.L_x_1379) ;  /* 0x0000001400407947 */ /* 0x000fec0003800000 */
.L_x_1376:
        /* <DEDUP_REMOVED lines=31> */
[----:B------:R-:W-:Y:S01]  /*2720*/  F2FP.F16.F32.PACK_AB R75, R72, R75 ;  /* 0x0000004b484b723e */ /* 0x000fe200000000ff */
        /* <DEDUP_REMOVED lines=25> */
[----:B------:R-:W-:Y:S01]  /*28c0*/  F2FP.F16.F32.PACK_AB R73, R72, R73 ;  /* 0x000000494849723e */ /* 0x000fe200000000ff */
[----:B------:R-:W-:Y:S01]  /*28d0*/  FFMA.FTZ R72, R107, UR9, R116 ;  /* 0x000000096b487c23 */ /* 0x000fe20008010074 */
[C---:B------:R-:W-:Y:S01]  /*28e0*/  LOP3.LUT P0, RZ, R110.reuse, 0xff0000, RZ, 0xc0, !PT ;  /* 0x00ff00006eff7812 */ /* 0x040fe2000780c0ff */
[----:B------:R-:W-:Y:S01]  /*28f0*/  FADD.FTZ R80, R103, -R80 ;  /* 0x8000005067507221 */ /* 0x000fe20000010000 */
[----:B------:R-:W-:Y:S01]  /*2900*/  LOP3.LUT P1, RZ, R110, 0xff000000, RZ, 0xc0, !PT ;  /* 0xff0000006eff7812 */ /* 0x000fe2000782c0ff */
[----:B------:R-:W-:Y:S01]  /*2910*/  FADD.FTZ R72, R105, -R72 ;  /* 0x8000004869487221 */ /* 0x000fe20000010000 */
[----:B------:R-:W-:Y:S01]  /*2920*/  F2FP.F16.F32.PACK_AB R74, R81, R74 ;  /* 0x0000004a514a723e */ /* 0x000fe200000000ff */
        /* <DEDUP_REMOVED lines=10> */
[----:B------:R-:W-:Y:S02]  /*29d0*/  F2FP.F16.F32.PACK_AB R82, R87, R82 ;  /* 0x000000525752723e */ /* 0x000fe400000000ff */
[C---:B------:R-:W-:Y:S02]  /*29e0*/  FSEL R87, R85.reuse, RZ, P3 ;  /* 0x000000ff55577208 */ /* 0x040fe40001800000 */
[----:B------:R-:W-:Y:S02]  /*29f0*/  FSEL R72, R80, RZ, P0 ;  /* 0x000000ff50487208 */ /* 0x000fe40000000000 */
[----:B------:R-:W-:-:S02]  /*2a00*/  FSEL R85, R85, RZ, P1 ;  /* 0x000000ff55557208 */ /* 0x000fc40000800000 */
[----:B------:R-:W-:Y:S02]  /*2a10*/  FSEL R80, R80, RZ, P2 ;  /* 0x000000ff50507208 */ /* 0x000fe40001000000 */
[----:B------:R-:W-:Y:S02]  /*2a20*/  F2FP.F16.F32.PACK_AB R81, R84, R81 ;  /* 0x000000515451723e */ /* 0x000fe400000000ff */
[----:B------:R-:W-:Y:S02]  /*2a30*/  F2FP.F16.F32.PACK_AB R72, R85, R72 ;  /* 0x000000485548723e */ /* 0x000fe400000000ff */
[----:B------:R-:W-:Y:S01]  /*2a40*/  F2FP.F16.F32.PACK_AB R80, R87, R80 ;  /* 0x000000505750723e */ /* 0x000fe200000000ff */
[----:B------:R-:W-:Y:S06]  /*2a50*/  BRA `(.L_x_1379) ;  /* 0x0000000c00f47947 */ /* 0x000fec0003800000 */
.L_x_1382:
        /* <DEDUP_REMOVED lines=15> */
[C---:B------:R-:W-:Y:S01]  /*2b50*/  F2FP.F16.F32.PACK_AB R79, R76.reuse, R79 ;  /* 0x0000004f4c4f723e */ /* 0x040fe200000000ff */
        /* <DEDUP_REMOVED lines=9> */
[----:B------:R-:W-:Y:S02]  /*2bf0*/  F2FP.F16.F32.PACK_AB R75, R78, R75 ;  /* 0x0000004b4e4b723e */ /* 0x000fe400000000ff */
[----:B------:R-:W-:Y:S01]  /*2c00*/  F2FP.F16.F32.PACK_AB R78, R72, R73 ;  /* 0x00000049484e723e */ /* 0x000fe200000000ff */
        /* <DEDUP_REMOVED lines=15> */
[----:B------:R-:W-:-:S02]  /*2d00*/  F2FP.F16.F32.PACK_AB R83, R76, R83 ;  /* 0x000000534c53723e */ /* 0x000fc400000000ff */
[C---:B------:R-:W-:Y:S02]  /*2d10*/  FSEL R82, R74.reuse, RZ, P0 ;  /* 0x000000ff4a527208 */ /* 0x040fe40000000000 */
[----:B------:R-:W-:Y:S02]  /*2d20*/  FSEL R77, R77, RZ, P2 ;  /* 0x000000ff4d4d7208 */ /* 0x000fe40001000000 */
[----:B------:R-:W-:Y:S02]  /*2d30*/  FSEL R76, R74, RZ, P1 ;  /* 0x000000ff4a4c7208 */ /* 0x000fe40000800000 */
[----:B------:R-:W-:Y:S02]  /*2d40*/  F2FP.F16.F32.PACK_AB R82, R77, R82 ;  /* 0x000000524d52723e */ /* 0x000fe400000000ff */
[----:B------:R-:W-:Y:S01]  /*2d50*/  F2FP.F16.F32.PACK_AB R74, R81, R76 ;  /* 0x0000004c514a723e */ /* 0x000fe200000000ff */
[--C-:B------:R-:W-:Y:S01]  /*2d60*/  FFMA.FTZ R76, R106, UR9, R116.reuse ;  /* 0x000000096a4c7c23 */ /* 0x100fe20008010074 */
[----:B------:R-:W-:Y:S01]  /*2d70*/  F2FP.F16.F32.PACK_AB R77, R72, R73 ;  /* 0x00000049484d723e */ /* 0x000fe200000000ff */
        /* <DEDUP_REMOVED lines=14> */
[----:B------:R-:W-:Y:S01]  /*2e60*/  F2FP.F16.F32.PACK_AB R76, R85, R72 ;  /* 0x00000048554c723e */ /* 0x000fe200000000ff */
[----:B------:R-:W-:Y:S01]  /*2e70*/  FMUL.FTZ R72, R72, UR28 ;  /* 0x0000001c48487c20 */ /* 0x000fe20008410000 */
[----:B------:R-:W-:Y:S02]  /*2e80*/  LOP3.LUT P2, RZ, R110, 0xff00, RZ, 0xc0, !PT ;  /* 0x0000ff006eff7812 */ /* 0x000fe4000784c0ff */
        /* <DEDUP_REMOVED lines=12> */
.L_x_1381:
        /* <DEDUP_REMOVED lines=8> */
[--C-:B------:R-:W-:Y:S01]  /*2fd0*/  FFMA.FTZ R73, R9, UR9, R116.reuse ;  /* 0x0000000909497c23 */ /* 0x100fe20008010074 */
[----:B------:R-:W-:Y:S02]  /*2fe0*/  HADD2.F32 R84, -RZ, R67.H1_H1 ;  /* 0x30000043ff547230 */ /* 0x000fe40000004100 */
[----:B------:R-:W-:Y:S01]  /*2ff0*/  FADD.FTZ R81, R12, -R81 ;  /* 0x800000510c517221 */ /* 0x000fe20000010000 */
[----:B------:R-:W-:Y:S01]  /*3000*/  FADD.FTZ R83, R14, -R83 ;  /* 0x800000530e537221 */ /* 0x000fe20000010000 */
[--C-:B------:R-:W-:Y:S02]  /*3010*/  HADD2.F32 R75, -RZ, R66.reuse.H0_H0 ;  /* 0x20000042ff4b7230 */ /* 0x100fe40000004100 */
[----:B------:R-:W-:Y:S01]  /*3020*/  FFMA.FTZ R74, R10, UR9, R116 ;  /* 0x000000090a4a7c23 */ /* 0x000fe20008010074 */
[----:B------:R-:W-:Y:S01]  /*3030*/  FADD.FTZ R72, R8, -R73 ;  /* 0x8000004908487221 */ /* 0x000fe20000010000 */
[----:B------:R-:W-:Y:S01]  /*3040*/  FFMA.FTZ R82, R81, UR16, R82 ;  /* 0x0000001051527c23 */ /* 0x000fe20008010052 */
[----:B------:R-:W-:Y:S01]  /*3050*/  FFMA.FTZ R85, R83, UR16, R84 ;  /* 0x0000001053557c23 */ /* 0x000fe20008010054 */
[----:B------:R-:W-:Y:S01]  /*3060*/  ISETP.GE.U32.AND P0, PT, R114, RZ, PT ;  /* 0x000000ff7200720c */ /* 0x000fe20003f06070 */
[----:B------:R-:W-:-:S02]  /*3070*/  HADD2.F32 R80, -RZ, R66.H1_H1 ;  /* 0x30000042ff507230 */ /* 0x000fc40000004100 */
[----:B------:R-:W-:Y:S01]  /*3080*/  FADD.FTZ R73, R11, -R74 ;  /* 0x8000004a0b497221 */ /* 0x000fe20000010000 */
[----:B------:R-:W-:Y:S01]  /*3090*/  FFMA.FTZ R72, R72, UR16, R75 ;  /* 0x0000001048487c23 */ /* 0x000fe2000801004b */
        /* <DEDUP_REMOVED lines=8> */
[----:B------:R-:W-:Y:S01]  /*3120*/  ISETP.GE.U32.AND P1, PT, R110, RZ, PT ;  /* 0x000000ff6e00720c */ /* 0x000fe20003f26070 */
[----:B------:R-:W-:Y:S01]  /*3130*/  FADD.FTZ R82, R7, -R74 ;  /* 0x8000004a07527221 */ /* 0x000fe20000010000 */
[----:B------:R-:W-:Y:S01]  /*3140*/  FSEL R75, R84, RZ, P3 ;  /* 0x000000ff544b7208 */ /* 0x000fe20001800000 */
[--C-:B------:R-:W-:Y:S01]  /*3150*/  HADD2.F32 R81, -RZ, R65.reuse.H0_H0 ;  /* 0x20000041ff517230 */ /* 0x100fe20000004100 */
[----:B------:R-:W-:Y:S01]  /*3160*/  FSEL R74, R86, RZ, P0 ;  /* 0x000000ff564a7208 */ /* 0x000fe20000000000 */
[----:B------:R-:W-:Y:S01]  /*3170*/  HADD2.F32 R83, -RZ, R65.H1_H1 ;  /* 0x30000041ff537230 */ /* 0x000fe20000004100 */
[----:B------:R-:W-:Y:S01]  /*3180*/  LOP3.LUT P2, RZ, R111, 0xff0000, RZ, 0xc0, !PT ;  /* 0x00ff00006fff7812 */ /* 0x000fe2000784c0ff */
[----:B------:R-:W-:Y:S01]  /*3190*/  FMUL.FTZ R73, R73, UR28 ;  /* 0x0000001c49497c20 */ /* 0x000fe20008410000 */
[----:B------:R-:W-:Y:S01]  /*31a0*/  ISETP.GE.U32.AND.EX P1, PT, R111, 0x1000000, PT, P1 ;  /* 0x010000006f00780c */ /* 0x000fe20003f26110 */
[----:B------:R-:W-:Y:S01]  /*31b0*/  FFMA.FTZ R80, R80, UR16, R81 ;  /* 0x0000001050507c23 */ /* 0x000fe20008010051 */
[----:B------:R-:W-:Y:S01]  /*31c0*/  F2FP.F16.F32.PACK_AB R75, R74, R75 ;  /* 0x0000004b4a4b723e */ /* 0x000fe200000000ff */
[----:B------:R-:W-:Y:S01]  /*31d0*/  FMUL.FTZ R74, R72, UR28 ;  /* 0x0000001c484a7c20 */ /* 0x000fe20008410000 */
[----:B------:R-:W-:Y:S01]  /*31e0*/  FSEL R85, R84, RZ, P2 ;  /* 0x000000ff54557208 */ /* 0x000fe20001000000 */
[----:B------:R-:W-:Y:S01]  /*31f0*/  FFMA.FTZ R82, R82, UR16, R83 ;  /* 0x0000001052527c23 */ /* 0x000fe20008010053 */
[----:B------:R-:W-:-:S02]  /*3200*/  FSEL R86, R86, RZ, P1 ;  /* 0x000000ff56567208 */ /* 0x000fc40000800000 */
[----:B------:R-:W-:Y:S01]  /*3210*/  LOP3.LUT P0, RZ, R111, 0xff, RZ, 0xc0, !PT ;  /* 0x000000ff6fff7812 */ /* 0x000fe2000780c0ff */
[----:B------:R-:W-:Y:S01]  /*3220*/  FMUL.FTZ R72, R82, UR28 ;  /* 0x0000001c52487c20 */ /* 0x000fe20008410000 */
[----:B------:R-:W-:Y:S02]  /*3230*/  LOP3.LUT P3, RZ, R115, 0xff, RZ, 0xc0, !PT ;  /* 0x000000ff73ff7812 */ /* 0x000fe4000786c0ff */
[----:B------:R-:W-:Y:S01]  /*3240*/  F2FP.F16.F32.PACK_AB R83, R86, R85 ;  /* 0x000000555653723e */ /* 0x000fe200000000ff */
[----:B------:R-:W-:Y:S01]  /*3250*/  FMUL.FTZ R85, R80, UR28 ;  /* 0x0000001c50557c20 */ /* 0x000fe20008410000 */
[----:B------:R-:W-:Y:S02]  /*3260*/  FSEL R84, R74, RZ, P0 ;  /* 0x000000ff4a547208 */ /* 0x000fe40000000000 */
[----:B------:R-:W-:Y:S02]  /*3270*/  LOP3.LUT P2, RZ, R111, 0xff00, RZ, 0xc0, !PT ;  /* 0x0000ff006fff7812 */ /* 0x000fe4000784c0ff */
[----:B------:R-:W-:-:S02]  /*3280*/  LOP3.LUT P1, RZ, R115, 0xff00, RZ, 0xc0, !PT ;  /* 0x0000ff0073ff7812 */ /* 0x000fc4000782c0ff */
[----:B------:R-:W-:Y:S02]  /*3290*/  FSEL R74, R74, RZ, P3 ;  /* 0x000000ff4a4a7208 */ /* 0x000fe40001800000 */
[C---:B------:R-:W-:Y:S02]  /*32a0*/  LOP3.LUT P0, RZ, R114.reuse, 0xff0000, RZ, 0xc0, !PT ;  /* 0x00ff000072ff7812 */ /* 0x040fe4000780c0ff */
[----:B------:R-:W-:Y:S02]  /*32b0*/  LOP3.LUT P3, RZ, R114, 0xff000000, RZ, 0xc0, !PT ;  /* 0xff00000072ff7812 */ /* 0x000fe4000786c0ff */
[C---:B------:R-:W-:Y:S02]  /*32c0*/  FSEL R87, R73.reuse, RZ, P2 ;  /* 0x000000ff49577208 */ /* 0x040fe40001000000 */
[----:B------:R-:W-:Y:S02]  /*32d0*/  FSEL R81, R73, RZ, P1 ;  /* 0x000000ff49517208 */ /* 0x000fe40000800000 */
[----:B------:R-:W-:-:S02]  /*32e0*/  FSEL R73, R85, RZ, P0 ;  /* 0x000000ff55497208 */ /* 0x000fc40000000000 */
[----:B------:R-:W-:Y:S02]  /*32f0*/  FSEL R80, R72, RZ, P3 ;  /* 0x000000ff48507208 */ /* 0x000fe40001800000 */
[----:B------:R-:W-:Y:S02]  /*3300*/  LOP3.LUT P0, RZ, R110, 0xff0000, RZ, 0xc0, !PT ;  /* 0x00ff00006eff7812 */ /* 0x000fe4000780c0ff */
[----:B------:R-:W-:Y:S01]  /*3310*/  F2FP.F16.F32.PACK_AB R73, R80, R73 ;  /* 0x000000495049723e */ /* 0x000fe200000000ff */
[--C-:B------:R-:W-:Y:S01]  /*3320*/  FFMA.FTZ R80, R107, UR9, R116.reuse ;  /* 0x000000096b507c23 */ /* 0x100fe20008010074 */
[----:B------:R-:W-:Y:S01]  /*3330*/  F2FP.F16.F32.PACK_AB R82, R87, R84 ;  /* 0x000000545752723e */ /* 0x000fe200000000ff */
[----:B------:R-:W-:Y:S01]  /*3340*/  FFMA.FTZ R84, R106, UR9, R116 ;  /* 0x000000096a547c23 */ /* 0x000fe20008010074 */
[----:B------:R-:W-:Y:S01]  /*3350*/  F2FP.F16.F32.PACK_AB R74, R81, R74 ;  /* 0x0000004a514a723e */ /* 0x000fe200000000ff */
[--C-:B------:R-:W-:Y:S01]  /*3360*/  HADD2.F32 R81, -RZ, R64.reuse.H0_H0 ;  /* 0x20000040ff517230 */ /* 0x100fe20000004100 */
[----:B------:R-:W-:Y:S01]  /*3370*/  FSEL R86, R85, RZ, P0 ;  /* 0x000000ff55567208 */ /* 0x000fe20000000000 */
[----:B------:R-:W-:Y:S01]  /*3380*/  FADD.FTZ R80, R105, -R80 ;  /* 0x8000005069507221 */ /* 0x000fe20000010000 */
[----:B------:R-:W-:-:S02]  /*3390*/  HADD2.F32 R85, -RZ, R64.H1_H1 ;  /* 0x30000040ff557230 */ /* 0x000fc40000004100 */
[----:B------:R-:W-:Y:S01]  /*33a0*/  FADD.FTZ R84, R103, -R84 ;  /* 0x8000005467547221 */ /* 0x000fe20000010000 */
[----:B------:R-:W-:Y:S01]  /*33b0*/  LOP3.LUT P1, RZ, R110, 0xff000000, RZ, 0xc0, !PT ;  /* 0xff0000006eff7812 */ /* 0x000fe2000782c0ff */
[----:B------:R-:W-:Y:S01]  /*33c0*/  FFMA.FTZ R80, R80, UR16, R81 ;  /* 0x0000001050507c23 */ /* 0x000fe20008010051 */
[----:B------:R-:W-:Y:S01]  /*33d0*/  LOP3.LUT P2, RZ, R110, 0xff00, RZ, 0xc0, !PT ;  /* 0x0000ff006eff7812 */ /* 0x000fe2000784c0ff */
[----:B------:R-:W-:Y:S01]  /*33e0*/  FFMA.FTZ R84, R84, UR16, R85 ;  /* 0x0000001054547c23 */ /* 0x000fe20008010055 */
[----:B------:R-:W-:Y:S01]  /*33f0*/  FSEL R87, R72, RZ, P1 ;  /* 0x000000ff48577208 */ /* 0x000fe20000800000 */
[----:B------:R-:W-:Y:S01]  /*3400*/  FMUL.FTZ R80, R80, UR28 ;  /* 0x0000001c50507c20 */ /* 0x000fe20008410000 */
[----:B------:R-:W-:Y:S01]  /*3410*/  LOP3.LUT P1, RZ, R114, 0xff, RZ, 0xc0, !PT ;  /* 0x000000ff72ff7812 */ /* 0x000fe2000782c0ff */
[----:B------:R-:W-:Y:S01]  /*3420*/  FMUL.FTZ R84, R84, UR28 ;  /* 0x0000001c54547c20 */ /* 0x000fe20008410000 */
[----:B------:R-:W-:Y:S02]  /*3430*/  LOP3.LUT P3, RZ, R114, 0xff00, RZ, 0xc0, !PT ;  /* 0x0000ff0072ff7812 */ /* 0x000fe4000786c0ff */
[----:B------:R-:W-:-:S02]  /*3440*/  LOP3.LUT P0, RZ, R110, 0xff, RZ, 0xc0, !PT ;  /* 0x000000ff6eff7812 */ /* 0x000fc4000780c0ff */
[----:B------:R-:W-:Y:S02]  /*3450*/  F2FP.F16.F32.PACK_AB R81, R87, R86 ;  /* 0x000000565751723e */ /* 0x000fe400000000ff */
[----:B------:R-:W-:Y:S02]  /*3460*/  FSEL R72, R80, RZ, P1 ;  /* 0x000000ff50487208 */ /* 0x000fe40000800000 */
[C---:B------:R-:W-:Y:S02]  /*3470*/  FSEL R87, R84.reuse, RZ, P2 ;  /* 0x000000ff54577208 */ /* 0x040fe40001000000 */
[----:B------:R-:W-:Y:S02]  /*3480*/  FSEL R85, R84, RZ, P3 ;  /* 0x000000ff54557208 */ /* 0x000fe40001800000 */
[----:B------:R-:W-:Y:S02]  /*3490*/  FSEL R80, R80, RZ, P0 ;  /* 0x000000ff50507208 */ /* 0x000fe40000000000 */
[----:B------:R-:W-:-:S02]  /*34a0*/  F2FP.F16.F32.PACK_AB R72, R85, R72 ;  /* 0x000000485548723e */ /* 0x000fc400000000ff */
[----:B------:R-:W-:Y:S01]  /*34b0*/  F2FP.F16.F32.PACK_AB R80, R87, R80 ;  /* 0x000000505750723e */ /* 0x000fe200000000ff */
[----:B------:R-:W-:Y:S06]  /*34c0*/  BRA `(.L_x_1379) ;  /* 0x0000000400587947 */ /* 0x000fec0003800000 */
.L_x_1383:
[--C-:B------:R-:W-:Y:S01]  /*34d0*/  FFMA.FTZ R75, R13, UR9, R116.reuse ;  /* 0x000000090d4b7c23 */ /* 0x100fe20008010074 */
[--C-:B------:R-:W-:Y:S02]  /*34e0*/  HADD2.F32 R72, -RZ, R67.reuse.H0_H0 ;  /* 0x20000043ff487230 */ /* 0x100fe40000004100 */
[--C-:B------:R-:W-:Y:S01]  /*34f0*/  FFMA.FTZ R73, R9, UR9, R116.reuse ;  /* 0x0000000909497c23 */ /* 0x100fe20008010074 */
        /* <DEDUP_REMOVED lines=8> */
[----:B------:R-:W-:Y:S01]  /*3580*/  FFMA.FTZ R78, R73, UR16, R78 ;  /* 0x00000010494e7c23 */ /* 0x000fe2000801004e */
[--C-:B------:R-:W-:Y:S01]  /*3590*/  FFMA.FTZ R80, R10, UR9, R116.reuse ;  /* 0x000000090a507c23 */ /* 0x100fe20008010074 */
[----:B------:R-:W-:Y:S01]  /*35a0*/  FFMA.FTZ R75, R5, UR9, R116 ;  /* 0x00000009054b7c23 */ /* 0x000fe20008010074 */
[----:B------:R-:W-:-:S02]  /*35b0*/  HADD2.F32 R73, -RZ, R64.H0_H0 ;  /* 0x20000040ff497230 */ /* 0x000fc40000004100 */
[----:B------:R-:W-:Y:S01]  /*35c0*/  FFMA.FTZ R83, R77, UR16, R74 ;  /* 0x000000104d537c23 */ /* 0x000fe2000801004a */
[----:B------:R-:W-:Y:S01]  /*35d0*/  FFMA.FTZ R76, R4, UR9, R116 ;  /* 0x00000009044c7c23 */ /* 0x000fe20008010074 */
        /* <DEDUP_REMOVED lines=8> */
[----:B------:R-:W-:Y:S01]  /*3660*/  ISETP.GE.U32.AND P1, PT, R110, RZ, PT ;  /* 0x000000ff6e00720c */ /* 0x000fe20003f26070 */
[----:B------:R-:W-:Y:S01]  /*3670*/  FMUL.FTZ R73, R82, UR28 ;  /* 0x0000001c52497c20 */ /* 0x000fe20008410000 */
[----:B------:R-:W-:Y:S01]  /*3680*/  FFMA.FTZ R81, R80, UR16, R77 ;  /* 0x0000001050517c23 */ /* 0x000fe2000801004d */
[----:B------:R-:W-:Y:S01]  /*3690*/  LOP3.LUT P2, RZ, R111, 0xff0000, RZ, 0xc0, !PT ;  /* 0x00ff00006fff7812 */ /* 0x000fe2000784c0ff */
[----:B------:R-:W-:Y:S01]  /*36a0*/  FFMA.FTZ R77, R75, UR16, R74 ;  /* 0x000000104b4d7c23 */ /* 0x000fe2000801004a */
[----:B------:R-:W-:Y:S01]  /*36b0*/  LOP3.LUT P3, RZ, R115, 0xff0000, RZ, 0xc0, !PT ;  /* 0x00ff000073ff7812 */ /* 0x000fe2000786c0ff */
[----:B------:R-:W-:Y:S01]  /*36c0*/  FFMA.FTZ R76, R76, UR16, R79 ;  /* 0x000000104c4c7c23 */ /* 0x000fe2000801004f */
[----:B------:R-:W-:Y:S01]  /*36d0*/  ISETP.GE.U32.AND P0, PT, R114, RZ, PT ;  /* 0x000000ff7200720c */ /* 0x000fe20003f06070 */
[----:B------:R-:W-:Y:S01]  /*36e0*/  FMUL.FTZ R74, R83, UR28 ;  /* 0x0000001c534a7c20 */ /* 0x000fe20008410000 */
[----:B------:R-:W-:-:S02]  /*36f0*/  ISETP.GE.U32.AND.EX P1, PT, R111, 0x1000000, PT, P1 ;  /* 0x010000006f00780c */ /* 0x000fc40003f26110 */
[----:B------:R-:W-:Y:S02]  /*3700*/  F2FP.F16.F32.PACK_AB R79, R83, R82 ;  /* 0x00000052534f723e */ /* 0x000fe400000000ff */
[C---:B------:R-:W-:Y:S02]  /*3710*/  FSEL R83, R73.reuse, RZ, P2 ;  /* 0x000000ff49537208 */ /* 0x040fe40001000000 */
[----:B------:R-:W-:Y:S01]  /*3720*/  FSEL R75, R73, RZ, P3 ;  /* 0x000000ff494b7208 */ /* 0x000fe20001800000 */
[----:B------:R-:W-:Y:S01]  /*3730*/  FMUL.FTZ R73, R78, UR28 ;  /* 0x0000001c4e497c20 */ /* 0x000fe20008410000 */
[----:B------:R-:W-:Y:S02]  /*3740*/  ISETP.GE.U32.AND.EX P0, PT, R115, 0x1000000, PT, P0 ;  /* 0x010000007300780c */ /* 0x000fe40003f06100 */
[C---:B------:R-:W-:Y:S01]  /*3750*/  F2FP.F16.F32.PACK_AB R78, R81.reuse, R78 ;  /* 0x0000004e514e723e */ /* 0x040fe200000000ff */
[----:B------:R-:W-:Y:S01]  /*3760*/  FMUL.FTZ R81, R81, UR28 ;  /* 0x0000001c51517c20 */ /* 0x000fe20008410000 */
[----:B------:R-:W-:-:S02]  /*3770*/  LOP3.LUT P2, RZ, R111, 0xff, RZ, 0xc0, !PT ;  /* 0x000000ff6fff7812 */ /* 0x000fc4000784c0ff */
[C---:B------:R-:W-:Y:S02]  /*3780*/  LOP3.LUT P3, RZ, R115.reuse, 0xff, RZ, 0xc0, !PT ;  /* 0x000000ff73ff7812 */ /* 0x040fe4000786c0ff */
[C---:B------:R-:W-:Y:S02]  /*3790*/  FSEL R80, R74.reuse, RZ, P1 ;  /* 0x000000ff4a507208 */ /* 0x040fe40000800000 */
[----:B------:R-:W-:Y:S02]  /*37a0*/  LOP3.LUT P1, RZ, R115, 0xff00, RZ, 0xc0, !PT ;  /* 0x0000ff0073ff7812 */ /* 0x000fe4000782c0ff */
[----:B------:R-:W-:Y:S02]  /*37b0*/  FSEL R84, R74, RZ, P0 ;  /* 0x000000ff4a547208 */ /* 0x000fe40000000000 */
[----:B------:R-:W-:Y:S02]  /*37c0*/  LOP3.LUT P0, RZ, R111, 0xff00, RZ, 0xc0, !PT ;  /* 0x0000ff006fff7812 */ /* 0x000fe4000780c0ff */
[----:B------:R-:W-:-:S02]  /*37d0*/  FSEL R82, R73, RZ, P2 ;  /* 0x000000ff49527208 */ /* 0x000fc40001000000 */
[----:B------:R-:W-:Y:S02]  /*37e0*/  FSEL R74, R73, RZ, P3 ;  /* 0x000000ff494a7208 */ /* 0x000fe40001800000 */
[C---:B------:R-:W-:Y:S02]  /*37f0*/  FSEL R73, R81.reuse, RZ, P1 ;  /* 0x000000ff51497208 */ /* 0x040fe40000800000 */
[----:B------:R-:W-:Y:S02]  /*3800*/  FSEL R81, R81, RZ, P0 ;  /* 0x000000ff51517208 */ /* 0x000fe40000000000 */
[----:B------:R-:W-:Y:S01]  /*3810*/  F2FP.F16.F32.PACK_AB R83, R80, R83 ;  /* 0x000000535053723e */ /* 0x000fe200000000ff */
[----:B------:R-:W-:Y:S01]  /*3820*/  FFMA.FTZ R80, R106, UR9, R116 ;  /* 0x000000096a507c23 */ /* 0x000fe20008010074 */
[----:B------:R-:W-:Y:S01]  /*3830*/  F2FP.F16.F32.PACK_AB R82, R81, R82 ;  /* 0x000000525152723e */ /* 0x000fe200000000ff */
[----:B------:R-:W-:Y:S01]  /*3840*/  FMUL.FTZ R81, R77, UR28 ;  /* 0x0000001c4d517c20 */ /* 0x000fe20008410000 */
[----:B------:R-:W-:Y:S01]  /*3850*/  F2FP.F16.F32.PACK_AB R75, R84, R75 ;  /* 0x0000004b544b723e */ /* 0x000fe200000000ff */
[----:B------:R-:W-:Y:S01]  /*3860*/  FMUL.FTZ R84, R76, UR28 ;  /* 0x0000001c4c547c20 */ /* 0x000fe20008410000 */
[----:B------:R-:W-:Y:S01]  /*3870*/  F2FP.F16.F32.PACK_AB R74, R73, R74 ;  /* 0x0000004a494a723e */ /* 0x000fe200000000ff */
[----:B------:R-:W-:Y:S01]  /*3880*/  HADD2.F32 R73, -RZ, R64.H1_H1 ;  /* 0x30000040ff497230 */ /* 0x000fe20000004100 */
[----:B------:R-:W-:Y:S01]  /*3890*/  LOP3.LUT P0, RZ, R110, 0xff0000, RZ, 0xc0, !PT ;  /* 0x00ff00006eff7812 */ /* 0x000fe2000780c0ff */
[----:B------:R-:W-:Y:S01]  /*38a0*/  FADD.FTZ R80, R103, -R80 ;  /* 0x8000005067507221 */ /* 0x000fe20000010000 */
[----:B------:R-:W-:-:S02]  /*38b0*/  LOP3.LUT P1, RZ, R114, 0xff0000, RZ, 0xc0, !PT ;  /* 0x00ff000072ff7812 */ /* 0x000fc4000782c0ff */
[----:B------:R-:W-:Y:S01]  /*38c0*/  LOP3.LUT P3, RZ, R114, 0xff000000, RZ, 0xc0, !PT ;  /* 0xff00000072ff7812 */ /* 0x000fe2000786c0ff */
[----:B------:R-:W-:Y:S01]  /*38d0*/  FFMA.FTZ R85, R80, UR16, R73 ;  /* 0x0000001050557c23 */ /* 0x000fe20008010049 */
[----:B------:R-:W-:Y:S02]  /*38e0*/  LOP3.LUT P2, RZ, R110, 0xff000000, RZ, 0xc0, !PT ;  /* 0xff0000006eff7812 */ /* 0x000fe4000784c0ff */
[----:B------:R-:W-:Y:S01]  /*38f0*/  F2FP.F16.F32.PACK_AB R77, R76, R77 ;  /* 0x0000004d4c4d723e */ /* 0x000fe200000000ff */
[----:B------:R-:W-:Y:S01]  /*3900*/  FMUL.FTZ R80, R85, UR28 ;  /* 0x0000001c55507c20 */ /* 0x000fe20008410000 */
[C---:B------:R-:W-:Y:S02]  /*3910*/  FSEL R76, R81.reuse, RZ, P0 ;  /* 0x000000ff514c7208 */ /* 0x040fe40000000000 */
[----:B------:R-:W-:Y:S02]  /*3920*/  FSEL R81, R81, RZ, P1 ;  /* 0x000000ff51517208 */ /* 0x000fe40000800000 */
[----:B------:R-:W-:-:S02]  /*3930*/  FSEL R86, R84, RZ, P3 ;  /* 0x000000ff54567208 */ /* 0x000fc40001800000 */
[----:B------:R-:W-:Y:S02]  /*3940*/  FSEL R87, R84, RZ, P2 ;  /* 0x000000ff54577208 */ /* 0x000fe40001000000 */
[----:B------:R-:W-:Y:S02]  /*3950*/  F2FP.F16.F32.PACK_AB R73, R86, R81 ;  /* 0x000000515649723e */ /* 0x000fe400000000ff */
[----:B------:R-:W-:Y:S02]  /*3960*/  F2FP.F16.F32.PACK_AB R81, R87, R76 ;  /* 0x0000004c5751723e */ /* 0x000fe400000000ff */
[----:B------:R-:W-:Y:S01]  /*3970*/  F2FP.F16.F32.PACK_AB R76, R85, R72 ;  /* 0x00000048554c723e */ /* 0x000fe200000000ff */
[----:B------:R-:W-:Y:S01]  /*3980*/  FMUL.FTZ R72, R72, UR28 ;  /* 0x0000001c48487c20 */ /* 0x000fe20008410000 */
[----:B------:R-:W-:Y:S02]  /*3990*/  LOP3.LUT P2, RZ, R110, 0xff00, RZ, 0xc0, !PT ;  /* 0x0000ff006eff7812 */ /* 0x000fe4000784c0ff */
[----:B------:R-:W-:-:S02]  /*39a0*/  LOP3.LUT P3, RZ, R114, 0xff00, RZ, 0xc0, !PT ;  /* 0x0000ff0072ff7812 */ /* 0x000fc4000786c0ff */
[----:B------:R-:W-:Y:S02]  /*39b0*/  LOP3.LUT P1, RZ, R114, 0xff, RZ, 0xc0, !PT ;  /* 0x000000ff72ff7812 */ /* 0x000fe4000782c0ff */
[----:B------:R-:W-:Y:S02]  /*39c0*/  LOP3.LUT P0, RZ, R110, 0xff, RZ, 0xc0, !PT ;  /* 0x000000ff6eff7812 */ /* 0x000fe4000780c0ff */
[C---:B------:R-:W-:Y:S02]  /*39d0*/  FSEL R85, R80.reuse, RZ, P2 ;  /* 0x000000ff50557208 */ /* 0x040fe40001000000 */
[----:B------:R-:W-:Y:S02]  /*39e0*/  FSEL R87, R80, RZ, P3 ;  /* 0x000000ff50577208 */ /* 0x000fe40001800000 */
[C---:B------:R-:W-:Y:S02]  /*39f0*/  FSEL R84, R72.reuse, RZ, P1 ;  /* 0x000000ff48547208 */ /* 0x040fe40000800000 */
[----:B------:R-:W-:-:S02]  /*3a00*/  FSEL R80, R72, RZ, P0 ;  /* 0x000000ff48507208 */ /* 0x000fc40000000000 */
[----:B------:R-:W-:Y:S02]  /*3a10*/  F2FP.F16.F32.PACK_AB R72, R87, R84 ;  /* 0x000000545748723e */ /* 0x000fe400000000ff */
[----:B------:R-:W-:-:S07]  /*3a20*/  F2FP.F16.F32.PACK_AB R80, R85, R80 ;  /* 0x000000505550723e */ /* 0x000fce00000000ff */
.L_x_1379:
        /* <DEDUP_REMOVED lines=14> */
.L_x_1375:
[----:B------:R-:W-:Y:S05]  /*3b10*/  BSYNC.RECONVERGENT B0 ;  /* 0x0000000000007941 */ /* 0x000fea0003800200 */
.L_x_1374:
        /* <DEDUP_REMOVED lines=13> */
[--C-:B------:R-:W-:Y:S02]  /*3bf0*/  HADD2.F32 R72, -RZ, R71.reuse.H0_H0 ;  /* 0x20000047ff487230 */ /* 0x100fe40000004100 */
[--C-:B------:R-:W-:Y:S01]  /*3c00*/  FFMA.FTZ R73, R95, UR9, R116.reuse ;  /* 0x000000095f497c23 */ /* 0x100fe20008010074 */
        /* <DEDUP_REMOVED lines=8> */
[--C-:B------:R-:W-:Y:S01]  /*3c90*/  FFMA.FTZ R73, R89, UR9, R116.reuse ;  /* 0x0000000959497c23 */ /* 0x100fe20008010074 */
[----:B------:R-:W-:Y:S01]  /*3ca0*/  FFMA.FTZ R76, R94, UR9, R116 ;  /* 0x000000095e4c7c23 */ /* 0x000fe20008010074 */
[----:B------:R-:W-:Y:S01]  /*3cb0*/  FADD.FTZ R75, R97, -R72 ;  /* 0x80000048614b7221 */ /* 0x000fe20000010000 */
[----:B------:R-:W-:-:S02]  /*3cc0*/  HADD2.F32 R77, -RZ, R71.H1_H1 ;  /* 0x30000047ff4d7230 */ /* 0x000fc40000004100 */
[----:B------:R-:W-:Y:S01]  /*3cd0*/  FADD.FTZ R74, R101, -R74 ;  /* 0x8000004a654a7221 */ /* 0x000fe20000010000 */
[--C-:B------:R-:W-:Y:S02]  /*3ce0*/  HADD2.F32 R72, -RZ, R69.reuse.H0_H0 ;  /* 0x20000045ff487230 */ /* 0x100fe40000004100 */
[----:B------:R-:W-:Y:S01]  /*3cf0*/  FFMA.FTZ R81, R75, UR16, R80 ;  /* 0x000000104b517c23 */ /* 0x000fe20008010050 */
[----:B------:R-:W-:Y:S01]  /*3d00*/  FADD.FTZ R73, R96, -R73 ;  /* 0x8000004960497221 */ /* 0x000fe20000010000 */
[----:B------:R-:W-:Y:S02]  /*3d10*/  HADD2.F32 R75, -RZ, R69.H1_H1 ;  /* 0x30000045ff4b7230 */ /* 0x000fe40000004100 */
[----:B------:R-:W-:Y:S01]  /*3d20*/  FADD.FTZ R76, R93, -R76 ;  /* 0x8000004c5d4c7221 */ /* 0x000fe20000010000 */
[----:B------:R-:W-:Y:S01]  /*3d30*/  FMUL.FTZ R80, R79, UR28 ;  /* 0x0000001c4f507c20 */ /* 0x000fe20008410000 */
[----:B------:R-:W-:Y:S01]  /*3d40*/  LOP3.LUT P2, RZ, R109, 0xff0000, RZ, 0xc0, !PT ;  /* 0x00ff00006dff7812 */ /* 0x000fe2000784c0ff */
[----:B------:R-:W-:Y:S01]  /*3d50*/  FFMA.FTZ R74, R74, UR16, R77 ;  /* 0x000000104a4a7c23 */ /* 0x000fe2000801004d */
[----:B------:R-:W-:Y:S01]  /*3d60*/  FFMA.FTZ R77, R73, UR16, R72 ;  /* 0x00000010494d7c23 */ /* 0x000fe20008010048 */
[----:B------:R-:W-:Y:S01]  /*3d70*/  LOP3.LUT P3, RZ, R113, 0xff0000, RZ, 0xc0, !PT ;  /* 0x00ff000071ff7812 */ /* 0x000fe2000786c0ff */
[----:B------:R-:W-:Y:S01]  /*3d80*/  FFMA.FTZ R72, R76, UR16, R75 ;  /* 0x000000104c487c23 */ /* 0x000fe2000801004b */
[----:B------:R-:W-:Y:S01]  /*3d90*/  FFMA.FTZ R76, R90, UR9, R116 ;  /* 0x000000095a4c7c23 */ /* 0x000fe20008010074 */
[----:B------:R-:W-:Y:S01]  /*3da0*/  FSEL R83, R80, RZ, P2 ;  /* 0x000000ff50537208 */ /* 0x000fe20001000000 */
[----:B------:R-:W-:Y:S01]  /*3db0*/  HADD2.F32 R73, -RZ, R68.H1_H1 ;  /* 0x30000044ff497230 */ /* 0x000fe20000004100 */
[----:B------:R-:W-:Y:S01]  /*3dc0*/  ISETP.GE.U32.AND P2, PT, R108, RZ, PT ;  /* 0x000000ff6c00720c */ /* 0x000fe20003f46070 */
[----:B------:R-:W-:Y:S01]  /*3dd0*/  FADD.FTZ R76, R91, -R76 ;  /* 0x8000004c5b4c7221 */ /* 0x000fe20000010000 */
[----:B------:R-:W-:Y:S01]  /*3de0*/  FSEL R75, R80, RZ, P3 ;  /* 0x000000ff504b7208 */ /* 0x000fe20001800000 */
[----:B------:R-:W-:Y:S01]  /*3df0*/  FMUL.FTZ R80, R74, UR28 ;  /* 0x0000001c4a507c20 */ /* 0x000fe20008410000 */
[----:B------:R-:W-:Y:S01]  /*3e00*/  ISETP.GE.U32.AND P3, PT, R112, RZ, PT ;  /* 0x000000ff7000720c */ /* 0x000fe20003f66070 */
[----:B------:R-:W-:Y:S01]  /*3e10*/  FFMA.FTZ R76, R76, UR16, R73 ;  /* 0x000000104c4c7c23 */ /* 0x000fe20008010049 */
[----:B------:R-:W-:Y:S01]  /*3e20*/  ISETP.GE.U32.AND.EX P2, PT, R109, 0x1000000, PT, P2 ;  /* 0x010000006d00780c */ /* 0x000fe20003f46120 */
[----:B------:R-:W-:Y:S01]  /*3e30*/  FMUL.FTZ R73, R78, UR28 ;  /* 0x0000001c4e497c20 */ /* 0x000fe20008410000 */
[----:B------:R-:W-:Y:S01]  /*3e40*/  ISETP.GE.U32.AND.EX P3, PT, R113, 0x1000000, PT, P3 ;  /* 0x010000007100780c */ /* 0x000fe20003f66130 */
[----:B------:R-:W-:Y:S01]  /*3e50*/  FMUL.FTZ R85, R72, UR28 ;  /* 0x0000001c48557c20 */ /* 0x000fe20008410000 */
[----:B------:R-:W-:-:S02]  /*3e60*/  FSEL R84, R80, RZ, P2 ;  /* 0x000000ff50547208 */ /* 0x000fc40001000000 */
[----:B------:R-:W-:Y:S02]  /*3e70*/  LOP3.LUT P2, RZ, R109, 0xff, RZ, 0xc0, !PT ;  /* 0x000000ff6dff7812 */ /* 0x000fe4000784c0ff */
[----:B------:R-:W-:Y:S02]  /*3e80*/  FSEL R80, R80, RZ, P3 ;  /* 0x000000ff50507208 */ /* 0x000fe40001800000 */
[----:B------:R-:W-:Y:S02]  /*3e90*/  LOP3.LUT P3, RZ, R113, 0xff, RZ, 0xc0, !PT ;  /* 0x000000ff71ff7812 */ /* 0x000fe4000786c0ff */
[C---:B------:R-:W-:Y:S01]  /*3ea0*/  F2FP.F16.F32.PACK_AB R78, R81.reuse, R78 ;  /* 0x0000004e514e723e */ /* 0x040fe200000000ff */
[----:B------:R-:W-:Y:S01]  /*3eb0*/  FMUL.FTZ R81, R81, UR28 ;  /* 0x0000001c51517c20 */ /* 0x000fe20008410000 */
[----:B------:R-:W-:Y:S02]  /*3ec0*/  FSEL R82, R73, RZ, P2 ;  /* 0x000000ff49527208 */ /* 0x000fe40001000000 */
[----:B------:R-:W-:-:S02]  /*3ed0*/  F2FP.F16.F32.PACK_AB R79, R74, R79 ;  /* 0x0000004f4a4f723e */ /* 0x000fc400000000ff */
[----:B------:R-:W-:Y:S02]  /*3ee0*/  LOP3.LUT P2, RZ, R113, 0xff00, RZ, 0xc0, !PT ;  /* 0x0000ff0071ff7812 */ /* 0x000fe4000784c0ff */
[----:B------:R-:W-:Y:S02]  /*3ef0*/  FSEL R74, R73, RZ, P3 ;  /* 0x000000ff494a7208 */ /* 0x000fe40001800000 */
[----:B------:R-:W-:Y:S02]  /*3f00*/  LOP3.LUT P3, RZ, R109, 0xff00, RZ, 0xc0, !PT ;  /* 0x0000ff006dff7812 */ /* 0x000fe4000786c0ff */
[----:B------:R-:W-:Y:S02]  /*3f10*/  FSEL R73, R81, RZ, P2 ;  /* 0x000000ff51497208 */ /* 0x000fe40001000000 */
[----:B------:R-:W-:Y:S01]  /*3f20*/  F2FP.F16.F32.PACK_AB R75, R80, R75 ;  /* 0x0000004b504b723e */ /* 0x000fe200000000ff */
[----:B------:R-:W-:Y:S01]  /*3f30*/  FMUL.FTZ R80, R77, UR28 ;  /* 0x0000001c4d507c20 */ /* 0x000fe20008410000 */
[----:B------:R-:W-:-:S02]  /*3f40*/  FSEL R81, R81, RZ, P3 ;  /* 0x000000ff51517208 */ /* 0x000fc40001800000 */
[----:B------:R-:W-:Y:S02]  /*3f50*/  LOP3.LUT P2, RZ, R108, 0xff0000, RZ, 0xc0, !PT ;  /* 0x00ff00006cff7812 */ /* 0x000fe4000784c0ff */
[----:B------:R-:W-:Y:S02]  /*3f60*/  LOP3.LUT P3, RZ, R112, 0xff0000, RZ, 0xc0, !PT ;  /* 0x00ff000070ff7812 */ /* 0x000fe4000786c0ff */
[----:B------:R-:W-:Y:S01]  /*3f70*/  F2FP.F16.F32.PACK_AB R74, R73, R74 ;  /* 0x0000004a494a723e */ /* 0x000fe200000000ff */
[----:B------:R-:W-:Y:S01]  /*3f80*/  FFMA.FTZ R73, R15, UR9, R116 ;  /* 0x000000090f497c23 */ /* 0x000fe20008010074 */
[----:B------:R-:W-:Y:S02]  /*3f90*/  F2FP.F16.F32.PACK_AB R83, R84, R83 ;  /* 0x000000535453723e */ /* 0x000fe400000000ff */
[----:B------:R-:W-:Y:S01]  /*3fa0*/  F2FP.F16.F32.PACK_AB R82, R81, R82 ;  /* 0x000000525152723e */ /* 0x000fe200000000ff */
[----:B------:R-:W-:Y:S01]  /*3fb0*/  FADD.FTZ R73, R92, -R73 ;  /* 0x800000495c497221 */ /* 0x000fe20000010000 */
[----:B------:R-:W-:-:S02]  /*3fc0*/  FSEL R81, R80, RZ, P2 ;  /* 0x000000ff50517208 */ /* 0x000fc40001000000 */
[----:B------:R-:W-:Y:S01]  /*3fd0*/  F2FP.F16.F32.PACK_AB R77, R72, R77 ;  /* 0x0000004d484d723e */ /* 0x000fe200000000ff */
[----:B------:R-:W-:Y:S01]  /*3fe0*/  HADD2.F32 R72, -RZ, R68.H0_H0 ;  /* 0x20000044ff487230 */ /* 0x000fe20000004100 */
[----:B------:R-:W-:Y:S01]  /*3ff0*/  FSEL R84, R80, RZ, P3 ;  /* 0x000000ff50547208 */ /* 0x000fe20001800000 */
[----:B------:R-:W-:Y:S01]  /*4000*/  FMUL.FTZ R80, R76, UR28 ;  /* 0x0000001c4c507c20 */ /* 0x000fe20008410000 */
[----:B------:R-:W-:Y:S02]  /*4010*/  LOP3.LUT P2, RZ, R108, 0xff000000, RZ, 0xc0, !PT ;  /* 0xff0000006cff7812 */ /* 0x000fe4000784c0ff */
[----:B------:R-:W-:Y:S01]  /*4020*/  LOP3.LUT P3, RZ, R112, 0xff000000, RZ, 0xc0, !PT ;  /* 0xff00000070ff7812 */ /* 0x000fe2000786c0ff */
[----:B------:R-:W-:Y:S01]  /*4030*/  FFMA.FTZ R73, R73, UR16, R72 ;  /* 0x0000001049497c23 */ /* 0x000fe20008010048 */
        /* <DEDUP_REMOVED lines=10> */
[----:B------:R-:W-:Y:S02]  /*40e0*/  F2FP.F16.F32.PACK_AB R73, R117, R84 ;  /* 0x000000547549723e */ /* 0x000fe400000000ff */
[C---:B------:R-:W-:Y:S02]  /*40f0*/  FSEL R84, R72.reuse, RZ, P2 ;  /* 0x000000ff48547208 */ /* 0x040fe40001000000 */
[----:B------:R-:W-:Y:S02]  /*4100*/  FSEL R80, R72, RZ, P3 ;  /* 0x000000ff48507208 */ /* 0x000fe40001800000 */
[----:B------:R-:W-:Y:S02]  /*4110*/  F2FP.F16.F32.PACK_AB R81, R86, R81 ;  /* 0x000000515651723e */ /* 0x000fe400000000ff */
[----:B------:R-:W-:Y:S02]  /*4120*/  F2FP.F16.F32.PACK_AB R72, R87, R84 ;  /* 0x000000545748723e */ /* 0x000fe400000000ff */
[----:B------:R-:W-:Y:S01]  /*4130*/  F2FP.F16.F32.PACK_AB R80, R85, R80 ;  /* 0x000000505550723e */ /* 0x000fe200000000ff */
[----:B------:R-:W-:Y:S06]  /*4140*/  BRA `(.L_x_1389) ;  /* 0x0000001c00ac7947 */ /* 0x000fec0003800000 */
.L_x_1388:
[--C-:B0-----:R-:W-:Y:S01]  /*4150*/  FFMA.FTZ R73, R99, UR9, R116.reuse ;  /* 0x0000000963497c23 */ /* 0x101fe20008010074 */
[--C-:B------:R-:W-:Y:S01]  /*4160*/  FFMA.FTZ R84, R104, UR9, R116.reuse ;  /* 0x0000000968547c23 */ /* 0x100fe20008010074 */
[--C-:B------:R-:W-:Y:S02]  /*4170*/  HADD2.F32 R72, -RZ, R71.reuse.H0_H0 ;  /* 0x20000047ff487230 */ /* 0x100fe40000004100 */
[----:B------:R-:W-:Y:S01]  /*4180*/  FFMA.FTZ R75, R95, UR9, R116 ;  /* 0x000000095f4b7c23 */ /* 0x000fe20008010074 */
[----:B------:R-:W-:Y:S01]  /*4190*/  FADD.FTZ R73, R102, -R73 ;  /* 0x8000004966497221 */ /* 0x000fe20000010000 */
[----:B------:R-:W-:Y:S02]  /*41a0*/  HADD2.F32 R85, -RZ, R71.H1_H1 ;  /* 0x30000047ff557230 */ /* 0x000fe40000004100 */
[----:B------:R-:W-:Y:S01]  /*41b0*/  FADD.FTZ R84, R101, -R84 ;  /* 0x8000005465547221 */ /* 0x000fe20000010000 */
[----:B------:R-:W-:Y:S01]  /*41c0*/  FFMA.FTZ R80, R100, UR9, R116 ;  /* 0x0000000964507c23 */ /* 0x000fe20008010074 */
[----:B------:R-:W-:Y:S01]  /*41d0*/  FFMA.FTZ R83, R73, UR16, R72 ;  /* 0x0000001049537c23 */ /* 0x000fe20008010048 */
[----:B------:R-:W-:Y:S01]  /*41e0*/  FFMA.FTZ R73, R89, UR9, R116 ;  /* 0x0000000959497c23 */ /* 0x000fe20008010074 */
[----:B------:R-:W-:Y:S01]  /*41f0*/  FFMA.FTZ R84, R84, UR16, R85 ;  /* 0x0000001054547c23 */ /* 0x000fe20008010055 */
[----:B------:R-:W-:Y:S01]  /*4200*/  ISETP.GE.U32.AND P2, PT, R112, RZ, PT ;  /* 0x000000ff7000720c */ /* 0x000fe20003f46070 */
[----:B------:R-:W-:-:S02]  /*4210*/  HADD2.F32 R74, -RZ, R70.H0_H0 ;  /* 0x20000046ff4a7230 */ /* 0x000fc40000004100 */
[----:B------:R-:W-:Y:S01]  /*4220*/  FADD.FTZ R75, R98, -R75 ;  /* 0x8000004b624b7221 */ /* 0x000fe20000010000 */
[--C-:B------:R-:W-:Y:S02]  /*4230*/  HADD2.F32 R72, -RZ, R69.reuse.H0_H0 ;  /* 0x20000045ff487230 */ /* 0x100fe40000004100 */
[----:B------:R-:W-:Y:S01]  /*4240*/  FADD.FTZ R73, R96, -R73 ;  /* 0x8000004960497221 */ /* 0x000fe20000010000 */
[----:B------:R-:W-:Y:S02]  /*4250*/  HADD2.F32 R82, -RZ, R70.H1_H1 ;  /* 0x30000046ff527230 */ /* 0x000fe40000004100 */
[----:B------:R-:W-:Y:S01]  /*4260*/  FADD.FTZ R81, R97, -R80 ;  /* 0x8000005061517221 */ /* 0x000fe20000010000 */
[----:B------:R-:W-:Y:S01]  /*4270*/  FMUL.FTZ R84, R84, UR28 ;  /* 0x0000001c54547c20 */ /* 0x000fe20008410000 */
[----:B------:R-:W-:Y:S01]  /*4280*/  ISETP.GE.U32.AND.EX P2, PT, R113, 0x1000000, PT, P2 ;  /* 0x010000007100780c */ /* 0x000fe20003f46120 */
[----:B------:R-:W-:Y:S01]  /*4290*/  FFMA.FTZ R80, R75, UR16, R74 ;  /* 0x000000104b507c23 */ /* 0x000fe2000801004a */
[----:B------:R-:W-:Y:S01]  /*42a0*/  FFMA.FTZ R73, R73, UR16, R72 ;  /* 0x0000001049497c23 */ /* 0x000fe20008010048 */
[----:B------:R-:W-:Y:S01]  /*42b0*/  FFMA.FTZ R74, R81, UR16, R82 ;  /* 0x00000010514a7c23 */ /* 0x000fe20008010052 */
[----:B------:R-:W-:Y:S01]  /*42c0*/  FFMA.FTZ R72, R94, UR9, R116 ;  /* 0x000000095e487c23 */ /* 0x000fe20008010074 */
[----:B------:R-:W-:Y:S01]  /*42d0*/  FMUL.FTZ R83, R83, UR28 ;  /* 0x0000001c53537c20 */ /* 0x000fe20008410000 */
[----:B------:R-:W-:Y:S01]  /*42e0*/  LOP3.LUT P3, RZ, R113, 0xff0000, RZ, 0xc0, !PT ;  /* 0x00ff000071ff7812 */ /* 0x000fe2000786c0ff */
[----:B------:R-:W-:Y:S01]  /*42f0*/  HADD2.F32 R75, -RZ, R69.H1_H1 ;  /* 0x30000045ff4b7230 */ /* 0x000fe20000004100 */
[----:B------:R-:W-:Y:S01]  /*4300*/  FSEL R82, R84, RZ, P2 ;  /* 0x000000ff54527208 */ /* 0x000fe20001000000 */
[----:B------:R-:W-:Y:S01]  /*4310*/  FADD.FTZ R72, R93, -R72 ;  /* 0x800000485d487221 */ /* 0x000fe20000010000 */
[----:B------:R-:W-:-:S02]  /*4320*/  ISETP.GE.U32.AND P2, PT, R108, RZ, PT ;  /* 0x000000ff6c00720c */ /* 0x000fc40003f46070 */
[----:B------:R-:W-:Y:S01]  /*4330*/  FSEL R81, R83, RZ, P3 ;  /* 0x000000ff53517208 */ /* 0x000fe20001800000 */
[----:B------:R-:W-:Y:S01]  /*4340*/  FFMA.FTZ R72, R72, UR16, R75 ;  /* 0x0000001048487c23 */ /* 0x000fe2000801004b */
[C---:B------:R-:W-:Y:S02]  /*4350*/  LOP3.LUT P3, RZ, R109.reuse, 0xff0000, RZ, 0xc0, !PT ;  /* 0x00ff00006dff7812 */ /* 0x040fe4000786c0ff */
[----:B------:R-:W-:Y:S02]  /*4360*/  ISETP.GE.U32.AND.EX P2, PT, R109, 0x1000000, PT, P2 ;  /* 0x010000006d00780c */ /* 0x000fe40003f46120 */
[----:B------:R-:W-:Y:S01]  /*4370*/  F2FP.F16.F32.PACK_AB R75, R82, R81 ;  /* 0x00000051524b723e */ /* 0x000fe200000000ff */
[----:B------:R-:W-:Y:S01]  /*4380*/  FMUL.FTZ R82, R80, UR28 ;  /* 0x0000001c50527c20 */ /* 0x000fe20008410000 */
[----:B------:R-:W-:Y:S01]  /*4390*/  FSEL R83, R83, RZ, P3 ;  /* 0x000000ff53537208 */ /* 0x000fe20001800000 */
[----:B------:R-:W-:Y:S01]  /*43a0*/  FFMA.FTZ R80, R90, UR9, R116 ;  /* 0x000000095a507c23 */ /* 0x000fe20008010074 */
[----:B------:R-:W-:Y:S01]  /*43b0*/  FSEL R86, R84, RZ, P2 ;  /* 0x000000ff54567208 */ /* 0x000fe20001000000 */
[----:B------:R-:W-:Y:S01]  /*43c0*/  HADD2.F32 R81, -RZ, R68.H1_H1 ;  /* 0x30000044ff517230 */ /* 0x000fe20000004100 */
[----:B------:R-:W-:Y:S01]  /*43d0*/  LOP3.LUT P3, RZ, R109, 0xff, RZ, 0xc0, !PT ;  /* 0x000000ff6dff7812 */ /* 0x000fe2000786c0ff */
[----:B------:R-:W-:Y:S01]  /*43e0*/  FMUL.FTZ R84, R74, UR28 ;  /* 0x0000001c4a547c20 */ /* 0x000fe20008410000 */
[----:B------:R-:W-:Y:S01]  /*43f0*/  LOP3.LUT P2, RZ, R113, 0xff, RZ, 0xc0, !PT ;  /* 0x000000ff71ff7812 */ /* 0x000fe2000784c0ff */
[----:B------:R-:W-:Y:S01]  /*4400*/  FADD.FTZ R80, R91, -R80 ;  /* 0x800000505b507221 */ /* 0x000fe20000010000 */
[----:B------:R-:W-:-:S02]  /*4410*/  FSEL R85, R82, RZ, P3 ;  /* 0x000000ff52557208 */ /* 0x000fc40001800000 */
[----:B------:R-:W-:Y:S01]  /*4420*/  FSEL R74, R82, RZ, P2 ;  /* 0x000000ff524a7208 */ /* 0x000fe20001000000 */
[----:B------:R-:W-:Y:S01]  /*4430*/  FFMA.FTZ R80, R80, UR16, R81 ;  /* 0x0000001050507c23 */ /* 0x000fe20008010051 */
[----:B------:R-:W-:Y:S02]  /*4440*/  LOP3.LUT P3, RZ, R113, 0xff00, RZ, 0xc0, !PT ;  /* 0x0000ff0071ff7812 */ /* 0x000fe4000786c0ff */
[----:B------:R-:W-:Y:S01]  /*4450*/  LOP3.LUT P2, RZ, R109, 0xff00, RZ, 0xc0, !PT ;  /* 0x0000ff006dff7812 */ /* 0x000fe2000784c0ff */
[----:B------:R-:W-:Y:S01]  /*4460*/  FMUL.FTZ R80, R80, UR28 ;  /* 0x0000001c50507c20 */ /* 0x000fe20008410000 */
[C---:B------:R-:W-:Y:S02]  /*4470*/  FSEL R81, R84.reuse, RZ, P3 ;  /* 0x000000ff54517208 */ /* 0x040fe40001800000 */
[----:B------:R-:W-:Y:S01]  /*4480*/  FSEL R82, R84, RZ, P2 ;  /* 0x000000ff54527208 */ /* 0x000fe20001000000 */
[----:B------:R-:W-:Y:S01]  /*4490*/  FMUL.FTZ R84, R73, UR28 ;  /* 0x0000001c49547c20 */ /* 0x000fe20008410000 */
[----:B------:R-:W-:Y:S01]  /*44a0*/  LOP3.LUT P2, RZ, R108, 0xff0000, RZ, 0xc0, !PT ;  /* 0x00ff00006cff7812 */ /* 0x000fe2000784c0ff */
[----:B------:R-:W-:Y:S01]  /*44b0*/  FFMA.FTZ R73, R15, UR9, R116 ;  /* 0x000000090f497c23 */ /* 0x000fe20008010074 */
[----:B------:R-:W-:-:S02]  /*44c0*/  LOP3.LUT P3, RZ, R112, 0xff0000, RZ, 0xc0, !PT ;  /* 0x00ff000070ff7812 */ /* 0x000fc4000786c0ff */
[----:B------:R-:W-:Y:S01]  /*44d0*/  F2FP.F16.F32.PACK_AB R82, R82, R85 ;  /* 0x000000555252723e */ /* 0x000fe200000000ff */
[----:B------:R-:W-:Y:S01]  /*44e0*/  FMUL.FTZ R85, R72, UR28 ;  /* 0x0000001c48557c20 */ /* 0x000fe20008410000 */
[----:B------:R-:W-:Y:S01]  /*44f0*/  F2FP.F16.F32.PACK_AB R74, R81, R74 ;  /* 0x0000004a514a723e */ /* 0x000fe200000000ff */
[----:B------:R-:W-:Y:S01]  /*4500*/  HADD2.F32 R72, -RZ, R68.H0_H0 ;  /* 0x20000044ff487230 */ /* 0x000fe20000004100 */
[----:B------:R-:W-:Y:S01]  /*4510*/  FSEL R81, R84, RZ, P2 ;  /* 0x000000ff54517208 */ /* 0x000fe20001000000 */
[----:B------:R-:W-:Y:S01]  /*4520*/  FADD.FTZ R73, R92, -R73 ;  /* 0x800000495c497221 */ /* 0x000fe20000010000 */
[----:B------:R-:W-:Y:S02]  /*4530*/  FSEL R84, R84, RZ, P3 ;  /* 0x000000ff54547208 */ /* 0x000fe40001800000 */
[----:B------:R-:W-:Y:S01]  /*4540*/  LOP3.LUT P2, RZ, R108, 0xff000000, RZ, 0xc0, !PT ;  /* 0xff0000006cff7812 */ /* 0x000fe2000784c0ff */
[----:B------:R-:W-:Y:S01]  /*4550*/  FFMA.FTZ R72, R73, UR16, R72 ;  /* 0x0000001049487c23 */ /* 0x000fe20008010048 */
[----:B------:R-:W-:-:S02]  /*4560*/  LOP3.LUT P3, RZ, R112, 0xff000000, RZ, 0xc0, !PT ;  /* 0xff00000070ff7812 */ /* 0x000fc4000786c0ff */
[----:B------:R-:W-:Y:S01]  /*4570*/  F2FP.F16.F32.PACK_AB R83, R86, R83 ;  /* 0x000000535653723e */ /* 0x000fe200000000ff */
[----:B------:R-:W-:Y:S01]  /*4580*/  FMUL.FTZ R72, R72, UR28 ;  /* 0x0000001c48487c20 */ /* 0x000fe20008410000 */
[C---:B------:R-:W-:Y:S02]  /*4590*/  FSEL R86, R85.reuse, RZ, P2 ;  /* 0x000000ff55567208 */ /* 0x040fe40001000000 */
[----:B------:R-:W-:Y:S02]  /*45a0*/  FSEL R73, R85, RZ, P3 ;  /* 0x000000ff55497208 */ /* 0x000fe40001800000 */
[----:B------:R-:W-:Y:S02]  /*45b0*/  LOP3.LUT P2, RZ, R108, 0xff00, RZ, 0xc0, !PT ;  /* 0x0000ff006cff7812 */ /* 0x000fe4000784c0ff */
[----:B------:R-:W-:Y:S02]  /*45c0*/  LOP3.LUT P3, RZ, R112, 0xff00, RZ, 0xc0, !PT ;  /* 0x0000ff0070ff7812 */ /* 0x000fe4000786c0ff */
        /* <DEDUP_REMOVED lines=9> */
[----:B------:R-:W-:Y:S01]  /*4660*/  F2FP.F16.F32.PACK_AB R80, R85, R80 ;  /* 0x000000505550723e */ /* 0x000fe200000000ff */
[----:B------:R-:W-:Y:S06]  /*4670*/  BRA `(.L_x_1389) ;  /* 0x0000001800607947 */ /* 0x000fec0003800000 */
.L_x_1387:
        /* <DEDUP_REMOVED lines=18> */
[----:B------:R-:W-:Y:S01]  /*47a0*/  F2FP.F16.F32.PACK_AB R79, R72, R79 ;  /* 0x0000004f484f723e */ /* 0x000fe200000000ff */
[----:B------:R-:W-:Y:S01]  /*47b0*/  FADD.FTZ R73, R98, -R73 ;  /* 0x8000004962497221 */ /* 0x000fe20000010000 */
[----:B------:R-:W-:Y:S01]  /*47c0*/  FADD.FTZ R81, R96, -R81 ;  /* 0x8000005160517221 */ /* 0x000fe20000010000 */
[----:B------:R-:W-:Y:S01]  /*47d0*/  FSEL R72, R76, RZ, P2 ;  /* 0x000000ff4c487208 */ /* 0x000fe20001000000 */
[----:B------:R-:W-:Y:S01]  /*47e0*/  FFMA.FTZ R85, R15, UR9, R116 ;  /* 0x000000090f557c23 */ /* 0x000fe20008010074 */
[----:B------:R-:W-:-:S02]  /*47f0*/  FSEL R75, R74, RZ, P3 ;  /* 0x000000ff4a4b7208 */ /* 0x000fc40001800000 */
[----:B------:R-:W-:Y:S02]  /*4800*/  ISETP.GE.U32.AND P2, PT, R108, RZ, PT ;  /* 0x000000ff6c00720c */ /* 0x000fe40003f46070 */
[----:B------:R-:W-:Y:S01]  /*4810*/  F2FP.F16.F32.PACK_AB R75, R72, R75 ;  /* 0x0000004b484b723e */ /* 0x000fe200000000ff */
        /* <DEDUP_REMOVED lines=10> */
[C---:B------:R-:W-:Y:S01]  /*48c0*/  F2FP.F16.F32.PACK_AB R78, R73.reuse, R78 ;  /* 0x0000004e494e723e */ /* 0x040fe200000000ff */
        /* <DEDUP_REMOVED lines=8> */
[----:B------:R-:W-:Y:S01]  /*4950*/  F2FP.F16.F32.PACK_AB R83, R76, R83 ;  /* 0x000000534c53723e */ /* 0x000fe200000000ff */
[----:B------:R-:W-:Y:S01]  /*4960*/  FFMA.FTZ R76, R90, UR9, R116 ;  /* 0x000000095a4c7c23 */ /* 0x000fe20008010074 */
[----:B------:R-:W-:Y:S02]  /*4970*/  FSEL R73, R73, RZ, P3 ;  /* 0x000000ff49497208 */ /* 0x000fe40001800000 */
[----:B------:R-:W-:Y:S01]  /*4980*/  F2FP.F16.F32.PACK_AB R74, R77, R74 ;  /* 0x0000004a4d4a723e */ /* 0x000fe200000000ff */
[----:B------:R-:W-:Y:S01]  /*4990*/  FMUL.FTZ R77, R81, UR16 ;  /* 0x00000010514d7c20 */ /* 0x000fe20008410000 */
[----:B------:R-:W-:Y:S01]  /*49a0*/  F2FP.F16.F32.PACK_AB R82, R73, R82 ;  /* 0x000000524952723e */ /* 0x000fe200000000ff */
        /* <DEDUP_REMOVED lines=8> */
[C---:B------:R-:W-:Y:S01]  /*4a30*/  F2FP.F16.F32.PACK_AB R77, R76.reuse, R77 ;  /* 0x0000004d4c4d723e */ /* 0x040fe200000000ff */
        /* <DEDUP_REMOVED lines=10> */
[----:B------:R-:W-:Y:S01]  /*4ae0*/  F2FP.F16.F32.PACK_AB R76, R73, R72 ;  /* 0x00000048494c723e */ /* 0x000fe200000000ff */
[----:B------:R-:W-:Y:S01]  /*4af0*/  FMUL.FTZ R72, R72, UR28 ;  /* 0x0000001c48487c20 */ /* 0x000fe20008410000 */
        /* <DEDUP_REMOVED lines=9> */
[----:B------:R-:W-:Y:S01]  /*4b90*/  F2FP.F16.F32.PACK_AB R80, R85, R80 ;  /* 0x000000505550723e */ /* 0x000fe200000000ff */
[----:B------:R-:W-:Y:S06]  /*4ba0*/  BRA `(.L_x_1389) ;  /* 0x0000001400147947 */ /* 0x000fec0003800000 */
.L_x_1390:
        /* <DEDUP_REMOVED lines=21> */
[----:B------:R-:W-:Y:S01]  /*4d00*/  F2FP.F16.F32.PACK_AB R75, R74, R75 ;  /* 0x0000004b4a4b723e */ /* 0x000fe200000000ff */
        /* <DEDUP_REMOVED lines=19> */
[----:B------:R-:W-:Y:S01]  /*4e40*/  F2FP.F16.F32.PACK_AB R83, R84, R83 ;  /* 0x000000535453723e */ /* 0x000fe200000000ff */
[----:B------:R-:W-:Y:S01]  /*4e50*/  FMUL.FTZ R72, R72, UR16 ;  /* 0x0000001048487c20 */ /* 0x000fe20008410000 */
[----:B------:R-:W-:Y:S01]  /*4e60*/  F2FP.F16.F32.PACK_AB R82, R81, R82 ;  /* 0x000000525152723e */ /* 0x000fe200000000ff */
[----:B------:R-:W-:Y:S01]  /*4e70*/  FADD.FTZ R81, R93, -R80 ;  /* 0x800000505d517221 */ /* 0x000fe20000010000 */
[----:B------:R-:W-:Y:S01]  /*4e80*/  FMUL.FTZ R80, R73, UR28 ;  /* 0x0000001c49507c20 */ /* 0x000fe20008410000 */
[----:B------:R-:W-:Y:S01]  /*4e90*/  LOP3.LUT P2, RZ, R108, 0xff0000, RZ, 0xc0, !PT ;  /* 0x00ff00006cff7812 */ /* 0x000fe2000784c0ff */
[----:B------:R-:W-:Y:S01]  /*4ea0*/  FFMA.FTZ R73, R15, UR9, R116 ;  /* 0x000000090f497c23 */ /* 0x000fe20008010074 */
[----:B------:R-:W-:Y:S01]  /*4eb0*/  FMUL.FTZ R84, R81, UR16 ;  /* 0x0000001051547c20 */ /* 0x000fe20008410000 */
[----:B------:R-:W-:-:S02]  /*4ec0*/  LOP3.LUT P3, RZ, R112, 0xff0000, RZ, 0xc0, !PT ;  /* 0x00ff000070ff7812 */ /* 0x000fc4000786c0ff */
[----:B------:R-:W-:Y:S01]  /*4ed0*/  F2FP.F16.F32.PACK_AB R74, R85, R74 ;  /* 0x0000004a554a723e */ /* 0x000fe200000000ff */
        /* <DEDUP_REMOVED lines=22> */
[----:B------:R-:W-:Y:S01]  /*5040*/  F2FP.F16.F32.PACK_AB R80, R85, R80 ;  /* 0x000000505550723e */ /* 0x000fe200000000ff */
[----:B------:R-:W-:Y:S06]  /*5050*/  BRA `(.L_x_1389) ;  /* 0x0000000c00e87947 */ /* 0x000fec0003800000 */
.L_x_1386:
        /* <DEDUP_REMOVED lines=8> */
[--C-:B------:R-:W-:Y:S01]  /*50e0*/  FFMA.FTZ R77, R95, UR9, R116.reuse ;  /* 0x000000095f4d7c23 */ /* 0x100fe20008010074 */
[--C-:B------:R-:W-:Y:S01]  /*50f0*/  FFMA.FTZ R78, R100, UR9, R116.reuse ;  /* 0x00000009644e7c23 */ /* 0x100fe20008010074 */
[--C-:B------:R-:W-:Y:S02]  /*5100*/  HADD2.F32 R84, -RZ, R71.reuse.H1_H1 ;  /* 0x30000047ff547230 */ /* 0x100fe40000004100 */
[----:B------:R-:W-:Y:S01]  /*5110*/  FFMA.FTZ R79, R99, UR9, R116 ;  /* 0x00000009634f7c23 */ /* 0x000fe20008010074 */
[--C-:B------:R-:W-:Y:S02]  /*5120*/  HADD2.F32 R76, -RZ, R70.reuse.H0_H0 ;  /* 0x20000046ff4c7230 */ /* 0x100fe40000004100 */
[----:B------:R-:W-:Y:S01]  /*5130*/  FADD.FTZ R83, R101, -R80 ;  /* 0x8000005065537221 */ /* 0x000fe20000010000 */
[----:B------:R-:W-:Y:S02]  /*5140*/  HADD2.F32 R81, -RZ, R70.H1_H1 ;  /* 0x30000046ff517230 */ /* 0x000fe40000004100 */
        /* <DEDUP_REMOVED lines=8> */
[----:B------:R-:W-:Y:S01]  /*51d0*/  FFMA.FTZ R80, R94, UR9, R116 ;  /* 0x000000095e507c23 */ /* 0x000fe20008010074 */
[----:B------:R-:W-:Y:S01]  /*51e0*/  FFMA.FTZ R79, R79, UR16, R82 ;  /* 0x000000104f4f7c23 */ /* 0x000fe20008010052 */
[--C-:B------:R-:W-:Y:S02]  /*51f0*/  HADD2.F32 R85, -RZ, R69.reuse.H0_H0 ;  /* 0x20000045ff557230 */ /* 0x100fe40000004100 */
[----:B------:R-:W-:Y:S01]  /*5200*/  FFMA.FTZ R81, R15, UR9, R116 ;  /* 0x000000090f517c23 */ /* 0x000fe20008010074 */
[----:B------:R-:W-:-:S02]  /*5210*/  HADD2.F32 R87, -RZ, R69.H1_H1 ;  /* 0x30000045ff577230 */ /* 0x000fc40000004100 */
[----:B------:R-:W-:Y:S01]  /*5220*/  FADD.FTZ R82, R96, -R83 ;  /* 0x8000005360527221 */ /* 0x000fe20000010000 */
[----:B------:R-:W-:Y:S01]  /*5230*/  FADD.FTZ R84, R93, -R80 ;  /* 0x800000505d547221 */ /* 0x000fe20000010000 */
[--C-:B------:R-:W-:Y:S02]  /*5240*/  HADD2.F32 R83, -RZ, R68.reuse.H0_H0 ;  /* 0x20000044ff537230 */ /* 0x100fe40000004100 */
[----:B------:R-:W-:Y:S01]  /*5250*/  FADD.FTZ R80, R92, -R81 ;  /* 0x800000515c507221 */ /* 0x000fe20000010000 */
[----:B------:R-:W-:Y:S01]  /*5260*/  FFMA.FTZ R116, R90, UR9, R116 ;  /* 0x000000095a747c23 */ /* 0x000fe20008010074 */
[----:B------:R-:W-:Y:S01]  /*5270*/  FFMA.FTZ R81, R82, UR16, R85 ;  /* 0x0000001052517c23 */ /* 0x000fe20008010055 */
[----:B------:R-:W-:Y:S01]  /*5280*/  ISETP.GE.U32.AND P2, PT, R108, RZ, PT ;  /* 0x000000ff6c00720c */ /* 0x000fe20003f46070 */
[----:B------:R-:W-:Y:S01]  /*5290*/  FFMA.FTZ R82, R84, UR16, R87 ;  /* 0x0000001054527c23 */ /* 0x000fe20008010057 */
[----:B------:R-:W-:Y:S02]  /*52a0*/  HADD2.F32 R84, -RZ, R68.H1_H1 ;  /* 0x30000044ff547230 */ /* 0x000fe40000004100 */
[----:B------:R-:W-:Y:S01]  /*52b0*/  FFMA.FTZ R80, R80, UR16, R83 ;  /* 0x0000001050507c23 */ /* 0x000fe20008010053 */
[----:B------:R-:W-:Y:S01]  /*52c0*/  FADD.FTZ R85, R91, -R116 ;  /* 0x800000745b557221 */ /* 0x000fe20000010000 */
[C---:B------:R-:W-:Y:S01]  /*52d0*/  FMUL.FTZ R86, R78.reuse, UR28 ;  /* 0x0000001c4e567c20 */ /* 0x040fe20008410000 */
[----:B------:R-:W-:Y:S01]  /*52e0*/  FMUL.FTZ R83, R79, UR28 ;  /* 0x0000001c4f537c20 */ /* 0x000fe20008410000 */
[----:B------:R-:W-:Y:S01]  /*52f0*/  ISETP.GE.U32.AND.EX P2, PT, R109, 0x1000000, PT, P2 ;  /* 0x010000006d00780c */ /* 0x000fe20003f46120 */
[----:B------:R-:W-:Y:S01]  /*5300*/  FFMA.FTZ R85, R85, UR16, R84 ;  /* 0x0000001055557c23 */ /* 0x000fe20008010054 */
[----:B------:R-:W-:Y:S01]  /*5310*/  LOP3.LUT P3, RZ, R109, 0xff0000, RZ, 0xc0, !PT ;  /* 0x00ff00006dff7812 */ /* 0x000fe2000786c0ff */
[----:B------:R-:W-:Y:S01]  /*5320*/  FMUL.FTZ R84, R77, UR28 ;  /* 0x0000001c4d547c20 */ /* 0x000fe20008410000 */
[----:B------:R-:W-:-:S02]  /*5330*/  F2FP.F16.F32.PACK_AB R79, R78, R79 ;  /* 0x0000004f4e4f723e */ /* 0x000fc400000000ff */
[C---:B------:R-:W-:Y:S01]  /*5340*/  F2FP.F16.F32.PACK_AB R78, R76.reuse, R77 ;  /* 0x0000004d4c4e723e */ /* 0x040fe200000000ff */
[----:B------:R-:W-:Y:S01]  /*5350*/  FMUL.FTZ R77, R76, UR28 ;  /* 0x0000001c4c4d7c20 */ /* 0x000fe20008410000 */
[----:B------:R-:W-:Y:S01]  /*5360*/  FSEL R86, R86, RZ, P2 ;  /* 0x000000ff56567208 */ /* 0x000fe20001000000 */
[----:B------:R-:W-:Y:S01]  /*5370*/  FMUL.FTZ R76, R81, UR28 ;  /* 0x0000001c514c7c20 */ /* 0x000fe20008410000 */
[----:B------:R-:W-:Y:S02]  /*5380*/  FSEL R83, R83, RZ, P3 ;  /* 0x000000ff53537208 */ /* 0x000fe40001800000 */
[C---:B------:R-:W-:Y:S02]  /*5390*/  LOP3.LUT P3, RZ, R109.reuse, 0xff, RZ, 0xc0, !PT ;  /* 0x000000ff6dff7812 */ /* 0x040fe4000786c0ff */
[----:B------:R-:W-:Y:S02]  /*53a0*/  LOP3.LUT P2, RZ, R109, 0xff00, RZ, 0xc0, !PT ;  /* 0x0000ff006dff7812 */ /* 0x000fe4000784c0ff */
[----:B------:R-:W-:-:S02]  /*53b0*/  F2FP.F16.F32.PACK_AB R83, R86, R83 ;  /* 0x000000535653723e */ /* 0x000fc400000000ff */
[----:B------:R-:W-:Y:S02]  /*53c0*/  FSEL R86, R84, RZ, P3 ;  /* 0x000000ff54567208 */ /* 0x000fe40001800000 */
[----:B------:R-:W-:Y:S02]  /*53d0*/  FSEL R117, R77, RZ, P2 ;  /* 0x000000ff4d757208 */ /* 0x000fe40001000000 */
[----:B------:R-:W-:Y:S02]  /*53e0*/  LOP3.LUT P3, RZ, R108, 0xff0000, RZ, 0xc0, !PT ;  /* 0x00ff00006cff7812 */ /* 0x000fe4000786c0ff */
[C---:B------:R-:W-:Y:S01]  /*53f0*/  F2FP.F16.F32.PACK_AB R77, R82.reuse, R81 ;  /* 0x00000051524d723e */ /* 0x040fe200000000ff */
[----:B------:R-:W-:Y:S01]  /*5400*/  FMUL.FTZ R82, R82, UR28 ;  /* 0x0000001c52527c20 */ /* 0x000fe20008410000 */
[----:B------:R-:W-:Y:S01]  /*5410*/  LOP3.LUT P2, RZ, R108, 0xff000000, RZ, 0xc0, !PT ;  /* 0xff0000006cff7812 */ /* 0x000fe2000784c0ff */
[----:B------:R-:W-:Y:S01]  /*5420*/  FMUL.FTZ R81, R80, UR28 ;  /* 0x0000001c50517c20 */ /* 0x000fe20008410000 */
[----:B------:R-:W-:-:S02]  /*5430*/  FSEL R84, R76, RZ, P3 ;  /* 0x000000ff4c547208 */ /* 0x000fc40001800000 */
[C---:B------:R-:W-:Y:S01]  /*5440*/  F2FP.F16.F32.PACK_AB R76, R85.reuse, R80 ;  /* 0x00000050554c723e */ /* 0x040fe200000000ff */
        /* <DEDUP_REMOVED lines=8> */
[----:B------:R-:W-:Y:S01]  /*54d0*/  F2FP.F16.F32.PACK_AB R80, R85, R80 ;  /* 0x000000505550723e */ /* 0x000fe200000000ff */
[----:B------:R-:W-:Y:S06]  /*54e0*/  BRA `(.L_x_1389) ;  /* 0x0000000800c47947 */ /* 0x000fec0003800000 */
.L_x_1392:
[--C-:B------:R-:W-:Y:S01]  /*54f0*/  FFMA.FTZ R81, R99, UR9, R116.reuse ;  /* 0x0000000963517c23 */ /* 0x100fe20008010074 */
[----:B------:R-:W-:Y:S01]  /*5500*/  FFMA.FTZ R82, R104, UR9, R116 ;  /* 0x0000000968527c23 */ /* 0x000fe20008010074 */
[--C-:B------:R-:W-:Y:S01]  /*5510*/  HADD2.F32 R80, -RZ, R71.reuse.H0_H0 ;  /* 0x20000047ff507230 */ /* 0x100fe20000004100 */
[----:B------:R-:W-:Y:S01]  /*5520*/  ISETP.GE.U32.AND P2, PT, R108, RZ, PT ;  /* 0x000000ff6c00720c */ /* 0x000fe20003f46070 */
[----:B------:R-:W-:Y:S02]  /*5530*/  HADD2.F32 R83, -RZ, R71.H1_H1 ;  /* 0x30000047ff537230 */ /* 0x000fe40000004100 */
[----:B------:R-:W-:Y:S01]  /*5540*/  FADD.FTZ R81, R102, -R81 ;  /* 0x8000005166517221 */ /* 0x000fe20000010000 */
[----:B------:R-:W-:Y:S01]  /*5550*/  FADD.FTZ R82, R101, -R82 ;  /* 0x8000005265527221 */ /* 0x000fe20000010000 */
[----:B------:R-:W-:Y:S01]  /*5560*/  LOP3.LUT P3, RZ, R109, 0xff0000, RZ, 0xc0, !PT ;  /* 0x00ff00006dff7812 */ /* 0x000fe2000786c0ff */
[--C-:B------:R-:W-:Y:S02]  /*5570*/  HADD2.F32 R85, -RZ, R70.reuse.H0_H0 ;  /* 0x20000046ff557230 */ /* 0x100fe40000004100 */
[----:B------:R-:W-:Y:S01]  /*5580*/  FFMA.FTZ R80, R81, UR16, R80 ;  /* 0x0000001051507c23 */ /* 0x000fe20008010050 */
[----:B------:R-:W-:Y:S01]  /*5590*/  FFMA.FTZ R82, R82, UR16, R83 ;  /* 0x0000001052527c23 */ /* 0x000fe20008010053 */
[----:B------:R-:W-:Y:S01]  /*55a0*/  ISETP.GE.U32.AND.EX P2, PT, R109, 0x1000000, PT, P2 ;  /* 0x010000006d00780c */ /* 0x000fe20003f46120 */
[----:B------:R-:W-:Y:S01]  /*55b0*/  FFMA.FTZ R81, R95, UR9, R116 ;  /* 0x000000095f517c23 */ /* 0x000fe20008010074 */
[----:B------:R-:W-:Y:S01]  /*55c0*/  FMUL.FTZ R80, R80, UR28 ;  /* 0x0000001c50507c20 */ /* 0x000fe20008410000 */
[----:B------:R-:W-:Y:S01]  /*55d0*/  FMUL.FTZ R82, R82, UR28 ;  /* 0x0000001c52527c20 */ /* 0x000fe20008410000 */
[----:B------:R-:W-:-:S03]  /*55e0*/  HADD2.F32 R87, -RZ, R70.H1_H1 ;  /* 0x30000046ff577230 */ /* 0x000fc60000004100 */
[----:B------:R-:W-:Y:S02]  /*55f0*/  FSEL R80, R80, RZ, P3 ;  /* 0x000000ff50507208 */ /* 0x000fe40001800000 */
[----:B------:R-:W-:Y:S01]  /*5600*/  FSEL R83, R82, RZ, P2 ;  /* 0x000000ff52537208 */ /* 0x000fe20001000000 */
[--C-:B------:R-:W-:Y:S01]  /*5610*/  FFMA.FTZ R82, R100, UR9, R116.reuse ;  /* 0x0000000964527c23 */ /* 0x100fe20008010074 */
[----:B------:R-:W-:Y:S02]  /*5620*/  LOP3.LUT P3, RZ, R109, 0xff, RZ, 0xc0, !PT ;  /* 0x000000ff6dff7812 */ /* 0x000fe4000786c0ff */
[----:B------:R-:W-:Y:S01]  /*5630*/  F2FP.F16.F32.PACK_AB R83, R83, R80 ;  /* 0x000000505353723e */ /* 0x000fe200000000ff */
[----:B------:R-:W-:Y:S01]  /*5640*/  FADD.FTZ R80, R98, -R81 ;  /* 0x8000005162507221 */ /* 0x000fe20000010000 */
[----:B------:R-:W-:Y:S01]  /*5650*/  FFMA.FTZ R81, R89, UR9, R116 ;  /* 0x0000000959517c23 */ /* 0x000fe20008010074 */
[----:B------:R-:W-:Y:S01]  /*5660*/  FADD.FTZ R84, R97, -R82 ;  /* 0x8000005261547221 */ /* 0x000fe20000010000 */
[----:B------:R-:W-:Y:S01]  /*5670*/  LOP3.LUT P2, RZ, R109, 0xff00, RZ, 0xc0, !PT ;  /* 0x0000ff006dff7812 */ /* 0x000fe2000784c0ff */
[----:B------:R-:W-:Y:S01]  /*5680*/  FFMA.FTZ R80, R80, UR16, R85 ;  /* 0x0000001050507c23 */ /* 0x000fe20008010055 */
[----:B------:R-:W-:Y:S01]  /*5690*/  FADD.FTZ R82, R96, -R81 ;  /* 0x8000005160527221 */ /* 0x000fe20000010000 */
[----:B------:R-:W-:-:S02]  /*56a0*/  HADD2.F32 R85, -RZ, R69.H0_H0 ;  /* 0x20000045ff557230 */ /* 0x000fc40000004100 */
[----:B------:R-:W-:Y:S01]  /*56b0*/  FFMA.FTZ R81, R84, UR16, R87 ;  /* 0x0000001054517c23 */ /* 0x000fe20008010057 */
[----:B------:R-:W-:Y:S01]  /*56c0*/  FFMA.FTZ R84, R94, UR9, R116 ;  /* 0x000000095e547c23 */ /* 0x000fe20008010074 */
[----:B------:R-:W-:Y:S02]  /*56d0*/  HADD2.F32 R87, -RZ, R69.H1_H1 ;  /* 0x30000045ff577230 */ /* 0x000fe40000004100 */
[----:B------:R-:W-:Y:S01]  /*56e0*/  FMUL.FTZ R80, R80, UR28 ;  /* 0x0000001c50507c20 */ /* 0x000fe20008410000 */
[----:B------:R-:W-:Y:S01]  /*56f0*/  FFMA.FTZ R82, R82, UR16, R85 ;  /* 0x0000001052527c23 */ /* 0x000fe20008010055 */
[----:B------:R-:W-:Y:S01]  /*5700*/  FADD.FTZ R84, R93, -R84 ;  /* 0x800000545d547221 */ /* 0x000fe20000010000 */
[--C-:B------:R-:W-:Y:S01]  /*5710*/  FFMA.FTZ R85, R15, UR9, R116.reuse ;  /* 0x000000090f557c23 */ /* 0x100fe20008010074 */
[----:B------:R-:W-:Y:S01]  /*5720*/  FFMA.FTZ R116, R90, UR9, R116 ;  /* 0x000000095a747c23 */ /* 0x000fe20008010074 */
[----:B------:R-:W-:Y:S01]  /*5730*/  FMUL.FTZ R81, R81, UR28 ;  /* 0x0000001c51517c20 */ /* 0x000fe20008410000 */
[----:B------:R-:W-:Y:S01]  /*5740*/  FFMA.FTZ R86, R84, UR16, R87 ;  /* 0x0000001054567c23 */ /* 0x000fe20008010057 */
[----:B------:R-:W-:-:S02]  /*5750*/  HADD2.F32 R84, -RZ, R68.H0_H0 ;  /* 0x20000044ff547230 */ /* 0x000fc40000004100 */
[----:B------:R-:W-:Y:S01]  /*5760*/  FADD.FTZ R85, R92, -R85 ;  /* 0x800000555c557221 */ /* 0x000fe20000010000 */
[----:B------:R-:W-:Y:S02]  /*5770*/  HADD2.F32 R87, -RZ, R68.H1_H1 ;  /* 0x30000044ff577230 */ /* 0x000fe40000004100 */
[----:B------:R-:W-:Y:S01]  /*5780*/  FADD.FTZ R116, R91, -R116 ;  /* 0x800000745b747221 */ /* 0x000fe20000010000 */
[----:B------:R-:W-:Y:S01]  /*5790*/  FMUL.FTZ R82, R82, UR28 ;  /* 0x0000001c52527c20 */ /* 0x000fe20008410000 */
[----:B------:R-:W-:Y:S01]  /*57a0*/  FFMA.FTZ R84, R85, UR16, R84 ;  /* 0x0000001055547c23 */ /* 0x000fe20008010054 */
[----:B------:R-:W-:Y:S01]  /*57b0*/  FSEL R85, R80, RZ, P3 ;  /* 0x000000ff50557208 */ /* 0x000fe20001800000 */
[----:B------:R-:W-:Y:S01]  /*57c0*/  FFMA.FTZ R87, R116, UR16, R87 ;  /* 0x0000001074577c23 */ /* 0x000fe20008010057 */
        /* <DEDUP_REMOVED lines=14> */
[----:B------:R-:W-:Y:S01]  /*58b0*/  F2FP.F16.F32.PACK_AB R80, R87, R80 ;  /* 0x000000505750723e */ /* 0x000fe200000000ff */
[----:B------:R-:W-:Y:S06]  /*58c0*/  BRA `(.L_x_1389) ;  /* 0x0000000400cc7947 */ /* 0x000fec0003800000 */
.L_x_1391:
        /* <DEDUP_REMOVED lines=20> */
[----:B------:R-:W-:-:S02]  /*5a10*/  FSEL R81, R81, RZ, P2 ;  /* 0x000000ff51517208 */ /* 0x000fc40001000000 */
[----:B------:R-:W-:Y:S01]  /*5a20*/  FSEL R80, R80, RZ, P3 ;  /* 0x000000ff50507208 */ /* 0x000fe20001800000 */
[----:B------:R-:W-:Y:S01]  /*5a30*/  FADD.FTZ R77, R97, -R76 ;  /* 0x8000004c614d7221 */ /* 0x000fe20000010000 */
[--C-:B------:R-:W-:Y:S01]  /*5a40*/  FFMA.FTZ R76, R94, UR9, R116.reuse ;  /* 0x000000095e4c7c23 */ /* 0x100fe20008010074 */
[----:B------:R-:W-:Y:S01]  /*5a50*/  FMUL.FTZ R82, R78, UR28 ;  /* 0x0000001c4e527c20 */ /* 0x000fe20008410000 */
[----:B------:R-:W-:Y:S01]  /*5a60*/  F2FP.F16.F32.PACK_AB R83, R81, R80 ;  /* 0x000000505153723e */ /* 0x000fe200000000ff */
[--C-:B------:R-:W-:Y:S01]  /*5a70*/  FFMA.FTZ R81, R89, UR9, R116.reuse ;  /* 0x0000000959517c23 */ /* 0x100fe20008010074 */
[----:B------:R-:W-:Y:S01]  /*5a80*/  FMUL.FTZ R85, R77, UR16 ;  /* 0x000000104d557c20 */ /* 0x000fe20008410000 */
[----:B------:R-:W-:Y:S01]  /*5a90*/  FFMA.FTZ R77, R15, UR9, R116 ;  /* 0x000000090f4d7c23 */ /* 0x000fe20008010074 */
[----:B------:R-:W-:Y:S01]  /*5aa0*/  FADD.FTZ R76, R93, -R76 ;  /* 0x8000004c5d4c7221 */ /* 0x000fe20000010000 */
[----:B------:R-:W-:Y:S01]  /*5ab0*/  FADD.FTZ R81, R96, -R81 ;  /* 0x8000005160517221 */ /* 0x000fe20000010000 */
[----:B------:R-:W-:Y:S01]  /*5ac0*/  FFMA.FTZ R116, R90, UR9, R116 ;  /* 0x000000095a747c23 */ /* 0x000fe20008010074 */
[C---:B------:R-:W-:Y:S01]  /*5ad0*/  F2FP.F16.F32.PACK_AB R78, R85.reuse, R78 ;  /* 0x0000004e554e723e */ /* 0x040fe200000000ff */
        /* <DEDUP_REMOVED lines=10> */
[C---:B------:R-:W-:Y:S01]  /*5b80*/  F2FP.F16.F32.PACK_AB R77, R85.reuse, R80 ;  /* 0x00000050554d723e */ /* 0x040fe200000000ff */
[----:B------:R-:W-:Y:S01]  /*5b90*/  FMUL.FTZ R84, R80, UR28 ;  /* 0x0000001c50547c20 */ /* 0x000fe20008410000 */
[----:B------:R-:W-:Y:S01]  /*5ba0*/  FSEL R82, R82, RZ, P3 ;  /* 0x000000ff52527208 */ /* 0x000fe20001800000 */
[----:B------:R-:W-:Y:S01]  /*5bb0*/  FMUL.FTZ R85, R85, UR28 ;  /* 0x0000001c55557c20 */ /* 0x000fe20008410000 */
[----:B------:R-:W-:Y:S01]  /*5bc0*/  LOP3.LUT P3, RZ, R108, 0xff0000, RZ, 0xc0, !PT ;  /* 0x00ff00006cff7812 */ /* 0x000fe2000786c0ff */
[----:B------:R-:W-:Y:S01]  /*5bd0*/  FMUL.FTZ R80, R76, UR28 ;  /* 0x0000001c4c507c20 */ /* 0x000fe20008410000 */
[----:B------:R-:W-:-:S02]  /*5be0*/  LOP3.LUT P2, RZ, R108, 0xff000000, RZ, 0xc0, !PT ;  /* 0xff0000006cff7812 */ /* 0x000fc4000784c0ff */
[C---:B------:R-:W-:Y:S01]  /*5bf0*/  F2FP.F16.F32.PACK_AB R76, R81.reuse, R76 ;  /* 0x0000004c514c723e */ /* 0x040fe200000000ff */
[----:B------:R-:W-:Y:S01]  /*5c00*/  FMUL.FTZ R81, R81, UR28 ;  /* 0x0000001c51517c20 */ /* 0x000fe20008410000 */
[----:B------:R-:W-:Y:S02]  /*5c10*/  FSEL R84, R84, RZ, P3 ;  /* 0x000000ff54547208 */ /* 0x000fe40001800000 */
[----:B------:R-:W-:Y:S02]  /*5c20*/  FSEL R87, R85, RZ, P2 ;  /* 0x000000ff55577208 */ /* 0x000fe40001000000 */
[C---:B------:R-:W-:Y:S02]  /*5c30*/  LOP3.LUT P3, RZ, R108.reuse, 0xff, RZ, 0xc0, !PT ;  /* 0x000000ff6cff7812 */ /* 0x040fe4000786c0ff */
[----:B------:R-:W-:Y:S02]  /*5c40*/  LOP3.LUT P2, RZ, R108, 0xff00, RZ, 0xc0, !PT ;  /* 0x0000ff006cff7812 */ /* 0x000fe4000784c0ff */
[----:B------:R-:W-:-:S02]  /*5c50*/  FSEL R80, R80, RZ, P3 ;  /* 0x000000ff50507208 */ /* 0x000fc40001800000 */
[----:B------:R-:W-:Y:S02]  /*5c60*/  FSEL R85, R81, RZ, P2 ;  /* 0x000000ff51557208 */ /* 0x000fe40001000000 */
[----:B------:R-:W-:Y:S02]  /*5c70*/  F2FP.F16.F32.PACK_AB R82, R117, R82 ;  /* 0x000000527552723e */ /* 0x000fe400000000ff */
[----:B------:R-:W-:Y:S02]  /*5c80*/  F2FP.F16.F32.PACK_AB R81, R87, R84 ;  /* 0x000000545751723e */ /* 0x000fe400000000ff */
[----:B------:R-:W-:Y:S01]  /*5c90*/  F2FP.F16.F32.PACK_AB R80, R85, R80 ;  /* 0x000000505550723e */ /* 0x000fe200000000ff */
[----:B------:R-:W-:Y:S06]  /*5ca0*/  BRA `(.L_x_1389) ;  /* 0x0000000000d47947 */ /* 0x000fec0003800000 */
.L_x_1393:
        /* <DEDUP_REMOVED lines=22> */
[----:B------:R-:W-:Y:S01]  /*5e10*/  F2FP.F16.F32.PACK_AB R83, R84, R83 ;  /* 0x000000535453723e */ /* 0x000fe200000000ff */
        /* <DEDUP_REMOVED lines=27> */
[----:B------:R-:W-:Y:S02]  /*5fd0*/  F2FP.F16.F32.PACK_AB R82, R117, R82 ;  /* 0x000000527552723e */ /* 0x000fe400000000ff */
[----:B------:R-:W-:Y:S02]  /*5fe0*/  F2FP.F16.F32.PACK_AB R81, R87, R84 ;  /* 0x000000545751723e */ /* 0x000fe400000000ff */
[----:B------:R-:W-:-:S07]  /*5ff0*/  F2FP.F16.F32.PACK_AB R80, R85, R80 ;  /* 0x000000505550723e */ /* 0x000fce00000000ff */
.L_x_1389:
        /* <DEDUP_REMOVED lines=9> */
.L_x_1385:
[----:B------:R-:W-:Y:S05]  /*6090*/  BSYNC.RECONVERGENT B0 ;  /* 0x0000000000007941 */ /* 0x000fea0003800200 */
.L_x_1384:
[----:B------:R-:W-:Y:S01]  /*60a0*/  UPLOP3.LUT UP1, UPT, UPT, UPT, UP1, 0x40, 0x4 ;  /* 0x000000000004789c */ /* 0x000fe20003f2e810 */
[----:B------:R-:W-:Y:S10]  /*60b0*/  BRA.U !UP2, `(.L_x_1394) ;  /* 0xffffffa10ae87547 */ /* 0x000ff4000b83ffff */
.L_x_1367:
        /* <DEDUP_REMOVED lines=22> */
.L_x_1395:
        /* <DEDUP_REMOVED lines=14> */
.L_x_2824:


//--------------------- .text._ZN10layer_norm22ln_bwd_finalize_kernelINS_22Kernel_traits_finalizeILj2048Ef6__halfS2_S2_fjLb0ELj1024ELj4ENS_18Kernel_traits_baseILj2048EfS2_S2_S2_fjLj1024EEEEELb0ELb1EEEvNS_9BwdParamsE --------------------------
	.section	.text._ZN10layer_norm22ln_bwd_finalize_kernelINS_22Kernel_traits_finalizeILj2048Ef6__halfS2_S2_fjLb0ELj1024ELj4ENS_18Kernel_traits_baseILj2048EfS2_S2_S2_fjLj1024EEEEELb0ELb1EEEvNS_9BwdParamsE,"ax",@progbits
	.align	128
        .global         _ZN10layer_norm22ln_bwd_finalize_kernelINS_22Kernel_traits_finalizeILj2048Ef6__halfS2_S2_fjLb0ELj1024ELj4ENS_18Kernel_traits_baseILj2048EfS2_S2_S2_fjLj1024EEEEELb0ELb1EEEvNS_9BwdParamsE
        .type           _ZN10layer_norm22ln_bwd_finalize_kernelINS_22Kernel_traits_finalizeILj2048Ef6__halfS2_S2_fjLb0ELj1024ELj4ENS_18Kernel_traits_baseILj2048EfS2_S2_S2_fjLj1024EEEEELb0ELb1EEEvNS_9BwdParamsE,@function
        .size           _ZN10layer_norm22ln_bwd_finalize_kernelINS_22Kernel_traits_finalizeILj2048Ef6__halfS2_S2_fjLb0ELj1024ELj4ENS_18Kernel_traits_baseILj2048EfS2_S2_S2_fjLj1024EEEEELb0ELb1EEEvNS_9BwdParamsE,(.L_x_2825 - _ZN10layer_norm22ln_bwd_finalize_kernelINS_22Kernel_traits_finalizeILj2048Ef6__halfS2_S2_fjLb0ELj1024ELj4ENS_18Kernel_traits_baseILj2048EfS2_S2_S2_fjLj1024EEEEELb0ELb1EEEvNS_9BwdParamsE)
        .other          _ZN10layer_norm22ln_bwd_finalize_kernelINS_22Kernel_traits_finalizeILj2048Ef6__halfS2_S2_fjLb0ELj1024ELj4ENS_18Kernel_traits_baseILj2048EfS2_S2_S2_fjLj1024EEEEELb0ELb1EEEvNS_9BwdParamsE,@"STO_CUDA_ENTRY STV_DEFAULT"
_ZN10layer_norm22ln_bwd_finalize_kernelINS_22Kernel_traits_finalizeILj2048Ef6__halfS2_S2_fjLb0ELj1024ELj4ENS_18Kernel_traits_baseILj2048EfS2_S2_S2_fjLj1024EEEEELb0ELb1EEEvNS_9BwdParamsE:
.text._ZN10layer_norm22ln_bwd_finalize_kernelINS_22Kernel_traits_finalizeILj2048Ef6__halfS2_S2_fjLb0ELj1024ELj4ENS_18Kernel_traits_baseILj2048EfS2_S2_S2_fjLj1024EEEEELb0ELb1EEEvNS_9BwdParamsE:
        /* <DEDUP_REMOVED lines=77> */
.L_x_1400:
        /* <DEDUP_REMOVED lines=118> */
.L_x_1399:
[----:B------:R-:W-:Y:S05]  /*0c30*/  BSYNC.RECONVERGENT B1 ;  /* 0x0000000000017941 */ /* 0x000fea0003800200 */
.L_x_1398:
        /* <DEDUP_REMOVED lines=69> */
.L_x_1402:
[----:B------:R-:W-:Y:S05]  /*1090*/  BSYNC.RECONVERGENT B1 ;  /* 0x0000000000017941 */ /* 0x000fea0003800200 */
.L_x_1401:
        /* <DEDUP_REMOVED lines=38> */
.L_x_1404:
[----:B------:R-:W-:Y:S05]  /*1300*/  BSYNC.RECONVERGENT B1 ;  /* 0x0000000000017941 */ /* 0x000fea0003800200 */
.L_x_1403:
[----:B------:R-:W-:Y:S05]  /*1310*/  @!P1 BRA `(.L_x_1397) ;  /* 0x0000000000409947 */ /* 0x000fea0003800000 */
[----:B------:R-:W0:Y:S01]  /*1320*/  LDC R14, c[0x0][0x388] ;  /* 0x0000e200ff0e7b82 */ /* 0x000e220000000800 */
[----:B------:R-:W-:-:S07]  /*1330*/  IADD3 R12, PT, PT, -R54, RZ, RZ ;  /* 0x000000ff360c7210 */ /* 0x000fce0007ffe1ff */
[----:B------:R-:W1:Y:S08]  /*1340*/  LDC.64 R8, c[0x0][0x440] ;  /* 0x00011000ff087b82 */ /* 0x000e700000000a00 */
[----:B------:R-:W2:Y:S01]  /*1350*/  LDC.64 R10, c[0x0][0x448] ;  /* 0x00011200ff0a7b82 */ /* 0x000ea20000000a00 */
[----:B0-----:R-:W-:-:S05]  /*1360*/  IMAD R0, R3, R14, R0 ;  /* 0x0000000e03007224 */ /* 0x001fca00078e0200 */
[----:B------:R-:W-:-:S07]  /*1370*/  IADD3 R3, PT, PT, R57, R0, RZ ;  /* 0x0000000039037210 */ /* 0x000fce0007ffe0ff */
.L_x_1405:
        /* <DEDUP_REMOVED lines=10> */
.L_x_1397:
[----:B------:R-:W-:Y:S05]  /*1420*/  BSYNC.RECONVERGENT B0 ;  /* 0x0000000000007941 */ /* 0x000fea0003800200 */
.L_x_1396:
        /* <DEDUP_REMOVED lines=57> */
.L_x_1406:
        /* <DEDUP_REMOVED lines=12> */
.L_x_2825:


//--------------------- .text._ZN10layer_norm40ln_parallel_residual_bwd_finalize_kernelINS_22Kernel_traits_finalizeILj2048Ef6__halfS2_S2_fjLb0ELj1024ELj4ENS_18Kernel_traits_baseILj2048EfS2_S2_S2_fjLj1024EEEEELb1EEEvNS_9BwdParamsE --------------------------
	.section	.text._ZN10layer_norm40ln_parallel_residual_bwd_finalize_kernelINS_22Kernel_traits_finalizeILj2048Ef6__halfS2_S2_fjLb0ELj1024ELj4ENS_18Kernel_traits_baseILj2048EfS2_S2_S2_fjLj1024EEEEELb1EEEvNS_9BwdParamsE,"ax",@progbits
	.align	128
        .global         _ZN10layer_norm40ln_parallel_residual_bwd_finalize_kernelINS_22Kernel_traits_finalizeILj2048Ef6__halfS2_S2_fjLb0ELj1024ELj4ENS_18Kernel_traits_baseILj2048EfS2_S2_S2_fjLj1024EEEEELb1EEEvNS_9BwdParamsE
        .type           _ZN10layer_norm40ln_parallel_residual_bwd_finalize_kernelINS_22Kernel_traits_finalizeILj2048Ef6__halfS2_S2_fjLb0ELj1024ELj4ENS_18Kernel_traits_baseILj2048EfS2_S2_S2_fjLj1024EEEEELb1EEEvNS_9BwdParamsE,@function
        .size           _ZN10layer_norm40ln_parallel_residual_bwd_finalize_kernelINS_22Kernel_traits_finalizeILj2048Ef6__halfS2_S2_fjLb0ELj1024ELj4ENS_18Kernel_traits_baseILj2048EfS2_S2_S2_fjLj1024EEEEELb1EEEvNS_9BwdParamsE,(.L_x_2826 - _ZN10layer_norm40ln_parallel_residual_bwd_finalize_kernelINS_22Kernel_traits_finalizeILj2048Ef6__halfS2_S2_fjLb0ELj1024ELj4ENS_18Kernel_traits_baseILj2048EfS2_S2_S2_fjLj1024EEEEELb1EEEvNS_9BwdParamsE)
        .other          _ZN10layer_norm40ln_parallel_residual_bwd_finalize_kernelINS_22Kernel_traits_finalizeILj2048Ef6__halfS2_S2_fjLb0ELj1024ELj4ENS_18Kernel_traits_baseILj2048EfS2_S2_S2_fjLj1024EEEEELb1EEEvNS_9BwdParamsE,@"STO_CUDA_ENTRY STV_DEFAULT"
_ZN10layer_norm40ln_parallel_residual_bwd_finalize_kernelINS_22Kernel_traits_finalizeILj2048Ef6__halfS2_S2_fjLb0ELj1024ELj4ENS_18Kernel_traits_baseILj2048EfS2_S2_S2_fjLj1024EEEEELb1EEEvNS_9BwdParamsE:
.text._ZN10layer_norm40ln_parallel_residual_bwd_finalize_kernelINS_22Kernel_traits_finalizeILj2048Ef6__halfS2_S2_fjLb0ELj1024ELj4ENS_18Kernel_traits_baseILj2048EfS2_S2_S2_fjLj1024EEEEELb1EEEvNS_9BwdParamsE:
        /* <DEDUP_REMOVED lines=57> */
.L_x_1411:
        /* <DEDUP_REMOVED lines=112> */
.L_x_1410:
[----:B------:R-:W-:Y:S05]  /*0a90*/  BSYNC.RECONVERGENT B1 ;  /* 0x0000000000017941 */ /* 0x000fea0003800200 */
.L_x_1409:
        /* <DEDUP_REMOVED lines=67> */
.L_x_1413:
[----:B------:R-:W-:Y:S05]  /*0ed0*/  BSYNC.RECONVERGENT B1 ;  /* 0x0000000000017941 */ /* 0x000fea0003800200 */
.L_x_1412:
        /* <DEDUP_REMOVED lines=37> */
.L_x_1415:
[----:B------:R-:W-:Y:S05]  /*1130*/  BSYNC.RECONVERGENT B1 ;  /* 0x0000000000017941 */ /* 0x000fea0003800200 */
.L_x_1414:
        /* <DEDUP_REMOVED lines=19> */
.L_x_1408:
[----:B------:R-:W-:Y:S05]  /*1270*/  BSYNC.RECONVERGENT B0 ;  /* 0x0000000000007941 */ /* 0x000fea0003800200 */
.L_x_1407:
        /* <DEDUP_REMOVED lines=89> */
.L_x_1416:
        /* <DEDUP_REMOVED lines=15> */
.L_x_2826:


//--------------------- .text._ZN10layer_norm31ln_parallel_residual_bwd_kernelINS_13Kernel_traitsIf6__halfS2_S2_fjLj2048ELj1ELj1ELj4ELj16ENS_18Kernel_traits_baseILj2048EfS2_S2_S2_fjLj128EEEEELb1ELb1ELb1EEEvNS_9BwdParamsE --------------------------
	.section	.text._ZN10layer_norm31ln_parallel_residual_bwd_kernelINS_13Kernel_traitsIf6__halfS2_S2_fjLj2048ELj1ELj1ELj4ELj16ENS_18Kernel_traits_baseILj2048EfS2_S2_S2_fjLj128EEEEELb1ELb1ELb1EEEvNS_9BwdParamsE,"ax",@progbits
	.align	128
        .global         _ZN10layer_norm31ln_parallel_residual_bwd_kernelINS_13Kernel_traitsIf6__halfS2_S2_fjLj2048ELj1ELj1ELj4ELj16ENS_18Kernel_traits_baseILj2048EfS2_S2_S2_fjLj128EEEEELb1ELb1ELb1EEEvNS_9BwdParamsE
        .type           _ZN10layer_norm31ln_parallel_residual_bwd_kernelINS_13Kernel_traitsIf6__halfS2_S2_fjLj2048ELj1ELj1ELj4ELj16ENS_18Kernel_traits_baseILj2048EfS2_S2_S2_fjLj128EEEEELb1ELb1ELb1EEEvNS_9BwdParamsE,@function
        .size           _ZN10layer_norm31ln_parallel_residual_bwd_kernelINS_13Kernel_traitsIf6__halfS2_S2_fjLj2048ELj1ELj1ELj4ELj16ENS_18Kernel_traits_baseILj2048EfS2_S2_S2_fjLj128EEEEELb1ELb1ELb1EEEvNS_9BwdParamsE,(.L_x_2827 - _ZN10layer_norm31ln_parallel_residual_bwd_kernelINS_13Kernel_traitsIf6__halfS2_S2_fjLj2048ELj1ELj1ELj4ELj16ENS_18Kernel_traits_baseILj2048EfS2_S2_S2_fjLj128EEEEELb1ELb1ELb1EEEvNS_9BwdParamsE)
        .other          _ZN10layer_norm31ln_parallel_residual_bwd_kernelINS_13Kernel_traitsIf6__halfS2_S2_fjLj2048ELj1ELj1ELj4ELj16ENS_18Kernel_traits_baseILj2048EfS2_S2_S2_fjLj128EEEEELb1ELb1ELb1EEEvNS_9BwdParamsE,@"STO_CUDA_ENTRY STV_DEFAULT"
_ZN10layer_norm31ln_parallel_residual_bwd_kernelINS_13Kernel_traitsIf6__halfS2_S2_fjLj2048ELj1ELj1ELj4ELj16ENS_18Kernel_traits_baseILj2048EfS2_S2_S2_fjLj128EEEEELb1ELb1ELb1EEEvNS_9BwdParamsE:
.text._ZN10layer_norm31ln_parallel_residual_bwd_kernelINS_13Kernel_traitsIf6__halfS2_S2_fjLj2048ELj1ELj1ELj4ELj16ENS_18Kernel_traits_baseILj2048EfS2_S2_S2_fjLj128EEEEELb1ELb1ELb1EEEvNS_9BwdParamsE:
        /* <DEDUP_REMOVED lines=48> */
[----:B------:R-:W-:Y:S02]  /*0300*/  PLOP3.LUT P1, PT, PT, PT, UP0, 0x80, 0x8 ;  /* 0x000000000008781c */ /* 0x000fe40003f2f008 */
[----:B------:R-:W-:Y:S01]  /*0310*/  CS2R R70, SRZ ;  /* 0x0000000000467805 */ /* 0x000fe2000001ff00 */
[----:B------:R-:W5:Y:S01]  /*0320*/  LDG.E.128 R24, desc[UR20][R2.64+0x10] ;  /* 0x0000101402187981 */ /* 0x000f62000c1e1d00 */
[----:B------:R-:W-:Y:S01]  /*0330*/  PLOP3.LUT P5, PT, PT, PT, UP1, 0x80, 0x8 ;  /* 0x000000000008781c */ /* 0x000fe20003faf018 */
[----:B------:R-:W0:Y:S01]  /*0340*/  LDCU UR23, c[0x0][0x388] ;  /* 0x00007100ff1777ac */ /* 0x000e220008000800 */
[----:B------:R-:W-:Y:S01]  /*0350*/  MOV R72, RZ ;  /* 0x000000ff00487202 */ /* 0x000fe20000000f00 */
[----:B------:R-:W5:Y:S01]  /*0360*/  LDG.E.128 R28, desc[UR20][R2.64+0x1000] ;  /* 0x00100014021c7981 */ /* 0x000f62000c1e1d00 */
[----:B------:R-:W2:Y:S03]  /*0370*/  LDCU UR28, c[0x0][0x400] ;  /* 0x00008000ff1c77ac */ /* 0x000ea60008000800 */
[----:B------:R3:W5:Y:S01]  /*0380*/  LDG.E.128 R32, desc[UR20][R2.64+0x1010] ;  /* 0x0010101402207981 */ /* 0x000762000c1e1d00 */
[----:B------:R-:W4:Y:S01]  /*0390*/  LDCU.64 UR14, c[0x0][0x478] ;  /* 0x00008f00ff0e77ac */ /* 0x000f220008000a00 */
[----:B------:R-:W0:Y:S01]  /*03a0*/  LDCU.64 UR12, c[0x0][0x438] ;  /* 0x00008700ff0c77ac */ /* 0x000e220008000a00 */
[----:B---3--:R-:W-:Y:S01]  /*03b0*/  CS2R R2, SRZ ;  /* 0x0000000000027805 */ /* 0x008fe2000001ff00 */
[----:B------:R-:W3:Y:S01]  /*03c0*/  LDCU.128 UR16, c[0x0][0x3c0] ;  /* 0x00007800ff1077ac */ /* 0x000ee20008000c00 */
[----:B------:R-:W0:Y:S01]  /*03d0*/  LDCU.64 UR24, c[0x0][0x380] ;  /* 0x00007000ff1877ac */ /* 0x000e220008000a00 */
[----:B------:R-:W0:Y:S01]  /*03e0*/  LDCU.64 UR26, c[0x0][0x470] ;  /* 0x00008e00ff1a77ac */ /* 0x000e220008000a00 */
[----:B-1----:R-:W-:-:S05]  /*03f0*/  UMOV UR4, UR7 ;  /* 0x0000000700047c82 */ /* 0x002fca0008000000 */
.L_x_1434:
[----:B0-----:R-:W1:Y:S01]  /*0400*/  LDC.64 R54, c[0x0][0x3a8] ;  /* 0x0000ea00ff367b82 */ /* 0x001e620000000a00 */
[----:B0-----:R-:W-:Y:S02]  /*0410*/  UIMAD UR5, UR4, UR23, URZ ;  /* 0x00000017040572a4 */ /* 0x001fe4000f8e02ff */
[----:B---3--:R-:W-:Y:S02]  /*0420*/  UIMAD.WIDE UR10, UR4, 0x4, UR18 ;  /* 0x00000004040a78a5 */ /* 0x008fe4000f8e0212 */
[----:B------:R-:W-:-:S03]  /*0430*/  USHF.R.S32.HI UR6, URZ, 0x1f, UR5 ;  /* 0x0000001fff067899 */ /* 0x000fc60008011405 */
[----:B------:R-:W0:Y:S01]  /*0440*/  LDC.64 R52, c[0x0][0x428] ;  /* 0x00010a00ff347b82 */ /* 0x000e220000000a00 */
[----:B------:R-:W-:Y:S01]  /*0450*/  ULEA.HI UR6, UR6, UR5, URZ, 0x3 ;  /* 0x0000000506067291 */ /* 0x000fe2000f8f18ff */
[----:B------:R-:W-:Y:S02]  /*0460*/  MOV R84, UR10 ;  /* 0x0000000a00547c02 */ /* 0x000fe40008000f00 */
[----:B------:R-:W-:-:S03]  /*0470*/  MOV R85, UR11 ;  /* 0x0000000b00557c02 */ /* 0x000fc60008000f00 */
[----:B------:R-:W-:Y:S01]  /*0480*/  MOV R57, UR6 ;  /* 0x0000000600397c02 */ /* 0x000fe20008000f00 */
[----:B------:R-:W-:Y:S01]  /*0490*/  UIMAD.WIDE UR10, UR4, 0x4, UR16 ;  /* 0x00000004040a78a5 */ /* 0x000fe2000f8e0210 */
[----:B------:R-:W3:Y:S02]  /*04a0*/  LDG.E R84, desc[UR20][R84.64] ;  /* 0x0000001454547981 */ /* 0x000ee4000c1e1900 */
[----:B------:R-:W-:-:S03]  /*04b0*/  LEA.HI.SX32 R76, R57, R124, 0x1d ;  /* 0x0000007c394c7211 */ /* 0x000fc600078feaff */
[----:B------:R-:W-:Y:S02]  /*04c0*/  MOV R83, UR11 ;  /* 0x0000000b00537c02 */ /* 0x000fe40008000f00 */
[----:B-1----:R-:W-:Y:S01]  /*04d0*/  IMAD.WIDE.U32 R56, R76, 0x10, R54 ;  /* 0x000000104c387825 */ /* 0x002fe200078e0036 */
[----:B------:R-:W-:-:S05]  /*04e0*/  MOV R82, UR10 ;  /* 0x0000000a00527c02 */ /* 0x000fca0008000f00 */
[----:B------:R-:W2:Y:S01]  /*04f0*/  LDG.E.128 R56, desc[UR20][R56.64] ;  /* 0x0000001438387981 */ /* 0x000ea2000c1e1d00 */
[----:B0-----:R-:W-:-:S03]  /*0500*/  IMAD.WIDE.U32 R60, R76, 0x10, R52 ;  /* 0x000000104c3c7825 */ /* 0x001fc600078e0034 */
[----:B------:R-:W4:Y:S01]  /*0510*/  LDG.E R83, desc[UR20][R82.64] ;  /* 0x0000001452537981 */ /* 0x000f22000c1e1900 */
[----:B------:R-:W-:-:S03]  /*0520*/  IADD3 R73, PT, PT, R76, 0x80, RZ ;  /* 0x000000804c497810 */ /* 0x000fc60007ffe0ff */
[----:B------:R-:W4:Y:S02]  /*0530*/  LDG.E.128 R60, desc[UR20][R60.64] ;  /* 0x000000143c3c7981 */ /* 0x000f24000c1e1d00 */
[----:B------:R-:W-:-:S06]  /*0540*/  IMAD.WIDE.U32 R64, R73, 0x10, R54 ;  /* 0x0000001049407825 */ /* 0x000fcc00078e0036 */
[----:B------:R-:W4:Y:S01]  /*0550*/  LDG.E.128 R64, desc[UR20][R64.64] ;  /* 0x0000001440407981 */ /* 0x000f22000c1e1d00 */
[----:B------:R-:W-:-:S06]  /*0560*/  IMAD.WIDE.U32 R52, R73, 0x10, R52 ;  /* 0x0000001049347825 */ /* 0x000fcc00078e0034 */
[----:B------:R-:W4:Y:S01]  /*0570*/  LDG.E.128 R52, desc[UR20][R52.64] ;  /* 0x0000001434347981 */ /* 0x000f22000c1e1d00 */
[----:B------:R-:W-:Y:S02]  /*0580*/  LOP3.LUT P2, RZ, R124, 0x1f, RZ, 0xc0, !PT ;  /* 0x0000001f7cff7812 */ /* 0x000fe4000784c0ff */
[----:B------:R-:W-:-:S11]  /*0590*/  PLOP3.LUT P0, PT, PT, PT, PT, 0x80, 0x8 ;  /* 0x000000000008781c */ /* 0x000fd60003f0f070 */
[----:B------:R-:W-:Y:S02]  /*05a0*/  @!P2 PLOP3.LUT P0, PT, P4, PT, PT, 0x80, 0x8 ;  /* 0x000000000008a81c */ /* 0x000fe4000270f070 */
[----:B---3--:R-:W-:Y:S01]  /*05b0*/  R2UR UR11, R84 ;  /* 0x00000000540b72ca */ /* 0x008fe200000e0000 */
[----:B--2---:R-:W-:Y:S01]  /*05c0*/  HADD2.F32 R77, -RZ, R56.H0_H0 ;  /* 0x20000038ff4d7230 */ /* 0x004fe20000004100 */
[----:B----4-:R-:W-:-:S05]  /*05d0*/  FSEL R92, R83, RZ, !P5 ;  /* 0x000000ff535c7208 */ /* 0x010fca0006800000 */
[----:B------:R-:W-:Y:S01]  /*05e0*/  FADD.FTZ R0, -R92, R77 ;  /* 0x0000004d5c007221 */ /* 0x000fe20000010100 */
[----:B------:R-:W-:-:S05]  /*05f0*/  HADD2.F32 R97, -RZ, R60.H0_H0 ;  /* 0x2000003cff617230 */ /* 0x000fca0000004100 */
[----:B------:R-:W-:Y:S01]  /*0600*/  FMUL.FTZ R0, R0, UR11 ;  /* 0x0000000b00007c20 */ /* 0x000fe20008410000 */
[----:B------:R-:W-:Y:S02]  /*0610*/  HADD2.F32 R60, -RZ, R60.H1_H1 ;  /* 0x3000003cff3c7230 */ /* 0x000fe40000004100 */
[----:B------:R-:W-:Y:S01]  /*0620*/  FADD.FTZ R17, R97, R17 ;  /* 0x0000001161117221 */ /* 0x000fe20000010000 */
[-C--:B------:R-:W-:Y:S01]  /*0630*/  FFMA.FTZ R72, R0, R97.reuse, R72 ;  /* 0x0000006100487223 */ /* 0x080fe20000010048 */
[----:B-----5:R-:W-:Y:S01]  /*0640*/  FMUL.FTZ R97, R20, R97 ;  /* 0x0000006114617220 */ /* 0x020fe20000410000 */
[----:B------:R-:W-:Y:S02]  /*0650*/  HADD2.F32 R85, -RZ, R56.H1_H1 ;  /* 0x30000038ff557230 */ /* 0x000fe40000004100 */
[----:B------:R-:W-:Y:S01]  /*0660*/  FMUL.FTZ R96, R21, R60 ;  /* 0x0000003c15607220 */ /* 0x000fe20000410000 */
[--C-:B------:R-:W-:Y:S02]  /*0670*/  HADD2.F32 R91, -RZ, R59.reuse.H0_H0 ;  /* 0x2000003bff5b7230 */ /* 0x100fe40000004100 */
[----:B------:R-:W-:-:S02]  /*0680*/  HADD2.F32 R107, -RZ, R59.H1_H1 ;  /* 0x3000003bff6b7230 */ /* 0x000fc40000004100 */
[----:B------:R-:W-:Y:S01]  /*0690*/  FADD.FTZ R59, RZ, R97 ;  /* 0x00000061ff3b7221 */ /* 0x000fe20000010000 */
[--C-:B------:R-:W-:Y:S02]  /*06a0*/  HADD2.F32 R56, -RZ, R61.reuse.H0_H0 ;  /* 0x2000003dff387230 */ /* 0x100fe40000004100 */
[----:B------:R-:W-:Y:S02]  /*06b0*/  HADD2.F32 R82, -RZ, R61.H1_H1 ;  /* 0x3000003dff527230 */ /* 0x000fe40000004100 */
[----:B------:R-:W-:Y:S01]  /*06c0*/  FADD.FTZ R85, -R92, R85 ;  /* 0x000000555c557221 */ /* 0x000fe20000010100 */
[----:B------:R-:W-:Y:S02]  /*06d0*/  HADD2.F32 R61, -RZ, R64.H0_H0 ;  /* 0x20000040ff3d7230 */ /* 0x000fe40000004100 */
[----:B------:R-:W-:Y:S01]  /*06e0*/  FMUL.FTZ R95, R22, R56 ;  /* 0x00000038165f7220 */ /* 0x000fe20000410000 */
[--C-:B------:R-:W-:Y:S02]  /*06f0*/  HADD2.F32 R89, -RZ, R58.reuse.H0_H0 ;  /* 0x2000003aff597230 */ /* 0x100fe40000004100 */
[----:B------:R-:W-:-:S02]  /*0700*/  HADD2.F32 R105, -RZ, R58.H1_H1 ;  /* 0x3000003aff697230 */ /* 0x000fc40000004100 */
[----:B------:R-:W-:Y:S01]  /*0710*/  FADD.FTZ R58, R59, R96 ;  /* 0x000000603b3a7221 */ /* 0x000fe20000010000 */
[--C-:B------:R-:W-:Y:S02]  /*0720*/  HADD2.F32 R87, -RZ, R57.reuse.H0_H0 ;  /* 0x20000039ff577230 */ /* 0x100fe40000004100 */
[----:B------:R-:W-:Y:S01]  /*0730*/  FMUL.FTZ R98, R85, UR11 ;  /* 0x0000000b55627c20 */ /* 0x000fe20008410000 */
[----:B------:R-:W-:Y:S02]  /*0740*/  HADD2.F32 R101, -RZ, R57.H1_H1 ;  /* 0x30000039ff657230 */ /* 0x000fe40000004100 */
[--C-:B------:R-:W-:Y:S02]  /*0750*/  HADD2.F32 R93, -RZ, R66.reuse.H0_H0 ;  /* 0x20000042ff5d7230 */ /* 0x100fe40000004100 */
[----:B------:R-:W-:Y:S02]  /*0760*/  HADD2.F32 R99, -RZ, R66.H1_H1 ;  /* 0x30000042ff637230 */ /* 0x000fe40000004100 */
[----:B------:R-:W-:Y:S01]  /*0770*/  FADD.FTZ R66, -R92, R61 ;  /* 0x0000003d5c427221 */ /* 0x000fe20000010100 */
[----:B------:R-:W-:-:S02]  /*0780*/  HADD2.F32 R57, -RZ, R62.H0_H0 ;  /* 0x2000003eff397230 */ /* 0x000fc40000004100 */
[----:B------:R-:W-:Y:S01]  /*0790*/  FMUL.FTZ R94, R23, R82 ;  /* 0x00000052175e7220 */ /* 0x000fe20000410000 */
[----:B------:R-:W-:Y:S01]  /*07a0*/  FADD.FTZ R61, R58, R95 ;  /* 0x0000005f3a3d7221 */ /* 0x000fe20000010000 */
[----:B------:R-:W-:Y:S01]  /*07b0*/  FADD.FTZ R104, -R92, R89 ;  /* 0x000000595c687221 */ /* 0x000fe20000010100 */
[----:B------:R-:W-:Y:S02]  /*07c0*/  HADD2.F32 R120, -RZ, R62.H1_H1 ;  /* 0x3000003eff787230 */ /* 0x000fe40000004100 */
[----:B------:R-:W-:Y:S01]  /*07d0*/  FADD.FTZ R16, R60, R16 ;  /* 0x000000103c107221 */ /* 0x000fe20000010000 */
[----:B------:R-:W-:Y:S01]  /*07e0*/  FFMA.FTZ R71, R98, R60, R71 ;  /* 0x0000003c62477223 */ /* 0x000fe20000010047 */
[----:B------:R-:W-:Y:S01]  /*07f0*/  FADD.FTZ R89, -R92, R93 ;  /* 0x0000005d5c597221 */ /* 0x000fe20000010100 */
[----:B------:R-:W-:Y:S01]  /*0800*/  FMUL.FTZ R93, R24, R57 ;  /* 0x00000039185d7220 */ /* 0x000fe20000410000 */
[----:B------:R-:W-:Y:S01]  /*0810*/  FADD.FTZ R60, R61, R94 ;  /* 0x0000005e3d3c7221 */ /* 0x000fe20000010000 */
[----:B------:R-:W-:-:S02]  /*0820*/  HADD2.F32 R119, -RZ, R63.H0_H0 ;  /* 0x2000003fff777230 */ /* 0x000fc40000004100 */
[----:B------:R-:W-:Y:S01]  /*0830*/  FADD.FTZ R90, -R92, R99 ;  /* 0x000000635c5a7221 */ /* 0x000fe20000010100 */
[----:B------:R-:W-:Y:S01]  /*0840*/  FMUL.FTZ R99, R25, R120 ;  /* 0x0000007819637220 */ /* 0x000fe20000410000 */
[----:B------:R-:W-:Y:S01]  /*0850*/  FADD.FTZ R60, R60, R93 ;  /* 0x0000005d3c3c7221 */ /* 0x000fe20000010000 */
[----:B------:R-:W-:Y:S02]  /*0860*/  HADD2.F32 R103, -RZ, R67.H0_H0 ;  /* 0x20000043ff677230 */ /* 0x000fe40000004100 */
[----:B------:R-:W-:Y:S01]  /*0870*/  FMUL.FTZ R100, R26, R119 ;  /* 0x000000771a647220 */ /* 0x000fe20000410000 */
[----:B------:R-:W-:Y:S02]  /*0880*/  HADD2.F32 R116, -RZ, R63.H1_H1 ;  /* 0x3000003fff747230 */ /* 0x000fe40000004100 */
[----:B------:R-:W-:Y:S01]  /*0890*/  FADD.FTZ R61, R60, R99 ;  /* 0x000000633c3d7221 */ /* 0x000fe20000010000 */
[C---:B------:R-:W-:Y:S01]  /*08a0*/  FADD.FTZ R106, -R92.reuse, R91 ;  /* 0x0000005b5c6a7221 */ /* 0x040fe20000010100 */
[----:B------:R-:W-:Y:S01]  /*08b0*/  FADD.FTZ R91, -R92, R103 ;  /* 0x000000675c5b7221 */ /* 0x000fe20000010100 */
[----:B------:R-:W-:-:S02]  /*08c0*/  HADD2.F32 R59, -RZ, R52.H0_H0 ;  /* 0x20000034ff3b7230 */ /* 0x000fc40000004100 */
[----:B------:R-:W-:Y:S01]  /*08d0*/  FADD.FTZ R102, -R92, R87 ;  /* 0x000000575c667221 */ /* 0x000fe20000010100 */
[----:B------:R-:W-:Y:S02]  /*08e0*/  HADD2.F32 R58, -RZ, R52.H1_H1 ;  /* 0x30000034ff3a7230 */ /* 0x000fe40000004100 */
[----:B------:R-:W-:Y:S01]  /*08f0*/  FMUL.FTZ R103, R27, R116 ;  /* 0x000000741b677220 */ /* 0x000fe20000410000 */
[--C-:B------:R-:W-:Y:S02]  /*0900*/  HADD2.F32 R123, -RZ, R53.reuse.H0_H0 ;  /* 0x20000035ff7b7230 */ /* 0x100fe40000004100 */
[----:B------:R-:W-:Y:S01]  /*0910*/  FADD.FTZ R52, R61, R100 ;  /* 0x000000643d347221 */ /* 0x000fe20000010000 */
[----:B------:R-:W-:Y:S02]  /*0920*/  HADD2.F32 R122, -RZ, R53.H1_H1 ;  /* 0x30000035ff7a7230 */ /* 0x000fe40000004100 */
[----:B------:R-:W-:Y:S01]  /*0930*/  FFMA.FTZ R53, R0, R97, RZ ;  /* 0x0000006100357223 */ /* 0x000fe200000100ff */
[----:B------:R-:W-:Y:S01]  /*0940*/  FADD.FTZ R101, -R92, R101 ;  /* 0x000000655c657221 */ /* 0x000fe20000010100 */
[----:B------:R-:W-:Y:S01]  /*0950*/  FMUL.FTZ R102, R102, UR11 ;  /* 0x0000000b66667c20 */ /* 0x000fe20008410000 */
[----:B------:R-:W-:Y:S01]  /*0960*/  FMUL.FTZ R60, R28, R59 ;  /* 0x0000003b1c3c7220 */ /* 0x000fe20000410000 */
[----:B------:R-:W-:Y:S01]  /*0970*/  FFMA.FTZ R53, R98, R96, R53 ;  /* 0x0000006062357223 */ /* 0x000fe20000010035 */
[----:B------:R-:W-:Y:S01]  /*0980*/  FADD.FTZ R61, R52, R103 ;  /* 0x00000067343d7221 */ /* 0x000fe20000010000 */
[----:B------:R-:W-:-:S02]  /*0990*/  HADD2.F32 R121, -RZ, R54.H0_H0 ;  /* 0x20000036ff797230 */ /* 0x000fc40000004100 */
[----:B------:R-:W-:Y:S01]  /*09a0*/  FMUL.FTZ R101, R101, UR11 ;  /* 0x0000000b65657c20 */ /* 0x000fe20008410000 */
[----:B------:R-:W-:Y:S02]  /*09b0*/  HADD2.F32 R118, -RZ, R54.H1_H1 ;  /* 0x30000036ff767230 */ /* 0x000fe40000004100 */
[----:B------:R-:W-:Y:S01]  /*09c0*/  FFMA.FTZ R52, R102, R95, R53 ;  /* 0x0000005f66347223 */ /* 0x000fe20000010035 */
[----:B------:R-:W-:Y:S01]  /*09d0*/  FADD.FTZ R54, R61, R60 ;  /* 0x0000003c3d367221 */ /* 0x000fe20000010000 */
[----:B------:R-:W-:Y:S01]  /*09e0*/  FMUL.FTZ R61, R29, R58 ;  /* 0x0000003a1d3d7220 */ /* 0x000fe20000410000 */
[----:B------:R-:W-:Y:S02]  /*09f0*/  HADD2.F32 R63, -RZ, R64.H1_H1 ;  /* 0x30000040ff3f7230 */ /* 0x000fe40000004100 */
[----:B------:R-:W-:Y:S01]  /*0a00*/  FADD.FTZ R105, -R92, R105 ;  /* 0x000000695c697221 */ /* 0x000fe20000010100 */
[--C-:B------:R-:W-:Y:S02]  /*0a10*/  HADD2.F32 R117, -RZ, R55.reuse.H0_H0 ;  /* 0x20000037ff757230 */ /* 0x100fe40000004100 */
[----:B------:R-:W-:Y:S01]  /*0a20*/  FMUL.FTZ R104, R104, UR11 ;  /* 0x0000000b68687c20 */ /* 0x000fe20008410000 */
[----:B------:R-:W-:-:S02]  /*0a30*/  HADD2.F32 R115, -RZ, R55.H1_H1 ;  /* 0x30000037ff737230 */ /* 0x000fc40000004100 */
[----:B------:R-:W-:Y:S01]  /*0a40*/  FFMA.FTZ R53, R101, R94, R52 ;  /* 0x0000005e65357223 */ /* 0x000fe20000010034 */
[----:B------:R-:W-:Y:S01]  /*0a50*/  FADD.FTZ R55, R54, R61 ;  /* 0x0000003d36377221 */ /* 0x000fe20000010000 */
[----:B------:R-:W-:Y:S01]  /*0a60*/  FMUL.FTZ R62, R30, R123 ;  /* 0x0000007b1e3e7220 */ /* 0x000fe20000410000 */
[----:B------:R-:W-:Y:S01]  /*0a70*/  FADD.FTZ R77, -R92, R63 ;  /* 0x0000003f5c4d7221 */ /* 0x000fe20000010100 */
[----:B------:R-:W-:Y:S01]  /*0a80*/  FMUL.FTZ R105, R105, UR11 ;  /* 0x0000000b69697c20 */ /* 0x000fe20008410000 */
[----:B------:R-:W-:Y:S01]  /*0a90*/  FFMA.FTZ R52, R104, R93, R53 ;  /* 0x0000005d68347223 */ /* 0x000fe20000010035 */
[----:B------:R-:W-:Y:S01]  /*0aa0*/  FADD.FTZ R54, R55, R62 ;  /* 0x0000003e37367221 */ /* 0x000fe20000010000 */
[----:B------:R-:W-:Y:S01]  /*0ab0*/  FMUL.FTZ R63, R31, R122 ;  /* 0x0000007a1f3f7220 */ /* 0x000fe20000410000 */
[--C-:B------:R-:W-:Y:S02]  /*0ac0*/  HADD2.F32 R83, -RZ, R65.reuse.H0_H0 ;  /* 0x20000041ff537230 */ /* 0x100fe40000004100 */
[----:B------:R-:W-:Y:S01]  /*0ad0*/  FADD.FTZ R107, -R92, R107 ;  /* 0x0000006b5c6b7221 */ /* 0x000fe20000010100 */
[----:B------:R-:W-:-:S02]  /*0ae0*/  HADD2.F32 R65, -RZ, R65.H1_H1 ;  /* 0x30000041ff417230 */ /* 0x000fc40000004100 */
[----:B------:R-:W-:Y:S01]  /*0af0*/  FMUL.FTZ R106, R106, UR11 ;  /* 0x0000000b6a6a7c20 */ /* 0x000fe20008410000 */
[----:B------:R-:W-:Y:S01]  /*0b00*/  FFMA.FTZ R53, R105, R99, R52 ;  /* 0x0000006369357223 */ /* 0x000fe20000010034 */
[----:B------:R-:W-:Y:S01]  /*0b10*/  FADD.FTZ R55, R54, R63 ;  /* 0x0000003f36377221 */ /* 0x000fe20000010000 */
[----:B------:R-:W-:Y:S01]  /*0b20*/  FMUL.FTZ R64, R32, R121 ;  /* 0x0000007920407220 */ /* 0x000fe20000410000 */
[----:B------:R-:W-:Y:S02]  /*0b30*/  HADD2.F32 R67, -RZ, R67.H1_H1 ;  /* 0x30000043ff437230 */ /* 0x000fe40000004100 */
[----:B------:R-:W-:Y:S01]  /*0b40*/  FADD.FTZ R88, -R92, R65 ;  /* 0x000000415c587221 */ /* 0x000fe20000010100 */
[----:B------:R-:W-:Y:S01]  /*0b50*/  FMUL.FTZ R107, R107, UR11 ;  /* 0x0000000b6b6b7c20 */ /* 0x000fe20008410000 */
[----:B------:R-:W-:Y:S01]  /*0b60*/  FFMA.FTZ R52, R106, R100, R53 ;  /* 0x000000646a347223 */ /* 0x000fe20000010035 */
[----:B------:R-:W-:Y:S01]  /*0b70*/  FADD.FTZ R54, R55, R64 ;  /* 0x0000004037367221 */ /* 0x000fe20000010000 */
[----:B------:R-:W-:Y:S01]  /*0b80*/  FMUL.FTZ R65, R33, R118 ;  /* 0x0000007621417220 */ /* 0x000fe20000410000 */
[C---:B------:R-:W-:Y:S01]  /*0b90*/  FADD.FTZ R85, -R92.reuse, R83 ;  /* 0x000000535c557221 */ /* 0x040fe20000010100 */
[----:B------:R-:W-:Y:S01]  /*0ba0*/  FADD.FTZ R92, -R92, R67 ;  /* 0x000000435c5c7221 */ /* 0x000fe20000010100 */
[----:B------:R-:W-:Y:S01]  /*0bb0*/  FMUL.FTZ R66, R66, UR11 ;  /* 0x0000000b42427c20 */ /* 0x000fe20008410000 */
[----:B------:R-:W-:Y:S01]  /*0bc0*/  FFMA.FTZ R53, R107, R103, R52 ;  /* 0x000000676b357223 */ /* 0x000fe20000010034 */
[----:B------:R-:W-:Y:S01]  /*0bd0*/  FADD.FTZ R54, R54, R65 ;  /* 0x0000004136367221 */ /* 0x000fe20000010000 */
[----:B------:R-:W-:Y:S01]  /*0be0*/  FMUL.FTZ R67, R34, R117 ;  /* 0x0000007522437220 */ /* 0x000fe20000410000 */
[----:B------:R-:W-:Y:S01]  /*0bf0*/  FMUL.FTZ R77, R77, UR11 ;  /* 0x0000000b4d4d7c20 */ /* 0x000fe20008410000 */
[----:B------:R-:W-:Y:S01]  /*0c00*/  FFMA.FTZ R52, R66, R60, R53 ;  /* 0x0000003c42347223 */ /* 0x000fe20000010035 */
[----:B------:R-:W-:Y:S01]  /*0c10*/  FMUL.FTZ R84, R35, R115 ;  /* 0x0000007323547220 */ /* 0x000fe20000410000 */
[----:B------:R-:W-:-:S02]  /*0c20*/  FADD.FTZ R53, R54, R67 ;  /* 0x0000004336357221 */ /* 0x000fc40000010000 */
[----:B------:R-:W-:Y:S01]  /*0c30*/  FFMA.FTZ R54, R77, R61, R52 ;  /* 0x0000003d4d367223 */ /* 0x000fe20000010034 */
[----:B------:R-:W-:Y:S01]  /*0c40*/  FMUL.FTZ R85, R85, UR11 ;  /* 0x0000000b55557c20 */ /* 0x000fe20008410000 */
[----:B------:R-:W-:Y:S01]  /*0c50*/  FADD.FTZ R52, R53, R84 ;  /* 0x0000005435347221 */ /* 0x000fe20000010000 */
[----:B------:R-:W-:Y:S02]  /*0c60*/  FMUL.FTZ R88, R88, UR11 ;  /* 0x0000000b58587c20 */ /* 0x000fe40008410000 */
[----:B------:R-:W-:Y:S02]  /*0c70*/  FFMA.FTZ R55, R85, R62, R54 ;  /* 0x0000003e55377223 */ /* 0x000fe40000010036 */
        /* <DEDUP_REMOVED lines=28> */
[----:B0-----:R-:W-:-:S05]  /*0e40*/  FADD.FTZ R53, R86, R53 ;  /* 0x0000003556357221 */ /* 0x001fca0000010000 */
[----:B------:R-:W0:Y:S01]  /*0e50*/  SHFL.DOWN PT, R54, R53, 0x1, 0x1f ;  /* 0x08201f0035367f89 */ /* 0x000e2200000e0000 */
[----:B------:R-:W-:-:S04]  /*0e60*/  MOV R56, 0x400 ;  /* 0x0000040000387802 */ /* 0x000fc80000000f00 */
[----:B--2---:R-:W-:Y:S01]  /*0e70*/  LEA R56, R83, R56, 0x18 ;  /* 0x0000003853387211 */ /* 0x004fe200078ec0ff */
[----:B-1----:R-:W-:Y:S01]  /*0e80*/  FADD.FTZ R52, R55, R52 ;  /* 0x0000003437347221 */ /* 0x002fe20000010000 */
[----:B0-----:R-:W-:Y:S02]  /*0e90*/  FADD.FTZ R53, R53, R54 ;  /* 0x0000003635357221 */ /* 0x001fe40000010000 */
[----:B------:R-:W-:-:S04]  /*0ea0*/  IADD3 R54, PT, PT, R56, 0x2020, RZ ;  /* 0x0000202038367810 */ /* 0x000fc80007ffe0ff */
[----:B------:R-:W-:Y:S02]  /*0eb0*/  @!P2 MOV R55, R54 ;  /* 0x000000360037a202 */ /* 0x000fe40000000f00 */
[----:B------:R-:W-:-:S04]  /*0ec0*/  @!P0 IADD3 R55, PT, PT, R56, 0x2000, RZ ;  /* 0x0000200038378810 */ /* 0x000fc80007ffe0ff */
        /* <DEDUP_REMOVED lines=10> */
[----:B0-----:R-:W0:Y:S01]  /*0f70*/  @P1 LDC.64 R52, c[0x0][0x438] ;  /* 0x00010e00ff341b82 */ /* 0x001e220000000a00 */
[----:B------:R-:W-:Y:S01]  /*0f80*/  FADD.FTZ R14, R82, R14 ;  /* 0x0000000e520e7221 */ /* 0x000fe20000010000 */
[----:B------:R-:W-:-:S06]  /*0f90*/  FFMA.FTZ R69, R101, R82, R69 ;  /* 0x0000005265457223 */ /* 0x000fcc0000010045 */
[----:B------:R-:W1:Y:S01]  /*0fa0*/  LDC.64 R82, c[0x0][0x3b0] ;  /* 0x0000ec00ff527b82 */ /* 0x000e620000000a00 */
[----:B0-----:R-:W-:-:S05]  /*0fb0*/  @P1 IMAD.WIDE.U32 R52, R73, 0x10, R52 ;  /* 0x0000001049341825 */ /* 0x001fca00078e0034 */
[----:B------:R0:W5:Y:S02]  /*0fc0*/  @P1 LDG.E.128 R36, desc[UR20][R52.64] ;  /* 0x0000001434241981 */ /* 0x000164000c1e1d00 */
[----:B0-----:R-:W0:Y:S01]  /*0fd0*/  @P0 LDC.64 R52, c[0x0][0x3b8] ;  /* 0x0000ee00ff340b82 */ /* 0x001e220000000a00 */
[----:B-1----:R-:W-:-:S04]  /*0fe0*/  IMAD.WIDE.U32 R86, R76, 0x8, R82 ;  /* 0x000000084c567825 */ /* 0x002fc800078e0052 */
[C---:B------:R-:W-:Y:S02]  /*0ff0*/  IMAD.WIDE.U32 R82, R73.reuse, 0x8, R82 ;  /* 0x0000000849527825 */ /* 0x040fe400078e0052 */
[----:B------:R-:W5:Y:S04]  /*1000*/  LDG.E.64 R86, desc[UR20][R86.64] ;  /* 0x0000001456567981 */ /* 0x000f68000c1e1b00 */
[----:B------:R-:W5:Y:S01]  /*1010*/  LDG.E.64 R82, desc[UR20][R82.64] ;  /* 0x0000001452527981 */ /* 0x000f62000c1e1b00 */
[----:B0-----:R-:W-:-:S05]  /*1020*/  @P0 IMAD.WIDE.U32 R52, R73, 0x8, R52 ;  /* 0x0000000849340825 */ /* 0x001fca00078e0034 */
[----:B------:R0:W5:Y:S01]  /*1030*/  @P0 LDG.E.64 R80, desc[UR20][R52.64] ;  /* 0x0000001434500981 */ /* 0x000162000c1e1b00 */
[----:B------:R-:W-:Y:S01]  /*1040*/  @!P4 IADD3 R54, PT, PT, R56, 0x2000, RZ ;  /* 0x000020003836c810 */ /* 0x000fe20007ffe0ff */
[----:B------:R-:W-:Y:S06]  /*1050*/  BAR.SYNC.DEFER_BLOCKING 0x0 ;  /* 0x0000000000007b1d */ /* 0x000fec0000010000 */
[----:B0-----:R-:W0:Y:S01]  /*1060*/  LDS.128 R52, [R54] ;  /* 0x0000000036347984 */ /* 0x001e220000000c00 */
        /* <DEDUP_REMOVED lines=62> */
[----:B------:R-:W-:Y:S01]  /*1450*/  FADD.FTZ R104, R93, -R104 ;  /* 0x800000685d687221 */ /* 0x000fe20000010000 */
[----:B------:R-:W-:Y:S01]  /*1460*/  FADD.FTZ R52, R99, -R52 ;  /* 0x8000003463347221 */ /* 0x000fe20000010000 */
[----:B------:R-:W-:Y:S01]  /*1470*/  FADD.FTZ R53, R100, -R53 ;  /* 0x8000003564357221 */ /* 0x000fe20000010000 */
[--C-:B------:R-:W-:Y:S01]  /*1480*/  FFMA.FTZ R102, R102, UR29, R115.reuse ;  /* 0x0000001d66667c23 */ /* 0x100fe20008010073 */
[--C-:B------:R-:W-:Y:S01]  /*1490*/  FFMA.FTZ R101, R101, UR29, R115.reuse ;  /* 0x0000001d65657c23 */ /* 0x100fe20008010073 */
[----:B------:R-:W-:Y:S01]  /*14a0*/  FFMA.FTZ R0, R0, UR29, R115 ;  /* 0x0000001d00007c23 */ /* 0x000fe20008010073 */
[----:B------:R-:W-:Y:S01]  /*14b0*/  FMUL.FTZ R54, R54, UR11 ;  /* 0x0000000b36367c20 */ /* 0x000fe20008410000 */
        /* <DEDUP_REMOVED lines=12> */
[C---:B------:R-:W-:Y:S01]  /*1580*/  LOP3.LUT P2, RZ, R87.reuse, 0xff0000, RZ, 0xc0, !PT ;  /* 0x00ff000057ff7812 */ /* 0x040fe2000784c0ff */
[----:B------:R-:W-:Y:S01]  /*1590*/  FMUL.FTZ R96, R96, UR11 ;  /* 0x0000000b60607c20 */ /* 0x000fe20008410000 */
[----:B------:R-:W-:Y:S01]  /*15a0*/  LOP3.LUT P3, RZ, R87, 0xff, RZ, 0xc0, !PT ;  /* 0x000000ff57ff7812 */ /* 0x000fe2000786c0ff */
        /* <DEDUP_REMOVED lines=25> */
.L_x_1420:
        /* <DEDUP_REMOVED lines=10> */
[----:B------:R-:W-:Y:S01]  /*17e0*/  FMUL.FTZ R51, R49, UR11 ;  /* 0x0000000b31337c20 */ /* 0x000fe20008410000 */
[--C-:B------:R-:W-:Y:S01]  /*17f0*/  FFMA.FTZ R49, R98, UR29, R115.reuse ;  /* 0x0000001d62317c23 */ /* 0x100fe20008010073 */
[----:B------:R-:W-:Y:S01]  /*1800*/  FFMA.FTZ R0, R0, UR29, R115 ;  /* 0x0000001d00007c23 */ /* 0x000fe20008010073 */
[----:B------:R-:W-:Y:S01]  /*1810*/  FMUL.FTZ R56, R50, UR11 ;  /* 0x0000000b32387c20 */ /* 0x000fe20008410000 */
[----:B------:R-:W-:Y:S01]  /*1820*/  FMUL.FTZ R50, R104, UR11 ;  /* 0x0000000b68327c20 */ /* 0x000fe20008410000 */
[----:B------:R-:W-:Y:S01]  /*1830*/  FMUL.FTZ R57, R48, UR11 ;  /* 0x0000000b30397c20 */ /* 0x000fe20008410000 */
[----:B------:R-:W-:Y:S01]  /*1840*/  FADD.FTZ R102, R95, -R102 ;  /* 0x800000665f667221 */ /* 0x000fe20000010000 */
[----:B------:R-:W-:Y:S01]  /*1850*/  FADD.FTZ R101, R94, -R101 ;  /* 0x800000655e657221 */ /* 0x000fe20000010000 */
[----:B-----5:R-:W-:Y:S01]  /*1860*/  ISETP.GE.U32.AND P1, PT, R86, RZ, PT ;  /* 0x000000ff5600720c */ /* 0x020fe20003f26070 */
[----:B------:R-:W-:Y:S01]  /*1870*/  FADD.FTZ R49, R96, -R49 ;  /* 0x8000003160317221 */ /* 0x000fe20000010000 */
[----:B------:R-:W-:Y:S01]  /*1880*/  FADD.FTZ R0, R97, -R0 ;  /* 0x8000000061007221 */ /* 0x000fe20000010000 */
[----:B------:R-:W-:Y:S01]  /*1890*/  FMUL.FTZ R53, R50, UR8 ;  /* 0x0000000832357c20 */ /* 0x000fe20008410000 */
[----:B------:R-:W-:Y:S01]  /*18a0*/  FMUL.FTZ R102, R102, UR11 ;  /* 0x0000000b66667c20 */ /* 0x000fe20008410000 */
[----:B------:R-:W-:Y:S01]  /*18b0*/  FMUL.FTZ R101, R101, UR11 ;  /* 0x0000000b65657c20 */ /* 0x000fe20008410000 */
[----:B------:R-:W-:Y:S01]  /*18c0*/  FMUL.FTZ R55, R56, UR8 ;  /* 0x0000000838377c20 */ /* 0x000fe20008410000 */
[----:B------:R-:W-:Y:S01]  /*18d0*/  FMUL.FTZ R52, R51, UR8 ;  /* 0x0000000833347c20 */ /* 0x000fe20008410000 */
[C---:B------:R-:W-:Y:S01]  /*18e0*/  FMUL.FTZ R54, R57.reuse, UR8 ;  /* 0x0000000839367c20 */ /* 0x040fe20008410000 */
[----:B------:R-:W-:Y:S01]  /*18f0*/  F2FP.F16.F32.PACK_AB R50, R57, R50 ;  /* 0x000000323932723e */ /* 0x000fe200000000ff */
[----:B------:R-:W-:Y:S01]  /*1900*/  FMUL.FTZ R57, R49, UR11 ;  /* 0x0000000b31397c20 */ /* 0x000fe20008410000 */
[C---:B------:R-:W-:Y:S01]  /*1910*/  LOP3.LUT P2, RZ, R87.reuse, 0xff0000, RZ, 0xc0, !PT ;  /* 0x00ff000057ff7812 */ /* 0x040fe2000784c0ff */
[----:B------:R-:W-:Y:S01]  /*1920*/  FMUL.FTZ R0, R0, UR11 ;  /* 0x0000000b00007c20 */ /* 0x000fe20008410000 */
[C---:B------:R-:W-:Y:S01]  /*1930*/  LOP3.LUT P6, RZ, R87.reuse, 0xff, RZ, 0xc0, !PT ;  /* 0x000000ff57ff7812 */ /* 0x040fe200078cc0ff */
[----:B------:R-:W-:Y:S01]  /*1940*/  FMUL.FTZ R59, R102, UR8 ;  /* 0x00000008663b7c20 */ /* 0x000fe20008410000 */
[----:B------:R-:W-:Y:S01]  /*1950*/  LOP3.LUT P3, RZ, R87, 0xff00, RZ, 0xc0, !PT ;  /* 0x0000ff0057ff7812 */ /* 0x000fe2000786c0ff */
        /* <DEDUP_REMOVED lines=24> */
.L_x_1419:
        /* <DEDUP_REMOVED lines=10> */
[--C-:B------:R-:W-:Y:S01]  /*1b80*/  FFMA.FTZ R53, R106, UR29, R115.reuse ;  /* 0x0000001d6a357c23 */ /* 0x100fe20008010073 */
[----:B------:R-:W-:Y:S01]  /*1b90*/  FADD.FTZ R58, R103, -R52 ;  /* 0x80000034673a7221 */ /* 0x000fe20000010000 */
[----:B------:R-:W-:Y:S01]  /*1ba0*/  FFMA.FTZ R54, R0, UR29, R115 ;  /* 0x0000001d00367c23 */ /* 0x000fe20008010073 */
[--C-:B-----5:R-:W-:Y:S02]  /*1bb0*/  HADD2.F32 R52, -RZ, R43.reuse.H0_H0 ;  /* 0x2000002bff347230 */ /* 0x120fe40000004100 */
[----:B------:R-:W-:Y:S01]  /*1bc0*/  FADD.FTZ R57, R100, -R53 ;  /* 0x8000003564397221 */ /* 0x000fe20000010000 */
[----:B------:R-:W-:-:S02]  /*1bd0*/  HADD2.F32 R53, -RZ, R43.H1_H1 ;  /* 0x3000002bff357230 */ /* 0x000fc40000004100 */
        /* <DEDUP_REMOVED lines=10> */
[--C-:B------:R-:W-:Y:S01]  /*1c80*/  HADD2.F32 R52, -RZ, R41.reuse.H0_H0 ;  /* 0x20000029ff347230 */ /* 0x100fe20000004100 */
[----:B------:R-:W-:Y:S01]  /*1c90*/  ISETP.GE.U32.AND P1, PT, R86, RZ, PT ;  /* 0x000000ff5600720c */ /* 0x000fe20003f26070 */
[----:B------:R-:W-:-:S02]  /*1ca0*/  HADD2.F32 R55, -RZ, R41.H1_H1 ;  /* 0x30000029ff377230 */ /* 0x000fc40000004100 */
[----:B------:R-:W-:Y:S01]  /*1cb0*/  FADD.FTZ R95, R95, -R102 ;  /* 0x800000665f5f7221 */ /* 0x000fe20000010000 */
[----:B------:R-:W-:Y:S01]  /*1cc0*/  FADD.FTZ R94, R94, -R101 ;  /* 0x800000655e5e7221 */ /* 0x000fe20000010000 */
[--C-:B------:R-:W-:Y:S02]  /*1cd0*/  HADD2.F32 R0, -RZ, R40.reuse.H0_H0 ;  /* 0x20000028ff007230 */ /* 0x100fe40000004100 */
[----:B------:R-:W-:Y:S01]  /*1ce0*/  FFMA.FTZ R56, R99, UR11, R56 ;  /* 0x0000000b63387c23 */ /* 0x000fe20008010038 */
[----:B------:R-:W-:Y:S02]  /*1cf0*/  HADD2.F32 R53, -RZ, R40.H1_H1 ;  /* 0x30000028ff357230 */ /* 0x000fe40000004100 */
        /* <DEDUP_REMOVED lines=33> */
.L_x_1422:
[--C-:B------:R-:W-:Y:S01]  /*1f10*/  FFMA.FTZ R48, R107, UR29, R115.reuse ;  /* 0x0000001d6b307c23 */ /* 0x100fe20008010073 */
[--C-:B------:R-:W-:Y:S01]  /*1f20*/  FFMA.FTZ R49, R106, UR29, R115.reuse ;  /* 0x0000001d6a317c23 */ /* 0x100fe20008010073 */
[--C-:B------:R-:W-:Y:S01]  /*1f30*/  FFMA.FTZ R104, R104, UR29, R115.reuse ;  /* 0x0000001d68687c23 */ /* 0x100fe20008010073 */
[--C-:B-----5:R-:W-:Y:S02]  /*1f40*/  HADD2.F32 R54, -RZ, R43.reuse.H0_H0 ;  /* 0x2000002bff367230 */ /* 0x120fe40000004100 */
[----:B------:R-:W-:Y:S01]  /*1f50*/  FADD.FTZ R103, R103, -R48 ;  /* 0x8000003067677221 */ /* 0x000fe20000010000 */
[----:B------:R-:W-:Y:S01]  /*1f60*/  FFMA.FTZ R48, R105, UR29, R115 ;  /* 0x0000001d69307c23 */ /* 0x000fe20008010073 */
[----:B------:R-:W-:Y:S01]  /*1f70*/  FADD.FTZ R51, R100, -R49 ;  /* 0x8000003164337221 */ /* 0x000fe20000010000 */
[----:B------:R-:W-:Y:S02]  /*1f80*/  HADD2.F32 R49, -RZ, R42.H0_H0 ;  /* 0x2000002aff317230 */ /* 0x000fe40000004100 */
[----:B------:R-:W-:Y:S01]  /*1f90*/  FADD.FTZ R50, R93, -R104 ;  /* 0x800000685d327221 */ /* 0x000fe20000010000 */
[----:B------:R-:W-:-:S02]  /*1fa0*/  HADD2.F32 R56, -RZ, R43.H1_H1 ;  /* 0x3000002bff387230 */ /* 0x000fc40000004100 */
[----:B------:R-:W-:Y:S01]  /*1fb0*/  FADD.FTZ R99, R99, -R48 ;  /* 0x8000003063637221 */ /* 0x000fe20000010000 */
[----:B------:R-:W-:Y:S02]  /*1fc0*/  HADD2.F32 R52, -RZ, R42.H1_H1 ;  /* 0x3000002aff347230 */ /* 0x000fe40000004100 */
[----:B------:R-:W-:Y:S01]  /*1fd0*/  FFMA.FTZ R50, R50, UR11, R49 ;  /* 0x0000000b32327c23 */ /* 0x000fe20008010031 */
[----:B------:R-:W-:Y:S01]  /*1fe0*/  FFMA.FTZ R51, R51, UR11, R54 ;  /* 0x0000000b33337c23 */ /* 0x000fe20008010036 */
[----:B------:R-:W-:Y:S01]  /*1ff0*/  FFMA.FTZ R48, R103, UR11, R56 ;  /* 0x0000000b67307c23 */ /* 0x000fe20008010038 */
[----:B------:R-:W-:Y:S01]  /*2000*/  ISETP.GE.U32.AND P1, PT, R86, RZ, PT ;  /* 0x000000ff5600720c */ /* 0x000fe20003f26070 */
[----:B------:R-:W-:Y:S01]  /*2010*/  FFMA.FTZ R49, R99, UR11, R52 ;  /* 0x0000000b63317c23 */ /* 0x000fe20008010034 */
[--C-:B------:R-:W-:Y:S01]  /*2020*/  FFMA.FTZ R102, R102, UR29, R115.reuse ;  /* 0x0000001d66667c23 */ /* 0x100fe20008010073 */
[--C-:B------:R-:W-:Y:S01]  /*2030*/  FFMA.FTZ R101, R101, UR29, R115.reuse ;  /* 0x0000001d65657c23 */ /* 0x100fe20008010073 */
[----:B------:R-:W-:Y:S01]  /*2040*/  FMUL.FTZ R55, R48, UR8 ;  /* 0x0000000830377c20 */ /* 0x000fe20008410000 */
[----:B------:R-:W-:Y:S01]  /*2050*/  FMUL.FTZ R52, R51, UR8 ;  /* 0x0000000833347c20 */ /* 0x000fe20008410000 */
[----:B------:R-:W-:Y:S01]  /*2060*/  FMUL.FTZ R54, R50, UR8 ;  /* 0x0000000832367c20 */ /* 0x000fe20008410000 */
[----:B------:R-:W-:Y:S01]  /*2070*/  FMUL.FTZ R53, R49, UR8 ;  /* 0x0000000831357c20 */ /* 0x000fe20008410000 */
[C---:B------:R-:W-:Y:S01]  /*2080*/  LOP3.LUT P2, RZ, R87.reuse, 0xff0000, RZ, 0xc0, !PT ;  /* 0x00ff000057ff7812 */ /* 0x040fe2000784c0ff */
[--C-:B------:R-:W-:Y:S01]  /*2090*/  FFMA.FTZ R0, R0, UR29, R115.reuse ;  /* 0x0000001d00007c23 */ /* 0x100fe20008010073 */
[C---:B------:R-:W-:Y:S01]  /*20a0*/  ISETP.GE.U32.AND.EX P1, PT, R87.reuse, 0x1000000, PT, P1 ;  /* 0x010000005700780c */ /* 0x040fe20003f26110 */
[----:B------:R-:W-:Y:S01]  /*20b0*/  FFMA.FTZ R59, R98, UR29, R115 ;  /* 0x0000001d623b7c23 */ /* 0x000fe20008010073 */
[C---:B------:R-:W-:Y:S01]  /*20c0*/  LOP3.LUT P6, RZ, R87.reuse, 0xff, RZ, 0xc0, !PT ;  /* 0x000000ff57ff7812 */ /* 0x040fe200078cc0ff */
[--C-:B------:R-:W-:Y:S01]  /*20d0*/  HADD2.F32 R58, -RZ, R41.reuse.H1_H1 ;  /* 0x30000029ff3a7230 */ /* 0x100fe20000004100 */
[----:B------:R-:W-:Y:S01]  /*20e0*/  LOP3.LUT P3, RZ, R87, 0xff00, RZ, 0xc0, !PT ;  /* 0x0000ff0057ff7812 */ /* 0x000fe2000786c0ff */
[----:B------:R-:W-:-:S02]  /*20f0*/  HADD2.F32 R87, -RZ, R41.H0_H0 ;  /* 0x20000029ff577230 */ /* 0x000fc40000004100 */
[----:B------:R-:W-:Y:S01]  /*2100*/  FADD.FTZ R102, R95, -R102 ;  /* 0x800000665f667221 */ /* 0x000fe20000010000 */
[----:B------:R-:W-:Y:S01]  /*2110*/  FADD.FTZ R101, R94, -R101 ;  /* 0x800000655e657221 */ /* 0x000fe20000010000 */
[--C-:B------:R-:W-:Y:S01]  /*2120*/  HADD2.F32 R57, -RZ, R40.reuse.H0_H0 ;  /* 0x20000028ff397230 */ /* 0x100fe20000004100 */
[----:B------:R-:W-:Y:S01]  /*2130*/  FSEL R55, R55, RZ, P1 ;  /* 0x000000ff37377208 */ /* 0x000fe20000800000 */
[----:B------:R-:W-:Y:S01]  /*2140*/  HADD2.F32 R56, -RZ, R40.H1_H1 ;  /* 0x30000028ff387230 */ /* 0x000fe20000004100 */
[----:B------:R-:W-:Y:S01]  /*2150*/  FSEL R52, R52, RZ, P2 ;  /* 0x000000ff34347208 */ /* 0x000fe20001000000 */
[----:B------:R-:W-:Y:S01]  /*2160*/  FADD.FTZ R0, R97, -R0 ;  /* 0x8000000061007221 */ /* 0x000fe20000010000 */
[----:B------:R-:W-:Y:S01]  /*2170*/  FSEL R54, R54, RZ, P6 ;  /* 0x000000ff36367208 */ /* 0x000fe20003000000 */
[----:B------:R-:W-:Y:S01]  /*2180*/  FADD.FTZ R59, R96, -R59 ;  /* 0x8000003b603b7221 */ /* 0x000fe20000010000 */
[----:B------:R-:W-:Y:S01]  /*2190*/  FSEL R53, R53, RZ, P3 ;  /* 0x000000ff35357208 */ /* 0x000fe20001800000 */
[----:B------:R-:W-:Y:S01]  /*21a0*/  FFMA.FTZ R87, R102, UR11, R87 ;  /* 0x0000000b66577c23 */ /* 0x000fe20008010057 */
[----:B------:R-:W-:Y:S01]  /*21b0*/  LOP3.LUT P1, RZ, R86, 0xff0000, RZ, 0xc0, !PT ;  /* 0x00ff000056ff7812 */ /* 0x000fe2000782c0ff */
[----:B------:R-:W-:Y:S01]  /*21c0*/  FFMA.FTZ R0, R0, UR11, R57 ;  /* 0x0000000b00007c23 */ /* 0x000fe20008010039 */
[C---:B------:R-:W-:Y:S01]  /*21d0*/  LOP3.LUT P2, RZ, R86.reuse, 0xff000000, RZ, 0xc0, !PT ;  /* 0xff00000056ff7812 */ /* 0x040fe2000784c0ff */
[----:B------:R-:W-:Y:S01]  /*21e0*/  FFMA.FTZ R59, R59, UR11, R56 ;  /* 0x0000000b3b3b7c23 */ /* 0x000fe20008010038 */
[----:B------:R-:W-:Y:S01]  /*21f0*/  LOP3.LUT P6, RZ, R86, 0xff, RZ, 0xc0, !PT ;  /* 0x000000ff56ff7812 */ /* 0x000fe200078cc0ff */
[----:B------:R-:W-:Y:S01]  /*2200*/  FMUL.FTZ R56, R0, UR8 ;  /* 0x0000000800387c20 */ /* 0x000fe20008410000 */
[----:B------:R-:W-:Y:S01]  /*2210*/  LOP3.LUT P3, RZ, R86, 0xff00, RZ, 0xc0, !PT ;  /* 0x0000ff0056ff7812 */ /* 0x000fe2000786c0ff */
[----:B------:R-:W-:Y:S01]  /*2220*/  FFMA.FTZ R86, R101, UR11, R58 ;  /* 0x0000000b65567c23 */ /* 0x000fe2000801003a */
[----:B------:R-:W-:Y:S01]  /*2230*/  F2FP.F16.F32.PACK_AB R50, R49, R50 ;  /* 0x000000323132723e */ /* 0x000fe200000000ff */
[----:B------:R-:W-:Y:S01]  /*2240*/  FMUL.FTZ R58, R87, UR8 ;  /* 0x00000008573a7c20 */ /* 0x000fe20008410000 */
[----:B------:R-:W-:Y:S01]  /*2250*/  FMUL.FTZ R57, R59, UR8 ;  /* 0x000000083b397c20 */ /* 0x000fe20008410000 */
[----:B------:R-:W-:-:S02]  /*2260*/  F2FP.F16.F32.PACK_AB R51, R48, R51 ;  /* 0x000000333033723e */ /* 0x000fc400000000ff */
[C---:B------:R-:W-:Y:S01]  /*2270*/  F2FP.F16.F32.PACK_AB R49, R86.reuse, R87 ;  /* 0x000000575631723e */ /* 0x040fe200000000ff */
[----:B------:R-:W-:Y:S01]  /*2280*/  FMUL.FTZ R86, R86, UR8 ;  /* 0x0000000856567c20 */ /* 0x000fe20008410000 */
[----:B------:R-:W-:Y:S02]  /*2290*/  F2FP.F16.F32.PACK_AB R48, R59, R0 ;  /* 0x000000003b30723e */ /* 0x000fe400000000ff */
        /* <DEDUP_REMOVED lines=9> */
.L_x_1418:
        /* <DEDUP_REMOVED lines=30> */
[----:B------:R-:W-:Y:S01]  /*2510*/  FMUL.FTZ R47, R45, UR8 ;  /* 0x000000082d2f7c20 */ /* 0x000fe20008410000 */
[----:B------:R-:W-:Y:S01]  /*2520*/  ISETP.GE.U32.AND P1, PT, R78, RZ, PT ;  /* 0x000000ff4e00720c */ /* 0x000fe20003f26070 */
[----:B------:R-:W-:Y:S01]  /*2530*/  FFMA.FTZ R101, R101, UR29, R115 ;  /* 0x0000001d65657c23 */ /* 0x000fe20008010073 */
[----:B------:R-:W-:Y:S01]  /*2540*/  LOP3.LUT P2, RZ, R87, 0xff0000, RZ, 0xc0, !PT ;  /* 0x00ff000057ff7812 */ /* 0x000fe2000784c0ff */
[----:B------:R-:W-:Y:S01]  /*2550*/  FMUL.FTZ R45, R44, UR11 ;  /* 0x0000000b2c2d7c20 */ /* 0x000fe20008410000 */
[----:B------:R-:W-:Y:S01]  /*2560*/  LOP3.LUT P6, RZ, R79, 0xff0000, RZ, 0xc0, !PT ;  /* 0x00ff00004fff7812 */ /* 0x000fe200078cc0ff */
[----:B------:R-:W-:Y:S01]  /*2570*/  FMUL.FTZ R95, R95, UR8 ;  /* 0x000000085f5f7c20 */ /* 0x000fe20008410000 */
[----:B------:R-:W-:Y:S01]  /*2580*/  FSEL R54, R104, RZ, P3 ;  /* 0x000000ff68367208 */ /* 0x000fe20001800000 */
[----:B------:R-:W-:Y:S01]  /*2590*/  FADD.FTZ R101, R94, -R101 ;  /* 0x800000655e657221 */ /* 0x000fe20000010000 */
[----:B------:R-:W-:Y:S01]  /*25a0*/  ISETP.GE.U32.AND.EX P1, PT, R79, 0x1000000, PT, P1 ;  /* 0x010000004f00780c */ /* 0x000fe20003f26110 */
[--C-:B------:R-:W-:Y:S01]  /*25b0*/  FFMA.FTZ R55, R98, UR29, R115.reuse ;  /* 0x0000001d62377c23 */ /* 0x100fe20008010073 */
[----:B------:R-:W-:Y:S01]  /*25c0*/  LOP3.LUT P3, RZ, R86, 0xff0000, RZ, 0xc0, !PT ;  /* 0x00ff000056ff7812 */ /* 0x000fe2000786c0ff */
[----:B------:R-:W-:Y:S01]  /*25d0*/  FFMA.FTZ R0, R0, UR29, R115 ;  /* 0x0000001d00007c23 */ /* 0x000fe20008010073 */
[----:B------:R-:W-:Y:S01]  /*25e0*/  FSEL R52, R47, RZ, P2 ;  /* 0x000000ff2f347208 */ /* 0x000fe20001000000 */
[----:B------:R-:W-:Y:S01]  /*25f0*/  FMUL.FTZ R53, R45, UR8 ;  /* 0x000000082d357c20 */ /* 0x000fe20008410000 */
[----:B------:R-:W-:Y:S01]  /*2600*/  FSEL R47, R47, RZ, P6 ;  /* 0x000000ff2f2f7208 */ /* 0x000fe20003000000 */
[----:B------:R-:W-:Y:S01]  /*2610*/  FMUL.FTZ R101, R101, UR11 ;  /* 0x0000000b65657c20 */ /* 0x000fe20008410000 */
[----:B------:R-:W-:Y:S01]  /*2620*/  LOP3.LUT P6, RZ, R87, 0xff00, RZ, 0xc0, !PT ;  /* 0x0000ff0057ff7812 */ /* 0x000fe200078cc0ff */
[----:B------:R-:W-:Y:S01]  /*2630*/  FADD.FTZ R96, R96, -R55 ;  /* 0x8000003760607221 */ /* 0x000fe20000010000 */
[----:B------:R-:W-:Y:S01]  /*2640*/  FSEL R44, R46, RZ, P1 ;  /* 0x000000ff2e2c7208 */ /* 0x000fe20000800000 */
[----:B------:R-:W-:Y:S01]  /*2650*/  FADD.FTZ R97, R97, -R0 ;  /* 0x8000000061617221 */ /* 0x000fe20000010000 */
[----:B------:R-:W-:Y:S01]  /*2660*/  FSEL R56, R95, RZ, P3 ;  /* 0x000000ff5f387208 */ /* 0x000fe20001800000 */
[----:B------:R-:W-:Y:S01]  /*2670*/  FMUL.FTZ R101, R101, UR8 ;  /* 0x0000000865657c20 */ /* 0x000fe20008410000 */
[C---:B------:R-:W-:Y:S01]  /*2680*/  LOP3.LUT P2, RZ, R79.reuse, 0xff, RZ, 0xc0, !PT ;  /* 0x000000ff4fff7812 */ /* 0x040fe2000784c0ff */
        /* <DEDUP_REMOVED lines=12> */
[----:B------:R-:W-:Y:S02]  /*2750*/  F2FP.F16.F32.PACK_AB R46, R53, R46 ;  /* 0x0000002e352e723e */ /* 0x000fe400000000ff */
[----:B------:R-:W-:-:S02]  /*2760*/  FSEL R87, R101, RZ, P2 ;  /* 0x000000ff65577208 */ /* 0x000fc40001000000 */
[----:B------:R-:W-:Y:S02]  /*2770*/  FSEL R53, R101, RZ, P3 ;  /* 0x000000ff65357208 */ /* 0x000fe40001800000 */
[C---:B------:R-:W-:Y:S02]  /*2780*/  LOP3.LUT P6, RZ, R86.reuse, 0xff00, RZ, 0xc0, !PT ;  /* 0x0000ff0056ff7812 */ /* 0x040fe400078cc0ff */
[----:B------:R-:W-:Y:S02]  /*2790*/  LOP3.LUT P1, RZ, R86, 0xff, RZ, 0xc0, !PT ;  /* 0x000000ff56ff7812 */ /* 0x000fe4000782c0ff */
[C---:B------:R-:W-:Y:S02]  /*27a0*/  LOP3.LUT P2, RZ, R78.reuse, 0xff00, RZ, 0xc0, !PT ;  /* 0x0000ff004eff7812 */ /* 0x040fe4000784c0ff */
[----:B------:R-:W-:Y:S02]  /*27b0*/  LOP3.LUT P3, RZ, R78, 0xff, RZ, 0xc0, !PT ;  /* 0x000000ff4eff7812 */ /* 0x000fe4000786c0ff */
        /* <DEDUP_REMOVED lines=12> */
.L_x_1424:
[--C-:B------:R-:W-:Y:S01]  /*2880*/  FFMA.FTZ R45, R106, UR29, R115.reuse ;  /* 0x0000001d6a2d7c23 */ /* 0x100fe20008010073 */
[--C-:B------:R-:W-:Y:S01]  /*2890*/  FFMA.FTZ R46, R107, UR29, R115.reuse ;  /* 0x0000001d6b2e7c23 */ /* 0x100fe20008010073 */
[--C-:B------:R-:W-:Y:S01]  /*28a0*/  FFMA.FTZ R44, R105, UR29, R115.reuse ;  /* 0x0000001d692c7c23 */ /* 0x100fe20008010073 */
[----:B------:R-:W-:Y:S01]  /*28b0*/  FFMA.FTZ R104, R104, UR29, R115 ;  /* 0x0000001d68687c23 */ /* 0x000fe20008010073 */
[----:B------:R-:W-:Y:S01]  /*28c0*/  FADD.FTZ R45, R100, -R45 ;  /* 0x8000002d642d7221 */ /* 0x000fe20000010000 */
[----:B------:R-:W-:Y:S01]  /*28d0*/  FADD.FTZ R46, R103, -R46 ;  /* 0x8000002e672e7221 */ /* 0x000fe20000010000 */
[----:B-----5:R-:W-:Y:S01]  /*28e0*/  LOP3.LUT P6, RZ, R87, 0xff0000, RZ, 0xc0, !PT ;  /* 0x00ff000057ff7812 */ /* 0x020fe200078cc0ff */
[----:B------:R-:W-:Y:S01]  /*28f0*/  FADD.FTZ R44, R99, -R44 ;  /* 0x8000002c632c7221 */ /* 0x000fe20000010000 */
[----:B------:R-:W-:Y:S01]  /*2900*/  FMUL.FTZ R51, R45, UR11 ;  /* 0x0000000b2d337c20 */ /* 0x000fe20008410000 */
[----:B------:R-:W-:Y:S01]  /*2910*/  LOP3.LUT P3, RZ, R79, 0xff0000, RZ, 0xc0, !PT ;  /* 0x00ff00004fff7812 */ /* 0x000fe2000786c0ff */
[----:B------:R-:W-:Y:S01]  /*2920*/  FMUL.FTZ R52, R46, UR11 ;  /* 0x0000000b2e347c20 */ /* 0x000fe20008410000 */
[----:B------:R-:W-:Y:S01]  /*2930*/  ISETP.GE.U32.AND P1, PT, R86, RZ, PT ;  /* 0x000000ff5600720c */ /* 0x000fe20003f26070 */
[----:B------:R-:W-:Y:S01]  /*2940*/  FMUL.FTZ R45, R51, UR8 ;  /* 0x00000008332d7c20 */ /* 0x000fe20008410000 */
[----:B------:R-:W-:Y:S01]  /*2950*/  ISETP.GE.U32.AND P2, PT, R78, RZ, PT ;  /* 0x000000ff4e00720c */ /* 0x000fe20003f46070 */
[----:B------:R-:W-:Y:S01]  /*2960*/  FADD.FTZ R104, R93, -R104 ;  /* 0x800000685d687221 */ /* 0x000fe20000010000 */
[--C-:B------:R-:W-:Y:S01]  /*2970*/  FFMA.FTZ R102, R102, UR29, R115.reuse ;  /* 0x0000001d66667c23 */ /* 0x100fe20008010073 */
[----:B------:R-:W-:Y:S01]  /*2980*/  ISETP.GE.U32.AND.EX P1, PT, R87, 0x1000000, PT, P1 ;  /* 0x010000005700780c */ /* 0x000fe20003f26110 */
[----:B------:R-:W-:Y:S01]  /*2990*/  FMUL.FTZ R53, R44, UR11 ;  /* 0x0000000b2c357c20 */ /* 0x000fe20008410000 */
[C---:B------:R-:W-:Y:S01]  /*29a0*/  FSEL R55, R45.reuse, RZ, P6 ;  /* 0x000000ff2d377208 */ /* 0x040fe20003000000 */
[----:B------:R-:W-:Y:S01]  /*29b0*/  FMUL.FTZ R50, R104, UR11 ;  /* 0x0000000b68327c20 */ /* 0x000fe20008410000 */
[----:B------:R-:W-:Y:S01]  /*29c0*/  FSEL R48, R45, RZ, P3 ;  /* 0x000000ff2d307208 */ /* 0x000fe20001800000 */
[----:B------:R-:W-:Y:S01]  /*29d0*/  FMUL.FTZ R45, R52, UR8 ;  /* 0x00000008342d7c20 */ /* 0x000fe20008410000 */
[----:B------:R-:W-:Y:S01]  /*29e0*/  ISETP.GE.U32.AND.EX P2, PT, R79, 0x1000000, PT, P2 ;  /* 0x010000004f00780c */ /* 0x000fe20003f46120 */
[----:B------:R-:W-:Y:S01]  /*29f0*/  FADD.FTZ R102, R95, -R102 ;  /* 0x800000665f667221 */ /* 0x000fe20000010000 */
[----:B------:R-:W-:Y:S01]  /*2a00*/  FMUL.FTZ R47, R53, UR8 ;  /* 0x00000008352f7c20 */ /* 0x000fe20008410000 */
[----:B------:R-:W-:Y:S01]  /*2a10*/  FMUL.FTZ R44, R50, UR8 ;  /* 0x00000008322c7c20 */ /* 0x000fe20008410000 */
[C---:B------:R-:W-:Y:S01]  /*2a20*/  FSEL R56, R45.reuse, RZ, P1 ;  /* 0x000000ff2d387208 */ /* 0x040fe20000800000 */
[----:B------:R-:W-:Y:S01]  /*2a30*/  FMUL.FTZ R49, R102, UR11 ;  /* 0x0000000b66317c20 */ /* 0x000fe20008410000 */
[----:B------:R-:W-:Y:S01]  /*2a40*/  FSEL R59, R45, RZ, P2 ;  /* 0x000000ff2d3b7208 */ /* 0x000fe20001000000 */
[--C-:B------:R-:W-:Y:S01]  /*2a50*/  FFMA.FTZ R101, R101, UR29, R115.reuse ;  /* 0x0000001d65657c23 */ /* 0x100fe20008010073 */
[----:B------:R-:W-:Y:S01]  /*2a60*/  LOP3.LUT P1, RZ, R87, 0xff00, RZ, 0xc0, !PT ;  /* 0x0000ff0057ff7812 */ /* 0x000fe2000782c0ff */
[----:B------:R-:W-:Y:S01]  /*2a70*/  FFMA.FTZ R0, R0, UR29, R115 ;  /* 0x0000001d00007c23 */ /* 0x000fe20008010073 */
[----:B------:R-:W-:Y:S01]  /*2a80*/  LOP3.LUT P2, RZ, R79, 0xff00, RZ, 0xc0, !PT ;  /* 0x0000ff004fff7812 */ /* 0x000fe2000784c0ff */
[----:B------:R-:W-:Y:S01]  /*2a90*/  FADD.FTZ R101, R94, -R101 ;  /* 0x800000655e657221 */ /* 0x000fe20000010000 */
[----:B------:R-:W-:Y:S01]  /*2aa0*/  LOP3.LUT P6, RZ, R87, 0xff, RZ, 0xc0, !PT ;  /* 0x000000ff57ff7812 */ /* 0x000fe200078cc0ff */
[----:B------:R-:W-:Y:S01]  /*2ab0*/  FADD.FTZ R0, R97, -R0 ;  /* 0x8000000061007221 */ /* 0x000fe20000010000 */
[----:B------:R-:W-:-:S02]  /*2ac0*/  LOP3.LUT P3, RZ, R79, 0xff, RZ, 0xc0, !PT ;  /* 0x000000ff4fff7812 */ /* 0x000fc4000786c0ff */
[C---:B------:R-:W-:Y:S01]  /*2ad0*/  FSEL R45, R47.reuse, RZ, P1 ;  /* 0x000000ff2f2d7208 */ /* 0x040fe20000800000 */
[----:B------:R-:W-:Y:S01]  /*2ae0*/  FMUL.FTZ R0, R0, UR11 ;  /* 0x0000000b00007c20 */ /* 0x000fe20008410000 */
[----:B------:R-:W-:Y:S01]  /*2af0*/  FSEL R57, R47, RZ, P2 ;  /* 0x000000ff2f397208 */ /* 0x000fe20001000000 */
[----:B------:R-:W-:Y:S01]  /*2b00*/  FFMA.FTZ R47, R98, UR29, R115 ;  /* 0x0000001d622f7c23 */ /* 0x000fe20008010073 */
[C---:B------:R-:W-:Y:S02]  /*2b10*/  FSEL R54, R44.reuse, RZ, P6 ;  /* 0x000000ff2c367208 */ /* 0x040fe40003000000 */
[----:B------:R-:W-:Y:S01]  /*2b20*/  FSEL R46, R44, RZ, P3 ;  /* 0x000000ff2c2e7208 */ /* 0x000fe20001800000 */
[----:B------:R-:W-:Y:S01]  /*2b30*/  FMUL.FTZ R44, R49, UR8 ;  /* 0x00000008312c7c20 */ /* 0x000fe20008410000 */
[----:B------:R-:W-:Y:S01]  /*2b40*/  LOP3.LUT P6, RZ, R86, 0xff0000, RZ, 0xc0, !PT ;  /* 0x00ff000056ff7812 */ /* 0x000fe200078cc0ff */
[----:B------:R-:W-:Y:S01]  /*2b50*/  FADD.FTZ R96, R96, -R47 ;  /* 0x8000002f60607221 */ /* 0x000fe20000010000 */
[----:B------:R-:W-:Y:S01]  /*2b60*/  F2FP.F16.F32.PACK_AB R47, R59, R48 ;  /* 0x000000303b2f723e */ /* 0x000fe200000000ff */
        /* <DEDUP_REMOVED lines=8> */
[----:B------:R-:W-:Y:S02]  /*2bf0*/  LOP3.LUT P3, RZ, R86, 0xff000000, RZ, 0xc0, !PT ;  /* 0xff00000056ff7812 */ /* 0x000fe4000786c0ff */
[----:B------:R-:W-:Y:S01]  /*2c00*/  FSEL R58, R44, RZ, P6 ;  /* 0x000000ff2c3a7208 */ /* 0x000fe20003000000 */
[----:B------:R-:W-:Y:S01]  /*2c10*/  FMUL.FTZ R44, R53, UR8 ;  /* 0x00000008352c7c20 */ /* 0x000fe20008410000 */
[----:B------:R-:W-:-:S02]  /*2c20*/  LOP3.LUT P6, RZ, R78, 0xff000000, RZ, 0xc0, !PT ;  /* 0xff0000004eff7812 */ /* 0x000fc400078cc0ff */
[----:B------:R-:W-:Y:S02]  /*2c30*/  F2FP.F16.F32.PACK_AB R49, R48, R49 ;  /* 0x000000313031723e */ /* 0x000fe400000000ff */
[----:B------:R-:W-:Y:S02]  /*2c40*/  FSEL R87, R52, RZ, P3 ;  /* 0x000000ff34577208 */ /* 0x000fe40001800000 */
[----:B------:R-:W-:Y:S01]  /*2c50*/  F2FP.F16.F32.PACK_AB R48, R53, R0 ;  /* 0x000000003530723e */ /* 0x000fe200000000ff */
[----:B------:R-:W-:Y:S01]  /*2c60*/  FMUL.FTZ R0, R0, UR8 ;  /* 0x0000000800007c20 */ /* 0x000fe20008410000 */
[----:B------:R-:W-:Y:S02]  /*2c70*/  LOP3.LUT P1, RZ, R86, 0xff00, RZ, 0xc0, !PT ;  /* 0x0000ff0056ff7812 */ /* 0x000fe4000782c0ff */
[----:B------:R-:W-:Y:S02]  /*2c80*/  LOP3.LUT P3, RZ, R78, 0xff00, RZ, 0xc0, !PT ;  /* 0x0000ff004eff7812 */ /* 0x000fe4000786c0ff */
[----:B------:R-:W-:-:S02]  /*2c90*/  FSEL R53, R52, RZ, P6 ;  /* 0x000000ff34357208 */ /* 0x000fc40003000000 */
        /* <DEDUP_REMOVED lines=13> */
.L_x_1423:
        /* <DEDUP_REMOVED lines=8> */
[----:B------:R-:W-:Y:S01]  /*2df0*/  FFMA.FTZ R44, R107, UR29, R115 ;  /* 0x0000001d6b2c7c23 */ /* 0x000fe20008010073 */
[----:B------:R-:W-:Y:S01]  /*2e00*/  FADD.FTZ R100, R100, -R45 ;  /* 0x8000002d64647221 */ /* 0x000fe20000010000 */
[----:B------:R-:W-:Y:S02]  /*2e10*/  HADD2.F32 R45, -RZ, R42.H0_H0 ;  /* 0x2000002aff2d7230 */ /* 0x000fe40000004100 */
[----:B------:R-:W-:Y:S01]  /*2e20*/  FADD.FTZ R104, R93, -R104 ;  /* 0x800000685d687221 */ /* 0x000fe20000010000 */
[----:B------:R-:W-:Y:S01]  /*2e30*/  FFMA.FTZ R102, R102, UR29, R115 ;  /* 0x0000001d66667c23 */ /* 0x000fe20008010073 */
[----:B------:R-:W-:Y:S01]  /*2e40*/  FFMA.FTZ R53, R100, UR11, R53 ;  /* 0x0000000b64357c23 */ /* 0x000fe20008010035 */
[----:B------:R-:W-:-:S02]  /*2e50*/  HADD2.F32 R46, -RZ, R43.H1_H1 ;  /* 0x3000002bff2e7230 */ /* 0x000fc40000004100 */
[----:B------:R-:W-:Y:S01]  /*2e60*/  FADD.FTZ R103, R103, -R44 ;  /* 0x8000002c67677221 */ /* 0x000fe20000010000 */
[----:B------:R-:W-:Y:S01]  /*2e70*/  FFMA.FTZ R45, R104, UR11, R45 ;  /* 0x0000000b682d7c23 */ /* 0x000fe2000801002d */
[----:B------:R-:W-:Y:S01]  /*2e80*/  FMUL.FTZ R53, R53, UR8 ;  /* 0x0000000835357c20 */ /* 0x000fe20008410000 */
[----:B------:R-:W-:Y:S01]  /*2e90*/  LOP3.LUT P6, RZ, R87, 0xff0000, RZ, 0xc0, !PT ;  /* 0x00ff000057ff7812 */ /* 0x000fe200078cc0ff */
[--C-:B------:R-:W-:Y:S02]  /*2ea0*/  HADD2.F32 R52, -RZ, R41.reuse.H0_H0 ;  /* 0x20000029ff347230 */ /* 0x100fe40000004100 */
[----:B------:R-:W-:Y:S01]  /*2eb0*/  FADD.FTZ R95, R95, -R102 ;  /* 0x800000665f5f7221 */ /* 0x000fe20000010000 */
[--C-:B------:R-:W-:Y:S01]  /*2ec0*/  FFMA.FTZ R44, R105, UR29, R115.reuse ;  /* 0x0000001d692c7c23 */ /* 0x100fe20008010073 */
[----:B------:R-:W-:Y:S02]  /*2ed0*/  HADD2.F32 R47, -RZ, R42.H1_H1 ;  /* 0x3000002aff2f7230 */ /* 0x000fe40000004100 */
[----:B------:R-:W-:Y:S01]  /*2ee0*/  FFMA.FTZ R103, R103, UR11, R46 ;  /* 0x0000000b67677c23 */ /* 0x000fe2000801002e */
[----:B------:R-:W-:Y:S01]  /*2ef0*/  FSEL R55, R53, RZ, P6 ;  /* 0x000000ff35377208 */ /* 0x000fe20003000000 */
[----:B------:R-:W-:Y:S01]  /*2f00*/  FMUL.FTZ R45, R45, UR8 ;  /* 0x000000082d2d7c20 */ /* 0x000fe20008410000 */
[----:B------:R-:W-:Y:S01]  /*2f10*/  FADD.FTZ R44, R99, -R44 ;  /* 0x8000002c632c7221 */ /* 0x000fe20000010000 */
[----:B------:R-:W-:Y:S01]  /*2f20*/  FFMA.FTZ R101, R101, UR29, R115 ;  /* 0x0000001d65657c23 */ /* 0x000fe20008010073 */
[----:B------:R-:W-:Y:S01]  /*2f30*/  ISETP.GE.U32.AND P1, PT, R86, RZ, PT ;  /* 0x000000ff5600720c */ /* 0x000fe20003f26070 */
[----:B------:R-:W-:Y:S01]  /*2f40*/  FFMA.FTZ R95, R95, UR11, R52 ;  /* 0x0000000b5f5f7c23 */ /* 0x000fe20008010034 */
[----:B------:R-:W-:Y:S01]  /*2f50*/  LOP3.LUT P6, RZ, R87, 0xff, RZ, 0xc0, !PT ;  /* 0x000000ff57ff7812 */ /* 0x000fe200078cc0ff */
[----:B------:R-:W-:Y:S01]  /*2f60*/  FMUL.FTZ R103, R103, UR8 ;  /* 0x0000000867677c20 */ /* 0x000fe20008410000 */
[----:B------:R-:W-:Y:S01]  /*2f70*/  ISETP.GE.U32.AND P2, PT, R78, RZ, PT ;  /* 0x000000ff4e00720c */ /* 0x000fe20003f46070 */
[----:B------:R-:W-:Y:S01]  /*2f80*/  HADD2.F32 R56, -RZ, R41.H1_H1 ;  /* 0x30000029ff387230 */ /* 0x000fe20000004100 */
[----:B------:R-:W-:Y:S01]  /*2f90*/  LOP3.LUT P3, RZ, R79, 0xff0000, RZ, 0xc0, !PT ;  /* 0x00ff00004fff7812 */ /* 0x000fe2000786c0ff */
[----:B------:R-:W-:Y:S01]  /*2fa0*/  FFMA.FTZ R46, R44, UR11, R47 ;  /* 0x0000000b2c2e7c23 */ /* 0x000fe2000801002f */
[----:B------:R-:W-:Y:S01]  /*2fb0*/  ISETP.GE.U32.AND.EX P1, PT, R87, 0x1000000, PT, P1 ;  /* 0x010000005700780c */ /* 0x000fe20003f26110 */
[----:B------:R-:W-:Y:S01]  /*2fc0*/  FADD.FTZ R101, R94, -R101 ;  /* 0x800000655e657221 */ /* 0x000fe20000010000 */
[----:B------:R-:W-:Y:S01]  /*2fd0*/  FSEL R54, R45, RZ, P6 ;  /* 0x000000ff2d367208 */ /* 0x000fe20003000000 */
[----:B------:R-:W-:Y:S01]  /*2fe0*/  FMUL.FTZ R95, R95, UR8 ;  /* 0x000000085f5f7c20 */ /* 0x000fe20008410000 */
[----:B------:R-:W-:Y:S01]  /*2ff0*/  ISETP.GE.U32.AND.EX P2, PT, R79, 0x1000000, PT, P2 ;  /* 0x010000004f00780c */ /* 0x000fe20003f46120 */
[--C-:B------:R-:W-:Y:S01]  /*3000*/  FFMA.FTZ R0, R0, UR29, R115.reuse ;  /* 0x0000001d00007c23 */ /* 0x100fe20008010073 */
[----:B------:R-:W-:Y:S01]  /*3010*/  LOP3.LUT P6, RZ, R86, 0xff0000, RZ, 0xc0, !PT ;  /* 0x00ff000056ff7812 */ /* 0x000fe200078cc0ff */
[----:B------:R-:W-:Y:S01]  /*3020*/  FFMA.FTZ R59, R98, UR29, R115 ;  /* 0x0000001d623b7c23 */ /* 0x000fe20008010073 */
[----:B------:R-:W-:Y:S01]  /*3030*/  FSEL R47, R53, RZ, P3 ;  /* 0x000000ff352f7208 */ /* 0x000fe20001800000 */
[----:B------:R-:W-:Y:S01]  /*3040*/  FMUL.FTZ R53, R46, UR8 ;  /* 0x000000082e357c20 */ /* 0x000fe20008410000 */
[----:B------:R-:W-:Y:S01]  /*3050*/  LOP3.LUT P3, RZ, R79, 0xff, RZ, 0xc0, !PT ;  /* 0x000000ff4fff7812 */ /* 0x000fe2000786c0ff */
[--C-:B------:R-:W-:Y:S01]  /*3060*/  HADD2.F32 R57, -RZ, R40.reuse.H0_H0 ;  /* 0x20000028ff397230 */ /* 0x100fe20000004100 */
[----:B------:R-:W-:Y:S01]  /*3070*/  FSEL R58, R103, RZ, P1 ;  /* 0x000000ff673a7208 */ /* 0x000fe20000800000 */
[----:B------:R-:W-:Y:S01]  /*3080*/  FFMA.FTZ R101, R101, UR11, R56 ;  /* 0x0000000b65657c23 */ /* 0x000fe20008010038 */
[----:B------:R-:W-:Y:S01]  /*3090*/  LOP3.LUT P1, RZ, R87, 0xff00, RZ, 0xc0, !PT ;  /* 0x0000ff0057ff7812 */ /* 0x000fe2000782c0ff */
[----:B------:R-:W-:Y:S01]  /*30a0*/  FADD.FTZ R0, R97, -R0 ;  /* 0x8000000061007221 */ /* 0x000fe20000010000 */
[----:B------:R-:W-:Y:S01]  /*30b0*/  FSEL R44, R103, RZ, P2 ;  /* 0x000000ff672c7208 */ /* 0x000fe20001000000 */
[----:B------:R-:W-:Y:S01]  /*30c0*/  HADD2.F32 R52, -RZ, R40.H1_H1 ;  /* 0x30000028ff347230 */ /* 0x000fe20000004100 */
        /* <DEDUP_REMOVED lines=8> */
[----:B------:R-:W-:-:S02]  /*3150*/  FSEL R45, R53, RZ, P1 ;  /* 0x000000ff352d7208 */ /* 0x000fc40000800000 */
[----:B------:R-:W-:Y:S02]  /*3160*/  LOP3.LUT P3, RZ, R86, 0xff000000, RZ, 0xc0, !PT ;  /* 0xff00000056ff7812 */ /* 0x000fe4000786c0ff */
[----:B------:R-:W-:Y:S02]  /*3170*/  FSEL R53, R53, RZ, P2 ;  /* 0x000000ff35357208 */ /* 0x000fe40001000000 */
[----:B------:R-:W-:Y:S02]  /*3180*/  FSEL R0, R95, RZ, P6 ;  /* 0x000000ff5f007208 */ /* 0x000fe40003000000 */
[----:B------:R-:W-:Y:S02]  /*3190*/  LOP3.LUT P6, RZ, R78, 0xff000000, RZ, 0xc0, !PT ;  /* 0xff0000004eff7812 */ /* 0x000fe400078cc0ff */
[----:B------:R-:W-:Y:S01]  /*31a0*/  F2FP.F16.F32.PACK_AB R47, R44, R47 ;  /* 0x0000002f2c2f723e */ /* 0x000fe200000000ff */
[----:B------:R-:W-:Y:S01]  /*31b0*/  FMUL.FTZ R44, R52, UR8 ;  /* 0x00000008342c7c20 */ /* 0x000fe20008410000 */
[----:B------:R-:W-:Y:S01]  /*31c0*/  F2FP.F16.F32.PACK_AB R46, R53, R46 ;  /* 0x0000002e352e723e */ /* 0x000fe200000000ff */
[----:B------:R-:W-:Y:S01]  /*31d0*/  FMUL.FTZ R52, R57, UR8 ;  /* 0x0000000839347c20 */ /* 0x000fe20008410000 */
        /* <DEDUP_REMOVED lines=17> */
.L_x_1425:
[--C-:B------:R-:W-:Y:S01]  /*32f0*/  FFMA.FTZ R45, R106, UR29, R115.reuse ;  /* 0x0000001d6a2d7c23 */ /* 0x100fe20008010073 */
[--C-:B------:R-:W-:Y:S01]  /*3300*/  FFMA.FTZ R44, R107, UR29, R115.reuse ;  /* 0x0000001d6b2c7c23 */ /* 0x100fe20008010073 */
[----:B------:R-:W-:Y:S01]  /*3310*/  FFMA.FTZ R104, R104, UR29, R115 ;  /* 0x0000001d68687c23 */ /* 0x000fe20008010073 */
[--C-:B-----5:R-:W-:Y:S02]  /*3320*/  HADD2.F32 R49, -RZ, R43.reuse.H0_H0 ;  /* 0x2000002bff317230 */ /* 0x120fe40000004100 */
[----:B------:R-:W-:Y:S01]  /*3330*/  FADD.FTZ R46, R100, -R45 ;  /* 0x8000002d642e7221 */ /* 0x000fe20000010000 */
[----:B------:R-:W-:Y:S02]  /*3340*/  HADD2.F32 R48, -RZ, R43.H1_H1 ;  /* 0x3000002bff307230 */ /* 0x000fe40000004100 */
[----:B------:R-:W-:Y:S01]  /*3350*/  FADD.FTZ R51, R103, -R44 ;  /* 0x8000002c67337221 */ /* 0x000fe20000010000 */
[----:B------:R-:W-:Y:S01]  /*3360*/  FFMA.FTZ R44, R105, UR29, R115 ;  /* 0x0000001d692c7c23 */ /* 0x000fe20008010073 */
[----:B------:R-:W-:-:S02]  /*3370*/  HADD2.F32 R45, -RZ, R42.H0_H0 ;  /* 0x2000002aff2d7230 */ /* 0x000fc40000004100 */
[----:B------:R-:W-:Y:S01]  /*3380*/  FADD.FTZ R50, R93, -R104 ;  /* 0x800000685d327221 */ /* 0x000fe20000010000 */
[----:B------:R-:W-:Y:S01]  /*3390*/  FFMA.FTZ R46, R46, UR11, R49 ;  /* 0x0000000b2e2e7c23 */ /* 0x000fe20008010031 */
[----:B------:R-:W-:Y:S01]  /*33a0*/  FFMA.FTZ R51, R51, UR11, R48 ;  /* 0x0000000b33337c23 */ /* 0x000fe20008010030 */
[----:B------:R-:W-:Y:S01]  /*33b0*/  HADD2.F32 R47, -RZ, R42.H1_H1 ;  /* 0x3000002aff2f7230 */ /* 0x000fe20000004100 */
[----:B------:R-:W-:Y:S01]  /*33c0*/  ISETP.GE.U32.AND P1, PT, R86, RZ, PT ;  /* 0x000000ff5600720c */ /* 0x000fe20003f26070 */
[----:B------:R-:W-:Y:S01]  /*33d0*/  FADD.FTZ R44, R99, -R44 ;  /* 0x8000002c632c7221 */ /* 0x000fe20000010000 */
[----:B------:R-:W-:Y:S01]  /*33e0*/  FFMA.FTZ R50, R50, UR11, R45 ;  /* 0x0000000b32327c23 */ /* 0x000fe2000801002d */
[----:B------:R-:W-:Y:S01]  /*33f0*/  ISETP.GE.U32.AND P2, PT, R78, RZ, PT ;  /* 0x000000ff4e00720c */ /* 0x000fe20003f46070 */
[----:B------:R-:W-:Y:S01]  /*3400*/  FMUL.FTZ R45, R46, UR8 ;  /* 0x000000082e2d7c20 */ /* 0x000fe20008410000 */
[----:B------:R-:W-:Y:S01]  /*3410*/  FMUL.FTZ R49, R51, UR8 ;  /* 0x0000000833317c20 */ /* 0x000fe20008410000 */
[C---:B------:R-:W-:Y:S01]  /*3420*/  LOP3.LUT P6, RZ, R87.reuse, 0xff0000, RZ, 0xc0, !PT ;  /* 0x00ff000057ff7812 */ /* 0x040fe200078cc0ff */
[----:B------:R-:W-:Y:S01]  /*3430*/  FFMA.FTZ R47, R44, UR11, R47 ;  /* 0x0000000b2c2f7c23 */ /* 0x000fe2000801002f */
[----:B------:R-:W-:Y:S01]  /*3440*/  ISETP.GE.U32.AND.EX P1, PT, R87, 0x1000000, PT, P1 ;  /* 0x010000005700780c */ /* 0x000fe20003f26110 */
[--C-:B------:R-:W-:Y:S01]  /*3450*/  FFMA.FTZ R102, R102, UR29, R115.reuse ;  /* 0x0000001d66667c23 */ /* 0x100fe20008010073 */
[----:B------:R-:W-:Y:S01]  /*3460*/  LOP3.LUT P3, RZ, R79, 0xff0000, RZ, 0xc0, !PT ;  /* 0x00ff00004fff7812 */ /* 0x000fe2000786c0ff */
[----:B------:R-:W-:Y:S01]  /*3470*/  FFMA.FTZ R101, R101, UR29, R115 ;  /* 0x0000001d65657c23 */ /* 0x000fe20008010073 */
[----:B------:R-:W-:Y:S01]  /*3480*/  ISETP.GE.U32.AND.EX P2, PT, R79, 0x1000000, PT, P2 ;  /* 0x010000004f00780c */ /* 0x000fe20003f46120 */
[----:B------:R-:W-:Y:S01]  /*3490*/  FMUL.FTZ R48, R50, UR8 ;  /* 0x0000000832307c20 */ /* 0x000fe20008410000 */
[----:B------:R-:W-:Y:S01]  /*34a0*/  FSEL R44, R45, RZ, P6 ;  /* 0x000000ff2d2c7208 */ /* 0x000fe20003000000 */
[----:B------:R-:W-:Y:S01]  /*34b0*/  FMUL.FTZ R53, R47, UR8 ;  /* 0x000000082f357c20 */ /* 0x000fe20008410000 */
[----:B------:R-:W-:Y:S01]  /*34c0*/  FSEL R55, R49, RZ, P1 ;  /* 0x000000ff31377208 */ /* 0x000fe20000800000 */
[--C-:B------:R-:W-:Y:S01]  /*34d0*/  HADD2.F32 R59, -RZ, R41.reuse.H0_H0 ;  /* 0x20000029ff3b7230 */ /* 0x100fe20000004100 */
[----:B------:R-:W-:Y:S01]  /*34e0*/  LOP3.LUT P6, RZ, R87, 0xff, RZ, 0xc0, !PT ;  /* 0x000000ff57ff7812 */ /* 0x000fe200078cc0ff */
[----:B------:R-:W-:Y:S01]  /*34f0*/  FADD.FTZ R102, R95, -R102 ;  /* 0x800000665f667221 */ /* 0x000fe20000010000 */
[----:B------:R-:W-:Y:S01]  /*3500*/  LOP3.LUT P1, RZ, R87, 0xff00, RZ, 0xc0, !PT ;  /* 0x0000ff0057ff7812 */ /* 0x000fe2000782c0ff */
[----:B------:R-:W-:Y:S01]  /*3510*/  HADD2.F32 R56, -RZ, R41.H1_H1 ;  /* 0x30000029ff387230 */ /* 0x000fe20000004100 */
[----:B------:R-:W-:Y:S01]  /*3520*/  FSEL R58, R45, RZ, P3 ;  /* 0x000000ff2d3a7208 */ /* 0x000fe20001800000 */
[----:B------:R-:W-:Y:S01]  /*3530*/  FADD.FTZ R101, R94, -R101 ;  /* 0x800000655e657221 */ /* 0x000fe20000010000 */
[----:B------:R-:W-:Y:S01]  /*3540*/  FSEL R87, R49, RZ, P2 ;  /* 0x000000ff31577208 */ /* 0x000fe20001000000 */
[----:B------:R-:W-:Y:S01]  /*3550*/  FFMA.FTZ R59, R102, UR11, R59 ;  /* 0x0000000b663b7c23 */ /* 0x000fe2000801003b */
[C---:B------:R-:W-:Y:S01]  /*3560*/  LOP3.LUT P3, RZ, R79.reuse, 0xff, RZ, 0xc0, !PT ;  /* 0x000000ff4fff7812 */ /* 0x040fe2000786c0ff */
[--C-:B------:R-:W-:Y:S01]  /*3570*/  FFMA.FTZ R0, R0, UR29, R115.reuse ;  /* 0x0000001d00007c23 */ /* 0x100fe20008010073 */
[----:B------:R-:W-:Y:S01]  /*3580*/  LOP3.LUT P2, RZ, R79, 0xff00, RZ, 0xc0, !PT ;  /* 0x0000ff004fff7812 */ /* 0x000fe2000784c0ff */
[----:B------:R-:W-:Y:S01]  /*3590*/  FFMA.FTZ R57, R98, UR29, R115 ;  /* 0x0000001d62397c23 */ /* 0x000fe20008010073 */
[C---:B------:R-:W-:Y:S01]  /*35a0*/  FSEL R54, R48.reuse, RZ, P6 ;  /* 0x000000ff30367208 */ /* 0x040fe20003000000 */
[--C-:B------:R-:W-:Y:S01]  /*35b0*/  HADD2.F32 R49, -RZ, R40.reuse.H0_H0 ;  /* 0x20000028ff317230 */ /* 0x100fe20000004100 */
[----:B------:R-:W-:Y:S01]  /*35c0*/  FSEL R45, R53, RZ, P1 ;  /* 0x000000ff352d7208 */ /* 0x000fe20000800000 */
[----:B------:R-:W-:Y:S01]  /*35d0*/  FADD.FTZ R0, R97, -R0 ;  /* 0x8000000061007221 */ /* 0x000fe20000010000 */
[----:B------:R-:W-:Y:S01]  /*35e0*/  FSEL R48, R48, RZ, P3 ;  /* 0x000000ff30307208 */ /* 0x000fe20001800000 */
[----:B------:R-:W-:Y:S01]  /*35f0*/  HADD2.F32 R52, -RZ, R40.H1_H1 ;  /* 0x30000028ff347230 */ /* 0x000fe20000004100 */
[----:B------:R-:W-:Y:S01]  /*3600*/  FSEL R53, R53, RZ, P2 ;  /* 0x000000ff35357208 */ /* 0x000fe20001000000 */
[----:B------:R-:W-:Y:S01]  /*3610*/  FADD.FTZ R57, R96, -R57 ;  /* 0x8000003960397221 */ /* 0x000fe20000010000 */
[----:B------:R-:W-:Y:S01]  /*3620*/  LOP3.LUT P6, RZ, R86, 0xff0000, RZ, 0xc0, !PT ;  /* 0x00ff000056ff7812 */ /* 0x000fe200078cc0ff */
[----:B------:R-:W-:Y:S01]  /*3630*/  FFMA.FTZ R0, R0, UR11, R49 ;  /* 0x0000000b00007c23 */ /* 0x000fe20008010031 */
[C---:B------:R-:W-:Y:S01]  /*3640*/  LOP3.LUT P3, RZ, R86.reuse, 0xff000000, RZ, 0xc0, !PT ;  /* 0xff00000056ff7812 */ /* 0x040fe2000786c0ff */
[----:B------:R-:W-:Y:S01]  /*3650*/  FFMA.FTZ R57, R57, UR11, R52 ;  /* 0x0000000b39397c23 */ /* 0x000fe20008010034 */
[----:B------:R-:W-:-:S02]  /*3660*/  LOP3.LUT P1, RZ, R86, 0xff00, RZ, 0xc0, !PT ;  /* 0x0000ff0056ff7812 */ /* 0x000fc4000782c0ff */
[----:B------:R-:W-:Y:S01]  /*3670*/  LOP3.LUT P2, RZ, R86, 0xff, RZ, 0xc0, !PT ;  /* 0x000000ff56ff7812 */ /* 0x000fe2000784c0ff */
[----:B------:R-:W-:Y:S01]  /*3680*/  FFMA.FTZ R86, R101, UR11, R56 ;  /* 0x0000000b65567c23 */ /* 0x000fe20008010038 */
[----:B------:R-:W-:Y:S01]  /*3690*/  FMUL.FTZ R56, R59, UR8 ;  /* 0x000000083b387c20 */ /* 0x000fe20008410000 */
[----:B------:R-:W-:Y:S02]  /*36a0*/  F2FP.F16.F32.PACK_AB R50, R47, R50 ;  /* 0x000000322f32723e */ /* 0x000fe400000000ff */
[----:B------:R-:W-:Y:S02]  /*36b0*/  F2FP.F16.F32.PACK_AB R47, R87, R58 ;  /* 0x0000003a572f723e */ /* 0x000fe400000000ff */
[----:B------:R-:W-:Y:S02]  /*36c0*/  FSEL R58, R56, RZ, P6 ;  /* 0x000000ff383a7208 */ /* 0x000fe40003000000 */
[----:B------:R-:W-:Y:S02]  /*36d0*/  LOP3.LUT P6, RZ, R78, 0xff0000, RZ, 0xc0, !PT ;  /* 0x00ff00004eff7812 */ /* 0x000fe400078cc0ff */
[C---:B------:R-:W-:Y:S01]  /*36e0*/  F2FP.F16.F32.PACK_AB R49, R86.reuse, R59 ;  /* 0x0000003b5631723e */ /* 0x040fe200000000ff */
[----:B------:R-:W-:Y:S01]  /*36f0*/  FMUL.FTZ R86, R86, UR8 ;  /* 0x0000000856567c20 */ /* 0x000fe20008410000 */
[----:B------:R-:W-:-:S02]  /*3700*/  FSEL R56, R56, RZ, P6 ;  /* 0x000000ff38387208 */ /* 0x000fc40003000000 */
[----:B------:R-:W-:Y:S02]  /*3710*/  LOP3.LUT P6, RZ, R78, 0xff000000, RZ, 0xc0, !PT ;  /* 0xff0000004eff7812 */ /* 0x000fe400078cc0ff */
[----:B------:R-:W-:Y:S02]  /*3720*/  F2FP.F16.F32.PACK_AB R51, R51, R46 ;  /* 0x0000002e3333723e */ /* 0x000fe400000000ff */
[----:B------:R-:W-:Y:S01]  /*3730*/  F2FP.F16.F32.PACK_AB R55, R55, R44 ;  /* 0x0000002c3737723e */ /* 0x000fe200000000ff */
[----:B------:R-:W-:Y:S01]  /*3740*/  FMUL.FTZ R44, R57, UR8 ;  /* 0x00000008392c7c20 */ /* 0x000fe20008410000 */
[----:B------:R-:W-:Y:S02]  /*3750*/  F2FP.F16.F32.PACK_AB R46, R53, R48 ;  /* 0x00000030352e723e */ /* 0x000fe400000000ff */
[----:B------:R-:W-:Y:S02]  /*3760*/  FSEL R53, R86, RZ, P3 ;  /* 0x000000ff56357208 */ /* 0x000fe40001800000 */
[----:B------:R-:W-:Y:S01]  /*3770*/  F2FP.F16.F32.PACK_AB R48, R57, R0 ;  /* 0x000000003930723e */ /* 0x000fe200000000ff */
[----:B------:R-:W-:Y:S01]  /*3780*/  FMUL.FTZ R0, R0, UR8 ;  /* 0x0000000800007c20 */ /* 0x000fe20008410000 */
[----:B------:R-:W-:-:S02]  /*3790*/  LOP3.LUT P3, RZ, R78, 0xff00, RZ, 0xc0, !PT ;  /* 0x0000ff004eff7812 */ /* 0x000fc4000786c0ff */
[----:B------:R-:W-:Y:S02]  /*37a0*/  FSEL R87, R86, RZ, P6 ;  /* 0x000000ff56577208 */ /* 0x000fe40003000000 */
[----:B------:R-:W-:Y:S02]  /*37b0*/  LOP3.LUT P6, RZ, R78, 0xff, RZ, 0xc0, !PT ;  /* 0x000000ff4eff7812 */ /* 0x000fe400078cc0ff */
        /* <DEDUP_REMOVED lines=8> */
[----:B------:R-:W-:-:S07]  /*3840*/  F2FP.F16.F32.PACK_AB R52, R57, R52 ;  /* 0x000000343934723e */ /* 0x000fce00000000ff */
.L_x_1421:
        /* <DEDUP_REMOVED lines=16> */
[--C-:B0-----:R-:W-:Y:S01]  /*3950*/  FFMA.FTZ R44, R91, UR29, R115.reuse ;  /* 0x0000001d5b2c7c23 */ /* 0x101fe20008010073 */
[--C-:B------:R-:W-:Y:S02]  /*3960*/  HADD2.F32 R46, -RZ, R39.reuse.H0_H0 ;  /* 0x20000027ff2e7230 */ /* 0x100fe40000004100 */
[--C-:B------:R-:W-:Y:S01]  /*3970*/  FFMA.FTZ R45, R92, UR29, R115.reuse ;  /* 0x0000001d5c2d7c23 */ /* 0x100fe20008010073 */
[----:B------:R-:W-:Y:S01]  /*3980*/  FFMA.FTZ R89, R89, UR29, R115 ;  /* 0x0000001d59597c23 */ /* 0x000fe20008010073 */
[----:B------:R-:W-:Y:S01]  /*3990*/  FADD.FTZ R67, R67, -R44 ;  /* 0x8000002c43437221 */ /* 0x000fe20000010000 */
[----:B------:R-:W-:Y:S02]  /*39a0*/  HADD2.F32 R48, -RZ, R39.H1_H1 ;  /* 0x30000027ff307230 */ /* 0x000fe40000004100 */
[----:B------:R-:W-:Y:S01]  /*39b0*/  FADD.FTZ R45, R84, -R45 ;  /* 0x8000002d542d7221 */ /* 0x000fe20000010000 */
[----:B------:R-:W-:Y:S02]  /*39c0*/  HADD2.F32 R44, -RZ, R38.H0_H0 ;  /* 0x20000026ff2c7230 */ /* 0x000fe40000004100 */
[----:B------:R-:W-:Y:S01]  /*39d0*/  FFMA.FTZ R51, R67, UR11, R46 ;  /* 0x0000000b43337c23 */ /* 0x000fe2000801002e */
[----:B------:R-:W-:Y:S01]  /*39e0*/  FADD.FTZ R89, R64, -R89 ;  /* 0x8000005940597221 */ /* 0x000fe20000010000 */
[--C-:B------:R-:W-:Y:S01]  /*39f0*/  FFMA.FTZ R88, R88, UR29, R115.reuse ;  /* 0x0000001d58587c23 */ /* 0x100fe20008010073 */
[----:B------:R-:W-:Y:S01]  /*3a00*/  FFMA.FTZ R85, R85, UR29, R115 ;  /* 0x0000001d55557c23 */ /* 0x000fe20008010073 */
[----:B------:R-:W-:Y:S01]  /*3a10*/  FMUL.FTZ R46, R51, UR8 ;  /* 0x00000008332e7c20 */ /* 0x000fe20008410000 */
[----:B------:R-:W-:Y:S01]  /*3a20*/  FFMA.FTZ R52, R45, UR11, R48 ;  /* 0x0000000b2d347c23 */ /* 0x000fe20008010030 */
[----:B------:R-:W-:Y:S01]  /*3a30*/  LOP3.LUT P3, RZ, R83, 0xff0000, RZ, 0xc0, !PT ;  /* 0x00ff000053ff7812 */ /* 0x000fe2000786c0ff */
[----:B------:R-:W-:Y:S01]  /*3a40*/  FFMA.FTZ R50, R89, UR11, R44 ;  /* 0x0000000b59327c23 */ /* 0x000fe2000801002c */
[----:B------:R-:W-:Y:S01]  /*3a50*/  LOP3.LUT P6, RZ, R81, 0xff0000, RZ, 0xc0, !PT ;  /* 0x00ff000051ff7812 */ /* 0x000fe200078cc0ff */
[----:B------:R-:W-:-:S02]  /*3a60*/  HADD2.F32 R45, -RZ, R37.H1_H1 ;  /* 0x30000025ff2d7230 */ /* 0x000fc40000004100 */
[----:B------:R-:W-:Y:S01]  /*3a70*/  FADD.FTZ R88, R63, -R88 ;  /* 0x800000583f587221 */ /* 0x000fe20000010000 */
[----:B------:R-:W-:Y:S02]  /*3a80*/  HADD2.F32 R44, -RZ, R37.H0_H0 ;  /* 0x20000025ff2c7230 */ /* 0x000fe40000004100 */
[----:B------:R-:W-:Y:S01]  /*3a90*/  FADD.FTZ R85, R62, -R85 ;  /* 0x800000553e557221 */ /* 0x000fe20000010000 */
[--C-:B------:R-:W-:Y:S01]  /*3aa0*/  FFMA.FTZ R0, R77, UR29, R115.reuse ;  /* 0x0000001d4d007c23 */ /* 0x100fe20008010073 */
[----:B------:R-:W-:Y:S01]  /*3ab0*/  FSEL R55, R46, RZ, P3 ;  /* 0x000000ff2e377208 */ /* 0x000fe20001800000 */
[----:B------:R-:W-:Y:S01]  /*3ac0*/  FFMA.FTZ R90, R90, UR29, R115 ;  /* 0x0000001d5a5a7c23 */ /* 0x000fe20008010073 */
[----:B------:R-:W-:Y:S01]  /*3ad0*/  FSEL R48, R46, RZ, P6 ;  /* 0x000000ff2e307208 */ /* 0x000fe20003000000 */
[----:B------:R-:W-:Y:S01]  /*3ae0*/  FFMA.FTZ R88, R88, UR11, R45 ;  /* 0x0000000b58587c23 */ /* 0x000fe2000801002d */
[----:B------:R-:W-:Y:S01]  /*3af0*/  ISETP.GE.U32.AND P3, PT, R82, RZ, PT ;  /* 0x000000ff5200720c */ /* 0x000fe20003f66070 */
[----:B------:R-:W-:Y:S01]  /*3b00*/  FFMA.FTZ R49, R85, UR11, R44 ;  /* 0x0000000b55317c23 */ /* 0x000fe2000801002c */
[----:B------:R-:W-:Y:S01]  /*3b10*/  ISETP.GE.U32.AND P6, PT, R80, RZ, PT ;  /* 0x000000ff5000720c */ /* 0x000fe20003fc6070 */
[----:B------:R-:W-:-:S02]  /*3b20*/  HADD2.F32 R45, -RZ, R36.H1_H1 ;  /* 0x30000024ff2d7230 */ /* 0x000fc40000004100 */
[----:B------:R-:W-:Y:S01]  /*3b30*/  FFMA.FTZ R115, R66, UR29, R115 ;  /* 0x0000001d42737c23 */ /* 0x000fe20008010073 */
[----:B------:R-:W-:Y:S01]  /*3b40*/  FADD.FTZ R0, R61, -R0 ;  /* 0x800000003d007221 */ /* 0x000fe20000010000 */
[----:B------:R-:W-:Y:S01]  /*3b50*/  FMUL.FTZ R44, R52, UR8 ;  /* 0x00000008342c7c20 */ /* 0x000fe20008410000 */
[----:B------:R-:W-:Y:S01]  /*3b60*/  HADD2.F32 R47, -RZ, R38.H1_H1 ;  /* 0x30000026ff2f7230 */ /* 0x000fe20000004100 */
[----:B------:R-:W-:Y:S01]  /*3b70*/  ISETP.GE.U32.AND.EX P3, PT, R83, 0x1000000, PT, P3 ;  /* 0x010000005300780c */ /* 0x000fe20003f66130 */
[----:B------:R-:W-:Y:S01]  /*3b80*/  FADD.FTZ R90, R65, -R90 ;  /* 0x8000005a415a7221 */ /* 0x000fe20000010000 */
[----:B------:R-:W-:Y:S01]  /*3b90*/  ISETP.GE.U32.AND.EX P6, PT, R81, 0x1000000, PT, P6 ;  /* 0x010000005100780c */ /* 0x000fe20003fc6160 */
[----:B------:R-:W-:Y:S01]  /*3ba0*/  FADD.FTZ R115, R60, -R115 ;  /* 0x800000733c737221 */ /* 0x000fe20000010000 */
[----:B------:R-:W-:Y:S01]  /*3bb0*/  FFMA.FTZ R45, R0, UR11, R45 ;  /* 0x0000000b002d7c23 */ /* 0x000fe2000801002d */
[----:B------:R-:W-:Y:S01]  /*3bc0*/  FMUL.FTZ R0, R50, UR8 ;  /* 0x0000000832007c20 */ /* 0x000fe20008410000 */
[----:B------:R-:W-:Y:S01]  /*3bd0*/  FSEL R60, R44, RZ, P3 ;  /* 0x000000ff2c3c7208 */ /* 0x000fe20001800000 */
[----:B------:R-:W-:Y:S01]  /*3be0*/  FFMA.FTZ R47, R90, UR11, R47 ;  /* 0x0000000b5a2f7c23 */ /* 0x000fe2000801002f */
[----:B------:R-:W-:-:S02]  /*3bf0*/  FSEL R59, R44, RZ, P6 ;  /* 0x000000ff2c3b7208 */ /* 0x000fc40003000000 */
[----:B------:R-:W-:Y:S01]  /*3c00*/  LOP3.LUT P3, RZ, R83, 0xff, RZ, 0xc0, !PT ;  /* 0x000000ff53ff7812 */ /* 0x000fe2000786c0ff */
[----:B------:R-:W-:Y:S01]  /*3c10*/  FMUL.FTZ R44, R47, UR8 ;  /* 0x000000082f2c7c20 */ /* 0x000fe20008410000 */
[----:B------:R-:W-:Y:S02]  /*3c20*/  LOP3.LUT P6, RZ, R81, 0xff, RZ, 0xc0, !PT ;  /* 0x000000ff51ff7812 */ /* 0x000fe400078cc0ff */
[C---:B------:R-:W-:Y:S02]  /*3c30*/  FSEL R54, R0.reuse, RZ, P3 ;  /* 0x000000ff00367208 */ /* 0x040fe40001800000 */
[----:B------:R-:W-:Y:S01]  /*3c40*/  FSEL R46, R0, RZ, P6 ;  /* 0x000000ff002e7208 */ /* 0x000fe20003000000 */
[----:B------:R-:W-:Y:S01]  /*3c50*/  FMUL.FTZ R0, R49, UR8 ;  /* 0x0000000831007c20 */ /* 0x000fe20008410000 */
[----:B------:R-:W-:Y:S02]  /*3c60*/  LOP3.LUT P3, RZ, R83, 0xff00, RZ, 0xc0, !PT ;  /* 0x0000ff0053ff7812 */ /* 0x000fe4000786c0ff */
[----:B------:R-:W-:-:S02]  /*3c70*/  LOP3.LUT P6, RZ, R81, 0xff00, RZ, 0xc0, !PT ;  /* 0x0000ff0051ff7812 */ /* 0x000fc400078cc0ff */
[C---:B------:R-:W-:Y:S02]  /*3c80*/  FSEL R63, R44.reuse, RZ, P3 ;  /* 0x000000ff2c3f7208 */ /* 0x040fe40001800000 */
        /* <DEDUP_REMOVED lines=35> */
.L_x_1428:
[--C-:B0-----:R-:W-:Y:S01]  /*3ec0*/  FFMA.FTZ R44, R91, UR29, R115.reuse ;  /* 0x0000001d5b2c7c23 */ /* 0x101fe20008010073 */
[--C-:B------:R-:W-:Y:S02]  /*3ed0*/  HADD2.F32 R46, -RZ, R39.reuse.H0_H0 ;  /* 0x20000027ff2e7230 */ /* 0x100fe40000004100 */
[----:B------:R-:W-:Y:S01]  /*3ee0*/  FFMA.FTZ R45, R92, UR29, R115 ;  /* 0x0000001d5c2d7c23 */ /* 0x000fe20008010073 */
[----:B------:R-:W-:Y:S02]  /*3ef0*/  HADD2.F32 R52, -RZ, R39.H1_H1 ;  /* 0x30000027ff347230 */ /* 0x000fe40000004100 */
[----:B------:R-:W-:Y:S01]  /*3f00*/  FADD.FTZ R67, R67, -R44 ;  /* 0x8000002c43437221 */ /* 0x000fe20000010000 */
[----:B------:R-:W-:Y:S01]  /*3f10*/  LOP3.LUT P3, RZ, R83, 0xff0000, RZ, 0xc0, !PT ;  /* 0x00ff000053ff7812 */ /* 0x000fe2000786c0ff */
[----:B------:R-:W-:Y:S01]  /*3f20*/  FADD.FTZ R45, R84, -R45 ;  /* 0x8000002d542d7221 */ /* 0x000fe20000010000 */
[----:B------:R-:W-:Y:S01]  /*3f30*/  LOP3.LUT P6, RZ, R81, 0xff0000, RZ, 0xc0, !PT ;  /* 0x00ff000051ff7812 */ /* 0x000fe200078cc0ff */
[----:B------:R-:W-:Y:S01]  /*3f40*/  FFMA.FTZ R46, R67, UR11, R46 ;  /* 0x0000000b432e7c23 */ /* 0x000fe2000801002e */
[----:B------:R-:W-:Y:S01]  /*3f50*/  FFMA.FTZ R89, R89, UR29, R115 ;  /* 0x0000001d59597c23 */ /* 0x000fe20008010073 */
[----:B------:R-:W-:Y:S01]  /*3f60*/  FFMA.FTZ R52, R45, UR11, R52 ;  /* 0x0000000b2d347c23 */ /* 0x000fe20008010034 */
[----:B------:R-:W-:-:S02]  /*3f70*/  HADD2.F32 R44, -RZ, R38.H0_H0 ;  /* 0x20000026ff2c7230 */ /* 0x000fc40000004100 */
[----:B------:R-:W-:Y:S01]  /*3f80*/  FMUL.FTZ R46, R46, UR8 ;  /* 0x000000082e2e7c20 */ /* 0x000fe20008410000 */
[----:B------:R-:W-:Y:S01]  /*3f90*/  FADD.FTZ R89, R64, -R89 ;  /* 0x8000005940597221 */ /* 0x000fe20000010000 */
[--C-:B------:R-:W-:Y:S01]  /*3fa0*/  FFMA.FTZ R0, R77, UR29, R115.reuse ;  /* 0x0000001d4d007c23 */ /* 0x100fe20008010073 */
[--C-:B------:R-:W-:Y:S01]  /*3fb0*/  FFMA.FTZ R85, R85, UR29, R115.reuse ;  /* 0x0000001d55557c23 */ /* 0x100fe20008010073 */
[--C-:B------:R-:W-:Y:S01]  /*3fc0*/  FFMA.FTZ R88, R88, UR29, R115.reuse ;  /* 0x0000001d58587c23 */ /* 0x100fe20008010073 */
[----:B------:R-:W-:Y:S01]  /*3fd0*/  FSEL R55, R46, RZ, P3 ;  /* 0x000000ff2e377208 */ /* 0x000fe20001800000 */
[--C-:B------:R-:W-:Y:S01]  /*3fe0*/  FFMA.FTZ R90, R90, UR29, R115.reuse ;  /* 0x0000001d5a5a7c23 */ /* 0x100fe20008010073 */
[----:B------:R-:W-:Y:S01]  /*3ff0*/  ISETP.GE.U32.AND P3, PT, R82, RZ, PT ;  /* 0x000000ff5200720c */ /* 0x000fe20003f66070 */
[----:B------:R-:W-:Y:S01]  /*4000*/  FFMA.FTZ R115, R66, UR29, R115 ;  /* 0x0000001d42737c23 */ /* 0x000fe20008010073 */
[----:B------:R-:W-:Y:S01]  /*4010*/  FSEL R47, R46, RZ, P6 ;  /* 0x000000ff2e2f7208 */ /* 0x000fe20003000000 */
[----:B------:R-:W-:Y:S01]  /*4020*/  FMUL.FTZ R52, R52, UR8 ;  /* 0x0000000834347c20 */ /* 0x000fe20008410000 */
[----:B------:R-:W-:Y:S01]  /*4030*/  ISETP.GE.U32.AND P6, PT, R80, RZ, PT ;  /* 0x000000ff5000720c */ /* 0x000fe20003fc6070 */
[----:B------:R-:W-:Y:S01]  /*4040*/  HADD2.F32 R45, -RZ, R38.H1_H1 ;  /* 0x30000026ff2d7230 */ /* 0x000fe20000004100 */
[----:B------:R-:W-:Y:S01]  /*4050*/  ISETP.GE.U32.AND.EX P3, PT, R83, 0x1000000, PT, P3 ;  /* 0x010000005300780c */ /* 0x000fe20003f66130 */
[----:B------:R-:W-:Y:S01]  /*4060*/  FFMA.FTZ R89, R89, UR11, R44 ;  /* 0x0000000b59597c23 */ /* 0x000fe2000801002c */
[----:B------:R-:W-:Y:S01]  /*4070*/  ISETP.GE.U32.AND.EX P6, PT, R81, 0x1000000, PT, P6 ;  /* 0x010000005100780c */ /* 0x000fe20003fc6160 */
[----:B------:R-:W-:Y:S01]  /*4080*/  FADD.FTZ R90, R65, -R90 ;  /* 0x8000005a415a7221 */ /* 0x000fe20000010000 */
[----:B------:R-:W-:Y:S01]  /*4090*/  FADD.FTZ R115, R60, -R115 ;  /* 0x800000733c737221 */ /* 0x000fe20000010000 */
[C---:B------:R-:W-:Y:S01]  /*40a0*/  FSEL R60, R52.reuse, RZ, P3 ;  /* 0x000000ff343c7208 */ /* 0x040fe20001800000 */
[----:B------:R-:W-:Y:S01]  /*40b0*/  FMUL.FTZ R89, R89, UR8 ;  /* 0x0000000859597c20 */ /* 0x000fe20008410000 */
[----:B------:R-:W-:Y:S01]  /*40c0*/  FSEL R52, R52, RZ, P6 ;  /* 0x000000ff34347208 */ /* 0x000fe20003000000 */
[----:B------:R-:W-:-:S02]  /*40d0*/  HADD2.F32 R44, -RZ, R37.H0_H0 ;  /* 0x20000025ff2c7230 */ /* 0x000fc40000004100 */
[----:B------:R-:W-:Y:S01]  /*40e0*/  FFMA.FTZ R90, R90, UR11, R45 ;  /* 0x0000000b5a5a7c23 */ /* 0x000fe2000801002d */
[----:B------:R-:W-:Y:S01]  /*40f0*/  LOP3.LUT P3, RZ, R83, 0xff, RZ, 0xc0, !PT ;  /* 0x000000ff53ff7812 */ /* 0x000fe2000786c0ff */
[----:B------:R-:W-:Y:S01]  /*4100*/  FADD.FTZ R85, R62, -R85 ;  /* 0x800000553e557221 */ /* 0x000fe20000010000 */
[----:B------:R-:W-:Y:S01]  /*4110*/  LOP3.LUT P6, RZ, R81, 0xff, RZ, 0xc0, !PT ;  /* 0x000000ff51ff7812 */ /* 0x000fe200078cc0ff */
[----:B------:R-:W-:Y:S02]  /*4120*/  HADD2.F32 R45, -RZ, R37.H1_H1 ;  /* 0x30000025ff2d7230 */ /* 0x000fe40000004100 */
        /* <DEDUP_REMOVED lines=8> */
[----:B------:R-:W-:-:S02]  /*41b0*/  HADD2.F32 R45, -RZ, R36.H1_H1 ;  /* 0x30000024ff2d7230 */ /* 0x000fc40000004100 */
[----:B------:R-:W-:Y:S01]  /*41c0*/  FMUL.FTZ R44, R44, UR8 ;  /* 0x000000082c2c7c20 */ /* 0x000fe20008410000 */
[C---:B------:R-:W-:Y:S01]  /*41d0*/  FSEL R63, R90.reuse, RZ, P3 ;  /* 0x000000ff5a3f7208 */ /* 0x040fe20001800000 */
[----:B------:R-:W-:Y:S01]  /*41e0*/  FADD.FTZ R0, R61, -R0 ;  /* 0x800000003d007221 */ /* 0x000fe20000010000 */
[----:B------:R-:W-:Y:S01]  /*41f0*/  FSEL R65, R90, RZ, P6 ;  /* 0x000000ff5a417208 */ /* 0x000fe20003000000 */
[----:B------:R-:W-:Y:S01]  /*4200*/  FMUL.FTZ R88, R88, UR8 ;  /* 0x0000000858587c20 */ /* 0x000fe20008410000 */
[----:B------:R-:W-:Y:S01]  /*4210*/  LOP3.LUT P3, RZ, R82, 0xff0000, RZ, 0xc0, !PT ;  /* 0x00ff000052ff7812 */ /* 0x000fe2000786c0ff */
[----:B------:R-:W-:Y:S01]  /*4220*/  FFMA.FTZ R45, R0, UR11, R45 ;  /* 0x0000000b002d7c23 */ /* 0x000fe2000801002d */
[----:B------:R-:W-:Y:S01]  /*4230*/  LOP3.LUT P6, RZ, R80, 0xff0000, RZ, 0xc0, !PT ;  /* 0x00ff000050ff7812 */ /* 0x000fe200078cc0ff */
[----:B------:R-:W-:Y:S01]  /*4240*/  HADD2.F32 R0, -RZ, R36.H0_H0 ;  /* 0x20000024ff007230 */ /* 0x000fe20000004100 */
[C---:B------:R-:W-:Y:S01]  /*4250*/  FSEL R53, R44.reuse, RZ, P3 ;  /* 0x000000ff2c357208 */ /* 0x040fe20001800000 */
[----:B------:R-:W-:Y:S01]  /*4260*/  FMUL.FTZ R45, R45, UR8 ;  /* 0x000000082d2d7c20 */ /* 0x000fe20008410000 */
[----:B------:R-:W-:-:S02]  /*4270*/  FSEL R56, R44, RZ, P6 ;  /* 0x000000ff2c387208 */ /* 0x000fc40003000000 */
[----:B------:R-:W-:Y:S01]  /*4280*/  LOP3.LUT P3, RZ, R82, 0xff000000, RZ, 0xc0, !PT ;  /* 0xff00000052ff7812 */ /* 0x000fe2000786c0ff */
[----:B------:R-:W-:Y:S01]  /*4290*/  FFMA.FTZ R0, R115, UR11, R0 ;  /* 0x0000000b73007c23 */ /* 0x000fe20008010000 */
[----:B------:R-:W-:Y:S02]  /*42a0*/  LOP3.LUT P6, RZ, R80, 0xff000000, RZ, 0xc0, !PT ;  /* 0xff00000050ff7812 */ /* 0x000fe400078cc0ff */
[----:B------:R-:W-:Y:S01]  /*42b0*/  FSEL R58, R88, RZ, P3 ;  /* 0x000000ff583a7208 */ /* 0x000fe20001800000 */
[----:B------:R-:W-:Y:S01]  /*42c0*/  FMUL.FTZ R0, R0, UR8 ;  /* 0x0000000800007c20 */ /* 0x000fe20008410000 */
        /* <DEDUP_REMOVED lines=18> */
.L_x_1427:
[----:B------:R-:W-:Y:S05]  /*43f0*/  @!P2 BRA `(.L_x_1430) ;  /* 0x00000004003ca947 */ /* 0x000fea0003800000 */
[--C-:B------:R-:W-:Y:S01]  /*4400*/  FFMA.FTZ R0, R91, UR29, R115.reuse ;  /* 0x0000001d5b007c23 */ /* 0x100fe20008010073 */
[--C-:B0-----:R-:W-:Y:S01]  /*4410*/  FFMA.FTZ R45, R92, UR29, R115.reuse ;  /* 0x0000001d5c2d7c23 */ /* 0x101fe20008010073 */
[----:B------:R-:W-:Y:S01]  /*4420*/  FFMA.FTZ R85, R85, UR29, R115 ;  /* 0x0000001d55557c23 */ /* 0x000fe20008010073 */
[----:B------:R-:W-:Y:S01]  /*4430*/  LOP3.LUT P3, RZ, R83, 0xff0000, RZ, 0xc0, !PT ;  /* 0x00ff000053ff7812 */ /* 0x000fe2000786c0ff */
[----:B------:R-:W-:Y:S01]  /*4440*/  FADD.FTZ R0, R67, -R0 ;  /* 0x8000000043007221 */ /* 0x000fe20000010000 */
[----:B------:R-:W-:Y:S01]  /*4450*/  FADD.FTZ R45, R84, -R45 ;  /* 0x8000002d542d7221 */ /* 0x000fe20000010000 */
[----:B------:R-:W-:Y:S01]  /*4460*/  LOP3.LUT P6, RZ, R81, 0xff0000, RZ, 0xc0, !PT ;  /* 0x00ff000051ff7812 */ /* 0x000fe200078cc0ff */
[----:B------:R-:W-:Y:S01]  /*4470*/  FFMA.FTZ R89, R89, UR29, R115 ;  /* 0x0000001d59597c23 */ /* 0x000fe20008010073 */
[----:B------:R-:W-:Y:S01]  /*4480*/  FMUL.FTZ R51, R0, UR11 ;  /* 0x0000000b00337c20 */ /* 0x000fe20008410000 */
[----:B------:R-:W-:Y:S01]  /*4490*/  FADD.FTZ R49, R62, -R85 ;  /* 0x800000553e317221 */ /* 0x000fe20000010000 */
[----:B------:R-:W-:Y:S01]  /*44a0*/  FMUL.FTZ R62, R45, UR11 ;  /* 0x0000000b2d3e7c20 */ /* 0x000fe20008410000 */
[----:B------:R-:W-:Y:S01]  /*44b0*/  FADD.FTZ R50, R64, -R89 ;  /* 0x8000005940327221 */ /* 0x000fe20000010000 */
[----:B------:R-:W-:Y:S01]  /*44c0*/  FMUL.FTZ R0, R51, UR8 ;  /* 0x0000000833007c20 */ /* 0x000fe20008410000 */
[--C-:B------:R-:W-:Y:S01]  /*44d0*/  FFMA.FTZ R90, R90, UR29, R115.reuse ;  /* 0x0000001d5a5a7c23 */ /* 0x100fe20008010073 */
[----:B------:R-:W-:Y:S01]  /*44e0*/  FMUL.FTZ R44, R62, UR8 ;  /* 0x000000083e2c7c20 */ /* 0x000fe20008410000 */
[----:B------:R-:W-:Y:S01]  /*44f0*/  FMUL.FTZ R50, R50, UR11 ;  /* 0x0000000b32327c20 */ /* 0x000fe20008410000 */
[--C-:B------:R-:W-:Y:S01]  /*4500*/  FFMA.FTZ R88, R88, UR29, R115.reuse ;  /* 0x0000001d58587c23 */ /* 0x100fe20008010073 */
[C---:B------:R-:W-:Y:S01]  /*4510*/  FSEL R55, R0.reuse, RZ, P3 ;  /* 0x000000ff00377208 */ /* 0x040fe20001800000 */
[----:B------:R-:W-:Y:S01]  /*4520*/  FADD.FTZ R47, R65, -R90 ;  /* 0x8000005a412f7221 */ /* 0x000fe20000010000 */
[----:B------:R-:W-:Y:S01]  /*4530*/  FSEL R48, R0, RZ, P6 ;  /* 0x000000ff00307208 */ /* 0x000fe20003000000 */
[----:B------:R-:W-:Y:S01]  /*4540*/  FMUL.FTZ R0, R50, UR8 ;  /* 0x0000000832007c20 */ /* 0x000fe20008410000 */
[----:B------:R-:W-:Y:S01]  /*4550*/  ISETP.GE.U32.AND P3, PT, R82, RZ, PT ;  /* 0x000000ff5200720c */ /* 0x000fe20003f66070 */
[----:B------:R-:W-:Y:S01]  /*4560*/  FMUL.FTZ R47, R47, UR11 ;  /* 0x0000000b2f2f7c20 */ /* 0x000fe20008410000 */
[----:B------:R-:W-:Y:S01]  /*4570*/  ISETP.GE.U32.AND P6, PT, R80, RZ, PT ;  /* 0x000000ff5000720c */ /* 0x000fe20003fc6070 */
[----:B------:R-:W-:Y:S01]  /*4580*/  FMUL.FTZ R49, R49, UR11 ;  /* 0x0000000b31317c20 */ /* 0x000fe20008410000 */
[----:B------:R-:W-:Y:S01]  /*4590*/  ISETP.GE.U32.AND.EX P3, PT, R83, 0x1000000, PT, P3 ;  /* 0x010000005300780c */ /* 0x000fe20003f66130 */
[----:B------:R-:W-:Y:S01]  /*45a0*/  FADD.FTZ R46, R63, -R88 ;  /* 0x800000583f2e7221 */ /* 0x000fe20000010000 */
        /* <DEDUP_REMOVED lines=52> */
.L_x_1430:
[--C-:B0-----:R-:W-:Y:S01]  /*48f0*/  FFMA.FTZ R45, R92, UR29, R115.reuse ;  /* 0x0000001d5c2d7c23 */ /* 0x101fe20008010073 */
        /* <DEDUP_REMOVED lines=22> */
[C---:B------:R-:W-:Y:S01]  /*4a60*/  LOP3.LUT P6, RZ, R81.reuse, 0xff0000, RZ, 0xc0, !PT ;  /* 0x00ff000051ff7812 */ /* 0x040fe200078cc0ff */
        /* <DEDUP_REMOVED lines=51> */
.L_x_1426:
[----:B------:R-:W-:-:S04]  /*4da0*/  ISETP.NE.U32.AND P1, PT, RZ, UR9, PT ;  /* 0x00000009ff007c0c */ /* 0x000fc8000bf25070 */
[----:B------:R-:W-:-:S13]  /*4db0*/  ISETP.NE.AND.EX P1, PT, RZ, UR10, PT, P1 ;  /* 0x0000000aff007c0c */ /* 0x000fda000bf25310 */
[----:B------:R-:W-:Y:S05]  /*4dc0*/  @!P1 BRA `(.L_x_1431) ;  /* 0x0000000800049947 */ /* 0x000fea0003800000 */
[----:B------:R-:W-:Y:S05]  /*4dd0*/  @!P2 BRA `(.L_x_1432) ;  /* 0x000000040008a947 */ /* 0x000fea0003800000 */
[--C-:B0-----:R-:W-:Y:S01]  /*4de0*/  FFMA.FTZ R51, R92, UR29, R115.reuse ;  /* 0x0000001d5c337c23 */ /* 0x101fe20008010073 */
[--C-:B------:R-:W-:Y:S02]  /*4df0*/  HADD2.F32 R50, -RZ, R39.reuse.H1_H1 ;  /* 0x30000027ff327230 */ /* 0x100fe40000004100 */
[--C-:B------:R-:W-:Y:S01]  /*4e00*/  FFMA.FTZ R48, R91, UR29, R115.reuse ;  /* 0x0000001d5b307c23 */ /* 0x100fe20008010073 */
[----:B------:R-:W-:Y:S01]  /*4e10*/  FFMA.FTZ R0, R77, UR29, R115 ;  /* 0x0000001d4d007c23 */ /* 0x000fe20008010073 */
[----:B------:R-:W-:Y:S01]  /*4e20*/  FADD.FTZ R51, R84, -R51 ;  /* 0x8000003354337221 */ /* 0x000fe20000010000 */
[--C-:B------:R-:W-:Y:S01]  /*4e30*/  FFMA.FTZ R88, R88, UR29, R115.reuse ;  /* 0x0000001d58587c23 */ /* 0x100fe20008010073 */
[----:B------:R-:W-:Y:S02]  /*4e40*/  HADD2.F32 R49, -RZ, R39.H0_H0 ;  /* 0x20000027ff317230 */ /* 0x000fe40000004100 */
[----:B------:R-:W-:Y:S01]  /*4e50*/  FFMA.FTZ R89, R89, UR29, R115 ;  /* 0x0000001d59597c23 */ /* 0x000fe20008010073 */
[----:B------:R-:W-:Y:S01]  /*4e60*/  FADD.FTZ R48, R67, -R48 ;  /* 0x8000003043307221 */ /* 0x000fe20000010000 */
[----:B------:R-:W-:Y:S01]  /*4e70*/  FFMA.FTZ R58, R51, UR11, R50 ;  /* 0x0000000b333a7c23 */ /* 0x000fe20008010032 */
[----:B------:R-:W-:-:S02]  /*4e80*/  HADD2.F32 R51, -RZ, R37.H1_H1 ;  /* 0x30000025ff337230 */ /* 0x000fc40000004100 */
[--C-:B------:R-:W-:Y:S01]  /*4e90*/  FFMA.FTZ R90, R90, UR29, R115.reuse ;  /* 0x0000001d5a5a7c23 */ /* 0x100fe20008010073 */
[----:B------:R-:W-:Y:S01]  /*4ea0*/  FADD.FTZ R61, R61, -R0 ;  /* 0x800000003d3d7221 */ /* 0x000fe20000010000 */
[----:B------:R-:W-:Y:S01]  /*4eb0*/  FADD.FTZ R88, R63, -R88 ;  /* 0x800000583f587221 */ /* 0x000fe20000010000 */
[----:B------:R-:W-:Y:S01]  /*4ec0*/  FFMA.FTZ R85, R85, UR29, R115 ;  /* 0x0000001d55557c23 */ /* 0x000fe20008010073 */
[--C-:B------:R-:W-:Y:S02]  /*4ed0*/  HADD2.F32 R0, -RZ, R38.reuse.H0_H0 ;  /* 0x20000026ff007230 */ /* 0x100fe40000004100 */
[----:B------:R-:W-:Y:S01]  /*4ee0*/  FADD.FTZ R89, R64, -R89 ;  /* 0x8000005940597221 */ /* 0x000fe20000010000 */
[----:B------:R-:W-:Y:S01]  /*4ef0*/  FFMA.FTZ R53, R48, UR11, R49 ;  /* 0x0000000b30357c23 */ /* 0x000fe20008010031 */
[----:B------:R-:W-:Y:S01]  /*4f00*/  ISETP.GE.U32.AND P3, PT, R82, RZ, PT ;  /* 0x000000ff5200720c */ /* 0x000fe20003f66070 */
[----:B------:R-:W-:Y:S02]  /*4f10*/  HADD2.F32 R49, -RZ, R38.H1_H1 ;  /* 0x30000026ff317230 */ /* 0x000fe40000004100 */
[----:B------:R-:W-:Y:S01]  /*4f20*/  FADD.FTZ R90, R65, -R90 ;  /* 0x8000005a415a7221 */ /* 0x000fe20000010000 */
[----:B------:R-:W-:-:S02]  /*4f30*/  HADD2.F32 R48, -RZ, R37.H0_H0 ;  /* 0x20000025ff307230 */ /* 0x000fc40000004100 */
[----:B------:R-:W-:Y:S01]  /*4f40*/  FFMA.FTZ R88, R88, UR11, R51 ;  /* 0x0000000b58587c23 */ /* 0x000fe20008010033 */
[----:B------:R-:W-:Y:S01]  /*4f50*/  FFMA.FTZ R115, R66, UR29, R115 ;  /* 0x0000001d42737c23 */ /* 0x000fe20008010073 */
[----:B------:R-:W-:Y:S01]  /*4f60*/  FADD.FTZ R85, R62, -R85 ;  /* 0x800000553e557221 */ /* 0x000fe20000010000 */
[----:B------:R-:W-:Y:S01]  /*4f70*/  FMUL.FTZ R51, R58, UR8 ;  /* 0x000000083a337c20 */ /* 0x000fe20008410000 */
[----:B------:R-:W-:Y:S01]  /*4f80*/  FFMA.FTZ R89, R89, UR11, R0 ;  /* 0x0000000b59597c23 */ /* 0x000fe20008010000 */
[----:B------:R-:W-:Y:S01]  /*4f90*/  ISETP.GE.U32.AND.EX P3, PT, R83, 0x1000000, PT, P3 ;  /* 0x010000005300780c */ /* 0x000fe20003f66130 */
[----:B------:R-:W-:Y:S01]  /*4fa0*/  FFMA.FTZ R90, R90, UR11, R49 ;  /* 0x0000000b5a5a7c23 */ /* 0x000fe20008010031 */
[----:B------:R-:W-:Y:S01]  /*4fb0*/  FMUL.FTZ R50, R53, UR8 ;  /* 0x0000000835327c20 */ /* 0x000fe20008410000 */
[----:B------:R-:W-:Y:S01]  /*4fc0*/  FADD.FTZ R115, R60, -R115 ;  /* 0x800000733c737221 */ /* 0x000fe20000010000 */
[----:B------:R-:W-:Y:S01]  /*4fd0*/  FFMA.FTZ R49, R85, UR11, R48 ;  /* 0x0000000b55317c23 */ /* 0x000fe20008010030 */
[----:B------:R-:W-:Y:S01]  /*4fe0*/  LOP3.LUT P6, RZ, R83, 0xff0000, RZ, 0xc0, !PT ;  /* 0x00ff000053ff7812 */ /* 0x000fe200078cc0ff */
[----:B------:R-:W-:Y:S01]  /*4ff0*/  FMUL.FTZ R48, R89, UR8 ;  /* 0x0000000859307c20 */ /* 0x000fe20008410000 */
[----:B------:R-:W-:Y:S01]  /*5000*/  FSEL R60, R51, RZ, P3 ;  /* 0x000000ff333c7208 */ /* 0x000fe20001800000 */
[----:B------:R-:W-:Y:S01]  /*5010*/  FMUL.FTZ R52, R90, UR8 ;  /* 0x000000085a347c20 */ /* 0x000fe20008410000 */
[C---:B------:R-:W-:Y:S01]  /*5020*/  LOP3.LUT P3, RZ, R83.reuse, 0xff, RZ, 0xc0, !PT ;  /* 0x000000ff53ff7812 */ /* 0x040fe2000786c0ff */
[--C-:B------:R-:W-:Y:S01]  /*5030*/  HADD2.F32 R0, -RZ, R36.reuse.H0_H0 ;  /* 0x20000024ff007230 */ /* 0x100fe20000004100 */
[----:B------:R-:W-:Y:S01]  /*5040*/  FSEL R55, R50, RZ, P6 ;  /* 0x000000ff32377208 */ /* 0x000fe20003000000 */
[----:B------:R-:W-:Y:S01]  /*5050*/  FMUL.FTZ R51, R88, UR8 ;  /* 0x0000000858337c20 */ /* 0x000fe20008410000 */
[----:B------:R-:W-:Y:S01]  /*5060*/  LOP3.LUT P6, RZ, R83, 0xff00, RZ, 0xc0, !PT ;  /* 0x0000ff0053ff7812 */ /* 0x000fe200078cc0ff */
[----:B------:R-:W-:Y:S01]  /*5070*/  FMUL.FTZ R50, R49, UR8 ;  /* 0x0000000831327c20 */ /* 0x000fe20008410000 */
[----:B------:R-:W-:Y:S01]  /*5080*/  FSEL R54, R48, RZ, P3 ;  /* 0x000000ff30367208 */ /* 0x000fe20001800000 */
[----:B------:R-:W-:Y:S01]  /*5090*/  HADD2.F32 R48, -RZ, R36.H1_H1 ;  /* 0x30000024ff307230 */ /* 0x000fe20000004100 */
[----:B------:R-:W-:Y:S01]  /*50a0*/  FSEL R63, R52, RZ, P6 ;  /* 0x000000ff343f7208 */ /* 0x000fe20003000000 */
[----:B------:R-:W-:Y:S01]  /*50b0*/  FFMA.FTZ R0, R115, UR11, R0 ;  /* 0x0000000b73007c23 */ /* 0x000fe20008010000 */
[----:B------:R-:W-:-:S02]  /*50c0*/  LOP3.LUT P6, RZ, R82, 0xff000000, RZ, 0xc0, !PT ;  /* 0xff00000052ff7812 */ /* 0x000fc400078cc0ff */
[----:B------:R-:W-:Y:S01]  /*50d0*/  LOP3.LUT P3, RZ, R82, 0xff0000, RZ, 0xc0, !PT ;  /* 0x00ff000052ff7812 */ /* 0x000fe2000786c0ff */
[----:B------:R-:W-:Y:S01]  /*50e0*/  FFMA.FTZ R61, R61, UR11, R48 ;  /* 0x0000000b3d3d7c23 */ /* 0x000fe20008010030 */
[----:B------:R-:W-:Y:S01]  /*50f0*/  FSEL R59, R51, RZ, P6 ;  /* 0x000000ff333b7208 */ /* 0x000fe20003000000 */
[----:B------:R-:W-:Y:S01]  /*5100*/  FMUL.FTZ R52, R0, UR8 ;  /* 0x0000000800347c20 */ /* 0x000fe20008410000 */
[----:B------:R-:W-:Y:S01]  /*5110*/  F2FP.F16.F32.PACK_AB R51, R58, R53 ;  /* 0x000000353a33723e */ /* 0x000fe200000000ff */
[----:B------:R-:W-:Y:S01]  /*5120*/  FMUL.FTZ R53, R61, UR8 ;  /* 0x000000083d357c20 */ /* 0x000fe20008410000 */
[----:B------:R-:W-:Y:S02]  /*5130*/  FSEL R56, R50, RZ, P3 ;  /* 0x000000ff32387208 */ /* 0x000fe40001800000 */
[C---:B------:R-:W-:Y:S02]  /*5140*/  LOP3.LUT P3, RZ, R82.reuse, 0xff, RZ, 0xc0, !PT ;  /* 0x000000ff52ff7812 */ /* 0x040fe4000786c0ff */
[----:B------:R-:W-:-:S02]  /*5150*/  LOP3.LUT P6, RZ, R82, 0xff00, RZ, 0xc0, !PT ;  /* 0x0000ff0052ff7812 */ /* 0x000fc400078cc0ff */
        /* <DEDUP_REMOVED lines=10> */
.L_x_1432:
[--C-:B------:R-:W-:Y:S01]  /*5200*/  FFMA.FTZ R0, R77, UR29, R115.reuse ;  /* 0x0000001d4d007c23 */ /* 0x100fe20008010073 */
[--C-:B0-----:R-:W-:Y:S01]  /*5210*/  FFMA.FTZ R53, R92, UR29, R115.reuse ;  /* 0x0000001d5c357c23 */ /* 0x101fe20008010073 */
[----:B------:R-:W-:Y:S01]  /*5220*/  FFMA.FTZ R52, R91, UR29, R115 ;  /* 0x0000001d5b347c23 */ /* 0x000fe20008010073 */
[--C-:B------:R-:W-:Y:S02]  /*5230*/  HADD2.F32 R55, -RZ, R39.reuse.H1_H1 ;  /* 0x30000027ff377230 */ /* 0x100fe40000004100 */
[----:B------:R-:W-:Y:S01]  /*5240*/  FADD.FTZ R61, R61, -R0 ;  /* 0x800000003d3d7221 */ /* 0x000fe20000010000 */
[----:B------:R-:W-:Y:S01]  /*5250*/  FADD.FTZ R84, R84, -R53 ;  /* 0x8000003554547221 */ /* 0x000fe20000010000 */
[----:B------:R-:W-:Y:S02]  /*5260*/  HADD2.F32 R0, -RZ, R39.H0_H0 ;  /* 0x20000027ff007230 */ /* 0x000fe40000004100 */
[--C-:B------:R-:W-:Y:S01]  /*5270*/  FFMA.FTZ R90, R90, UR29, R115.reuse ;  /* 0x0000001d5a5a7c23 */ /* 0x100fe20008010073 */
[----:B------:R-:W-:Y:S01]  /*5280*/  FADD.FTZ R67, R67, -R52 ;  /* 0x8000003443437221 */ /* 0x000fe20000010000 */
[----:B------:R-:W-:Y:S01]  /*5290*/  FFMA.FTZ R89, R89, UR29, R115 ;  /* 0x0000001d59597c23 */ /* 0x000fe20008010073 */
[----:B------:R-:W-:-:S02]  /*52a0*/  HADD2.F32 R53, -RZ, R38.H1_H1 ;  /* 0x30000026ff357230 */ /* 0x000fc40000004100 */
[----:B------:R-:W-:Y:S01]  /*52b0*/  FFMA.FTZ R55, R84, UR11, R55 ;  /* 0x0000000b54377c23 */ /* 0x000fe20008010037 */
[----:B------:R-:W-:Y:S01]  /*52c0*/  FADD.FTZ R90, R65, -R90 ;  /* 0x8000005a415a7221 */ /* 0x000fe20000010000 */
[----:B------:R-:W-:Y:S02]  /*52d0*/  HADD2.F32 R52, -RZ, R38.H0_H0 ;  /* 0x20000026ff347230 */ /* 0x000fe40000004100 */
[----:B------:R-:W-:Y:S01]  /*52e0*/  FFMA.FTZ R67, R67, UR11, R0 ;  /* 0x0000000b43437c23 */ /* 0x000fe20008010000 */
[----:B------:R-:W-:Y:S01]  /*52f0*/  ISETP.GE.U32.AND P3, PT, R82, RZ, PT ;  /* 0x000000ff5200720c */ /* 0x000fe20003f66070 */
[----:B------:R-:W-:Y:S01]  /*5300*/  FFMA.FTZ R85, R85, UR29, R115 ;  /* 0x0000001d55557c23 */ /* 0x000fe20008010073 */
[----:B------:R-:W-:Y:S01]  /*5310*/  FADD.FTZ R89, R64, -R89 ;  /* 0x8000005940597221 */ /* 0x000fe20000010000 */
[----:B------:R-:W-:Y:S01]  /*5320*/  FFMA.FTZ R88, R88, UR29, R115 ;  /* 0x0000001d58587c23 */ /* 0x000fe20008010073 */
[----:B------:R-:W-:Y:S01]  /*5330*/  FMUL.FTZ R55, R55, UR8 ;  /* 0x0000000837377c20 */ /* 0x000fe20008410000 */
[----:B------:R-:W-:-:S02]  /*5340*/  HADD2.F32 R0, -RZ, R37.H0_H0 ;  /* 0x20000025ff007230 */ /* 0x000fc40000004100 */
[----:B------:R-:W-:Y:S01]  /*5350*/  FFMA.FTZ R90, R90, UR11, R53 ;  /* 0x0000000b5a5a7c23 */ /* 0x000fe20008010035 */
[----:B------:R-:W-:Y:S01]  /*5360*/  ISETP.GE.U32.AND.EX P3, PT, R83, 0x1000000, PT, P3 ;  /* 0x010000005300780c */ /* 0x000fe20003f66130 */
[----:B------:R-:W-:Y:S01]  /*5370*/  FMUL.FTZ R67, R67, UR8 ;  /* 0x0000000843437c20 */ /* 0x000fe20008410000 */
[----:B------:R-:W-:Y:S01]  /*5380*/  FADD.FTZ R85, R62, -R85 ;  /* 0x800000553e557221 */ /* 0x000fe20000010000 */
[----:B------:R-:W-:Y:S01]  /*5390*/  FFMA.FTZ R89, R89, UR11, R52 ;  /* 0x0000000b59597c23 */ /* 0x000fe20008010034 */
[----:B------:R-:W-:Y:S01]  /*53a0*/  HADD2.F32 R53, -RZ, R37.H1_H1 ;  /* 0x30000025ff357230 */ /* 0x000fe20000004100 */
[----:B------:R-:W-:Y:S01]  /*53b0*/  LOP3.LUT P6, RZ, R83, 0xff0000, RZ, 0xc0, !PT ;  /* 0x00ff000053ff7812 */ /* 0x000fe200078cc0ff */
[----:B------:R-:W-:Y:S01]  /*53c0*/  FADD.FTZ R88, R63, -R88 ;  /* 0x800000583f587221 */ /* 0x000fe20000010000 */
[----:B------:R-:W-:Y:S01]  /*53d0*/  FFMA.FTZ R115, R66, UR29, R115 ;  /* 0x0000001d42737c23 */ /* 0x000fe20008010073 */
[----:B------:R-:W-:Y:S01]  /*53e0*/  FSEL R58, R55, RZ, P3 ;  /* 0x000000ff373a7208 */ /* 0x000fe20001800000 */
[----:B------:R-:W-:Y:S01]  /*53f0*/  FFMA.FTZ R85, R85, UR11, R0 ;  /* 0x0000000b55557c23 */ /* 0x000fe20008010000 */
[----:B------:R-:W-:Y:S01]  /*5400*/  FMUL.FTZ R89, R89, UR8 ;  /* 0x0000000859597c20 */ /* 0x000fe20008410000 */
[----:B------:R-:W-:Y:S01]  /*5410*/  FMUL.FTZ R90, R90, UR8 ;  /* 0x000000085a5a7c20 */ /* 0x000fe20008410000 */
[----:B------:R-:W-:Y:S01]  /*5420*/  FSEL R55, R67, RZ, P6 ;  /* 0x000000ff43377208 */ /* 0x000fe20003000000 */
[----:B------:R-:W-:-:S02]  /*5430*/  HADD2.F32 R52, -RZ, R36.H1_H1 ;  /* 0x30000024ff347230 */ /* 0x000fc40000004100 */
[----:B------:R-:W-:Y:S01]  /*5440*/  FFMA.FTZ R53, R88, UR11, R53 ;  /* 0x0000000b58357c23 */ /* 0x000fe20008010035 */
[----:B------:R-:W-:Y:S01]  /*5450*/  HADD2.F32 R0, -RZ, R36.H0_H0 ;  /* 0x20000024ff007230 */ /* 0x000fe20000004100 */
[C---:B------:R-:W-:Y:S01]  /*5460*/  LOP3.LUT P3, RZ, R83.reuse, 0xff, RZ, 0xc0, !PT ;  /* 0x000000ff53ff7812 */ /* 0x040fe2000786c0ff */
[----:B------:R-:W-:Y:S01]  /*5470*/  FADD.FTZ R115, R60, -R115 ;  /* 0x800000733c737221 */ /* 0x000fe20000010000 */
[----:B------:R-:W-:Y:S01]  /*5480*/  LOP3.LUT P6, RZ, R83, 0xff00, RZ, 0xc0, !PT ;  /* 0x0000ff0053ff7812 */ /* 0x000fe200078cc0ff */
        /* <DEDUP_REMOVED lines=21> */
.L_x_1431:
[----:B------:R-:W-:Y:S05]  /*55e0*/  @!P2 BRA `(.L_x_1433) ;  /* 0x0000000000e8a947 */ /* 0x000fea0003800000 */
[--C-:B0-----:R-:W-:Y:S01]  /*55f0*/  FFMA.FTZ R49, R92, UR29, R115.reuse ;  /* 0x0000001d5c317c23 */ /* 0x101fe20008010073 */
        /* <DEDUP_REMOVED lines=15> */
[--C-:B------:R-:W-:Y:S01]  /*56f0*/  FFMA.FTZ R88, R88, UR29, R115.reuse ;  /* 0x0000001d58587c23 */ /* 0x100fe20008010073 */
[----:B------:R-:W-:Y:S01]  /*5700*/  FMUL.FTZ R48, R52, UR8 ;  /* 0x0000000834307c20 */ /* 0x000fe20008410000 */
[----:B------:R-:W-:Y:S01]  /*5710*/  LOP3.LUT P6, RZ, R83, 0xff0000, RZ, 0xc0, !PT ;  /* 0x00ff000053ff7812 */ /* 0x000fe200078cc0ff */
[----:B------:R-:W-:Y:S01]  /*5720*/  FMUL.FTZ R50, R89, UR8 ;  /* 0x0000000859327c20 */ /* 0x000fe20008410000 */
[----:B------:R-:W-:Y:S01]  /*5730*/  FSEL R58, R49, RZ, P3 ;  /* 0x000000ff313a7208 */ /* 0x000fe20001800000 */
[----:B------:R-:W-:Y:S01]  /*5740*/  FMUL.FTZ R49, R85, UR11 ;  /* 0x0000000b55317c20 */ /* 0x000fe20008410000 */
[----:B------:R-:W-:Y:S01]  /*5750*/  LOP3.LUT P3, RZ, R83, 0xff, RZ, 0xc0, !PT ;  /* 0x000000ff53ff7812 */ /* 0x000fe2000786c0ff */
[----:B------:R-:W-:Y:S01]  /*5760*/  FMUL.FTZ R90, R90, UR11 ;  /* 0x0000000b5a5a7c20 */ /* 0x000fe20008410000 */
[--C-:B------:R-:W-:Y:S01]  /*5770*/  FFMA.FTZ R0, R77, UR29, R115.reuse ;  /* 0x0000001d4d007c23 */ /* 0x100fe20008010073 */
[----:B------:R-:W-:Y:S01]  /*5780*/  FADD.FTZ R88, R63, -R88 ;  /* 0x800000583f587221 */ /* 0x000fe20000010000 */
[----:B------:R-:W-:Y:S01]  /*5790*/  FFMA.FTZ R115, R66, UR29, R115 ;  /* 0x0000001d42737c23 */ /* 0x000fe20008010073 */
[----:B------:R-:W-:Y:S01]  /*57a0*/  FSEL R55, R48, RZ, P6 ;  /* 0x000000ff30377208 */ /* 0x000fe20003000000 */
[----:B------:R-:W-:Y:S01]  /*57b0*/  FMUL.FTZ R51, R90, UR8 ;  /* 0x000000085a337c20 */ /* 0x000fe20008410000 */
[----:B------:R-:W-:Y:S01]  /*57c0*/  FMUL.FTZ R48, R49, UR8 ;  /* 0x0000000831307c20 */ /* 0x000fe20008410000 */
        /* <DEDUP_REMOVED lines=12> */
[----:B------:R-:W-:Y:S01]  /*5890*/  F2FP.F16.F32.PACK_AB R51, R57, R52 ;  /* 0x000000343933723e */ /* 0x000fe200000000ff */
        /* <DEDUP_REMOVED lines=10> */
[----:B------:R-:W-:Y:S02]  /*5940*/  F2FP.F16.F32.PACK_AB R55, R58, R55 ;  /* 0x000000373a37723e */ /* 0x000fe400000000ff */
[----:B------:R-:W-:Y:S02]  /*5950*/  F2FP.F16.F32.PACK_AB R54, R61, R54 ;  /* 0x000000363d36723e */ /* 0x000fe400000000ff */
[----:B------:R-:W-:Y:S02]  /*5960*/  F2FP.F16.F32.PACK_AB R53, R59, R56 ;  /* 0x000000383b35723e */ /* 0x000fe400000000ff */
[----:B------:R-:W-:Y:S01]  /*5970*/  F2FP.F16.F32.PACK_AB R52, R57, R0 ;  /* 0x000000003934723e */ /* 0x000fe200000000ff */
[----:B------:R-:W-:Y:S06]  /*5980*/  BRA `(.L_x_1429) ;  /* 0x0000000000d47947 */ /* 0x000fec0003800000 */
.L_x_1433:
[--C-:B0-----:R-:W-:Y:S01]  /*5990*/  FFMA.FTZ R52, R91, UR29, R115.reuse ;  /* 0x0000001d5b347c23 */ /* 0x101fe20008010073 */
        /* <DEDUP_REMOVED lines=12> */
[----:B------:R-:W-:Y:S01]  /*5a60*/  FMUL.FTZ R53, R53, UR8 ;  /* 0x0000000835357c20 */ /* 0x000fe20008410000 */
[----:B------:R-:W-:Y:S01]  /*5a70*/  FMUL.FTZ R52, R52, UR8 ;  /* 0x0000000834347c20 */ /* 0x000fe20008410000 */
[----:B------:R-:W-:Y:S01]  /*5a80*/  ISETP.GE.U32.AND.EX P3, PT, R83, 0x1000000, PT, P3 ;  /* 0x010000005300780c */ /* 0x000fe20003f66130 */
[----:B------:R-:W-:Y:S01]  /*5a90*/  FMUL.FTZ R89, R89, UR11 ;  /* 0x0000000b59597c20 */ /* 0x000fe20008410000 */
[----:B------:R-:W-:Y:S01]  /*5aa0*/  LOP3.LUT P6, RZ, R83, 0xff0000, RZ, 0xc0, !PT ;  /* 0x00ff000053ff7812 */ /* 0x000fe200078cc0ff */
[----:B------:R-:W-:Y:S01]  /*5ab0*/  FMUL.FTZ R90, R90, UR11 ;  /* 0x0000000b5a5a7c20 */ /* 0x000fe20008410000 */
[----:B------:R-:W-:Y:S01]  /*5ac0*/  FFMA.FTZ R0, R77, UR29, R115 ;  /* 0x0000001d4d007c23 */ /* 0x000fe20008010073 */
[----:B------:R-:W-:Y:S01]  /*5ad0*/  FADD.FTZ R85, R62, -R85 ;  /* 0x800000553e557221 */ /* 0x000fe20000010000 */
[----:B------:R-:W-:Y:S01]  /*5ae0*/  FADD.FTZ R88, R63, -R88 ;  /* 0x800000583f587221 */ /* 0x000fe20000010000 */
        /* <DEDUP_REMOVED lines=31> */
.L_x_1429:
        /* <DEDUP_REMOVED lines=41> */
.L_x_1417:
        /* <DEDUP_REMOVED lines=16> */
.L_x_1435:
        /* <DEDUP_REMOVED lines=9> */
.L_x_2827:


//--------------------- .text._ZN10layer_norm31ln_parallel_residual_bwd_kernelINS_13Kernel_traitsI6__halfS2_fS2_fjLj2048ELj1ELj1ELj4ELj16ENS_18Kernel_traits_baseILj2048ES2_S2_fS2_fjLj128EEEEELb0ELb0ELb0EEEvNS_9BwdParamsE --------------------------
	.section	.text._ZN10layer_norm31ln_parallel_residual_bwd_kernelINS_13Kernel_traitsI6__halfS2_fS2_fjLj2048ELj1ELj1ELj4ELj16ENS_18Kernel_traits_baseILj2048ES2_S2_fS2_fjLj128EEEEELb0ELb0ELb0EEEvNS_9BwdParamsE,"ax",@progbits
	.align	128
        .global         _ZN10layer_norm31ln_parallel_residual_bwd_kernelINS_13Kernel_traitsI6__halfS2_fS2_fjLj2048ELj1ELj1ELj4ELj16ENS_18Kernel_traits_baseILj2048ES2_S2_fS2_fjLj128EEEEELb0ELb0ELb0EEEvNS_9BwdParamsE
        .type           _ZN10layer_norm31ln_parallel_residual_bwd_kernelINS_13Kernel_traitsI6__halfS2_fS2_fjLj2048ELj1ELj1ELj4ELj16ENS_18Kernel_traits_baseILj2048ES2_S2_fS2_fjLj128EEEEELb0ELb0ELb0EEEvNS_9BwdParamsE,@function
        .size           _ZN10layer_norm31ln_parallel_residual_bwd_kernelINS_13Kernel_traitsI6__halfS2_fS2_fjLj2048ELj1ELj1ELj4ELj16ENS_18Kernel_traits_baseILj2048ES2_S2_fS2_fjLj128EEEEELb0ELb0ELb0EEEvNS_9BwdParamsE,(.L_x_2828 - _ZN10layer_norm31ln_parallel_residual_bwd_kernelINS_13Kernel_traitsI6__halfS2_fS2_fjLj2048ELj1ELj1ELj4ELj16ENS_18Kernel_traits_baseILj2048ES2_S2_fS2_fjLj128EEEEELb0ELb0ELb0EEEvNS_9BwdParamsE)
        .other          _ZN10layer_norm31ln_parallel_residual_bwd_kernelINS_13Kernel_traitsI6__halfS2_fS2_fjLj2048ELj1ELj1ELj4ELj16ENS_18Kernel_traits_baseILj2048ES2_S2_fS2_fjLj128EEEEELb0ELb0ELb0EEEvNS_9BwdParamsE,@"STO_CUDA_ENTRY STV_DEFAULT"
_ZN10layer_norm31ln_parallel_residual_bwd_kernelINS_13Kernel_traitsI6__halfS2_fS2_fjLj2048ELj1ELj1ELj4ELj16ENS_18Kernel_traits_baseILj2048ES2_S2_fS2_fjLj128EEEEELb0ELb0ELb0EEEvNS_9BwdParamsE:
.text._ZN10layer_norm31ln_parallel_residual_bwd_kernelINS_13Kernel_traitsI6__halfS2_fS2_fjLj2048ELj1ELj1ELj4ELj16ENS_18Kernel_traits_baseILj2048ES2_S2_fS2_fjLj128EEEEELb0ELb0ELb0EEEvNS_9BwdParamsE:
        /* <DEDUP_REMOVED lines=11> */
[----:B0-----:R-:W-:-:S03]  /*00b0*/  LOP3.LUT R2, R128, 0x7f, RZ, 0x3c, !PT ;  /* 0x0000007f80027812 */ /* 0x001fc600078e3cff */
[----:B------:R-:W0:Y:S01]  /*00c0*/  S2UR UR9, SR_CTAID.X ;  /* 0x00000000000979c3 */ /* 0x000e220000002500 */
[----:B------:R-:W0:Y:S01]  /*00d0*/  LDCU UR4, c[0x0][0x384] ;  /* 0x00007080ff0477ac */ /* 0x000e220008000800 */
[----:B------:R-:W-:Y:S02]  /*00e0*/  LEA.HI.SX32 R2, R3, R2, 0x1d ;  /* 0x0000000203027211 */ /* 0x000fe400078feaff */
[----:B------:R-:W-:Y:S02]  /*00f0*/  MOV R3, R128 ;  /* 0x0000008000037202 */ /* 0x000fe40000000f00 */
[C---:B------:R-:W-:Y:S02]  /*0100*/  ISETP.GE.U32.AND P2, PT, R2.reuse, 0x80, PT ;  /* 0x000000800200780c */ /* 0x040fe40003f46070 */
        /* <DEDUP_REMOVED lines=88> */
.L_x_1463:
        /* <DEDUP_REMOVED lines=25> */
[----:B--2---:R-:W-:-:S05]  /*0820*/  IMAD.WIDE.U32 R138, R0, 0x20, R138 ;  /* 0x00000020008a7825 */ /* 0x004fca00078e008a */
[----:B------:R-:W2:Y:S01]  /*0830*/  LDG.E.128 R8, desc[UR20][R138.64] ;  /* 0x000000148a087981 */ /* 0x000ea2000c1e1d00 */
[----:B---3--:R-:W-:-:S03]  /*0840*/  IMAD.WIDE.U32 R124, R0, 0x10, R124 ;  /* 0x00000010007c7825 */ /* 0x008fc600078e007c */
[----:B------:R0:W3:Y:S04]  /*0850*/  LDG.E.128 R128, desc[UR20][R138.64+0x10] ;  /* 0x000010148a807981 */ /* 0x0000e8000c1e1d00 */
[----:B------:R-:W3:Y:S01]  /*0860*/  LDG.E.128 R124, desc[UR20][R124.64] ;  /* 0x000000147c7c7981 */ /* 0x000ee2000c1e1d00 */
[----:B----4-:R-:W-:-:S04]  /*0870*/  ISETP.NE.U32.AND P0, PT, RZ, UR24, PT ;  /* 0x00000018ff007c0c */ /* 0x010fc8000bf05070 */
[----:B------:R-:W-:-:S13]  /*0880*/  ISETP.NE.AND.EX P0, PT, RZ, UR25, PT, P0 ;  /* 0x00000019ff007c0c */ /* 0x000fda000bf05300 */
[----:B------:R-:W4:Y:S01]  /*0890*/  @P0 LDC.64 R136, c[0x0][0x438] ;  /* 0x00010e00ff880b82 */ /* 0x000f220000000a00 */
[----:B-----5:R-:W-:Y:S02]  /*08a0*/  HADD2.F32 R3, -RZ, R24.H0_H0 ;  /* 0x20000018ff037230 */ /* 0x020fe40000004100 */
[----:B------:R-:W-:Y:S02]  /*08b0*/  HADD2.F32 R4, -RZ, R20.H0_H0 ;  /* 0x20000014ff047230 */ /* 0x000fe40000004100 */
[----:B0-----:R-:W-:Y:S02]  /*08c0*/  HADD2.F32 R138, -RZ, R25.H0_H0 ;  /* 0x20000019ff8a7230 */ /* 0x001fe40000004100 */
[----:B----4-:R-:W-:-:S05]  /*08d0*/  @P0 IMAD.WIDE.U32 R136, R0, 0x20, R136 ;  /* 0x0000002000880825 */ /* 0x010fca00078e0088 */
[----:B------:R-:W5:Y:S04]  /*08e0*/  @P0 LDG.E.128 R104, desc[UR20][R136.64] ;  /* 0x0000001488680981 */ /* 0x000f68000c1e1d00 */
[----:B------:R0:W5:Y:S02]  /*08f0*/  @P0 LDG.E.128 R108, desc[UR20][R136.64+0x10] ;  /* 0x00001014886c0981 */ /* 0x000164000c1e1d00 */
[----:B0-----:R-:W-:Y:S02]  /*0900*/  HADD2.F32 R137, -RZ, R21.H0_H0 ;  /* 0x20000015ff897230 */ /* 0x001fe40000004100 */
[--C-:B------:R-:W-:Y:S02]  /*0910*/  HADD2.F32 R142, -RZ, R120.reuse.H0_H0 ;  /* 0x20000078ff8e7230 */ /* 0x100fe40000004100 */
[----:B------:R-:W-:-:S03]  /*0920*/  HADD2.F32 R120, -RZ, R120.H1_H1 ;  /* 0x30000078ff787230 */ /* 0x000fc60000004100 */
[----:B------:R-:W-:Y:S01]  /*0930*/  FMUL.FTZ R139, R3, R142 ;  /* 0x0000008e038b7220 */ /* 0x000fe20000410000 */
[----:B--2---:R-:W-:Y:S01]  /*0940*/  FADD.FTZ R3, -R155, R8 ;  /* 0x000000089b037221 */ /* 0x004fe20000010100 */
[----:B------:R-:W-:Y:S02]  /*0950*/  HADD2.F32 R8, -RZ, R24.H1_H1 ;  /* 0x30000018ff087230 */ /* 0x000fe40000004100 */
[----:B------:R-:W-:Y:S02]  /*0960*/  HADD2.F32 R141, -RZ, R121.H0_H0 ;  /* 0x20000079ff8d7230 */ /* 0x000fe40000004100 */
[----:B------:R-:W-:Y:S01]  /*0970*/  FMUL.FTZ R3, R3, UR14 ;  /* 0x0000000e03037c20 */ /* 0x000fe20008410000 */
[----:B------:R-:W-:Y:S01]  /*0980*/  FMUL.FTZ R136, R8, R120 ;  /* 0x0000007808887220 */ /* 0x000fe20000410000 */
[--C-:B---3--:R-:W-:Y:S02]  /*0990*/  HADD2.F32 R7, -RZ, R124.reuse.H0_H0 ;  /* 0x2000007cff077230 */ /* 0x108fe40000004100 */
[----:B------:R-:W-:Y:S01]  /*09a0*/  FADD.FTZ R8, -R155, R9 ;  /* 0x000000099b087221 */ /* 0x000fe20000010100 */
[----:B------:R-:W-:-:S02]  /*09b0*/  HADD2.F32 R124, -RZ, R124.H1_H1 ;  /* 0x3000007cff7c7230 */ /* 0x000fc40000004100 */
[----:B------:R-:W-:Y:S01]  /*09c0*/  FMUL.FTZ R148, R138, R141 ;  /* 0x0000008d8a947220 */ /* 0x000fe20000410000 */
[-C--:B------:R-:W-:Y:S01]  /*09d0*/  FFMA.FTZ R4, R4, R7.reuse, R139 ;  /* 0x0000000704047223 */ /* 0x080fe2000001008b */
[----:B------:R-:W-:Y:S01]  /*09e0*/  FADD.FTZ R56, R56, R7 ;  /* 0x0000000738387221 */ /* 0x000fe20000010000 */
[----:B------:R-:W-:Y:S01]  /*09f0*/  FFMA.FTZ R36, R3, R7, R36 ;  /* 0x0000000703247223 */ /* 0x000fe20000010024 */
[----:B------:R-:W-:Y:S02]  /*0a00*/  HADD2.F32 R7, -RZ, R20.H1_H1 ;  /* 0x30000014ff077230 */ /* 0x000fe40000004100 */
[----:B------:R-:W-:Y:S01]  /*0a10*/  FMUL.FTZ R8, R8, UR14 ;  /* 0x0000000e08087c20 */ /* 0x000fe20008410000 */
[----:B------:R-:W-:Y:S02]  /*0a20*/  HADD2.F32 R138, -RZ, R125.H0_H0 ;  /* 0x2000007dff8a7230 */ /* 0x000fe40000004100 */
[----:B------:R-:W-:Y:S01]  /*0a30*/  FADD.FTZ R10, -R155, R10 ;  /* 0x0000000a9b0a7221 */ /* 0x000fe20000010100 */
[----:B------:R-:W-:Y:S01]  /*0a40*/  FADD.FTZ R57, R57, R124 ;  /* 0x0000007c39397221 */ /* 0x000fe20000010000 */
[-C--:B------:R-:W-:Y:S01]  /*0a50*/  FFMA.FTZ R9, R7, R124.reuse, R136 ;  /* 0x0000007c07097223 */ /* 0x080fe20000010088 */
[----:B------:R-:W-:Y:S01]  /*0a60*/  FFMA.FTZ R37, R8, R124, R37 ;  /* 0x0000007c08257223 */ /* 0x000fe20000010025 */
[----:B------:R-:W-:Y:S01]  /*0a70*/  FFMA.FTZ R7, R137, R138, R148 ;  /* 0x0000008a89077223 */ /* 0x000fe20000010094 */
[----:B------:R-:W-:-:S02]  /*0a80*/  HADD2.F32 R124, -RZ, R25.H1_H1 ;  /* 0x30000019ff7c7230 */ /* 0x000fc40000004100 */
[----:B------:R-:W-:Y:S01]  /*0a90*/  FMUL.FTZ R137, R10, UR14 ;  /* 0x0000000e0a897c20 */ /* 0x000fe20008410000 */
[----:B------:R-:W-:Y:S02]  /*0aa0*/  HADD2.F32 R136, -RZ, R121.H1_H1 ;  /* 0x30000079ff887230 */ /* 0x000fe40000004100 */
[----:B------:R-:W-:Y:S01]  /*0ab0*/  FADD.FTZ R10, -R155, R11 ;  /* 0x0000000b9b0a7221 */ /* 0x000fe20000010100 */
[----:B------:R-:W-:Y:S01]  /*0ac0*/  FADD.FTZ R89, R89, R120 ;  /* 0x0000007859597221 */ /* 0x000fe20000010000 */
[----:B------:R-:W-:Y:S01]  /*0ad0*/  FFMA.FTZ R73, R8, R120, R73 ;  /* 0x0000007808497223 */ /* 0x000fe20000010049 */
[----:B------:R-:W-:Y:S02]  /*0ae0*/  HADD2.F32 R139, -RZ, R21.H1_H1 ;  /* 0x30000015ff8b7230 */ /* 0x000fe40000004100 */
[----:B------:R-:W-:Y:S01]  /*0af0*/  FMUL.FTZ R124, R124, R136 ;  /* 0x000000887c7c7220 */ /* 0x000fe20000410000 */
[----:B------:R-:W-:Y:S02]  /*0b00*/  HADD2.F32 R120, -RZ, R125.H1_H1 ;  /* 0x3000007dff787230 */ /* 0x000fe40000004100 */
[----:B------:R-:W-:Y:S01]  /*0b10*/  FMUL.FTZ R10, R10, UR14 ;  /* 0x0000000e0a0a7c20 */ /* 0x000fe20008410000 */
[----:B------:R-:W-:Y:S01]  /*0b20*/  FADD.FTZ R88, R88, R142 ;  /* 0x0000008e58587221 */ /* 0x000fe20000010000 */
[----:B------:R-:W-:Y:S01]  /*0b30*/  FFMA.FTZ R72, R3, R142, R72 ;  /* 0x0000008e03487223 */ /* 0x000fe20000010048 */
[----:B------:R-:W-:-:S02]  /*0b40*/  HADD2.F32 R142, -RZ, R26.H0_H0 ;  /* 0x2000001aff8e7230 */ /* 0x000fc40000004100 */
[----:B------:R-:W-:Y:S01]  /*0b50*/  FADD.FTZ R128, -R155, R128 ;  /* 0x000000809b807221 */ /* 0x000fe20000010100 */
[----:B------:R-:W-:Y:S02]  /*0b60*/  HADD2.F32 R121, -RZ, R122.H0_H0 ;  /* 0x2000007aff797230 */ /* 0x000fe40000004100 */
[-C--:B------:R-:W-:Y:S01]  /*0b70*/  FFMA.FTZ R139, R139, R120.reuse, R124 ;  /* 0x000000788b8b7223 */ /* 0x080fe2000001007c */
[----:B------:R-:W-:Y:S01]  /*0b80*/  FADD.FTZ R59, R59, R120 ;  /* 0x000000783b3b7221 */ /* 0x000fe20000010000 */
[----:B------:R-:W-:Y:S01]  /*0b90*/  FFMA.FTZ R39, R10, R120, R39 ;  /* 0x000000780a277223 */ /* 0x000fe20000010027 */
[----:B------:R-:W-:Y:S01]  /*0ba0*/  FADD.FTZ R58, R58, R138 ;  /* 0x0000008a3a3a7221 */ /* 0x000fe20000010000 */
[C---:B------:R-:W-:Y:S01]  /*0bb0*/  FFMA.FTZ R38, R137.reuse, R138, R38 ;  /* 0x0000008a89267223 */ /* 0x040fe20000010026 */
[----:B------:R-:W-:Y:S01]  /*0bc0*/  FADD.FTZ R90, R90, R141 ;  /* 0x0000008d5a5a7221 */ /* 0x000fe20000010000 */
[----:B------:R-:W-:Y:S01]  /*0bd0*/  FFMA.FTZ R74, R137, R141, R74 ;  /* 0x0000008d894a7223 */ /* 0x000fe2000001004a */
[----:B------:R-:W-:-:S02]  /*0be0*/  HADD2.F32 R120, -RZ, R26.H1_H1 ;  /* 0x3000001aff787230 */ /* 0x000fc40000004100 */
[----:B------:R-:W-:Y:S01]  /*0bf0*/  FMUL.FTZ R141, R128, UR14 ;  /* 0x0000000e808d7c20 */ /* 0x000fe20008410000 */
[----:B------:R-:W-:Y:S02]  /*0c00*/  HADD2.F32 R124, -RZ, R122.H1_H1 ;  /* 0x3000007aff7c7230 */ /* 0x000fe40000004100 */
[-C--:B------:R-:W-:Y:S01]  /*0c10*/  FMUL.FTZ R142, R142, R121.reuse ;  /* 0x000000798e8e7220 */ /* 0x080fe20000410000 */
[----:B------:R-:W-:Y:S02]  /*0c20*/  HADD2.F32 R125, -RZ, R22.H0_H0 ;  /* 0x20000016ff7d7230 */ /* 0x000fe40000004100 */
[----:B------:R-:W-:Y:S02]  /*0c30*/  HADD2.F32 R138, -RZ, R126.H0_H0 ;  /* 0x2000007eff8a7230 */ /* 0x000fe40000004100 */
[----:B------:R-:W-:Y:S01]  /*0c40*/  FADD.FTZ R129, -R155, R129 ;  /* 0x000000819b817221 */ /* 0x000fe20000010100 */
[----:B------:R-:W-:Y:S01]  /*0c50*/  FMUL.FTZ R153, R120, R124 ;  /* 0x0000007c78997220 */ /* 0x000fe20000410000 */
[----:B------:R-:W-:Y:S01]  /*0c60*/  FADD.FTZ R92, R92, R121 ;  /* 0x000000795c5c7221 */ /* 0x000fe20000010000 */
[----:B------:R-:W-:Y:S01]  /*0c70*/  FFMA.FTZ R76, R141, R121, R76 ;  /* 0x000000798d4c7223 */ /* 0x000fe2000001004c */
[----:B------:R-:W-:Y:S01]  /*0c80*/  FFMA.FTZ R11, R125, R138, R142 ;  /* 0x0000008a7d0b7223 */ /* 0x000fe2000001008e */
[----:B------:R-:W-:-:S02]  /*0c90*/  HADD2.F32 R120, -RZ, R123.H1_H1 ;  /* 0x3000007bff787230 */ /* 0x000fc40000004100 */
[----:B------:R-:W-:Y:S01]  /*0ca0*/  FMUL.FTZ R142, R129, UR14 ;  /* 0x0000000e818e7c20 */ /* 0x000fe20008410000 */
[--C-:B------:R-:W-:Y:S02]  /*0cb0*/  HADD2.F32 R121, -RZ, R27.reuse.H1_H1 ;  /* 0x3000001bff797230 */ /* 0x100fe40000004100 */
[----:B------:R-:W-:Y:S01]  /*0cc0*/  FADD.FTZ R60, R60, R138 ;  /* 0x0000008a3c3c7221 */ /* 0x000fe20000010000 */
[----:B------:R-:W-:Y:S01]  /*0cd0*/  FFMA.FTZ R40, R141, R138, R40 ;  /* 0x0000008a8d287223 */ /* 0x000fe20000010028 */
[----:B------:R-:W-:Y:S02]  /*0ce0*/  HADD2.F32 R138, -RZ, R22.H1_H1 ;  /* 0x30000016ff8a7230 */ /* 0x000fe40000004100 */
[----:B------:R-:W-:Y:S01]  /*0cf0*/  FADD.FTZ R93, R93, R124 ;  /* 0x0000007c5d5d7221 */ /* 0x000fe20000010000 */
[----:B------:R-:W-:Y:S02]  /*0d00*/  HADD2.F32 R126, -RZ, R126.H1_H1 ;  /* 0x3000007eff7e7230 */ /* 0x000fe40000004100 */
[----:B------:R-:W-:Y:S01]  /*0d10*/  FMUL.FTZ R148, R121, R120 ;  /* 0x0000007879947220 */ /* 0x000fe20000410000 */
[----:B------:R-:W-:Y:S01]  /*0d20*/  FFMA.FTZ R77, R142, R124, R77 ;  /* 0x0000007c8e4d7223 */ /* 0x000fe2000001004d */
[----:B------:R-:W-:Y:S01]  /*0d30*/  FADD.FTZ R124, RZ, R4 ;  /* 0x00000004ff7c7221 */ /* 0x000fe20000010000 */
[----:B------:R-:W-:Y:S01]  /*0d40*/  FFMA.FTZ R121, R3, R4, RZ ;  /* 0x0000000403797223 */ /* 0x000fe200000100ff */
[-C--:B------:R-:W-:Y:S01]  /*0d50*/  FFMA.FTZ R138, R138, R126.reuse, R153 ;  /* 0x0000007e8a8a7223 */ /* 0x080fe20000010099 */
        /* <DEDUP_REMOVED lines=8> */
[----:B------:R-:W-:-:S02]  /*0de0*/  HADD2.F32 R136, -RZ, R27.H0_H0 ;  /* 0x2000001bff887230 */ /* 0x000fc40000004100 */
[----:B------:R-:W-:Y:S02]  /*0df0*/  HADD2.F32 R125, -RZ, R123.H0_H0 ;  /* 0x2000007bff7d7230 */ /* 0x000fe40000004100 */
[----:B------:R-:W-:Y:S02]  /*0e00*/  HADD2.F32 R122, -RZ, R127.H1_H1 ;  /* 0x3000007fff7a7230 */ /* 0x000fe40000004100 */
[--C-:B------:R-:W-:Y:S02]  /*0e10*/  HADD2.F32 R123, -RZ, R23.reuse.H1_H1 ;  /* 0x30000017ff7b7230 */ /* 0x100fe40000004100 */
[----:B------:R-:W-:Y:S01]  /*0e20*/  FADD.FTZ R124, R124, R139 ;  /* 0x0000008b7c7c7221 */ /* 0x000fe20000010000 */
[----:B------:R-:W-:Y:S01]  /*0e30*/  FFMA.FTZ R126, R10, R139, R121 ;  /* 0x0000008b0a7e7223 */ /* 0x000fe20000010079 */
[----:B------:R-:W-:Y:S01]  /*0e40*/  FMUL.FTZ R159, R136, R125 ;  /* 0x0000007d889f7220 */ /* 0x000fe20000410000 */
[----:B------:R-:W-:Y:S02]  /*0e50*/  HADD2.F32 R136, -RZ, R23.H0_H0 ;  /* 0x20000017ff887230 */ /* 0x000fe40000004100 */
[----:B------:R-:W-:Y:S01]  /*0e60*/  FFMA.FTZ R148, R123, R122, R148 ;  /* 0x0000007a7b947223 */ /* 0x000fe20000010094 */
[----:B------:R-:W-:-:S02]  /*0e70*/  HADD2.F32 R157, -RZ, R127.H0_H0 ;  /* 0x2000007fff9d7230 */ /* 0x000fc40000004100 */
[----:B------:R-:W-:Y:S01]  /*0e80*/  FADD.FTZ R130, -R155, R130 ;  /* 0x000000829b827221 */ /* 0x000fe20000010100 */
[----:B------:R-:W-:Y:S01]  /*0e90*/  FADD.FTZ R121, R124, R11 ;  /* 0x0000000b7c797221 */ /* 0x000fe20000010000 */
[----:B------:R-:W-:Y:S01]  /*0ea0*/  FFMA.FTZ R123, R141, R11, R126 ;  /* 0x0000000b8d7b7223 */ /* 0x000fe2000001007e */
[----:B------:R-:W-:Y:S01]  /*0eb0*/  FADD.FTZ R131, -R155, R131 ;  /* 0x000000839b837221 */ /* 0x000fe20000010100 */
[-C--:B------:R-:W-:Y:S01]  /*0ec0*/  FFMA.FTZ R136, R136, R157.reuse, R159 ;  /* 0x0000009d88887223 */ /* 0x080fe2000001009f */
[----:B------:R-:W-:Y:S01]  /*0ed0*/  FMUL.FTZ R153, R130, UR14 ;  /* 0x0000000e82997c20 */ /* 0x000fe20008410000 */
[----:B------:R-:W-:Y:S01]  /*0ee0*/  FADD.FTZ R121, R121, R138 ;  /* 0x0000008a79797221 */ /* 0x000fe20000010000 */
[----:B------:R-:W-:Y:S01]  /*0ef0*/  FFMA.FTZ R124, R142, R138, R123 ;  /* 0x0000008a8e7c7223 */ /* 0x000fe2000001007b */
[----:B------:R-:W-:Y:S02]  /*0f00*/  FMUL.FTZ R154, R131, UR14 ;  /* 0x0000000e839a7c20 */ /* 0x000fe40008410000 */
[----:B------:R-:W-:Y:S01]  /*0f10*/  FADD.FTZ R121, R121, R136 ;  /* 0x0000008879797221 */ /* 0x000fe20000010000 */
[C---:B------:R-:W-:Y:S01]  /*0f20*/  FFMA.FTZ R123, R153.reuse, R136, R124 ;  /* 0x00000088997b7223 */ /* 0x040fe2000001007c */
        /* <DEDUP_REMOVED lines=11> */
.L_x_1438:
[----:B-1--4-:R-:W-:Y:S05]  /*0fe0*/  BSYNC.RECONVERGENT B0 ;  /* 0x0000000000007941 */ /* 0x012fea0003800200 */
.L_x_1437:
        /* <DEDUP_REMOVED lines=11> */
[----:B------:R0:W2:Y:S01]  /*10a0*/  LDG.E.128 R132, desc[UR20][R146.64+0x10] ;  /* 0x0000101492847981 */ /* 0x0000a2000c1e1d00 */
[----:B------:R-:W-:-:S04]  /*10b0*/  ISETP.NE.U32.AND P0, PT, RZ, UR24, PT ;  /* 0x00000018ff007c0c */ /* 0x000fc8000bf05070 */
[----:B------:R-:W-:Y:S01]  /*10c0*/  ISETP.NE.AND.EX P0, PT, RZ, UR25, PT, P0 ;  /* 0x00000019ff007c0c */ /* 0x000fe2000bf05300 */
[--C-:B-----5:R-:W-:Y:S02]  /*10d0*/  HADD2.F32 R6, -RZ, R32.reuse.H0_H0 ;  /* 0x20000020ff067230 */ /* 0x120fe40000004100 */
[----:B------:R-:W-:Y:S02]  /*10e0*/  HADD2.F32 R151, -RZ, R32.H1_H1 ;  /* 0x30000020ff977230 */ /* 0x000fe40000004100 */
[----:B0-----:R-:W-:-:S08]  /*10f0*/  HADD2.F32 R147, -RZ, R28.H1_H1 ;  /* 0x3000001cff937230 */ /* 0x001fd00000004100 */
[----:B------:R-:W0:Y:S02]  /*1100*/  @P0 LDC.64 R144, c[0x0][0x438] ;  /* 0x00010e00ff900b82 */ /* 0x000e240000000a00 */
[----:B0-----:R-:W-:-:S05]  /*1110*/  @P0 IMAD.WIDE.U32 R144, R159, 0x20, R144 ;  /* 0x000000209f900825 */ /* 0x001fca00078e0090 */
[----:B------:R-:W5:Y:S04]  /*1120*/  @P0 LDG.E.128 R16, desc[UR20][R144.64] ;  /* 0x0000001490100981 */ /* 0x000f68000c1e1d00 */
[----:B------:R0:W5:Y:S02]  /*1130*/  @P0 LDG.E.128 R12, desc[UR20][R144.64+0x10] ;  /* 0x00001014900c0981 */ /* 0x000164000c1e1d00 */
[--C-:B0-----:R-:W-:Y:S02]  /*1140*/  HADD2.F32 R145, -RZ, R30.reuse.H0_H0 ;  /* 0x2000001eff917230 */ /* 0x101fe40000004100 */
[----:B------:R-:W-:Y:S02]  /*1150*/  HADD2.F32 R144, -RZ, R30.H1_H1 ;  /* 0x3000001eff907230 */ /* 0x000fe40000004100 */
[----:B---3--:R-:W-:-:S02]  /*1160*/  HADD2.F32 R143, -RZ, R120.H0_H0 ;  /* 0x20000078ff8f7230 */ /* 0x008fc40000004100 */
[----:B------:R-:W-:-:S03]  /*1170*/  HADD2.F32 R120, -RZ, R120.H1_H1 ;  /* 0x30000078ff787230 */ /* 0x000fc60000004100 */
[----:B------:R-:W-:Y:S01]  /*1180*/  FMUL.FTZ R5, R6, R143 ;  /* 0x0000008f06057220 */ /* 0x000fe20000410000 */
[----:B------:R-:W-:Y:S02]  /*1190*/  HADD2.F32 R6, -RZ, R28.H0_H0 ;  /* 0x2000001cff067230 */ /* 0x000fe40000004100 */
[--C-:B----4-:R-:W-:Y:S02]  /*11a0*/  HADD2.F32 R149, -RZ, R124.reuse.H0_H0 ;  /* 0x2000007cff957230 */ /* 0x110fe40000004100 */
[----:B------:R-:W-:Y:S01]  /*11b0*/  FMUL.FTZ R140, R151, R120 ;  /* 0x00000078978c7220 */ /* 0x000fe20000410000 */
[----:B------:R-:W-:Y:S02]  /*11c0*/  HADD2.F32 R124, -RZ, R124.H1_H1 ;  /* 0x3000007cff7c7230 */ /* 0x000fe40000004100 */
[C---:B--2---:R-:W-:Y:S01]  /*11d0*/  FADD.FTZ R128, -R155.reuse, R128 ;  /* 0x000000809b807221 */ /* 0x044fe20000010100 */
[----:B------:R-:W-:Y:S01]  /*11e0*/  FADD.FTZ R129, -R155, R129 ;  /* 0x000000819b817221 */ /* 0x000fe20000010100 */
[----:B------:R-:W-:Y:S01]  /*11f0*/  FFMA.FTZ R6, R6, R149, R5 ;  /* 0x0000009506067223 */ /* 0x000fe20000010005 */
[----:B------:R-:W-:Y:S01]  /*1200*/  FFMA.FTZ R5, R147, R124, R140 ;  /* 0x0000007c93057223 */ /* 0x000fe2000001008c */
[C---:B------:R-:W-:Y:S01]  /*1210*/  FADD.FTZ R146, -R155.reuse, R133 ;  /* 0x000000859b927221 */ /* 0x040fe20000010100 */
[----:B------:R-:W-:Y:S01]  /*1220*/  FMUL.FTZ R133, R128, UR14 ;  /* 0x0000000e80857c20 */ /* 0x000fe20008410000 */
[C---:B------:R-:W-:Y:S01]  /*1230*/  FADD.FTZ R152, -R155.reuse, R135 ;  /* 0x000000879b987221 */ /* 0x040fe20000010100 */
[----:B------:R-:W-:Y:S01]  /*1240*/  FADD.FTZ R147, -R155, R132 ;  /* 0x000000849b937221 */ /* 0x000fe20000010100 */
[----:B------:R-:W-:-:S02]  /*1250*/  HADD2.F32 R135, -RZ, R33.H1_H1 ;  /* 0x30000021ff877230 */ /* 0x000fc40000004100 */
[----:B------:R-:W-:Y:S01]  /*1260*/  FADD.FTZ R151, -R155, R134 ;  /* 0x000000869b977221 */ /* 0x000fe20000010100 */
[----:B------:R-:W-:Y:S02]  /*1270*/  HADD2.F32 R128, -RZ, R121.H1_H1 ;  /* 0x30000079ff807230 */ /* 0x000fe40000004100 */
[----:B------:R-:W-:Y:S01]  /*1280*/  FMUL.FTZ R132, R129, UR14 ;  /* 0x0000000e81847c20 */ /* 0x000fe20008410000 */
[----:B------:R-:W-:Y:S02]  /*1290*/  HADD2.F32 R134, -RZ, R33.H0_H0 ;  /* 0x20000021ff867230 */ /* 0x000fe40000004100 */
[----:B------:R-:W-:Y:S02]  /*12a0*/  HADD2.F32 R129, -RZ, R121.H0_H0 ;  /* 0x20000079ff817230 */ /* 0x000fe40000004100 */
[----:B------:R-:W-:Y:S01]  /*12b0*/  FADD.FTZ R44, R44, R143 ;  /* 0x0000008f2c2c7221 */ /* 0x000fe20000010000 */
[----:B------:R-:W-:Y:S01]  /*12c0*/  FFMA.FTZ R96, R133, R143, R96 ;  /* 0x0000008f85607223 */ /* 0x000fe20000010060 */
[----:B------:R-:W-:Y:S01]  /*12d0*/  FMUL.FTZ R143, R135, R128 ;  /* 0x00000080878f7220 */ /* 0x000fe20000410000 */
[----:B------:R-:W-:Y:S01]  /*12e0*/  FADD.FTZ R85, R85, R124 ;  /* 0x0000007c55557221 */ /* 0x000fe20000010000 */
[----:B------:R-:W-:Y:S01]  /*12f0*/  FFMA.FTZ R65, R132, R124, R65 ;  /* 0x0000007c84417223 */ /* 0x000fe20000010041 */
[----:B------:R-:W-:-:S02]  /*1300*/  HADD2.F32 R121, -RZ, R125.H0_H0 ;  /* 0x2000007dff797230 */ /* 0x000fc40000004100 */
[----:B------:R-:W-:Y:S01]  /*1310*/  FMUL.FTZ R134, R134, R129 ;  /* 0x0000008186867220 */ /* 0x000fe20000410000 */
[----:B------:R-:W-:Y:S02]  /*1320*/  HADD2.F32 R135, -RZ, R29.H0_H0 ;  /* 0x2000001dff877230 */ /* 0x000fe40000004100 */
[----:B------:R-:W-:Y:S02]  /*1330*/  HADD2.F32 R125, -RZ, R125.H1_H1 ;  /* 0x3000007dff7d7230 */ /* 0x000fe40000004100 */
[----:B------:R-:W-:Y:S02]  /*1340*/  HADD2.F32 R124, -RZ, R29.H1_H1 ;  /* 0x3000001dff7c7230 */ /* 0x000fe40000004100 */
[C---:B------:R-:W-:Y:S01]  /*1350*/  FADD.FTZ R130, -R155.reuse, R130 ;  /* 0x000000829b827221 */ /* 0x040fe20000010100 */
[----:B------:R-:W-:Y:S01]  /*1360*/  FADD.FTZ R131, -R155, R131 ;  /* 0x000000839b837221 */ /* 0x000fe20000010100 */
[----:B------:R-:W-:Y:S01]  /*1370*/  FFMA.FTZ R135, R135, R121, R134 ;  /* 0x0000007987877223 */ /* 0x000fe20000010086 */
[----:B------:R-:W-:Y:S01]  /*1380*/  FFMA.FTZ R134, R124, R125, R143 ;  /* 0x0000007d7c867223 */ /* 0x000fe2000001008f */
[----:B------:R-:W-:Y:S01]  /*1390*/  FMUL.FTZ R143, R130, UR14 ;  /* 0x0000000e828f7c20 */ /* 0x000fe20008410000 */
[----:B------:R-:W-:Y:S01]  /*13a0*/  FMUL.FTZ R140, R131, UR14 ;  /* 0x0000000e838c7c20 */ /* 0x000fe20008410000 */
[----:B------:R-:W-:Y:S01]  /*13b0*/  FADD.FTZ R86, R86, R121 ;  /* 0x0000007956567221 */ /* 0x000fe20000010000 */
[----:B------:R-:W-:Y:S01]  /*13c0*/  FADD.FTZ R87, R87, R125 ;  /* 0x0000007d57577221 */ /* 0x000fe20000010000 */
[----:B------:R-:W-:Y:S01]  /*13d0*/  FFMA.FTZ R66, R143, R121, R66 ;  /* 0x000000798f427223 */ /* 0x000fe20000010042 */
[----:B------:R-:W-:Y:S01]  /*13e0*/  FFMA.FTZ R67, R140, R125, R67 ;  /* 0x0000007d8c437223 */ /* 0x000fe20000010043 */
[----:B------:R-:W-:-:S02]  /*13f0*/  HADD2.F32 R121, -RZ, R34.H0_H0 ;  /* 0x20000022ff797230 */ /* 0x000fc40000004100 */
[----:B------:R-:W-:Y:S02]  /*1400*/  HADD2.F32 R125, -RZ, R122.H0_H0 ;  /* 0x2000007aff7d7230 */ /* 0x000fe40000004100 */
[----:B------:R-:W-:Y:S01]  /*1410*/  FADD.FTZ R45, R45, R120 ;  /* 0x000000782d2d7221 */ /* 0x000fe20000010000 */
[----:B------:R-:W-:Y:S01]  /*1420*/  FFMA.FTZ R97, R132, R120, R97 ;  /* 0x0000007884617223 */ /* 0x000fe20000010061 */
[----:B------:R-:W-:Y:S02]  /*1430*/  HADD2.F32 R120, -RZ, R126.H0_H0 ;  /* 0x2000007eff787230 */ /* 0x000fe40000004100 */
[----:B------:R-:W-:Y:S01]  /*1440*/  FMUL.FTZ R147, R147, UR14 ;  /* 0x0000000e93937c20 */ /* 0x000fe20008410000 */
[----:B------:R-:W-:Y:S01]  /*1450*/  FMUL.FTZ R124, R121, R125 ;  /* 0x0000007d797c7220 */ /* 0x000fe20000410000 */
[----:B------:R-:W-:Y:S02]  /*1460*/  HADD2.F32 R121, -RZ, R123.H0_H0 ;  /* 0x2000007bff797230 */ /* 0x000fe40000004100 */
[----:B------:R-:W-:Y:S01]  /*1470*/  FADD.FTZ R80, R80, R120 ;  /* 0x0000007850507221 */ /* 0x000fe20000010000 */
[-C--:B------:R-:W-:Y:S01]  /*1480*/  FFMA.FTZ R145, R145, R120.reuse, R124 ;  /* 0x0000007891917223 */ /* 0x080fe2000001007c */
[----:B------:R-:W-:Y:S01]  /*1490*/  FFMA.FTZ R68, R147, R120, R68 ;  /* 0x0000007893447223 */ /* 0x000fe20000010044 */
[----:B------:R-:W-:-:S02]  /*14a0*/  HADD2.F32 R120, -RZ, R35.H0_H0 ;  /* 0x20000023ff787230 */ /* 0x000fc40000004100 */
[----:B------:R-:W-:Y:S01]  /*14b0*/  FADD.FTZ R84, R84, R149 ;  /* 0x0000009554547221 */ /* 0x000fe20000010000 */
[----:B------:R-:W-:Y:S02]  /*14c0*/  HADD2.F32 R131, -RZ, R34.H1_H1 ;  /* 0x30000022ff837230 */ /* 0x000fe40000004100 */
[----:B------:R-:W-:Y:S01]  /*14d0*/  FFMA.FTZ R64, R133, R149, R64 ;  /* 0x0000009585407223 */ /* 0x000fe20000010040 */
[----:B------:R-:W-:Y:S02]  /*14e0*/  HADD2.F32 R122, -RZ, R122.H1_H1 ;  /* 0x3000007aff7a7230 */ /* 0x000fe40000004100 */
[----:B------:R-:W-:Y:S01]  /*14f0*/  FMUL.FTZ R149, R120, R121 ;  /* 0x0000007978957220 */ /* 0x000fe20000410000 */
[----:B------:R-:W-:Y:S02]  /*1500*/  HADD2.F32 R120, -RZ, R123.H1_H1 ;  /* 0x3000007bff787230 */ /* 0x000fe40000004100 */
[----:B------:R-:W-:Y:S01]  /*1510*/  FADD.FTZ R48, R48, R125 ;  /* 0x0000007d30307221 */ /* 0x000fe20000010000 */
[----:B------:R-:W-:-:S02]  /*1520*/  HADD2.F32 R126, -RZ, R126.H1_H1 ;  /* 0x3000007eff7e7230 */ /* 0x000fc40000004100 */
[----:B------:R-:W-:Y:S01]  /*1530*/  FFMA.FTZ R100, R147, R125, R100 ;  /* 0x0000007d93647223 */ /* 0x000fe20000010064 */
[----:B------:R-:W-:Y:S02]  /*1540*/  HADD2.F32 R123, -RZ, R35.H1_H1 ;  /* 0x30000023ff7b7230 */ /* 0x000fe40000004100 */
[----:B------:R-:W-:Y:S01]  /*1550*/  FMUL.FTZ R131, R131, R122 ;  /* 0x0000007a83837220 */ /* 0x000fe20000410000 */
[----:B------:R-:W-:Y:S01]  /*1560*/  FMUL.FTZ R146, R146, UR14 ;  /* 0x0000000e92927c20 */ /* 0x000fe20008410000 */
[----:B------:R-:W-:Y:S02]  /*1570*/  HADD2.F32 R124, -RZ, R31.H0_H0 ;  /* 0x2000001fff7c7230 */ /* 0x000fe40000004100 */
[--C-:B------:R-:W-:Y:S02]  /*1580*/  HADD2.F32 R125, -RZ, R127.reuse.H0_H0 ;  /* 0x2000007fff7d7230 */ /* 0x100fe40000004100 */
[-C--:B------:R-:W-:Y:S01]  /*1590*/  FFMA.FTZ R144, R144, R126.reuse, R131 ;  /* 0x0000007e90907223 */ /* 0x080fe20000010083 */
[----:B------:R-:W-:Y:S01]  /*15a0*/  FADD.FTZ R81, R81, R126 ;  /* 0x0000007e51517221 */ /* 0x000fe20000010000 */
[----:B------:R-:W-:Y:S01]  /*15b0*/  FFMA.FTZ R69, R146, R126, R69 ;  /* 0x0000007e92457223 */ /* 0x000fe20000010045 */
[----:B------:R-:W-:Y:S01]  /*15c0*/  FMUL.FTZ R150, R123, R120 ;  /* 0x000000787b967220 */ /* 0x000fe20000410000 */
[----:B------:R-:W-:Y:S01]  /*15d0*/  FFMA.FTZ R149, R124, R125, R149 ;  /* 0x0000007d7c957223 */ /* 0x000fe20000010095 */
[----:B------:R-:W-:Y:S01]  /*15e0*/  FADD.FTZ R126, R157, R6 ;  /* 0x000000069d7e7221 */ /* 0x000fe20000010000 */
[----:B------:R-:W-:Y:S01]  /*15f0*/  FFMA.FTZ R123, R133, R6, R156 ;  /* 0x00000006857b7223 */ /* 0x000fe2000001009c */
[----:B------:R-:W-:-:S02]  /*1600*/  HADD2.F32 R124, -RZ, R127.H1_H1 ;  /* 0x3000007fff7c7230 */ /* 0x000fc40000004100 */
[----:B------:R-:W-:Y:S01]  /*1610*/  FADD.FTZ R47, R47, R128 ;  /* 0x000000802f2f7221 */ /* 0x000fe20000010000 */
[----:B------:R-:W-:Y:S02]  /*1620*/  HADD2.F32 R127, -RZ, R31.H1_H1 ;  /* 0x3000001fff7f7230 */ /* 0x000fe40000004100 */
[----:B------:R-:W-:Y:S01]  /*1630*/  FFMA.FTZ R99, R140, R128, R99 ;  /* 0x000000808c637223 */ /* 0x000fe20000010063 */
[----:B------:R-:W-:Y:S01]  /*1640*/  FADD.FTZ R126, R126, R5 ;  /* 0x000000057e7e7221 */ /* 0x000fe20000010000 */
[----:B------:R-:W-:Y:S01]  /*1650*/  FFMA.FTZ R128, R132, R5, R123 ;  /* 0x0000000584807223 */ /* 0x000fe2000001007b */
[----:B------:R-:W-:Y:S02]  /*1660*/  FFMA.FTZ R150, R127, R124, R150 ;  /* 0x0000007c7f967223 */ /* 0x000fe40000010096 */
        /* <DEDUP_REMOVED lines=14> */
[C---:B------:R-:W-:Y:S01]  /*1750*/  FFMA.FTZ R102, R151.reuse, R121, R102 ;  /* 0x0000007997667223 */ /* 0x040fe20000010066 */
        /* <DEDUP_REMOVED lines=11> */
.L_x_1440:
[----:B------:R-:W-:Y:S05]  /*1810*/  BSYNC.RECONVERGENT B0 ;  /* 0x0000000000007941 */ /* 0x000fea0003800200 */
.L_x_1439:
        /* <DEDUP_REMOVED lines=32> */
.L_x_1442:
[----:B------:R-:W-:Y:S05]  /*1a20*/  BSYNC.RECONVERGENT B0 ;  /* 0x0000000000007941 */ /* 0x000fea0003800200 */
.L_x_1441:
        /* <DEDUP_REMOVED lines=66> */
[----:B------:R-:W-:-:S03]  /*1e50*/  F2FP.F16.F32.PACK_AB R121, R124, R121 ;  /* 0x000000797c79723e */ /* 0x000fc600000000ff */
[----:B------:R-:W-:Y:S02]  /*1e60*/  F2FP.F16.F32.PACK_AB R122, R123, R122 ;  /* 0x0000007a7b7a723e */ /* 0x000fe400000000ff */
[----:B------:R-:W-:Y:S01]  /*1e70*/  F2FP.F16.F32.PACK_AB R123, R126, R125 ;  /* 0x0000007d7e7b723e */ /* 0x000fe200000000ff */
[----:B------:R-:W-:Y:S06]  /*1e80*/  BRA `(.L_x_1448) ;  /* 0x0000000c00b87947 */ /* 0x000fec0003800000 */
.L_x_1447:
        /* <DEDUP_REMOVED lines=33> */
.L_x_1446:
        /* <DEDUP_REMOVED lines=32> */
[----:B------:R-:W-:Y:S01]  /*22a0*/  F2FP.F16.F32.PACK_AB R120, R53, R52 ;  /* 0x000000343578723e */ /* 0x000fe200000000ff */
[----:B------:R-:W-:Y:S06]  /*22b0*/  BRA `(.L_x_1448) ;  /* 0x0000000800ac7947 */ /* 0x000fec0003800000 */
.L_x_1449:
        /* <DEDUP_REMOVED lines=33> */
.L_x_1445:
        /* <DEDUP_REMOVED lines=23> */
[----:B------:R-:W-:Y:S01]  /*2640*/  F2FP.F16.F32.PACK_AB R120, R121, R120 ;  /* 0x000000787978723e */ /* 0x000fe200000000ff */
        /* <DEDUP_REMOVED lines=13> */
[----:B------:R-:W-:Y:S01]  /*2720*/  F2FP.F16.F32.PACK_AB R123, R126, R125 ;  /* 0x0000007d7e7b723e */ /* 0x000fe200000000ff */
[----:B------:R-:W-:Y:S06]  /*2730*/  BRA `(.L_x_1448) ;  /* 0x00000004008c7947 */ /* 0x000fec0003800000 */
.L_x_1451:
        /* <DEDUP_REMOVED lines=33> */
.L_x_1450:
        /* <DEDUP_REMOVED lines=32> */
[----:B------:R-:W-:Y:S01]  /*2b50*/  F2FP.F16.F32.PACK_AB R120, R53, R52 ;  /* 0x000000343578723e */ /* 0x000fe200000000ff */
[----:B------:R-:W-:Y:S06]  /*2b60*/  BRA `(.L_x_1448) ;  /* 0x0000000000807947 */ /* 0x000fec0003800000 */
.L_x_1452:
        /* <DEDUP_REMOVED lines=31> */
[----:B------:R-:W-:-:S07]  /*2d60*/  MOV R116, R120 ;  /* 0x0000007800747202 */ /* 0x000fce0000000f00 */
.L_x_1448:
        /* <DEDUP_REMOVED lines=15> */
.L_x_1444:
[----:B------:R-:W-:Y:S05]  /*2e60*/  BSYNC.RECONVERGENT B0 ;  /* 0x0000000000007941 */ /* 0x000fea0003800200 */
.L_x_1443:
        /* <DEDUP_REMOVED lines=46> */
.L_x_1457:
        /* <DEDUP_REMOVED lines=29> */
.L_x_1456:
        /* <DEDUP_REMOVED lines=37> */
.L_x_1459:
        /* <DEDUP_REMOVED lines=29> */
.L_x_1455:
        /* <DEDUP_REMOVED lines=41> */
.L_x_1461:
        /* <DEDUP_REMOVED lines=29> */
.L_x_1460:
        /* <DEDUP_REMOVED lines=37> */
.L_x_1462:
        /* <DEDUP_REMOVED lines=25> */
[----:B------:R-:W-:Y:S02]  /*3f80*/  F2FP.F16.F32.PACK_AB R121, R122, R121 ;  /* 0x000000797a79723e */ /* 0x000fe400000000ff */
[----:B------:R-:W-:Y:S02]  /*3f90*/  F2FP.F16.F32.PACK_AB R122, R125, R124 ;  /* 0x0000007c7d7a723e */ /* 0x000fe400000000ff */
[----:B------:R-:W-:-:S07]  /*3fa0*/  F2FP.F16.F32.PACK_AB R123, R130, R123 ;  /* 0x0000007b827b723e */ /* 0x000fce00000000ff */
.L_x_1458:
        /* <DEDUP_REMOVED lines=10> */
.L_x_1454:
[----:B------:R-:W-:Y:S05]  /*4050*/  BSYNC.RECONVERGENT B0 ;  /* 0x0000000000007941 */ /* 0x000fea0003800200 */
.L_x_1453:
[----:B------:R-:W-:Y:S01]  /*4060*/  UPLOP3.LUT UP1, UPT, UPT, UPT, UP1, 0x40, 0x4 ;  /* 0x000000000004789c */ /* 0x000fe20003f2e810 */
[----:B------:R-:W-:Y:S10]  /*4070*/  BRA.U !UP2, `(.L_x_1463) ;  /* 0xffffffc50a847547 */ /* 0x000ff4000b83ffff */
.L_x_1436:
        /* <DEDUP_REMOVED lines=23> */
.L_x_1465:
[----:B------:R-:W-:Y:S05]  /*41f0*/  BSYNC.RECONVERGENT B0 ;  /* 0x0000000000007941 */ /* 0x000fea0003800200 */
.L_x_1464:
        /* <DEDUP_REMOVED lines=18> */
.L_x_1466:
        /* <DEDUP_REMOVED lines=14> */
.L_x_2828:


//--------------------- .text._ZN10layer_norm31ln_parallel_residual_bwd_kernelINS_13Kernel_traitsI6__halfS2_fS2_fjLj2048ELj1ELj1ELj4ELj16ENS_18Kernel_traits_baseILj2048ES2_S2_fS2_fjLj128EEEEELb0ELb0ELb1EEEvNS_9BwdParamsE --------------------------
	.section	.text._ZN10layer_norm31ln_parallel_residual_bwd_kernelINS_13Kernel_traitsI6__halfS2_fS2_fjLj2048ELj1ELj1ELj4ELj16ENS_18Kernel_traits_baseILj2048ES2_S2_fS2_fjLj128EEEEELb0ELb0ELb1EEEvNS_9BwdParamsE,"ax",@progbits
	.align	128
        .global         _ZN10layer_norm31ln_parallel_residual_bwd_kernelINS_13Kernel_traitsI6__halfS2_fS2_fjLj2048ELj1ELj1ELj4ELj16ENS_18Kernel_traits_baseILj2048ES2_S2_fS2_fjLj128EEEEELb0ELb0ELb1EEEvNS_9BwdParamsE
        .type           _ZN10layer_norm31ln_parallel_residual_bwd_kernelINS_13Kernel_traitsI6__halfS2_fS2_fjLj2048ELj1ELj1ELj4ELj16ENS_18Kernel_traits_baseILj2048ES2_S2_fS2_fjLj128EEEEELb0ELb0ELb1EEEvNS_9BwdParamsE,@function
        .size           _ZN10layer_norm31ln_parallel_residual_bwd_kernelINS_13Kernel_traitsI6__halfS2_fS2_fjLj2048ELj1ELj1ELj4ELj16ENS_18Kernel_traits_baseILj2048ES2_S2_fS2_fjLj128EEEEELb0ELb0ELb1EEEvNS_9BwdParamsE,(.L_x_2829 - _ZN10layer_norm31ln_parallel_residual_bwd_kernelINS_13Kernel_traitsI6__halfS2_fS2_fjLj2048ELj1ELj1ELj4ELj16ENS_18Kernel_traits_baseILj2048ES2_S2_fS2_fjLj128EEEEELb0ELb0ELb1EEEvNS_9BwdParamsE)
        .other          _ZN10layer_norm31ln_parallel_residual_bwd_kernelINS_13Kernel_traitsI6__halfS2_fS2_fjLj2048ELj1ELj1ELj4ELj16ENS_18Kernel_traits_baseILj2048ES2_S2_fS2_fjLj128EEEEELb0ELb0ELb1EEEvNS_9BwdParamsE,@"STO_CUDA_ENTRY STV_DEFAULT"
_ZN10layer_norm31ln_parallel_residual_bwd_kernelINS_13Kernel_traitsI6__halfS2_fS2_fjLj2048ELj1ELj1ELj4ELj16ENS_18Kernel_traits_baseILj2048ES2_S2_fS2_fjLj128EEEEELb0ELb0ELb1EEEvNS_9BwdParamsE:
.text._ZN10layer_norm31ln_parallel_residual_bwd_kernelINS_13Kernel_traitsI6__halfS2_fS2_fjLj2048ELj1ELj1ELj4ELj16ENS_18Kernel_traits_baseILj2048ES2_S2_fS2_fjLj128EEEEELb0ELb0ELb1EEEvNS_9BwdParamsE:
        /* <DEDUP_REMOVED lines=70> */
[----:B------:R-:W-:Y:S01]  /*0460*/  UPLOP3.LUT UP1, UPT, UPT, UPT, UPT, 0x40, 0x4 ;  /* 0x000000000004789c */ /* 0x000fe20003f2e870 */
[----:B------:R-:W1:Y:S02]  /*0470*/  LDCU UR23, c[0x0][0x388] ;  /* 0x00007100ff1777ac */ /* 0x000e640008000800 */
        /* <DEDUP_REMOVED lines=14> */
[----:B------:R-:W-:Y:S02]  /*0560*/  HADD2.F32 R142, -RZ, R117.H1_H1 ;  /* 0x30000075ff8e7230 */ /* 0x000fe40000004100 */
[--C-:B------:R-:W-:Y:S02]  /*0570*/  HADD2.F32 R117, -RZ, R119.reuse.H0_H0 ;  /* 0x20000077ff757230 */ /* 0x100fe40000004100 */
[----:B------:R-:W-:Y:S02]  /*0580*/  HADD2.F32 R116, -RZ, R119.H1_H1 ;  /* 0x30000077ff747230 */ /* 0x000fe40000004100 */
[----:B------:R-:W-:Y:S02]  /*0590*/  HADD2.F32 R140, -RZ, R118.H0_H0 ;  /* 0x20000076ff8c7230 */ /* 0x000fe40000004100 */
        /* <DEDUP_REMOVED lines=29> */
[----:B------:R-:W-:Y:S01]  /*0770*/  CS2R R10, SRZ ;  /* 0x00000000000a7805 */ /* 0x000fe2000001ff00 */
[----:B01----:R-:W-:-:S07]  /*0780*/  HADD2.F32 R118, -RZ, R118.H1_H1 ;  /* 0x30000076ff767230 */ /* 0x003fce0000004100 */
.L_x_1486:
        /* <DEDUP_REMOVED lines=25> */
[----:B----4-:R-:W-:Y:S01]  /*0920*/  FSEL R156, R150, RZ, !P1 ;  /* 0x000000ff969c7208 */ /* 0x010fe20004800000 */
[----:B------:R-:W-:-:S04]  /*0930*/  HADD2.F32 R150, -RZ, R56.H0_H0 ;  /* 0x20000038ff967230 */ /* 0x000fc80000004100 */
[C---:B------:R-:W-:Y:S01]  /*0940*/  FADD.FTZ R68, -R156.reuse, R68 ;  /* 0x000000449c447221 */ /* 0x040fe20000010100 */
[----:B------:R-:W-:Y:S01]  /*0950*/  FMUL.FTZ R155, R147, R150 ;  /* 0x00000096939b7220 */ /* 0x000fe20000410000 */
[----:B------:R-:W-:-:S04]  /*0960*/  FADD.FTZ R69, -R156, R69 ;  /* 0x000000459c457221 */ /* 0x000fc80000010100 */
[----:B------:R-:W-:Y:S01]  /*0970*/  FMUL.FTZ R151, R68, UR9 ;  /* 0x0000000944977c20 */ /* 0x000fe20008410000 */
[----:B------:R-:W-:Y:S01]  /*0980*/  FADD.FTZ R113, R150, R113 ;  /* 0x0000007196717221 */ /* 0x000fe20000010000 */
[----:B--2---:R-:W-:Y:S02]  /*0990*/  HADD2.F32 R153, -RZ, R60.H0_H0 ;  /* 0x2000003cff997230 */ /* 0x004fe40000004100 */
[----:B------:R-:W-:Y:S01]  /*09a0*/  FFMA.FTZ R114, R151, R150, R114 ;  /* 0x0000009697727223 */ /* 0x000fe20000010072 */
[----:B------:R-:W-:Y:S02]  /*09b0*/  HADD2.F32 R56, -RZ, R56.H1_H1 ;  /* 0x30000038ff387230 */ /* 0x000fe40000004100 */
[----:B------:R-:W-:Y:S01]  /*09c0*/  FADD.FTZ R115, R153, R115 ;  /* 0x0000007399737221 */ /* 0x000fe20000010000 */
[-C--:B------:R-:W-:Y:S01]  /*09d0*/  FFMA.FTZ R138, R151, R153.reuse, R138 ;  /* 0x00000099978a7223 */ /* 0x080fe2000001008a */
[----:B------:R-:W-:Y:S01]  /*09e0*/  FFMA.FTZ R150, R148, R153, R155 ;  /* 0x0000009994967223 */ /* 0x000fe2000001009b */
[----:B------:R-:W-:Y:S01]  /*09f0*/  FMUL.FTZ R153, R69, UR9 ;  /* 0x0000000945997c20 */ /* 0x000fe20008410000 */
[----:B------:R-:W-:Y:S01]  /*0a00*/  FADD.FTZ R70, -R156, R70 ;  /* 0x000000469c467221 */ /* 0x000fe20000010100 */
[-C--:B------:R-:W-:Y:S01]  /*0a10*/  FMUL.FTZ R69, R145, R56.reuse ;  /* 0x0000003891457220 */ /* 0x080fe20000410000 */
[----:B------:R-:W-:Y:S01]  /*0a20*/  FADD.FTZ R109, R56, R109 ;  /* 0x0000006d386d7221 */ /* 0x000fe20000010000 */
[----:B------:R-:W-:Y:S01]  /*0a30*/  FFMA.FTZ R110, R153, R56, R110 ;  /* 0x00000038996e7223 */ /* 0x000fe2000001006e */
[----:B------:R-:W-:-:S02]  /*0a40*/  HADD2.F32 R56, -RZ, R57.H0_H0 ;  /* 0x20000039ff387230 */ /* 0x000fc40000004100 */
[----:B------:R-:W-:Y:S01]  /*0a50*/  FMUL.FTZ R155, R70, UR9 ;  /* 0x00000009469b7c20 */ /* 0x000fe20008410000 */
[----:B------:R-:W-:Y:S02]  /*0a60*/  HADD2.F32 R60, -RZ, R60.H1_H1 ;  /* 0x3000003cff3c7230 */ /* 0x000fe40000004100 */
[----:B------:R-:W-:Y:S01]  /*0a70*/  FADD.FTZ R71, -R156, R71 ;  /* 0x000000479c477221 */ /* 0x000fe20000010100 */
[----:B------:R-:W-:Y:S01]  /*0a80*/  FADD.FTZ R105, R56, R105 ;  /* 0x0000006938697221 */ /* 0x000fe20000010000 */
[-C--:B------:R-:W-:Y:S01]  /*0a90*/  FFMA.FTZ R106, R155, R56.reuse, R106 ;  /* 0x000000389b6a7223 */ /* 0x080fe2000001006a */
[----:B0-----:R-:W-:Y:S01]  /*0aa0*/  FMUL.FTZ R73, R143, R56 ;  /* 0x000000388f497220 */ /* 0x001fe20000410000 */
[----:B------:R-:W-:Y:S02]  /*0ab0*/  HADD2.F32 R56, -RZ, R57.H1_H1 ;  /* 0x30000039ff387230 */ /* 0x000fe40000004100 */
[----:B------:R-:W-:Y:S01]  /*0ac0*/  FFMA.FTZ R152, R146, R60, R69 ;  /* 0x0000003c92987223 */ /* 0x000fe20000010045 */
[----:B------:R-:W-:-:S02]  /*0ad0*/  HADD2.F32 R69, -RZ, R61.H0_H0 ;  /* 0x2000003dff457230 */ /* 0x000fc40000004100 */
[----:B------:R-:W-:Y:S01]  /*0ae0*/  FADD.FTZ R111, R60, R111 ;  /* 0x0000006f3c6f7221 */ /* 0x000fe20000010000 */
[----:B------:R-:W-:Y:S02]  /*0af0*/  HADD2.F32 R61, -RZ, R61.H1_H1 ;  /* 0x3000003dff3d7230 */ /* 0x000fe40000004100 */
[----:B------:R-:W-:Y:S01]  /*0b00*/  FFMA.FTZ R112, R153, R60, R112 ;  /* 0x0000003c99707223 */ /* 0x000fe20000010070 */
[----:B------:R-:W-:Y:S01]  /*0b10*/  FMUL.FTZ R157, R71, UR9 ;  /* 0x00000009479d7c20 */ /* 0x000fe20008410000 */
[-C--:B------:R-:W-:Y:S01]  /*0b20*/  FMUL.FTZ R57, R141, R56.reuse ;  /* 0x000000388d397220 */ /* 0x080fe20000410000 */
[----:B------:R-:W-:Y:S01]  /*0b30*/  IADD3 R60, PT, PT, R149, 0x80, RZ ;  /* 0x00000080953c7810 */ /* 0x000fe20007ffe0ff */
[----:B------:R-:W-:Y:S01]  /*0b40*/  FADD.FTZ R103, R61, R103 ;  /* 0x000000673d677221 */ /* 0x000fe20000010000 */
[CC--:B------:R-:W-:Y:S01]  /*0b50*/  FFMA.FTZ R104, R157.reuse, R61.reuse, R104 ;  /* 0x0000003d9d687223 */ /* 0x0c0fe20000010068 */
[----:B------:R-:W-:Y:S01]  /*0b60*/  FFMA.FTZ R61, R142, R61, R57 ;  /* 0x0000003d8e3d7223 */ /* 0x000fe20000010039 */
[----:B------:R-:W-:Y:S01]  /*0b70*/  FADD.FTZ R101, R56, R101 ;  /* 0x0000006538657221 */ /* 0x000fe20000010000 */
[----:B------:R-:W-:Y:S01]  /*0b80*/  FFMA.FTZ R102, R157, R56, R102 ;  /* 0x000000389d667223 */ /* 0x000fe20000010066 */
[----:B------:R-:W-:-:S04]  /*0b90*/  IMAD.WIDE.U32 R56, R60, 0x20, R76 ;  /* 0x000000203c387825 */ /* 0x000fc800078e004c */
[----:B------:R-:W-:Y:S01]  /*0ba0*/  FADD.FTZ R107, R69, R107 ;  /* 0x0000006b456b7221 */ /* 0x000fe20000010000 */
[-C--:B------:R-:W-:Y:S01]  /*0bb0*/  FFMA.FTZ R108, R155, R69.reuse, R108 ;  /* 0x000000459b6c7223 */ /* 0x080fe2000001006c */
[----:B------:R-:W-:Y:S01]  /*0bc0*/  FFMA.FTZ R154, R144, R69, R73 ;  /* 0x00000045909a7223 */ /* 0x000fe20000010049 */
[----:B------:R-:W-:-:S04]  /*0bd0*/  IMAD.WIDE.U32 R68, R60, 0x10, R78 ;  /* 0x000000103c447825 */ /* 0x000fc800078e004e */
[----:B------:R-:W-:Y:S02]  /*0be0*/  IMAD.WIDE.U32 R76, R60, 0x10, R74 ;  /* 0x000000103c4c7825 */ /* 0x000fe400078e004a */
[----:B------:R-:W2:Y:S04]  /*0bf0*/  LDG.E.128 R72, desc[UR20][R56.64] ;  /* 0x0000001438487981 */ /* 0x000ea8000c1e1d00 */
[----:B------:R-:W3:Y:S04]  /*0c00*/  LDG.E.128 R68, desc[UR20][R68.64] ;  /* 0x0000001444447981 */ /* 0x000ee8000c1e1d00 */
[----:B------:R-:W4:Y:S01]  /*0c10*/  LDG.E.128 R76, desc[UR20][R76.64] ;  /* 0x000000144c4c7981 */ /* 0x000f22000c1e1d00 */
[----:B------:R-:W-:-:S02]  /*0c20*/  HADD2.F32 R160, -RZ, R58.H0_H0 ;  /* 0x2000003affa07230 */ /* 0x000fc40000004100 */
[C---:B------:R-:W-:Y:S01]  /*0c30*/  FADD.FTZ R64, -R156.reuse, R64 ;  /* 0x000000409c407221 */ /* 0x040fe20000010100 */
[----:B------:R-:W-:Y:S02]  /*0c40*/  HADD2.F32 R158, -RZ, R62.H0_H0 ;  /* 0x2000003eff9e7230 */ /* 0x000fe40000004100 */
[----:B------:R-:W-:Y:S01]  /*0c50*/  FADD.FTZ R65, -R156, R65 ;  /* 0x000000419c417221 */ /* 0x000fe20000010100 */
[----:B------:R-:W-:Y:S02]  /*0c60*/  HADD2.F32 R58, -RZ, R58.H1_H1 ;  /* 0x3000003aff3a7230 */ /* 0x000fe40000004100 */
[----:B------:R-:W-:Y:S01]  /*0c70*/  FMUL.FTZ R159, R64, UR9 ;  /* 0x00000009409f7c20 */ /* 0x000fe20008410000 */
[-C--:B------:R-:W-:Y:S01]  /*0c80*/  FMUL.FTZ R161, R139, R160.reuse ;  /* 0x000000a08ba17220 */ /* 0x080fe20000410000 */
[----:B------:R-:W-:Y:S02]  /*0c90*/  HADD2.F32 R62, -RZ, R62.H1_H1 ;  /* 0x3000003eff3e7230 */ /* 0x000fe40000004100 */
[----:B------:R-:W-:Y:S01]  /*0ca0*/  FADD.FTZ R97, R160, R97 ;  /* 0x00000061a0617221 */ /* 0x000fe20000010000 */
[----:B------:R-:W-:Y:S01]  /*0cb0*/  FFMA.FTZ R98, R159, R160, R98 ;  /* 0x000000a09f627223 */ /* 0x000fe20000010062 */
[----:B------:R-:W-:Y:S01]  /*0cc0*/  FFMA.FTZ R64, R140, R158, R161 ;  /* 0x0000009e8c407223 */ /* 0x000fe200000100a1 */
[----:B------:R-:W-:Y:S01]  /*0cd0*/  FMUL.FTZ R65, R65, UR9 ;  /* 0x0000000941417c20 */ /* 0x000fe20008410000 */
[----:B------:R-:W-:Y:S01]  /*0ce0*/  FMUL.FTZ R161, R119, R58 ;  /* 0x0000003a77a17220 */ /* 0x000fe20000410000 */
[----:B------:R-:W-:-:S02]  /*0cf0*/  HADD2.F32 R160, -RZ, R59.H1_H1 ;  /* 0x3000003bffa07230 */ /* 0x000fc40000004100 */
[----:B------:R-:W-:Y:S01]  /*0d00*/  FADD.FTZ R66, -R156, R66 ;  /* 0x000000429c427221 */ /* 0x000fe20000010100 */
[----:B------:R-:W-:Y:S02]  /*0d10*/  HADD2.F32 R163, -RZ, R59.H0_H0 ;  /* 0x2000003bffa37230 */ /* 0x000fe40000004100 */
[----:B------:R-:W-:Y:S01]  /*0d20*/  FADD.FTZ R95, R62, R95 ;  /* 0x0000005f3e5f7221 */ /* 0x000fe20000010000 */
[C---:B------:R-:W-:Y:S01]  /*0d30*/  FFMA.FTZ R96, R65.reuse, R62, R96 ;  /* 0x0000003e41607223 */ /* 0x040fe20000010060 */
[----:B------:R-:W-:Y:S01]  /*0d40*/  FADD.FTZ R93, R58, R93 ;  /* 0x0000005d3a5d7221 */ /* 0x000fe20000010000 */
[----:B------:R-:W-:Y:S01]  /*0d50*/  FFMA.FTZ R94, R65, R58, R94 ;  /* 0x0000003a415e7223 */ /* 0x000fe2000001005e */
[----:B------:R-:W-:Y:S01]  /*0d60*/  FFMA.FTZ R62, R118, R62, R161 ;  /* 0x0000003e763e7223 */ /* 0x000fe200000100a1 */
[--C-:B------:R-:W-:Y:S02]  /*0d70*/  HADD2.F32 R58, -RZ, R63.reuse.H0_H0 ;  /* 0x2000003fff3a7230 */ /* 0x100fe40000004100 */
[----:B------:R-:W-:Y:S01]  /*0d80*/  FMUL.FTZ R161, R66, UR9 ;  /* 0x0000000942a17c20 */ /* 0x000fe20008410000 */
[----:B------:R-:W-:-:S02]  /*0d90*/  HADD2.F32 R63, -RZ, R63.H1_H1 ;  /* 0x3000003fff3f7230 */ /* 0x000fc40000004100 */
[----:B------:R-:W-:Y:S01]  /*0da0*/  FMUL.FTZ R59, R121, R160 ;  /* 0x000000a0793b7220 */ /* 0x000fe20000410000 */
[----:B------:R-:W-:Y:S01]  /*0db0*/  FMUL.FTZ R66, R120, R163 ;  /* 0x000000a378427220 */ /* 0x000fe20000410000 */
[----:B------:R-:W-:Y:S01]  /*0dc0*/  FADD.FTZ R99, R158, R99 ;  /* 0x000000639e637221 */ /* 0x000fe20000010000 */
[----:B------:R-:W-:Y:S01]  /*0dd0*/  FFMA.FTZ R100, R159, R158, R100 ;  /* 0x0000009e9f647223 */ /* 0x000fe20000010064 */
[----:B------:R-:W-:Y:S01]  /*0de0*/  FADD.FTZ R91, R58, R91 ;  /* 0x0000005b3a5b7221 */ /* 0x000fe20000010000 */
[-C--:B------:R-:W-:Y:S01]  /*0df0*/  FFMA.FTZ R92, R161, R58.reuse, R92 ;  /* 0x0000003aa15c7223 */ /* 0x080fe2000001005c */
[----:B------:R-:W-:Y:S01]  /*0e00*/  FFMA.FTZ R66, R117, R58, R66 ;  /* 0x0000003a75427223 */ /* 0x000fe20000010042 */
[----:B------:R-:W-:Y:S02]  /*0e10*/  FFMA.FTZ R158, R116, R63, R59 ;  /* 0x0000003f749e7223 */ /* 0x000fe4000001003b */
[----:B------:R-:W4:Y:S01]  /*0e20*/  LDG.E.128 R56, desc[UR20][R56.64+0x10] ;  /* 0x0000101438387981 */ /* 0x000f22000c1e1d00 */
[----:B------:R-:W-:Y:S01]  /*0e30*/  FADD.FTZ R67, -R156, R67 ;  /* 0x000000439c437221 */ /* 0x000fe20000010100 */
[----:B------:R-:W-:Y:S01]  /*0e40*/  FADD.FTZ R89, R163, R89 ;  /* 0x00000059a3597221 */ /* 0x000fe20000010000 */
[----:B------:R-:W-:-:S02]  /*0e50*/  FFMA.FTZ R90, R161, R163, R90 ;  /* 0x000000a3a15a7223 */ /* 0x000fc4000001005a */
[----:B------:R-:W-:Y:S01]  /*0e60*/  FMUL.FTZ R163, R67, UR9 ;  /* 0x0000000943a37c20 */ /* 0x000fe20008410000 */
[----:B------:R-:W-:-:S03]  /*0e70*/  FADD.FTZ R87, R63, R87 ;  /* 0x000000573f577221 */ /* 0x000fc60000010000 */
[C---:B------:R-:W-:Y:S01]  /*0e80*/  FFMA.FTZ R88, R163.reuse, R63, R88 ;  /* 0x0000003fa3587223 */ /* 0x040fe20000010058 */
[----:B------:R-:W-:Y:S01]  /*0e90*/  FADD.FTZ R85, R160, R85 ;  /* 0x00000055a0557221 */ /* 0x000fe20000010000 */
[----:B------:R-:W-:Y:S01]  /*0ea0*/  FFMA.FTZ R86, R163, R160, R86 ;  /* 0x000000a0a3567223 */ /* 0x000fe20000010056 */
[----:B------:R-:W-:-:S04]  /*0eb0*/  ISETP.NE.U32.AND P0, PT, RZ, UR24, PT ;  /* 0x00000018ff007c0c */ /* 0x000fc8000bf05070 */
[----:B------:R-:W-:Y:S01]  /*0ec0*/  ISETP.NE.AND.EX P0, PT, RZ, UR25, PT, P0 ;  /* 0x00000019ff007c0c */ /* 0x000fe2000bf05300 */
[C---:B--2---:R-:W-:Y:S01]  /*0ed0*/  FADD.FTZ R67, -R156.reuse, R72 ;  /* 0x000000489c437221 */ /* 0x044fe20000010100 */
[----:B------:R-:W-:Y:S01]  /*0ee0*/  FADD.FTZ R73, -R156, R73 ;  /* 0x000000499c497221 */ /* 0x000fe20000010100 */
[----:B---3--:R-:W-:Y:S02]  /*0ef0*/  HADD2.F32 R72, -RZ, R68.H0_H0 ;  /* 0x20000044ff487230 */ /* 0x008fe40000004100 */
[----:B------:R-:W-:Y:S01]  /*0f00*/  FMUL.FTZ R67, R67, UR9 ;  /* 0x0000000943437c20 */ /* 0x000fe20008410000 */
[----:B------:R-:W-:Y:S01]  /*0f10*/  FMUL.FTZ R73, R73, UR9 ;  /* 0x0000000949497c20 */ /* 0x000fe20008410000 */
[----:B----4-:R-:W-:Y:S02]  /*0f20*/  HADD2.F32 R63, -RZ, R76.H0_H0 ;  /* 0x2000004cff3f7230 */ /* 0x010fe40000004100 */
[----:B------:R-:W-:Y:S01]  /*0f30*/  FADD.FTZ R81, R72, R81 ;  /* 0x0000005148517221 */ /* 0x000fe20000010000 */
[-C--:B------:R-:W-:Y:S01]  /*0f40*/  FFMA.FTZ R82, R67, R72.reuse, R82 ;  /* 0x0000004843527223 */ /* 0x080fe20000010052 */
[----:B------:R-:W-:Y:S01]  /*0f50*/  FMUL.FTZ R165, R130, R72 ;  /* 0x0000004882a57220 */ /* 0x000fe20000410000 */
[----:B------:R-:W-:-:S02]  /*0f60*/  HADD2.F32 R72, -RZ, R68.H1_H1 ;  /* 0x30000044ff487230 */ /* 0x000fc40000004100 */
[----:B------:R-:W-:Y:S01]  /*0f70*/  FADD.FTZ R74, -R156, R74 ;  /* 0x0000004a9c4a7221 */ /* 0x000fe20000010100 */
[----:B------:R-:W-:Y:S02]  /*0f80*/  HADD2.F32 R68, -RZ, R76.H1_H1 ;  /* 0x3000004cff447230 */ /* 0x000fe40000004100 */
[----:B------:R-:W-:Y:S01]  /*0f90*/  FADD.FTZ R83, R63, R83 ;  /* 0x000000533f537221 */ /* 0x000fe20000010000 */
[-C--:B------:R-:W-:Y:S01]  /*0fa0*/  FFMA.FTZ R84, R67, R63.reuse, R84 ;  /* 0x0000003f43547223 */ /* 0x080fe20000010054 */
[-C--:B------:R-:W-:Y:S01]  /*0fb0*/  FMUL.FTZ R76, R131, R72.reuse ;  /* 0x00000048834c7220 */ /* 0x080fe20000410000 */
[----:B------:R-:W-:Y:S01]  /*0fc0*/  FADD.FTZ R25, R72, R25 ;  /* 0x0000001948197221 */ /* 0x000fe20000010000 */
[----:B------:R-:W-:Y:S01]  /*0fd0*/  FFMA.FTZ R26, R73, R72, R26 ;  /* 0x00000048491a7223 */ /* 0x000fe2000001001a */
[----:B------:R-:W-:Y:S01]  /*0fe0*/  FFMA.FTZ R63, R122, R63, R165 ;  /* 0x0000003f7a3f7223 */ /* 0x000fe200000100a5 */
[----:B------:R-:W-:Y:S02]  /*0ff0*/  HADD2.F32 R72, -RZ, R69.H0_H0 ;  /* 0x20000045ff487230 */ /* 0x000fe40000004100 */
[----:B------:R-:W-:Y:S01]  /*1000*/  FMUL.FTZ R165, R74, UR9 ;  /* 0x000000094aa57c20 */ /* 0x000fe20008410000 */
[----:B------:R-:W-:-:S02]  /*1010*/  HADD2.F32 R74, -RZ, R77.H0_H0 ;  /* 0x2000004dff4a7230 */ /* 0x000fc40000004100 */
[----:B------:R-:W-:Y:S01]  /*1020*/  FADD.FTZ R21, R72, R21 ;  /* 0x0000001548157221 */ /* 0x000fe20000010000 */
[CC--:B------:R-:W-:Y:S01]  /*1030*/  FFMA.FTZ R22, R165.reuse, R72.reuse, R22 ;  /* 0x00000048a5167223 */ /* 0x0c0fe20000010016 */
[----:B------:R-:W-:Y:S01]  /*1040*/  FMUL.FTZ R72, R132, R72 ;  /* 0x0000004884487220 */ /* 0x000fe20000410000 */
[----:B------:R-:W-:Y:S01]  /*1050*/  FADD.FTZ R75, -R156, R75 ;  /* 0x0000004b9c4b7221 */ /* 0x000fe20000010100 */
[----:B------:R-:W-:Y:S01]  /*1060*/  FADD.FTZ R23, R74, R23 ;  /* 0x000000174a177221 */ /* 0x000fe20000010000 */
[-C--:B------:R-:W-:Y:S01]  /*1070*/  FFMA.FTZ R24, R165, R74.reuse, R24 ;  /* 0x0000004aa5187223 */ /* 0x080fe20000010018 */
[----:B------:R-:W-:Y:S01]  /*1080*/  FFMA.FTZ R74, R124, R74, R72 ;  /* 0x0000004a7c4a7223 */ /* 0x000fe20000010048 */
[----:B------:R-:W-:Y:S02]  /*1090*/  HADD2.F32 R72, -RZ, R69.H1_H1 ;  /* 0x30000045ff487230 */ /* 0x000fe40000004100 */
[----:B------:R-:W-:Y:S01]  /*10a0*/  FMUL.FTZ R69, R75, UR9 ;  /* 0x000000094b457c20 */ /* 0x000fe20008410000 */
[----:B------:R-:W-:Y:S01]  /*10b0*/  FADD.FTZ R27, R68, R27 ;  /* 0x0000001b441b7221 */ /* 0x000fe20000010000 */
[-C--:B------:R-:W-:Y:S01]  /*10c0*/  FFMA.FTZ R80, R73, R68.reuse, R80 ;  /* 0x0000004449507223 */ /* 0x080fe20000010050 */
[----:B------:R-:W-:Y:S01]  /*10d0*/  FFMA.FTZ R68, R123, R68, R76 ;  /* 0x000000447b447223 */ /* 0x000fe2000001004c */
[----:B------:R-:W-:-:S02]  /*10e0*/  HADD2.F32 R76, -RZ, R77.H1_H1 ;  /* 0x3000004dff4c7230 */ /* 0x000fc40000004100 */
[----:B------:R-:W-:Y:S01]  /*10f0*/  FADD.FTZ R0, R72, R0 ;  /* 0x0000000048007221 */ /* 0x000fe20000010000 */
[-C--:B------:R-:W-:Y:S01]  /*1100*/  FFMA.FTZ R18, R69, R72.reuse, R18 ;  /* 0x0000004845127223 */ /* 0x080fe20000010012 */
[----:B------:R-:W-:Y:S01]  /*1110*/  FMUL.FTZ R72, R133, R72 ;  /* 0x0000004885487220 */ /* 0x000fe20000410000 */
[----:B------:R-:W-:Y:S01]  /*1120*/  FADD.FTZ R19, R76, R19 ;  /* 0x000000134c137221 */ /* 0x000fe20000010000 */
[-C--:B------:R-:W-:Y:S02]  /*1130*/  FFMA.FTZ R20, R69, R76.reuse, R20 ;  /* 0x0000004c45147223 */ /* 0x080fe40000010014 */
[----:B------:R-:W-:Y:S01]  /*1140*/  FFMA.FTZ R76, R125, R76, R72 ;  /* 0x0000004c7d4c7223 */ /* 0x000fe20000010048 */
[----:B------:R-:W-:Y:S01]  /*1150*/  FADD.FTZ R57, -R156, R57 ;  /* 0x000000399c397221 */ /* 0x000fe20000010100 */
[--C-:B------:R-:W-:Y:S02]  /*1160*/  HADD2.F32 R72, -RZ, R70.reuse.H0_H0 ;  /* 0x20000046ff487230 */ /* 0x100fe40000004100 */
[----:B------:R-:W-:-:S02]  /*1170*/  HADD2.F32 R70, -RZ, R70.H1_H1 ;  /* 0x30000046ff467230 */ /* 0x000fc40000004100 */
[C---:B------:R-:W-:Y:S01]  /*1180*/  FADD.FTZ R56, -R156.reuse, R56 ;  /* 0x000000389c387221 */ /* 0x040fe20000010100 */
[----:B------:R-:W-:Y:S01]  /*1190*/  FMUL.FTZ R77, R57, UR9 ;  /* 0x00000009394d7c20 */ /* 0x000fe20008410000 */
[--C-:B------:R-:W-:Y:S02]  /*11a0*/  HADD2.F32 R57, -RZ, R78.reuse.H1_H1 ;  /* 0x3000004eff397230 */ /* 0x100fe40000004100 */
[C---:B------:R-:W-:Y:S01]  /*11b0*/  FADD.FTZ R58, -R156.reuse, R58 ;  /* 0x0000003a9c3a7221 */ /* 0x040fe20000010100 */
[----:B------:R-:W-:Y:S01]  /*11c0*/  FMUL.FTZ R160, R135, R70 ;  /* 0x0000004687a07220 */ /* 0x000fe20000410000 */
[----:B------:R-:W-:Y:S01]  /*11d0*/  FADD.FTZ R59, -R156, R59 ;  /* 0x0000003b9c3b7221 */ /* 0x000fe20000010100 */
[----:B------:R-:W-:Y:S01]  /*11e0*/  FMUL.FTZ R156, R56, UR9 ;  /* 0x00000009389c7c20 */ /* 0x000fe20008410000 */
[----:B------:R-:W-:Y:S02]  /*11f0*/  HADD2.F32 R56, -RZ, R78.H0_H0 ;  /* 0x2000004eff387230 */ /* 0x000fe40000004100 */
[----:B------:R-:W-:Y:S01]  /*1200*/  FMUL.FTZ R75, R134, R72 ;  /* 0x00000048864b7220 */ /* 0x000fe20000410000 */
[----:B------:R-:W-:Y:S01]  /*1210*/  FADD.FTZ R12, R57, R12 ;  /* 0x0000000c390c7221 */ /* 0x000fe20000010000 */
[-C--:B------:R-:W-:Y:S01]  /*1220*/  FFMA.FTZ R16, R77, R57.reuse, R16 ;  /* 0x000000394d107223 */ /* 0x080fe20000010010 */
[----:B------:R-:W-:Y:S01]  /*1230*/  FFMA.FTZ R160, R127, R57, R160 ;  /* 0x000000397fa07223 */ /* 0x000fe200000100a0 */
[----:B------:R-:W-:-:S02]  /*1240*/  HADD2.F32 R57, -RZ, R71.H0_H0 ;  /* 0x20000047ff397230 */ /* 0x000fc40000004100 */
[-C--:B------:R-:W-:Y:S01]  /*1250*/  FFMA.FTZ R75, R126, R56.reuse, R75 ;  /* 0x000000387e4b7223 */ /* 0x080fe2000001004b */
[----:B------:R-:W-:Y:S01]  /*1260*/  FFMA.FTZ R17, R156, R56, R17 ;  /* 0x000000389c117223 */ /* 0x000fe20000010011 */
[----:B------:R-:W-:Y:S01]  /*1270*/  FADD.FTZ R13, R56, R13 ;  /* 0x0000000d380d7221 */ /* 0x000fe20000010000 */
[----:B------:R-:W-:Y:S01]  /*1280*/  FADD.FTZ R3, R70, R3 ;  /* 0x0000000346037221 */ /* 0x000fe20000010000 */
[----:B------:R-:W-:Y:S01]  /*1290*/  FFMA.FTZ R8, R77, R70, R8 ;  /* 0x000000464d087223 */ /* 0x000fe20000010008 */
[----:B------:R-:W-:Y:S02]  /*12a0*/  HADD2.F32 R56, -RZ, R79.H0_H0 ;  /* 0x2000004fff387230 */ /* 0x000fe40000004100 */
[----:B------:R-:W-:Y:S01]  /*12b0*/  FMUL.FTZ R78, R58, UR9 ;  /* 0x000000093a4e7c20 */ /* 0x000fe20008410000 */
[----:B------:R-:W-:-:S03]  /*12c0*/  FMUL.FTZ R70, R136, R57 ;  /* 0x0000003988467220 */ /* 0x000fc60000410000 */
[-C--:B------:R-:W-:Y:S01]  /*12d0*/  FFMA.FTZ R15, R78, R56.reuse, R15 ;  /* 0x000000384e0f7223 */ /* 0x080fe2000001000f */
[----:B------:R-:W-:Y:S01]  /*12e0*/  FFMA.FTZ R70, R128, R56, R70 ;  /* 0x0000003880467223 */ /* 0x000fe20000010046 */
[----:B------:R-:W-:Y:S01]  /*12f0*/  FADD.FTZ R11, R56, R11 ;  /* 0x0000000b380b7221 */ /* 0x000fe20000010000 */
[----:B------:R-:W-:Y:S02]  /*1300*/  HADD2.F32 R56, -RZ, R71.H1_H1 ;  /* 0x30000047ff387230 */ /* 0x000fe40000004100 */
[----:B------:R-:W-:Y:S01]  /*1310*/  FMUL.FTZ R71, R59, UR9 ;  /* 0x000000093b477c20 */ /* 0x000fe20008410000 */
[----:B------:R-:W-:Y:S01]  /*1320*/  FFMA.FTZ R7, R78, R57, R7 ;  /* 0x000000394e077223 */ /* 0x000fe20000010007 */
[----:B------:R-:W-:Y:S01]  /*1330*/  FADD.FTZ R4, R57, R4 ;  /* 0x0000000439047221 */ /* 0x000fe20000010000 */
[----:B------:R-:W-:Y:S01]  /*1340*/  FADD.FTZ R5, R56, R5 ;  /* 0x0000000538057221 */ /* 0x000fe20000010000 */
[-C--:B------:R-:W-:Y:S01]  /*1350*/  FFMA.FTZ R6, R71, R56.reuse, R6 ;  /* 0x0000003847067223 */ /* 0x080fe20000010006 */
[----:B------:R-:W-:-:S02]  /*1360*/  FMUL.FTZ R162, R137, R56 ;  /* 0x0000003889a27220 */ /* 0x000fc40000410000 */
[----:B------:R-:W0:Y:S01]  /*1370*/  @P0 LDC.64 R56, c[0x0][0x438] ;  /* 0x00010e00ff380b82 */ /* 0x000e220000000a00 */
[----:B------:R-:W-:-:S05]  /*1380*/  HADD2.F32 R79, -RZ, R79.H1_H1 ;  /* 0x3000004fff4f7230 */ /* 0x000fca0000004100 */
[----:B------:R-:W-:Y:S01]  /*1390*/  FADD.FTZ R10, R79, R10 ;  /* 0x0000000a4f0a7221 */ /* 0x000fe20000010000 */
[-C--:B------:R-:W-:Y:S01]  /*13a0*/  FFMA.FTZ R14, R71, R79.reuse, R14 ;  /* 0x0000004f470e7223 */ /* 0x080fe2000001000e */
[----:B------:R-:W-:Y:S01]  /*13b0*/  FFMA.FTZ R162, R129, R79, R162 ;  /* 0x0000004f81a27223 */ /* 0x000fe200000100a2 */
[----:B------:R-:W-:Y:S01]  /*13c0*/  FADD.FTZ R79, RZ, R150 ;  /* 0x00000096ff4f7221 */ /* 0x000fe20000010000 */
[----:B------:R-:W-:-:S03]  /*13d0*/  FFMA.FTZ R9, R156, R72, R9 ;  /* 0x000000489c097223 */ /* 0x000fc60000010009 */
[----:B------:R-:W-:Y:S01]  /*13e0*/  FADD.FTZ R79, R152, R79 ;  /* 0x0000004f984f7221 */ /* 0x000fe20000010000 */
[----:B------:R-:W-:-:S03]  /*13f0*/  FADD.FTZ R2, R72, R2 ;  /* 0x0000000248027221 */ /* 0x000fc60000010000 */
        /* <DEDUP_REMOVED lines=8> */
[----:B------:R-:W-:-:S04]  /*1480*/  FADD.FTZ R79, R66, R79 ;  /* 0x0000004f424f7221 */ /* 0x000fc80000010000 */
[----:B-1----:R-:W-:-:S04]  /*1490*/  FADD.FTZ R58, R158, R79 ;  /* 0x0000004f9e3a7221 */ /* 0x002fc80000010000 */
[----:B------:R-:W-:-:S04]  /*14a0*/  FADD.FTZ R59, R63, R58 ;  /* 0x0000003a3f3b7221 */ /* 0x000fc80000010000 */
[----:B------:R-:W-:Y:S01]  /*14b0*/  FADD.FTZ R59, R59, R68 ;  /* 0x000000443b3b7221 */ /* 0x000fe20000010000 */
[----:B0-----:R-:W-:-:S04]  /*14c0*/  @P0 IMAD.WIDE.U32 R56, R60, 0x20, R56 ;  /* 0x000000203c380825 */ /* 0x001fc800078e0038 */
[----:B------:R-:W-:Y:S01]  /*14d0*/  FADD.FTZ R59, R59, R74 ;  /* 0x0000004a3b3b7221 */ /* 0x000fe20000010000 */
[----:B------:R-:W5:Y:S01]  /*14e0*/  @P0 LDG.E.128 R36, desc[UR20][R56.64] ;  /* 0x0000001438240981 */ /* 0x000f62000c1e1d00 */
[----:B------:R-:W-:-:S03]  /*14f0*/  FFMA.FTZ R58, R151, R150, RZ ;  /* 0x00000096973a7223 */ /* 0x000fc600000100ff */
[----:B------:R0:W5:Y:S01]  /*1500*/  @P0 LDG.E.128 R40, desc[UR20][R56.64+0x10] ;  /* 0x0000101438280981 */ /* 0x000162000c1e1d00 */
[----:B------:R-:W-:Y:S01]  /*1510*/  FFMA.FTZ R58, R153, R152, R58 ;  /* 0x00000098993a7223 */ /* 0x000fe2000001003a */
        /* <DEDUP_REMOVED lines=51> */
.L_x_1469:
[----:B------:R-:W-:Y:S05]  /*1850*/  BSYNC.RECONVERGENT B0 ;  /* 0x0000000000007941 */ /* 0x000fea0003800200 */
.L_x_1468:
        /* <DEDUP_REMOVED lines=47> */
[----:B------:R-:W-:Y:S01]  /*1b50*/  FADD.FTZ R61, R61, -R56 ;  /* 0x800000383d3d7221 */ /* 0x000fe20000010000 */
[----:B------:R-:W-:Y:S01]  /*1b60*/  FMUL.FTZ R59, R161, UR9 ;  /* 0x00000009a13b7c20 */ /* 0x000fe20008410000 */
[----:B------:R-:W-:Y:S01]  /*1b70*/  FMUL.FTZ R56, R163, UR9 ;  /* 0x00000009a3387c20 */ /* 0x000fe20008410000 */
        /* <DEDUP_REMOVED lines=14> */
[----:B------:R-:W-:Y:S01]  /*1c60*/  F2FP.F16.F32.PACK_AB R56, R61, R56 ;  /* 0x000000383d38723e */ /* 0x000fe200000000ff */
[----:B------:R-:W-:Y:S06]  /*1c70*/  BRA `(.L_x_1473) ;  /* 0x0000000c00b87947 */ /* 0x000fec0003800000 */
.L_x_1472:
        /* <DEDUP_REMOVED lines=33> */
.L_x_1471:
        /* <DEDUP_REMOVED lines=34> */
.L_x_1474:
        /* <DEDUP_REMOVED lines=33> */
.L_x_1470:
        /* <DEDUP_REMOVED lines=28> */
[----:B------:R-:W-:Y:S01]  /*2480*/  FFMA.FTZ R65, R62, UR9, R33 ;  /* 0x000000093e417c23 */ /* 0x000fe20008010021 */
[----:B------:R-:W-:Y:S01]  /*2490*/  F2FP.F16.F32.PACK_AB R59, R58, R59 ;  /* 0x0000003b3a3b723e */ /* 0x000fe200000000ff */
[----:B------:R-:W-:Y:S01]  /*24a0*/  FFMA.FTZ R61, R57, UR9, R28 ;  /* 0x00000009393d7c23 */ /* 0x000fe2000801001c */
[----:B------:R-:W-:Y:S01]  /*24b0*/  FFMA.FTZ R62, R56, UR9, R31 ;  /* 0x00000009383e7c23 */ /* 0x000fe2000801001f */
[----:B------:R-:W-:Y:S01]  /*24c0*/  FFMA.FTZ R57, R79, UR9, R30 ;  /* 0x000000094f397c23 */ /* 0x000fe2000801001e */
[----:B------:R-:W-:Y:S01]  /*24d0*/  FFMA.FTZ R58, R159, UR9, R32 ;  /* 0x000000099f3a7c23 */ /* 0x000fe20008010020 */
[----:B------:R-:W-:-:S03]  /*24e0*/  FFMA.FTZ R56, R152, UR9, R29 ;  /* 0x0000000998387c23 */ /* 0x000fc6000801001d */
[----:B------:R-:W-:Y:S02]  /*24f0*/  F2FP.F16.F32.PACK_AB R57, R62, R57 ;  /* 0x000000393e39723e */ /* 0x000fe400000000ff */
[----:B------:R-:W-:Y:S02]  /*2500*/  F2FP.F16.F32.PACK_AB R58, R65, R58 ;  /* 0x0000003a413a723e */ /* 0x000fe400000000ff */
[----:B------:R-:W-:Y:S01]  /*2510*/  F2FP.F16.F32.PACK_AB R56, R56, R61 ;  /* 0x0000003d3838723e */ /* 0x000fe200000000ff */
[----:B------:R-:W-:Y:S06]  /*2520*/  BRA `(.L_x_1473) ;  /* 0x00000004008c7947 */ /* 0x000fec0003800000 */
.L_x_1476:
        /* <DEDUP_REMOVED lines=33> */
.L_x_1475:
        /* <DEDUP_REMOVED lines=34> */
.L_x_1477:
        /* <DEDUP_REMOVED lines=32> */
.L_x_1473:
        /* <DEDUP_REMOVED lines=50> */
.L_x_1480:
        /* <DEDUP_REMOVED lines=29> */
.L_x_1479:
        /* <DEDUP_REMOVED lines=34> */
.L_x_1482:
        /* <DEDUP_REMOVED lines=29> */
.L_x_1478:
        /* <DEDUP_REMOVED lines=35> */
.L_x_1484:
        /* <DEDUP_REMOVED lines=29> */
.L_x_1483:
        /* <DEDUP_REMOVED lines=34> */
.L_x_1485:
        /* <DEDUP_REMOVED lines=28> */
.L_x_1481:
        /* <DEDUP_REMOVED lines=74> */
.L_x_1467:
        /* <DEDUP_REMOVED lines=29> */
.L_x_1487:
        /* <DEDUP_REMOVED lines=15> */
.L_x_2829:


//--------------------- .text._ZN10layer_norm31ln_parallel_residual_bwd_kernelINS_13Kernel_traitsI6__halfS2_fS2_fjLj2048ELj1ELj1ELj4ELj16ENS_18Kernel_traits_baseILj2048ES2_S2_fS2_fjLj128EEEEELb0ELb1ELb0EEEvNS_9BwdParamsE --------------------------
	.section	.text._ZN10layer_norm31ln_parallel_residual_bwd_kernelINS_13Kernel_traitsI6__halfS2_fS2_fjLj2048ELj1ELj1ELj4ELj16ENS_18Kernel_traits_baseILj2048ES2_S2_fS2_fjLj128EEEEELb0ELb1ELb0EEEvNS_9BwdParamsE,"ax",@progbits
	.align	128
        .global         _ZN10layer_norm31ln_parallel_residual_bwd_kernelINS_13Kernel_traitsI6__halfS2_fS2_fjLj2048ELj1ELj1ELj4ELj16ENS_18Kernel_traits_baseILj2048ES2_S2_fS2_fjLj128EEEEELb0ELb1ELb0EEEvNS_9BwdParamsE
        .type           _ZN10layer_norm31ln_parallel_residual_bwd_kernelINS_13Kernel_traitsI6__halfS2_fS2_fjLj2048ELj1ELj1ELj4ELj16ENS_18Kernel_traits_baseILj2048ES2_S2_fS2_fjLj128EEEEELb0ELb1ELb0EEEvNS_9BwdParamsE,@function
        .size           _ZN10layer_norm31ln_parallel_residual_bwd_kernelINS_13Kernel_traitsI6__halfS2_fS2_fjLj2048ELj1ELj1ELj4ELj16ENS_18Kernel_traits_baseILj2048ES2_S2_fS2_fjLj128EEEEELb0ELb1ELb0EEEvNS_9BwdParamsE,(.L_x_2830 - _ZN10layer_norm31ln_parallel_residual_bwd_kernelINS_13Kernel_traitsI6__halfS2_fS2_fjLj2048ELj1ELj1ELj4ELj16ENS_18Kernel_traits_baseILj2048ES2_S2_fS2_fjLj128EEEEELb0ELb1ELb0EEEvNS_9BwdParamsE)
        .other          _ZN10layer_norm31ln_parallel_residual_bwd_kernelINS_13Kernel_traitsI6__halfS2_fS2_fjLj2048ELj1ELj1ELj4ELj16ENS_18Kernel_traits_baseILj2048ES2_S2_fS2_fjLj128EEEEELb0ELb1ELb0EEEvNS_9BwdParamsE,@"STO_CUDA_ENTRY STV_DEFAULT"
_ZN10layer_norm31ln_parallel_residual_bwd_kernelINS_13Kernel_traitsI6__halfS2_fS2_fjLj2048ELj1ELj1ELj4ELj16ENS_18Kernel_traits_baseILj2048ES2_S2_fS2_fjLj128EEEEELb0ELb1ELb0EEEvNS_9BwdParamsE:
.text._ZN10layer_norm31ln_parallel_residual_bwd_kernelINS_13Kernel_traitsI6__halfS2_fS2_fjLj2048ELj1ELj1ELj4ELj16ENS_18Kernel_traits_baseILj2048ES2_S2_fS2_fjLj128EEEEELb0ELb1ELb0EEEvNS_9BwdParamsE:
        /* <DEDUP_REMOVED lines=67> */
.L_x_1515:
        /* <DEDUP_REMOVED lines=22> */
[----:B0-----:R-:W-:-:S06]  /*0590*/  IMAD.WIDE.U32 R80, R2, 0x10, R80 ;  /* 0x0000001002507825 */ /* 0x001fcc00078e0050 */
[----:B------:R-:W3:Y:S01]  /*05a0*/  LDG.E.128 R80, desc[UR20][R80.64] ;  /* 0x0000001450507981 */ /* 0x000ee2000c1e1d00 */
[----:B--2---:R-:W-:-:S05]  /*05b0*/  IMAD.WIDE.U32 R106, R2, 0x20, R106 ;  /* 0x00000020026a7825 */ /* 0x004fca00078e006a */
[----:B------:R-:W2:Y:S04]  /*05c0*/  LDG.E.128 R4, desc[UR20][R106.64] ;  /* 0x000000146a047981 */ /* 0x000ea8000c1e1d00 */
[----:B------:R0:W2:Y:S01]  /*05d0*/  LDG.E.128 R84, desc[UR20][R106.64+0x10] ;  /* 0x000010146a547981 */ /* 0x0000a2000c1e1d00 */
[----:B----4-:R-:W-:-:S04]  /*05e0*/  ISETP.NE.U32.AND P0, PT, RZ, UR24, PT ;  /* 0x00000018ff007c0c */ /* 0x010fc8000bf05070 */
[----:B------:R-:W-:Y:S01]  /*05f0*/  ISETP.NE.AND.EX P0, PT, RZ, UR25, PT, P0 ;  /* 0x00000019ff007c0c */ /* 0x000fe2000bf05300 */
[----:B-----5:R-:W-:-:S12]  /*0600*/  HADD2.F32 R109, -RZ, R52.H0_H0 ;  /* 0x20000034ff6d7230 */ /* 0x020fd80000004100 */
[----:B------:R-:W4:Y:S01]  /*0610*/  @P0 LDC.64 R8, c[0x0][0x438] ;  /* 0x00010e00ff080b82 */ /* 0x000f220000000a00 */
[----:B0-----:R-:W-:Y:S02]  /*0620*/  HADD2.F32 R107, -RZ, R52.H1_H1 ;  /* 0x30000034ff6b7230 */ /* 0x001fe40000004100 */
[----:B------:R-:W-:Y:S02]  /*0630*/  HADD2.F32 R103, -RZ, R53.H0_H0 ;  /* 0x20000035ff677230 */ /* 0x000fe40000004100 */
[----:B----4-:R-:W-:-:S05]  /*0640*/  @P0 IMAD.WIDE.U32 R8, R2, 0x20, R8 ;  /* 0x0000002002080825 */ /* 0x010fca00078e0008 */
[----:B------:R-:W5:Y:S04]  /*0650*/  @P0 LDG.E.128 R16, desc[UR20][R8.64] ;  /* 0x0000001408100981 */ /* 0x000f68000c1e1d00 */
[----:B------:R0:W5:Y:S01]  /*0660*/  @P0 LDG.E.128 R12, desc[UR20][R8.64+0x10] ;  /* 0x00001014080c0981 */ /* 0x000162000c1e1d00 */
[----:B------:R-:W-:Y:S01]  /*0670*/  IADD3 R115, PT, PT, R2, 0x80, RZ ;  /* 0x0000008002737810 */ /* 0x000fe20007ffe0ff */
[--C-:B---3--:R-:W-:Y:S02]  /*0680*/  HADD2.F32 R3, -RZ, R80.reuse.H0_H0 ;  /* 0x20000050ff037230 */ /* 0x108fe40000004100 */
[C---:B--2---:R-:W-:Y:S01]  /*0690*/  FADD.FTZ R105, -R110.reuse, R6 ;  /* 0x000000066e697221 */ /* 0x044fe20000010100 */
[C---:B------:R-:W-:Y:S01]  /*06a0*/  FADD.FTZ R4, -R110.reuse, R4 ;  /* 0x000000046e047221 */ /* 0x040fe20000010100 */
[----:B------:R-:W-:Y:S01]  /*06b0*/  FADD.FTZ R10, -R110, R7 ;  /* 0x000000076e0a7221 */ /* 0x000fe20000010100 */
[----:B------:R-:W-:-:S02]  /*06c0*/  HADD2.F32 R6, -RZ, R80.H1_H1 ;  /* 0x30000050ff067230 */ /* 0x000fc40000004100 */
[----:B------:R-:W-:Y:S01]  /*06d0*/  FMUL.FTZ R109, R109, R3 ;  /* 0x000000036d6d7220 */ /* 0x000fe20000410000 */
[--C-:B------:R-:W-:Y:S02]  /*06e0*/  HADD2.F32 R7, -RZ, R81.reuse.H0_H0 ;  /* 0x20000051ff077230 */ /* 0x100fe40000004100 */
[----:B------:R-:W-:Y:S01]  /*06f0*/  FMUL.FTZ R105, R105, UR18 ;  /* 0x0000001269697c20 */ /* 0x000fe20008410000 */
[----:B------:R-:W-:Y:S01]  /*0700*/  FADD.FTZ R5, -R110, R5 ;  /* 0x000000056e057221 */ /* 0x000fe20000010100 */
[----:B------:R-:W-:Y:S01]  /*0710*/  FMUL.FTZ R111, R4, UR18 ;  /* 0x00000012046f7c20 */ /* 0x000fe20008410000 */
[----:B------:R-:W-:Y:S01]  /*0720*/  FMUL.FTZ R106, R10, UR18 ;  /* 0x000000120a6a7c20 */ /* 0x000fe20008410000 */
[----:B------:R-:W-:Y:S01]  /*0730*/  FADD.FTZ R84, -R110, R84 ;  /* 0x000000546e547221 */ /* 0x000fe20000010100 */
[----:B------:R-:W-:Y:S01]  /*0740*/  FMUL.FTZ R107, R107, R6 ;  /* 0x000000066b6b7220 */ /* 0x000fe20000410000 */
[-C--:B------:R-:W-:Y:S01]  /*0750*/  FMUL.FTZ R103, R103, R7.reuse ;  /* 0x0000000767677220 */ /* 0x080fe20000410000 */
[----:B------:R-:W-:Y:S01]  /*0760*/  FADD.FTZ R34, R34, R7 ;  /* 0x0000000722227221 */ /* 0x000fe20000010000 */
[----:B------:R-:W-:Y:S01]  /*0770*/  FFMA.FTZ R50, R105, R7, R50 ;  /* 0x0000000769327223 */ /* 0x000fe20000010032 */
[----:B------:R-:W-:Y:S01]  /*0780*/  FADD.FTZ R10, RZ, R109 ;  /* 0x0000006dff0a7221 */ /* 0x000fe20000010000 */
[----:B------:R-:W-:-:S02]  /*0790*/  HADD2.F32 R92, -RZ, R81.H1_H1 ;  /* 0x30000051ff5c7230 */ /* 0x000fc40000004100 */
[----:B------:R-:W-:Y:S01]  /*07a0*/  FMUL.FTZ R108, R5, UR18 ;  /* 0x00000012056c7c20 */ /* 0x000fe20008410000 */
[C---:B------:R-:W-:Y:S01]  /*07b0*/  FFMA.FTZ R7, R111.reuse, R109, RZ ;  /* 0x0000006d6f077223 */ /* 0x040fe200000100ff */
[--C-:B------:R-:W-:Y:S02]  /*07c0*/  HADD2.F32 R113, -RZ, R82.reuse.H0_H0 ;  /* 0x20000052ff717230 */ /* 0x100fe40000004100 */
[----:B------:R-:W-:Y:S01]  /*07d0*/  FADD.FTZ R32, R32, R3 ;  /* 0x0000000320207221 */ /* 0x000fe20000010000 */
[--C-:B------:R-:W-:Y:S02]  /*07e0*/  HADD2.F32 R81, -RZ, R83.reuse.H0_H0 ;  /* 0x20000053ff517230 */ /* 0x100fe40000004100 */
[----:B------:R-:W-:Y:S01]  /*07f0*/  FFMA.FTZ R48, R111, R3, R48 ;  /* 0x000000036f307223 */ /* 0x000fe20000010030 */
[----:B------:R-:W-:Y:S02]  /*0800*/  HADD2.F32 R80, -RZ, R83.H1_H1 ;  /* 0x30000053ff507230 */ /* 0x000fe40000004100 */
[----:B------:R-:W-:Y:S01]  /*0810*/  FMUL.FTZ R5, R84, UR18 ;  /* 0x0000001254057c20 */ /* 0x000fe20008410000 */
[----:B------:R-:W-:-:S02]  /*0820*/  HADD2.F32 R82, -RZ, R82.H1_H1 ;  /* 0x30000052ff527230 */ /* 0x000fc40000004100 */
[----:B------:R-:W-:Y:S01]  /*0830*/  FADD.FTZ R10, R10, R107 ;  /* 0x0000006b0a0a7221 */ /* 0x000fe20000010000 */
[----:B------:R-:W-:Y:S02]  /*0840*/  HADD2.F32 R3, -RZ, R53.H1_H1 ;  /* 0x30000035ff037230 */ /* 0x000fe40000004100 */
[--C-:B------:R-:W-:Y:S02]  /*0850*/  HADD2.F32 R83, -RZ, R54.reuse.H1_H1 ;  /* 0x30000036ff537230 */ /* 0x100fe40000004100 */
[C---:B------:R-:W-:Y:S01]  /*0860*/  FFMA.FTZ R84, R108.reuse, R107, R7 ;  /* 0x0000006b6c547223 */ /* 0x040fe20000010007 */
[----:B------:R-:W-:Y:S01]  /*0870*/  FADD.FTZ R33, R33, R6 ;  /* 0x0000000621217221 */ /* 0x000fe20000010000 */
[----:B------:R-:W-:Y:S01]  /*0880*/  FFMA.FTZ R49, R108, R6, R49 ;  /* 0x000000066c317223 */ /* 0x000fe20000010031 */
[----:B------:R-:W-:Y:S02]  /*0890*/  HADD2.F32 R4, -RZ, R54.H0_H0 ;  /* 0x20000036ff047230 */ /* 0x000fe40000004100 */
[----:B------:R-:W-:Y:S01]  /*08a0*/  FMUL.FTZ R3, R3, R92 ;  /* 0x0000005c03037220 */ /* 0x000fe20000410000 */
[----:B------:R-:W-:Y:S01]  /*08b0*/  FMUL.FTZ R6, R83, R82 ;  /* 0x0000005253067220 */ /* 0x000fe20000410000 */
[----:B------:R-:W-:Y:S01]  /*08c0*/  FADD.FTZ R10, R10, R103 ;  /* 0x000000670a0a7221 */ /* 0x000fe20000010000 */
[----:B------:R-:W-:Y:S01]  /*08d0*/  FFMA.FTZ R83, R105, R103, R84 ;  /* 0x0000006769537223 */ /* 0x000fe20000010054 */
[----:B0-----:R-:W-:Y:S01]  /*08e0*/  FADD.FTZ R8, -R110, R85 ;  /* 0x000000556e087221 */ /* 0x001fe20000010100 */
[----:B------:R-:W-:Y:S01]  /*08f0*/  FMUL.FTZ R4, R4, R113 ;  /* 0x0000007104047220 */ /* 0x000fe20000410000 */
[----:B------:R-:W-:Y:S01]  /*0900*/  FADD.FTZ R85, R10, R3 ;  /* 0x000000030a557221 */ /* 0x000fe20000010000 */
[----:B------:R-:W-:Y:S01]  /*0910*/  FFMA.FTZ R10, R106, R3, R83 ;  /* 0x000000036a0a7223 */ /* 0x000fe20000010053 */
[----:B------:R-:W-:Y:S01]  /*0920*/  FADD.FTZ R9, -R110, R86 ;  /* 0x000000566e097221 */ /* 0x000fe20000010100 */
[----:B------:R-:W-:-:S02]  /*0930*/  HADD2.F32 R86, -RZ, R55.H0_H0 ;  /* 0x20000037ff567230 */ /* 0x000fc40000004100 */
[----:B------:R-:W-:Y:S01]  /*0940*/  FMUL.FTZ R8, R8, UR18 ;  /* 0x0000001208087c20 */ /* 0x000fe20008410000 */
[----:B------:R-:W-:Y:S01]  /*0950*/  FADD.FTZ R85, R85, R4 ;  /* 0x0000000455557221 */ /* 0x000fe20000010000 */
[C---:B------:R-:W-:Y:S01]  /*0960*/  FFMA.FTZ R83, R5.reuse, R4, R10 ;  /* 0x0000000405537223 */ /* 0x040fe2000001000a */
[----:B------:R-:W-:Y:S01]  /*0970*/  FADD.FTZ R28, R28, R113 ;  /* 0x000000711c1c7221 */ /* 0x000fe20000010000 */
[----:B------:R-:W-:Y:S01]  /*0980*/  FFMA.FTZ R44, R5, R113, R44 ;  /* 0x00000071052c7223 */ /* 0x000fe2000001002c */
[----:B------:R-:W-:Y:S02]  /*0990*/  HADD2.F32 R113, -RZ, R55.H1_H1 ;  /* 0x30000037ff717230 */ /* 0x000fe40000004100 */
[----:B------:R-:W-:Y:S01]  /*09a0*/  FADD.FTZ R29, R29, R82 ;  /* 0x000000521d1d7221 */ /* 0x000fe20000010000 */
[----:B------:R-:W-:Y:S01]  /*09b0*/  FFMA.FTZ R45, R8, R82, R45 ;  /* 0x00000052082d7223 */ /* 0x000fe2000001002d */
[----:B------:R-:W-:Y:S01]  /*09c0*/  FMUL.FTZ R9, R9, UR18 ;  /* 0x0000001209097c20 */ /* 0x000fe20008410000 */
[----:B------:R-:W-:Y:S01]  /*09d0*/  FADD.FTZ R87, -R110, R87 ;  /* 0x000000576e577221 */ /* 0x000fe20000010100 */
        /* <DEDUP_REMOVED lines=8> */
[----:B------:R-:W-:Y:S01]  /*0a60*/  FMUL.FTZ R92, R87, UR18 ;  /* 0x00000012575c7c20 */ /* 0x000fe20008410000 */
[----:B------:R-:W-:Y:S01]  /*0a70*/  FADD.FTZ R113, R82, R7 ;  /* 0x0000000752717221 */ /* 0x000fe20000010000 */
[----:B------:R-:W-:Y:S01]  /*0a80*/  FFMA.FTZ R81, R9, R7, R84 ;  /* 0x0000000709517223 */ /* 0x000fe20000010054 */
[----:B------:R-:W-:Y:S01]  /*0a90*/  FADD.FTZ R31, R31, R80 ;  /* 0x000000501f1f7221 */ /* 0x000fe20000010000 */
[C---:B------:R-:W-:Y:S01]  /*0aa0*/  FFMA.FTZ R47, R92.reuse, R80, R47 ;  /* 0x000000505c2f7223 */ /* 0x040fe2000001002f */
[----:B------:R-:W-:Y:S01]  /*0ab0*/  FADD.FTZ R113, R113, R10 ;  /* 0x0000000a71717221 */ /* 0x000fe20000010000 */
[----:B------:R-:W-:-:S07]  /*0ac0*/  FFMA.FTZ R112, R92, R10, R81 ;  /* 0x0000000a5c707223 */ /* 0x000fce0000010051 */
.L_x_1490:
[----:B-1--4-:R-:W-:Y:S05]  /*0ad0*/  BSYNC.RECONVERGENT B0 ;  /* 0x0000000000007941 */ /* 0x012fea0003800200 */
.L_x_1489:
        /* <DEDUP_REMOVED lines=11> */
[----:B------:R-:W0:Y:S02]  /*0b90*/  @P0 LDC.64 R94, c[0x0][0x438] ;  /* 0x00010e00ff5e0b82 */ /* 0x000e240000000a00 */
[----:B0-----:R-:W-:-:S05]  /*0ba0*/  @P0 IMAD.WIDE.U32 R94, R115, 0x20, R94 ;  /* 0x00000020735e0825 */ /* 0x001fca00078e005e */
[----:B------:R-:W5:Y:S04]  /*0bb0*/  @P0 LDG.E.128 R60, desc[UR20][R94.64] ;  /* 0x000000145e3c0981 */ /* 0x000f68000c1e1d00 */
[----:B------:R0:W5:Y:S02]  /*0bc0*/  @P0 LDG.E.128 R64, desc[UR20][R94.64+0x10] ;  /* 0x000010145e400981 */ /* 0x000164000c1e1d00 */
[--C-:B-----5:R-:W-:Y:S02]  /*0bd0*/  HADD2.F32 R102, -RZ, R59.reuse.H0_H0 ;  /* 0x2000003bff667230 */ /* 0x120fe40000004100 */
[----:B------:R-:W-:Y:S02]  /*0be0*/  HADD2.F32 R101, -RZ, R59.H1_H1 ;  /* 0x3000003bff657230 */ /* 0x000fe40000004100 */
[----:B--2---:R-:W-:Y:S01]  /*0bf0*/  FADD.FTZ R96, -R110, R83 ;  /* 0x000000536e607221 */ /* 0x004fe20000010100 */
[----:B------:R-:W-:-:S02]  /*0c00*/  HADD2.F32 R83, -RZ, R56.H0_H0 ;  /* 0x20000038ff537230 */ /* 0x000fc40000004100 */
[C---:B------:R-:W-:Y:S01]  /*0c10*/  FADD.FTZ R11, -R110.reuse, R80 ;  /* 0x000000506e0b7221 */ /* 0x040fe20000010100 */
[C---:B------:R-:W-:Y:S01]  /*0c20*/  FADD.FTZ R93, -R110.reuse, R81 ;  /* 0x000000516e5d7221 */ /* 0x040fe20000010100 */
[C---:B---3--:R-:W-:Y:S01]  /*0c30*/  FADD.FTZ R97, -R110.reuse, R84 ;  /* 0x000000546e617221 */ /* 0x048fe20000010100 */
[----:B------:R-:W-:Y:S01]  /*0c40*/  FADD.FTZ R98, -R110, R82 ;  /* 0x000000526e627221 */ /* 0x000fe20000010100 */
[----:B------:R-:W-:Y:S01]  /*0c50*/  FMUL.FTZ R11, R11, UR18 ;  /* 0x000000120b0b7c20 */ /* 0x000fe20008410000 */
[----:B------:R-:W-:Y:S01]  /*0c60*/  FMUL.FTZ R96, R96, UR18 ;  /* 0x0000001260607c20 */ /* 0x000fe20008410000 */
[C---:B------:R-:W-:Y:S01]  /*0c70*/  FADD.FTZ R85, -R110.reuse, R85 ;  /* 0x000000556e557221 */ /* 0x040fe20000010100 */
[--C-:B----4-:R-:W-:Y:S02]  /*0c80*/  HADD2.F32 R84, -RZ, R88.reuse.H0_H0 ;  /* 0x20000058ff547230 */ /* 0x110fe40000004100 */
[----:B------:R-:W-:Y:S01]  /*0c90*/  FADD.FTZ R86, -R110, R86 ;  /* 0x000000566e567221 */ /* 0x000fe20000010100 */
[----:B0-----:R-:W-:-:S02]  /*0ca0*/  HADD2.F32 R94, -RZ, R88.H1_H1 ;  /* 0x30000058ff5e7230 */ /* 0x001fc40000004100 */
[----:B------:R-:W-:Y:S01]  /*0cb0*/  FADD.FTZ R87, -R110, R87 ;  /* 0x000000576e577221 */ /* 0x000fe20000010100 */
[--C-:B------:R-:W-:Y:S02]  /*0cc0*/  HADD2.F32 R95, -RZ, R89.reuse.H0_H0 ;  /* 0x20000059ff5f7230 */ /* 0x100fe40000004100 */
[-C--:B------:R-:W-:Y:S01]  /*0cd0*/  FMUL.FTZ R88, R83, R84.reuse ;  /* 0x0000005453587220 */ /* 0x080fe20000410000 */
[----:B------:R-:W-:Y:S02]  /*0ce0*/  HADD2.F32 R100, -RZ, R89.H1_H1 ;  /* 0x30000059ff647230 */ /* 0x000fe40000004100 */
[----:B------:R-:W-:Y:S01]  /*0cf0*/  FADD.FTZ R24, R24, R84 ;  /* 0x0000005418187221 */ /* 0x000fe20000010000 */
[--C-:B------:R-:W-:Y:S02]  /*0d00*/  HADD2.F32 R99, -RZ, R90.reuse.H0_H0 ;  /* 0x2000005aff637230 */ /* 0x100fe40000004100 */
[----:B------:R-:W-:Y:S01]  /*0d10*/  FFMA.FTZ R40, R11, R84, R40 ;  /* 0x000000540b287223 */ /* 0x000fe20000010028 */
[----:B------:R-:W-:-:S02]  /*0d20*/  HADD2.F32 R82, -RZ, R90.H1_H1 ;  /* 0x3000005aff527230 */ /* 0x000fc40000004100 */
[----:B------:R-:W-:Y:S01]  /*0d30*/  FMUL.FTZ R90, R93, UR18 ;  /* 0x000000125d5a7c20 */ /* 0x000fe20008410000 */
[----:B------:R-:W-:Y:S02]  /*0d40*/  HADD2.F32 R89, -RZ, R56.H1_H1 ;  /* 0x30000038ff597230 */ /* 0x000fe40000004100 */
[----:B------:R-:W-:Y:S01]  /*0d50*/  FADD.FTZ R25, R25, R94 ;  /* 0x0000005e19197221 */ /* 0x000fe20000010000 */
[--C-:B------:R-:W-:Y:S02]  /*0d60*/  HADD2.F32 R81, -RZ, R91.reuse.H0_H0 ;  /* 0x2000005bff517230 */ /* 0x100fe40000004100 */
[----:B------:R-:W-:Y:S01]  /*0d70*/  FFMA.FTZ R41, R90, R94, R41 ;  /* 0x0000005e5a297223 */ /* 0x000fe20000010029 */
[----:B------:R-:W-:Y:S02]  /*0d80*/  HADD2.F32 R80, -RZ, R91.H1_H1 ;  /* 0x3000005bff507230 */ /* 0x000fe40000004100 */
[----:B------:R-:W-:Y:S01]  /*0d90*/  FMUL.FTZ R91, R98, UR18 ;  /* 0x00000012625b7c20 */ /* 0x000fe20008410000 */
[----:B------:R-:W-:-:S02]  /*0da0*/  HADD2.F32 R83, -RZ, R57.H0_H0 ;  /* 0x20000039ff537230 */ /* 0x000fc40000004100 */
[----:B------:R-:W-:Y:S01]  /*0db0*/  FMUL.FTZ R89, R89, R94 ;  /* 0x0000005e59597220 */ /* 0x000fe20000410000 */
[----:B------:R-:W-:Y:S02]  /*0dc0*/  HADD2.F32 R93, -RZ, R57.H1_H1 ;  /* 0x30000039ff5d7230 */ /* 0x000fe40000004100 */
[----:B------:R-:W-:Y:S01]  /*0dd0*/  FADD.FTZ R26, R26, R95 ;  /* 0x0000005f1a1a7221 */ /* 0x000fe20000010000 */
[-C--:B------:R-:W-:Y:S01]  /*0de0*/  FFMA.FTZ R42, R91, R95.reuse, R42 ;  /* 0x0000005f5b2a7223 */ /* 0x080fe2000001002a */
[----:B------:R-:W-:Y:S01]  /*0df0*/  FMUL.FTZ R94, R83, R95 ;  /* 0x0000005f535e7220 */ /* 0x000fe20000410000 */
[----:B------:R-:W-:Y:S01]  /*0e00*/  FADD.FTZ R84, R113, R88 ;  /* 0x0000005871547221 */ /* 0x000fe20000010000 */
[----:B------:R-:W-:Y:S01]  /*0e10*/  FMUL.FTZ R95, R97, UR18 ;  /* 0x00000012615f7c20 */ /* 0x000fe20008410000 */
[----:B------:R-:W-:Y:S01]  /*0e20*/  FFMA.FTZ R83, R11, R88, R112 ;  /* 0x000000580b537223 */ /* 0x000fe20000010070 */
[-C--:B------:R-:W-:Y:S01]  /*0e30*/  FMUL.FTZ R93, R93, R100.reuse ;  /* 0x000000645d5d7220 */ /* 0x080fe20000410000 */
[----:B------:R-:W-:Y:S01]  /*0e40*/  FADD.FTZ R27, R27, R100 ;  /* 0x000000641b1b7221 */ /* 0x000fe20000010000 */
[----:B------:R-:W-:Y:S01]  /*0e50*/  FFMA.FTZ R43, R96, R100, R43 ;  /* 0x00000064602b7223 */ /* 0x000fe2000001002b */
[----:B------:R-:W-:-:S02]  /*0e60*/  HADD2.F32 R97, -RZ, R58.H1_H1 ;  /* 0x3000003aff617230 */ /* 0x000fc40000004100 */
[----:B------:R-:W-:Y:S01]  /*0e70*/  FMUL.FTZ R100, R85, UR18 ;  /* 0x0000001255647c20 */ /* 0x000fe20008410000 */
[----:B------:R-:W-:Y:S01]  /*0e80*/  FADD.FTZ R85, R84, R89 ;  /* 0x0000005954557221 */ /* 0x000fe20000010000 */
[----:B------:R-:W-:Y:S01]  /*0e90*/  FFMA.FTZ R84, R90, R89, R83 ;  /* 0x000000595a547223 */ /* 0x000fe20000010053 */
[----:B------:R-:W-:Y:S01]  /*0ea0*/  FADD.FTZ R21, R21, R82 ;  /* 0x0000005215157221 */ /* 0x000fe20000010000 */
[-C--:B------:R-:W-:Y:S01]  /*0eb0*/  FMUL.FTZ R97, R97, R82.reuse ;  /* 0x0000005261617220 */ /* 0x080fe20000410000 */
[----:B------:R-:W-:Y:S01]  /*0ec0*/  FFMA.FTZ R37, R100, R82, R37 ;  /* 0x0000005264257223 */ /* 0x000fe20000010025 */
[----:B------:R-:W-:Y:S02]  /*0ed0*/  HADD2.F32 R98, -RZ, R58.H0_H0 ;  /* 0x2000003aff627230 */ /* 0x000fe40000004100 */
[----:B------:R-:W-:Y:S01]  /*0ee0*/  FADD.FTZ R82, R85, R94 ;  /* 0x0000005e55527221 */ /* 0x000fe20000010000 */
[----:B------:R-:W-:Y:S01]  /*0ef0*/  FFMA.FTZ R83, R91, R94, R84 ;  /* 0x0000005e5b537223 */ /* 0x000fe20000010054 */
[----:B------:R-:W-:Y:S01]  /*0f00*/  FADD.FTZ R20, R20, R99 ;  /* 0x0000006314147221 */ /* 0x000fe20000010000 */
[-C--:B------:R-:W-:Y:S01]  /*0f10*/  FFMA.FTZ R36, R95, R99.reuse, R36 ;  /* 0x000000635f247223 */ /* 0x080fe20000010024 */
[----:B------:R-:W-:Y:S01]  /*0f20*/  FADD.FTZ R85, R82, R93 ;  /* 0x0000005d52557221 */ /* 0x000fe20000010000 */
[----:B------:R-:W-:Y:S01]  /*0f30*/  FMUL.FTZ R98, R98, R99 ;  /* 0x0000006362627220 */ /* 0x000fe20000410000 */
[----:B------:R-:W-:Y:S01]  /*0f40*/  FFMA.FTZ R82, R96, R93, R83 ;  /* 0x0000005d60527223 */ /* 0x000fe20000010053 */
[----:B------:R-:W-:Y:S01]  /*0f50*/  FMUL.FTZ R99, R86, UR18 ;  /* 0x0000001256637c20 */ /* 0x000fe20008410000 */
[-C--:B------:R-:W-:Y:S01]  /*0f60*/  FMUL.FTZ R102, R102, R81.reuse ;  /* 0x0000005166667220 */ /* 0x080fe20000410000 */
[----:B------:R-:W-:Y:S01]  /*0f70*/  FADD.FTZ R84, R85, R98 ;  /* 0x0000006255547221 */ /* 0x000fe20000010000 */
[----:B------:R-:W-:Y:S01]  /*0f80*/  FFMA.FTZ R83, R95, R98, R82 ;  /* 0x000000625f537223 */ /* 0x000fe20000010052 */
        /* <DEDUP_REMOVED lines=11> */
[----:B------:R-:W-:-:S07]  /*1040*/  FFMA.FTZ R112, R104, R101, R82 ;  /* 0x0000006568707223 */ /* 0x000fce0000010052 */
.L_x_1492:
[----:B------:R-:W-:Y:S05]  /*1050*/  BSYNC.RECONVERGENT B0 ;  /* 0x0000000000007941 */ /* 0x000fea0003800200 */
.L_x_1491:
        /* <DEDUP_REMOVED lines=32> */
.L_x_1494:
[----:B------:R-:W-:Y:S05]  /*1260*/  BSYNC.RECONVERGENT B0 ;  /* 0x0000000000007941 */ /* 0x000fea0003800200 */
.L_x_1493:
        /* <DEDUP_REMOVED lines=70> */
.L_x_1499:
        /* <DEDUP_REMOVED lines=33> */
.L_x_1498:
        /* <DEDUP_REMOVED lines=34> */
.L_x_1501:
        /* <DEDUP_REMOVED lines=33> */
.L_x_1497:
        /* <DEDUP_REMOVED lines=23> */
[----:B------:R-:W-:Y:S01]  /*1e80*/  FADD.FTZ R85, R4, -R85 ;  /* 0x8000005504557221 */ /* 0x000fe20000010000 */
[----:B------:R-:W-:Y:S01]  /*1e90*/  FADD.FTZ R87, R7, -R116 ;  /* 0x8000007407577221 */ /* 0x000fe20000010000 */
[----:B-----5:R-:W-:Y:S01]  /*1ea0*/  FFMA.FTZ R80, R81, UR18, R16 ;  /* 0x0000001251507c23 */ /* 0x020fe20008010010 */
        /* <DEDUP_REMOVED lines=13> */
.L_x_1503:
        /* <DEDUP_REMOVED lines=33> */
.L_x_1502:
        /* <DEDUP_REMOVED lines=34> */
.L_x_1504:
        /* <DEDUP_REMOVED lines=32> */
.L_x_1500:
        /* <DEDUP_REMOVED lines=15> */
.L_x_1496:
[----:B------:R-:W-:Y:S05]  /*26a0*/  BSYNC.RECONVERGENT B0 ;  /* 0x0000000000007941 */ /* 0x000fea0003800200 */
.L_x_1495:
        /* <DEDUP_REMOVED lines=46> */
.L_x_1509:
        /* <DEDUP_REMOVED lines=29> */
.L_x_1508:
        /* <DEDUP_REMOVED lines=37> */
.L_x_1511:
        /* <DEDUP_REMOVED lines=29> */
.L_x_1507:
        /* <DEDUP_REMOVED lines=41> */
.L_x_1513:
        /* <DEDUP_REMOVED lines=29> */
.L_x_1512:
        /* <DEDUP_REMOVED lines=37> */
.L_x_1514:
        /* <DEDUP_REMOVED lines=28> */
.L_x_1510:
        /* <DEDUP_REMOVED lines=10> */
.L_x_1506:
[----:B------:R-:W-:Y:S05]  /*3890*/  BSYNC.RECONVERGENT B0 ;  /* 0x0000000000007941 */ /* 0x000fea0003800200 */
.L_x_1505:
[----:B------:R-:W-:Y:S01]  /*38a0*/  UPLOP3.LUT UP1, UPT, UPT, UPT, UP1, 0x40, 0x4 ;  /* 0x000000000004789c */ /* 0x000fe20003f2e810 */
[----:B------:R-:W-:Y:S10]  /*38b0*/  BRA.U !UP2, `(.L_x_1515) ;  /* 0xffffffc90adc7547 */ /* 0x000ff4000b83ffff */
.L_x_1488:
        /* <DEDUP_REMOVED lines=23> */
.L_x_1516:
        /* <DEDUP_REMOVED lines=13> */
.L_x_2830:


//--------------------- .text._ZN10layer_norm31ln_parallel_residual_bwd_kernelINS_13Kernel_traitsI6__halfS2_fS2_fjLj2048ELj1ELj1ELj4ELj16ENS_18Kernel_traits_baseILj2048ES2_S2_fS2_fjLj128EEEEELb0ELb1ELb1EEEvNS_9BwdParamsE --------------------------
	.section	.text._ZN10layer_norm31ln_parallel_residual_bwd_kernelINS_13Kernel_traitsI6__halfS2_fS2_fjLj2048ELj1ELj1ELj4ELj16ENS_18Kernel_traits_baseILj2048ES2_S2_fS2_fjLj128EEEEELb0ELb1ELb1EEEvNS_9BwdParamsE,"ax",@progbits
	.align	128
        .global         _ZN10layer_norm31ln_parallel_residual_bwd_kernelINS_13Kernel_traitsI6__halfS2_fS2_fjLj2048ELj1ELj1ELj4ELj16ENS_18Kernel_traits_baseILj2048ES2_S2_fS2_fjLj128EEEEELb0ELb1ELb1EEEvNS_9BwdParamsE
        .type           _ZN10layer_norm31ln_parallel_residual_bwd_kernelINS_13Kernel_traitsI6__halfS2_fS2_fjLj2048ELj1ELj1ELj4ELj16ENS_18Kernel_traits_baseILj2048ES2_S2_fS2_fjLj128EEEEELb0ELb1ELb1EEEvNS_9BwdParamsE,@function
        .size           _ZN10layer_norm31ln_parallel_residual_bwd_kernelINS_13Kernel_traitsI6__halfS2_fS2_fjLj2048ELj1ELj1ELj4ELj16ENS_18Kernel_traits_baseILj2048ES2_S2_fS2_fjLj128EEEEELb0ELb1ELb1EEEvNS_9BwdParamsE,(.L_x_2831 - _ZN10layer_norm31ln_parallel_residual_bwd_kernelINS_13Kernel_traitsI6__halfS2_fS2_fjLj2048ELj1ELj1ELj4ELj16ENS_18Kernel_traits_baseILj2048ES2_S2_fS2_fjLj128EEEEELb0ELb1ELb1EEEvNS_9BwdParamsE)
        .other          _ZN10layer_norm31ln_parallel_residual_bwd_kernelINS_13Kernel_traitsI6__halfS2_fS2_fjLj2048ELj1ELj1ELj4ELj16ENS_18Kernel_traits_baseILj2048ES2_S2_fS2_fjLj128EEEEELb0ELb1ELb1EEEvNS_9BwdParamsE,@"STO_CUDA_ENTRY STV_DEFAULT"
_ZN10layer_norm31ln_parallel_residual_bwd_kernelINS_13Kernel_traitsI6__halfS2_fS2_fjLj2048ELj1ELj1ELj4ELj16ENS_18Kernel_traits_baseILj2048ES2_S2_fS2_fjLj128EEEEELb0ELb1ELb1EEEvNS_9BwdParamsE:
.text._ZN10layer_norm31ln_parallel_residual_bwd_kernelINS_13Kernel_traitsI6__halfS2_fS2_fjLj2048ELj1ELj1ELj4ELj16ENS_18Kernel_traits_baseILj2048ES2_S2_fS2_fjLj128EEEEELb0ELb1ELb1EEEvNS_9BwdParamsE:
        /* <DEDUP_REMOVED lines=35> */
[----:B------:R-:W3:Y:S01]  /*0230*/  LDCU UR13, c[0x0][0x388] ;  /* 0x00007100ff0d77ac */ /* 0x000ee20008000800 */
[----:B------:R-:W4:Y:S01]  /*0240*/  LDCU UR14, c[0x0][0x400] ;  /* 0x00008000ff0e77ac */ /* 0x000f220008000800 */
[----:B------:R-:W0:Y:S02]  /*0250*/  LDCU.64 UR6, c[0x0][0x470] ;  /* 0x00008e00ff0677ac */ /* 0x000e240008000a00 */
[----:B0-----:R-:W-:Y:S01]  /*0260*/  IMAD.WIDE.U32 R2, R0, 0x10, R2 ;  /* 0x0000001000027825 */ /* 0x001fe200078e0002 */
[----:B------:R-:W0:Y:S04]  /*0270*/  LDCU.64 UR8, c[0x0][0x478] ;  /* 0x00008f00ff0877ac */ /* 0x000e280008000a00 */
[----:B--2---:R-:W2:Y:S04]  /*0280*/  LDG.E.128 R8, desc[UR10][R2.64] ;  /* 0x0000000a02087981 */ /* 0x004ea8000c1e1d00 */
[----:B------:R5:W3:Y:S01]  /*0290*/  LDG.E.128 R4, desc[UR10][R2.64+0x800] ;  /* 0x0008000a02047981 */ /* 0x000ae2000c1e1d00 */
[----:B-1----:R-:W-:Y:S01]  /*02a0*/  UISETP.NE.U32.AND UP0, UPT, UR4, URZ, UPT ;  /* 0x000000ff0400728c */ /* 0x002fe2000bf05070 */
[----:B------:R-:W-:Y:S01]  /*02b0*/  CS2R R74, SRZ ;  /* 0x00000000004a7805 */ /* 0x000fe2000001ff00 */
[----:B------:R-:W1:Y:S01]  /*02c0*/  LDCU.U8 UR4, c[0x0][0x410] ;  /* 0x00008200ff0477ac */ /* 0x000e620008000000 */
[----:B------:R-:W-:-:S02]  /*02d0*/  CS2R R76, SRZ ;  /* 0x00000000004c7805 */ /* 0x000fc4000001ff00 */
[----:B------:R-:W-:Y:S01]  /*02e0*/  MOV R89, RZ ;  /* 0x000000ff00597202 */ /* 0x000fe20000000f00 */
[----:B------:R-:W-:Y:S01]  /*02f0*/  UISETP.NE.AND.EX UP0, UPT, UR5, URZ, UPT, UP0 ;  /* 0x000000ff0500728c */ /* 0x000fe2000bf05300 */
[----:B------:R-:W-:Y:S02]  /*0300*/  MOV R88, UR12 ;  /* 0x0000000c00587c02 */ /* 0x000fe40008000f00 */
[----:B-----5:R-:W-:-:S03]  /*0310*/  CS2R R2, SRZ ;  /* 0x0000000000027805 */ /* 0x020fc6000001ff00 */
[----:B------:R-:W-:Y:S01]  /*0320*/  PLOP3.LUT P0, PT, PT, PT, UP0, 0x80, 0x8 ;  /* 0x000000000008781c */ /* 0x000fe20003f0f008 */
[----:B-1----:R-:W-:-:S06]  /*0330*/  UISETP.NE.AND UP2, UPT, UR4, URZ, UPT ;  /* 0x000000ff0400728c */ /* 0x002fcc000bf45270 */
[----:B------:R-:W-:Y:S01]  /*0340*/  PLOP3.LUT P3, PT, PT, PT, UP2, 0x80, 0x8 ;  /* 0x000000000008781c */ /* 0x000fe20003f6f028 */
[--C-:B--2---:R-:W-:Y:S02]  /*0350*/  HADD2.F32 R107, -RZ, R8.reuse.H0_H0 ;  /* 0x20000008ff6b7230 */ /* 0x104fe40000004100 */
[----:B------:R-:W-:Y:S02]  /*0360*/  HADD2.F32 R106, -RZ, R8.H1_H1 ;  /* 0x30000008ff6a7230 */ /* 0x000fe40000004100 */
[--C-:B------:R-:W-:Y:S02]  /*0370*/  HADD2.F32 R105, -RZ, R9.reuse.H0_H0 ;  /* 0x20000009ff697230 */ /* 0x100fe40000004100 */
[----:B------:R-:W-:Y:S01]  /*0380*/  HADD2.F32 R104, -RZ, R9.H1_H1 ;  /* 0x30000009ff687230 */ /* 0x000fe20000004100 */
[----:B------:R-:W-:Y:S01]  /*0390*/  CS2R R8, SRZ ;  /* 0x0000000000087805 */ /* 0x000fe2000001ff00 */
[--C-:B------:R-:W-:Y:S02]  /*03a0*/  HADD2.F32 R103, -RZ, R10.reuse.H0_H0 ;  /* 0x2000000aff677230 */ /* 0x100fe40000004100 */
[----:B------:R-:W-:-:S02]  /*03b0*/  HADD2.F32 R102, -RZ, R10.H1_H1 ;  /* 0x3000000aff667230 */ /* 0x000fc40000004100 */
[--C-:B------:R-:W-:Y:S02]  /*03c0*/  HADD2.F32 R101, -RZ, R11.reuse.H0_H0 ;  /* 0x2000000bff657230 */ /* 0x100fe40000004100 */
[----:B------:R-:W-:Y:S01]  /*03d0*/  HADD2.F32 R100, -RZ, R11.H1_H1 ;  /* 0x3000000bff647230 */ /* 0x000fe20000004100 */
[----:B------:R-:W-:Y:S01]  /*03e0*/  CS2R R10, SRZ ;  /* 0x00000000000a7805 */ /* 0x000fe2000001ff00 */
[--C-:B---3--:R-:W-:Y:S02]  /*03f0*/  HADD2.F32 R99, -RZ, R4.reuse.H0_H0 ;  /* 0x20000004ff637230 */ /* 0x108fe40000004100 */
        /* <DEDUP_REMOVED lines=8> */
[----:B0---4-:R-:W-:-:S07]  /*0480*/  CS2R R6, SRZ ;  /* 0x0000000000067805 */ /* 0x011fce000001ff00 */
.L_x_1536:
        /* <DEDUP_REMOVED lines=11> */
[--C-:B-1----:R-:W-:Y:S01]  /*0540*/  IMAD.WIDE.U32 R52, R109, 0x20, R60.reuse ;  /* 0x000000206d347825 */ /* 0x102fe200078e003c */
[----:B------:R-:W0:Y:S03]  /*0550*/  @P0 LDC.64 R110, c[0x0][0x438] ;  /* 0x00010e00ff6e0b82 */ /* 0x000e260000000a00 */
[----:B------:R-:W-:Y:S01]  /*0560*/  IMAD.WIDE.U32 R60, R85, 0x20, R60 ;  /* 0x00000020553c7825 */ /* 0x000fe200078e003c */
[----:B------:R-:W4:Y:S03]  /*0570*/  LDG.E.128 R48, desc[UR10][R52.64] ;  /* 0x0000000a34307981 */ /* 0x000f26000c1e1d00 */
[--C-:B--2---:R-:W-:Y:S01]  /*0580*/  IMAD.WIDE.U32 R64, R109, 0x10, R68.reuse ;  /* 0x000000106d407825 */ /* 0x104fe200078e0044 */
[----:B------:R-:W2:Y:S01]  /*0590*/  LDG.E.128 R56, desc[UR10][R60.64] ;  /* 0x0000000a3c387981 */ /* 0x000ea2000c1e1d00 */
[----:B------:R-:W1:Y:S02]  /*05a0*/  LDC.64 R90, c[0x0][0x380] ;  /* 0x0000e000ff5a7b82 */ /* 0x000e640000000a00 */
[----:B------:R-:W-:-:S02]  /*05b0*/  IMAD.WIDE.U32 R68, R85, 0x10, R68 ;  /* 0x0000001055447825 */ /* 0x000fc400078e0044 */
[----:B------:R-:W2:Y:S02]  /*05c0*/  LDG.E.128 R64, desc[UR10][R64.64] ;  /* 0x0000000a40407981 */ /* 0x000ea4000c1e1d00 */
[----:B---3--:R-:W-:Y:S02]  /*05d0*/  IMAD.WIDE R86, R88, 0x4, R86 ;  /* 0x0000000458567825 */ /* 0x008fe400078e0256 */
[----:B------:R-:W3:Y:S04]  /*05e0*/  LDG.E.128 R52, desc[UR10][R52.64+0x10] ;  /* 0x0000100a34347981 */ /* 0x000ee8000c1e1d00 */
[----:B------:R0:W3:Y:S04]  /*05f0*/  LDG.E R108, desc[UR10][R86.64] ;  /* 0x0000000a566c7981 */ /* 0x0000e8000c1e1900 */
[----:B------:R-:W3:Y:S04]  /*0600*/  LDG.E.128 R60, desc[UR10][R60.64+0x10] ;  /* 0x0000100a3c3c7981 */ /* 0x000ee8000c1e1d00 */
[----:B------:R-:W3:Y:S01]  /*0610*/  LDG.E.128 R68, desc[UR10][R68.64] ;  /* 0x0000000a44447981 */ /* 0x000ee2000c1e1d00 */
[----:B0-----:R-:W0:Y:S01]  /*0620*/  LDC.64 R86, c[0x0][0x438] ;  /* 0x00010e00ff567b82 */ /* 0x001e220000000a00 */
[----:B------:R-:W-:-:S05]  /*0630*/  @P0 IMAD.WIDE.U32 R110, R109, 0x20, R110 ;  /* 0x000000206d6e0825 */ /* 0x000fca00078e006e */
[----:B-----5:R-:W5:Y:S04]  /*0640*/  @P0 LDG.E.128 R20, desc[UR10][R110.64] ;  /* 0x0000000a6e140981 */ /* 0x020f68000c1e1d00 */
[----:B------:R4:W5:Y:S01]  /*0650*/  @P0 LDG.E.128 R24, desc[UR10][R110.64+0x10] ;  /* 0x0000100a6e180981 */ /* 0x000962000c1e1d00 */
[----:B0-----:R-:W-:-:S04]  /*0660*/  ISETP.NE.U32.AND P1, PT, R86, RZ, PT ;  /* 0x000000ff5600720c */ /* 0x001fc80003f25070 */
[----:B------:R-:W-:-:S13]  /*0670*/  ISETP.NE.AND.EX P0, PT, R87, RZ, PT, P1 ;  /* 0x000000ff5700720c */ /* 0x000fda0003f05310 */
[----:B------:R-:W0:Y:S01]  /*0680*/  @P0 LDC.64 R114, c[0x0][0x438] ;  /* 0x00010e00ff720b82 */ /* 0x000e220000000a00 */
[----:B-1----:R-:W-:-:S04]  /*0690*/  IADD3 R88, PT, PT, R88, R90, RZ ;  /* 0x0000005a58587210 */ /* 0x002fc80007ffe0ff */
[----:B------:R-:W-:Y:S02]  /*06a0*/  ISETP.GE.AND P4, PT, R88, R91, PT ;  /* 0x0000005b5800720c */ /* 0x000fe40003f86270 */
[----:B----4-:R-:W-:-:S05]  /*06b0*/  FSEL R112, R112, RZ, !P3 ;  /* 0x000000ff70707208 */ /* 0x010fca0005800000 */
[C---:B------:R-:W-:Y:S01]  /*06c0*/  FADD.FTZ R121, -R112.reuse, R48 ;  /* 0x0000003070797221 */ /* 0x040fe20000010100 */
[C---:B------:R-:W-:Y:S01]  /*06d0*/  FADD.FTZ R91, -R112.reuse, R50 ;  /* 0x00000032705b7221 */ /* 0x040fe20000010100 */
[C---:B------:R-:W-:Y:S01]  /*06e0*/  FADD.FTZ R110, -R112.reuse, R51 ;  /* 0x00000033706e7221 */ /* 0x040fe20000010100 */
[----:B--2---:R-:W-:Y:S02]  /*06f0*/  HADD2.F32 R120, -RZ, R64.H0_H0 ;  /* 0x20000040ff787230 */ /* 0x004fe40000004100 */
[C---:B---3--:R-:W-:Y:S01]  /*0700*/  FADD.FTZ R111, -R112.reuse, R52 ;  /* 0x00000034706f7221 */ /* 0x048fe20000010100 */
[C---:B------:R-:W-:Y:S01]  /*0710*/  FADD.FTZ R113, -R112.reuse, R53 ;  /* 0x0000003570717221 */ /* 0x040fe20000010100 */
[C---:B------:R-:W-:Y:S01]  /*0720*/  FADD.FTZ R52, -R112.reuse, R56 ;  /* 0x0000003870347221 */ /* 0x040fe20000010100 */
[----:B------:R-:W-:Y:S01]  /*0730*/  FADD.FTZ R53, -R112, R57 ;  /* 0x0000003970357221 */ /* 0x000fe20000010100 */
[----:B0-----:R-:W-:-:S04]  /*0740*/  @P0 IMAD.WIDE.U32 R56, R85, 0x20, R114 ;  /* 0x0000002055380825 */ /* 0x001fc800078e0072 */
[----:B------:R-:W-:Y:S01]  /*0750*/  FMUL.FTZ R121, R108, R121 ;  /* 0x000000796c797220 */ /* 0x000fe20000410000 */
[C---:B------:R-:W-:Y:S01]  /*0760*/  FADD.FTZ R116, -R112.reuse, R54 ;  /* 0x0000003670747221 */ /* 0x040fe20000010100 */
[C---:B------:R-:W-:Y:S01]  /*0770*/  FADD.FTZ R117, -R112.reuse, R55 ;  /* 0x0000003770757221 */ /* 0x040fe20000010100 */
[C---:B------:R-:W-:Y:S01]  /*0780*/  FADD.FTZ R54, -R112.reuse, R58 ;  /* 0x0000003a70367221 */ /* 0x040fe20000010100 */
[C---:B------:R-:W-:Y:S01]  /*0790*/  FADD.FTZ R55, -R112.reuse, R59 ;  /* 0x0000003b70377221 */ /* 0x040fe20000010100 */
[----:B------:R-:W-:Y:S01]  /*07a0*/  FADD.FTZ R51, -R112, R60 ;  /* 0x0000003c70337221 */ /* 0x000fe20000010100 */
[----:B------:R-:W-:Y:S02]  /*07b0*/  HADD2.F32 R60, -RZ, R65.H0_H0 ;  /* 0x20000041ff3c7230 */ /* 0x000fe40000004100 */
[----:B------:R-:W-:Y:S01]  /*07c0*/  FADD.FTZ R84, R120, R84 ;  /* 0x0000005478547221 */ /* 0x000fe20000010000 */
[--C-:B------:R-:W-:Y:S02]  /*07d0*/  HADD2.F32 R58, -RZ, R69.reuse.H0_H0 ;  /* 0x20000045ff3a7230 */ /* 0x100fe40000004100 */
[----:B------:R-:W-:Y:S01]  /*07e0*/  FFMA.FTZ R89, R121, R120, R89 ;  /* 0x0000007879597223 */ /* 0x000fe20000010059 */
[----:B------:R-:W-:-:S02]  /*07f0*/  HADD2.F32 R59, -RZ, R69.H1_H1 ;  /* 0x30000045ff3b7230 */ /* 0x000fc40000004100 */
[----:B------:R-:W-:Y:S01]  /*0800*/  FMUL.FTZ R69, R108, R91 ;  /* 0x0000005b6c457220 */ /* 0x000fe20000410000 */
[----:B------:R-:W-:Y:S01]  /*0810*/  HADD2.F32 R64, -RZ, R64.H1_H1 ;  /* 0x30000040ff407230 */ /* 0x000fe20000004100 */
[----:B------:R-:W5:Y:S01]  /*0820*/  @P0 LDG.E.128 R28, desc[UR10][R56.64] ;  /* 0x0000000a381c0981 */ /* 0x000f62000c1e1d00 */
[----:B------:R-:W-:-:S03]  /*0830*/  FMUL.FTZ R120, R107, R120 ;  /* 0x000000786b787220 */ /* 0x000fc60000410000 */
[----:B------:R0:W5:Y:S01]  /*0840*/  @P0 LDG.E.128 R32, desc[UR10][R56.64+0x10] ;  /* 0x0000100a38200981 */ /* 0x000162000c1e1d00 */
[----:B------:R-:W-:Y:S01]  /*0850*/  FADD.FTZ R80, R60, R80 ;  /* 0x000000503c507221 */ /* 0x000fe20000010000 */
[----:B------:R-:W-:Y:S01]  /*0860*/  FFMA.FTZ R81, R69, R60, R81 ;  /* 0x0000003c45517223 */ /* 0x000fe20000010051 */
[----:B------:R-:W-:Y:S01]  /*0870*/  FMUL.FTZ R91, R106, R64 ;  /* 0x000000406a5b7220 */ /* 0x000fe20000410000 */
[----:B------:R-:W-:Y:S01]  /*0880*/  FADD.FTZ R50, -R112, R61 ;  /* 0x0000003d70327221 */ /* 0x000fe20000010100 */
[--C-:B0-----:R-:W-:Y:S02]  /*0890*/  HADD2.F32 R56, -RZ, R68.reuse.H0_H0 ;  /* 0x20000044ff387230 */ /* 0x101fe40000004100 */
[----:B------:R-:W-:Y:S02]  /*08a0*/  HADD2.F32 R57, -RZ, R68.H1_H1 ;  /* 0x30000044ff397230 */ /* 0x000fe40000004100 */
[----:B------:R-:W-:Y:S01]  /*08b0*/  FMUL.FTZ R68, R108, R110 ;  /* 0x0000006e6c447220 */ /* 0x000fe20000410000 */
[----:B------:R-:W-:Y:S01]  /*08c0*/  FMUL.FTZ R110, R105, R60 ;  /* 0x0000003c696e7220 */ /* 0x000fe20000410000 */
[----:B------:R-:W-:Y:S01]  /*08d0*/  FADD.FTZ R60, RZ, R120 ;  /* 0x00000078ff3c7221 */ /* 0x000fe20000010000 */
[----:B------:R-:W-:-:S02]  /*08e0*/  HADD2.F32 R65, -RZ, R65.H1_H1 ;  /* 0x30000041ff417230 */ /* 0x000fc40000004100 */
[C---:B------:R-:W-:Y:S01]  /*08f0*/  FADD.FTZ R90, -R112.reuse, R49 ;  /* 0x00000031705a7221 */ /* 0x040fe20000010100 */
[----:B------:R-:W-:Y:S01]  /*0900*/  FADD.FTZ R61, R91, R60 ;  /* 0x0000003c5b3d7221 */ /* 0x000fe20000010000 */
[--C-:B------:R-:W-:Y:S02]  /*0910*/  HADD2.F32 R114, -RZ, R66.reuse.H0_H0 ;  /* 0x20000042ff727230 */ /* 0x100fe40000004100 */
[C---:B------:R-:W-:Y:S01]  /*0920*/  FADD.FTZ R49, -R112.reuse, R62 ;  /* 0x0000003e70317221 */ /* 0x040fe20000010100 */
[----:B------:R-:W-:Y:S01]  /*0930*/  FADD.FTZ R48, -R112, R63 ;  /* 0x0000003f70307221 */ /* 0x000fe20000010100 */
[----:B------:R-:W-:Y:S01]  /*0940*/  FMUL.FTZ R111, R108, R111 ;  /* 0x0000006f6c6f7220 */ /* 0x000fe20000410000 */
[----:B------:R-:W-:Y:S01]  /*0950*/  FMUL.FTZ R112, R104, R65 ;  /* 0x0000004168707220 */ /* 0x000fe20000410000 */
[----:B------:R-:W-:Y:S01]  /*0960*/  FADD.FTZ R61, R110, R61 ;  /* 0x0000003d6e3d7221 */ /* 0x000fe20000010000 */
[----:B------:R-:W-:Y:S02]  /*0970*/  HADD2.F32 R66, -RZ, R66.H1_H1 ;  /* 0x30000042ff427230 */ /* 0x000fe40000004100 */
[----:B------:R-:W-:Y:S01]  /*0980*/  FADD.FTZ R13, R114, R13 ;  /* 0x0000000d720d7221 */ /* 0x000fe20000010000 */
[-C--:B------:R-:W-:Y:S01]  /*0990*/  FFMA.FTZ R77, R111, R114.reuse, R77 ;  /* 0x000000726f4d7223 */ /* 0x080fe2000001004d */
[----:B------:R-:W-:Y:S01]  /*09a0*/  FMUL.FTZ R114, R103, R114 ;  /* 0x0000007267727220 */ /* 0x000fe20000410000 */
[----:B------:R-:W-:Y:S01]  /*09b0*/  FADD.FTZ R61, R112, R61 ;  /* 0x0000003d703d7221 */ /* 0x000fe20000010000 */
[----:B------:R-:W-:-:S02]  /*09c0*/  HADD2.F32 R118, -RZ, R67.H0_H0 ;  /* 0x20000043ff767230 */ /* 0x000fc40000004100 */
[----:B------:R-:W-:Y:S01]  /*09d0*/  FMUL.FTZ R116, R108, R116 ;  /* 0x000000746c747220 */ /* 0x000fe20000410000 */
[----:B------:R-:W-:Y:S01]  /*09e0*/  FMUL.FTZ R115, R102, R66 ;  /* 0x0000004266737220 */ /* 0x000fe20000410000 */
[----:B------:R-:W-:Y:S01]  /*09f0*/  FADD.FTZ R60, R114, R61 ;  /* 0x0000003d723c7221 */ /* 0x000fe20000010000 */
[----:B------:R-:W-:Y:S01]  /*0a00*/  FADD.FTZ R11, R118, R11 ;  /* 0x0000000b760b7221 */ /* 0x000fe20000010000 */
[-C--:B------:R-:W-:Y:S01]  /*0a10*/  FFMA.FTZ R75, R116, R118.reuse, R75 ;  /* 0x00000076744b7223 */ /* 0x080fe2000001004b */
[----:B------:R-:W-:Y:S01]  /*0a20*/  FMUL.FTZ R118, R101, R118 ;  /* 0x0000007665767220 */ /* 0x000fe20000410000 */
[----:B------:R-:W-:Y:S01]  /*0a30*/  FADD.FTZ R61, R115, R60 ;  /* 0x0000003c733d7221 */ /* 0x000fe20000010000 */
[----:B------:R-:W-:Y:S02]  /*0a40*/  HADD2.F32 R67, -RZ, R67.H1_H1 ;  /* 0x30000043ff437230 */ /* 0x000fe40000004100 */
[C---:B------:R-:W-:Y:S01]  /*0a50*/  FMUL.FTZ R90, R108.reuse, R90 ;  /* 0x0000005a6c5a7220 */ /* 0x040fe20000410000 */
[----:B------:R-:W-:Y:S01]  /*0a60*/  FMUL.FTZ R52, R108, R52 ;  /* 0x000000346c347220 */ /* 0x000fe20000410000 */
[----:B------:R-:W-:Y:S01]  /*0a70*/  FADD.FTZ R62, R118, R61 ;  /* 0x0000003d763e7221 */ /* 0x000fe20000010000 */
[----:B------:R-:W-:Y:S01]  /*0a80*/  FFMA.FTZ R61, R121, R120, RZ ;  /* 0x00000078793d7223 */ /* 0x000fe200000100ff */
[----:B------:R-:W-:Y:S01]  /*0a90*/  FMUL.FTZ R119, R100, R67 ;  /* 0x0000004364777220 */ /* 0x000fe20000410000 */
[----:B------:R-:W-:Y:S01]  /*0aa0*/  FMUL.FTZ R53, R108, R53 ;  /* 0x000000356c357220 */ /* 0x000fe20000410000 */
[----:B------:R-:W-:Y:S01]  /*0ab0*/  FADD.FTZ R9, R56, R9 ;  /* 0x0000000938097221 */ /* 0x000fe20000010000 */
[-C--:B------:R-:W-:Y:S01]  /*0ac0*/  FFMA.FTZ R73, R52, R56.reuse, R73 ;  /* 0x0000003834497223 */ /* 0x080fe20000010049 */
[----:B------:R-:W-:Y:S01]  /*0ad0*/  FFMA.FTZ R60, R90, R91, R61 ;  /* 0x0000005b5a3c7223 */ /* 0x000fe2000001003d */
[----:B------:R-:W-:Y:S01]  /*0ae0*/  FMUL.FTZ R56, R99, R56 ;  /* 0x0000003863387220 */ /* 0x000fe20000410000 */
[----:B------:R-:W-:Y:S01]  /*0af0*/  FADD.FTZ R63, R119, R62 ;  /* 0x0000003e773f7221 */ /* 0x000fe20000010000 */
[----:B------:R-:W-:Y:S01]  /*0b00*/  FMUL.FTZ R54, R108, R54 ;  /* 0x000000366c367220 */ /* 0x000fe20000410000 */
[----:B------:R-:W-:Y:S01]  /*0b10*/  FADD.FTZ R8, R57, R8 ;  /* 0x0000000839087221 */ /* 0x000fe20000010000 */
[-C--:B------:R-:W-:Y:S01]  /*0b20*/  FFMA.FTZ R72, R53, R57.reuse, R72 ;  /* 0x0000003935487223 */ /* 0x080fe20000010048 */
[----:B------:R-:W-:Y:S01]  /*0b30*/  FFMA.FTZ R61, R69, R110, R60 ;  /* 0x0000006e453d7223 */ /* 0x000fe2000001003c */
[----:B------:R-:W-:Y:S01]  /*0b40*/  FMUL.FTZ R57, R98, R57 ;  /* 0x0000003962397220 */ /* 0x000fe20000410000 */
[----:B------:R-:W-:Y:S01]  /*0b50*/  FADD.FTZ R62, R56, R63 ;  /* 0x0000003f383e7221 */ /* 0x000fe20000010000 */
[C---:B------:R-:W-:Y:S01]  /*0b60*/  FMUL.FTZ R113, R108.reuse, R113 ;  /* 0x000000716c717220 */ /* 0x040fe20000410000 */
[----:B------:R-:W-:Y:S01]  /*0b70*/  FMUL.FTZ R55, R108, R55 ;  /* 0x000000376c377220 */ /* 0x000fe20000410000 */
[----:B------:R-:W-:Y:S01]  /*0b80*/  FADD.FTZ R7, R58, R7 ;  /* 0x000000073a077221 */ /* 0x000fe20000010000 */
[----:B------:R-:W-:Y:S01]  /*0b90*/  FFMA.FTZ R19, R54, R58, R19 ;  /* 0x0000003a36137223 */ /* 0x000fe20000010013 */
[----:B------:R-:W-:Y:S01]  /*0ba0*/  FFMA.FTZ R60, R68, R112, R61 ;  /* 0x00000070443c7223 */ /* 0x000fe2000001003d */
[----:B------:R-:W-:Y:S01]  /*0bb0*/  FMUL.FTZ R58, R97, R58 ;  /* 0x0000003a613a7220 */ /* 0x000fe20000410000 */
[----:B------:R-:W-:Y:S01]  /*0bc0*/  FADD.FTZ R61, R62, R57 ;  /* 0x000000393e3d7221 */ /* 0x000fe20000010000 */
[----:B------:R-:W-:Y:S01]  /*0bd0*/  FADD.FTZ R12, R66, R12 ;  /* 0x0000000c420c7221 */ /* 0x000fe20000010000 */
[----:B------:R-:W-:Y:S01]  /*0be0*/  FFMA.FTZ R76, R113, R66, R76 ;  /* 0x00000042714c7223 */ /* 0x000fe2000001004c */
[----:B------:R-:W-:Y:S01]  /*0bf0*/  FADD.FTZ R6, R59, R6 ;  /* 0x000000063b067221 */ /* 0x000fe20000010000 */
[----:B------:R-:W-:Y:S01]  /*0c00*/  FFMA.FTZ R18, R55, R59, R18 ;  /* 0x0000003b37127223 */ /* 0x000fe20000010012 */
[----:B------:R-:W-:Y:S01]  /*0c10*/  FFMA.FTZ R60, R111, R114, R60 ;  /* 0x000000726f3c7223 */ /* 0x000fe2000001003c */
[----:B------:R-:W-:-:S02]  /*0c20*/  HADD2.F32 R66, -RZ, R70.H0_H0 ;  /* 0x20000046ff427230 */ /* 0x000fc40000004100 */
[----:B------:R-:W-:Y:S01]  /*0c30*/  FMUL.FTZ R59, R96, R59 ;  /* 0x0000003b603b7220 */ /* 0x000fe20000410000 */
[----:B------:R-:W-:Y:S01]  /*0c40*/  FADD.FTZ R62, R61, R58 ;  /* 0x0000003a3d3e7221 */ /* 0x000fe20000010000 */
[----:B------:R-:W-:Y:S02]  /*0c50*/  HADD2.F32 R122, -RZ, R70.H1_H1 ;  /* 0x30000046ff7a7230 */ /* 0x000fe40000004100 */
[----:B------:R-:W-:Y:S01]  /*0c60*/  FFMA.FTZ R61, R113, R115, R60 ;  /* 0x00000073713d7223 */ /* 0x000fe2000001003c */
[----:B------:R-:W-:Y:S01]  /*0c70*/  FMUL.FTZ R60, R95, R66 ;  /* 0x000000425f3c7220 */ /* 0x000fe20000410000 */
[----:B------:R-:W-:Y:S01]  /*0c80*/  FADD.FTZ R63, R62, R59 ;  /* 0x0000003b3e3f7221 */ /* 0x000fe20000010000 */
[----:B------:R-:W-:Y:S01]  /*0c90*/  FADD.FTZ R82, R64, R82 ;  /* 0x0000005240527221 */ /* 0x000fe20000010000 */
[----:B------:R-:W-:Y:S01]  /*0ca0*/  FFMA.FTZ R83, R90, R64, R83 ;  /* 0x000000405a537223 */ /* 0x000fe20000010053 */
[----:B------:R-:W-:Y:S01]  /*0cb0*/  FMUL.FTZ R117, R108, R117 ;  /* 0x000000756c757220 */ /* 0x000fe20000410000 */
[----:B------:R-:W-:Y:S01]  /*0cc0*/  FFMA.FTZ R62, R116, R118, R61 ;  /* 0x00000076743e7223 */ /* 0x000fe2000001003d */
[----:B------:R-:W-:-:S02]  /*0cd0*/  HADD2.F32 R70, -RZ, R71.H0_H0 ;  /* 0x20000047ff467230 */ /* 0x000fc40000004100 */
[----:B------:R-:W-:Y:S01]  /*0ce0*/  FADD.FTZ R64, R63, R60 ;  /* 0x0000003c3f407221 */ /* 0x000fe20000010000 */
[----:B------:R-:W-:Y:S01]  /*0cf0*/  FMUL.FTZ R61, R94, R122 ;  /* 0x0000007a5e3d7220 */ /* 0x000fe20000410000 */
[----:B------:R-:W-:Y:S01]  /*0d00*/  FADD.FTZ R78, R65, R78 ;  /* 0x0000004e414e7221 */ /* 0x000fe20000010000 */
[----:B------:R-:W-:Y:S01]  /*0d10*/  FFMA.FTZ R79, R68, R65, R79 ;  /* 0x00000041444f7223 */ /* 0x000fe2000001004f */
[----:B------:R-:W-:Y:S01]  /*0d20*/  FFMA.FTZ R65, R117, R119, R62 ;  /* 0x0000007775417223 */ /* 0x000fe2000001003e */
[----:B------:R-:W-:Y:S02]  /*0d30*/  HADD2.F32 R71, -RZ, R71.H1_H1 ;  /* 0x30000047ff477230 */ /* 0x000fe40000004100 */
[----:B------:R-:W-:Y:S01]  /*0d40*/  FADD.FTZ R63, R64, R61 ;  /* 0x0000003d403f7221 */ /* 0x000fe20000010000 */
[----:B------:R-:W-:Y:S01]  /*0d50*/  FMUL.FTZ R62, R93, R70 ;  /* 0x000000465d3e7220 */ /* 0x000fe20000410000 */
        /* <DEDUP_REMOVED lines=51> */
.L_x_1519:
[----:B------:R-:W-:Y:S05]  /*1090*/  BSYNC.RECONVERGENT B0 ;  /* 0x0000000000007941 */ /* 0x000fea0003800200 */
.L_x_1518:
[----:B------:R-:W1:Y:S08]  /*10a0*/  S2UR UR5, SR_CgaCtaId ;  /* 0x00000000000579c3 */ /* 0x000e700000008800 */
[----:B------:R-:W-:Y:S01]  /*10b0*/  BAR.SYNC.DEFER_BLOCKING 0x0 ;  /* 0x0000000000007b1d */ /* 0x000fe20000010000 */
[----:B------:R-:W-:Y:S01]  /*10c0*/  ISETP.NE.U32.AND P1, PT, R86, RZ, PT ;  /* 0x000000ff5600720c */ /* 0x000fe20003f25070 */
[----:B------:R-:W-:Y:S01]  /*10d0*/  FADD.FTZ R4, R122, R4 ;  /* 0x000000047a047221 */ /* 0x000fe20000010000 */
[----:B------:R-:W-:Y:S01]  /*10e0*/  FFMA.FTZ R16, R65, R122, R16 ;  /* 0x0000007a41107223 */ /* 0x000fe20000010010 */
[----:B------:R-:W-:Y:S01]  /*10f0*/  FADD.FTZ R3, R70, R3 ;  /* 0x0000000346037221 */ /* 0x000fe20000010000 */
[----:B------:R-:W-:Y:S01]  /*1100*/  ISETP.NE.AND.EX P1, PT, R87, RZ, PT, P1 ;  /* 0x000000ff5700720c */ /* 0x000fe20003f25310 */
[----:B------:R-:W-:Y:S01]  /*1110*/  UMOV UR4, 0x400 ;  /* 0x0000040000047882 */ /* 0x000fe20000000000 */
[----:B------:R-:W-:Y:S01]  /*1120*/  FFMA.FTZ R15, R66, R70, R15 ;  /* 0x00000046420f7223 */ /* 0x000fe2000001000f */
[----:B------:R-:W-:Y:S01]  /*1130*/  FADD.FTZ R2, R71, R2 ;  /* 0x0000000247027221 */ /* 0x000fe20000010000 */
[----:B------:R-:W-:Y:S01]  /*1140*/  FFMA.FTZ R14, R67, R71, R14 ;  /* 0x00000047430e7223 */ /* 0x000fe2000001000e */
        /* <DEDUP_REMOVED lines=58> */
.L_x_1522:
        /* <DEDUP_REMOVED lines=33> */
.L_x_1521:
        /* <DEDUP_REMOVED lines=32> */
.L_x_1524:
        /* <DEDUP_REMOVED lines=33> */
.L_x_1520:
        /* <DEDUP_REMOVED lines=35> */
[----:B------:R-:W-:Y:S01]  /*1d40*/  F2FP.F16.F32.PACK_AB R48, R69, R68 ;  /* 0x000000444530723e */ /* 0x000fe200000000ff */
[----:B------:R-:W-:Y:S06]  /*1d50*/  BRA `(.L_x_1523) ;  /* 0x0000000400847947 */ /* 0x000fec0003800000 */
.L_x_1526:
        /* <DEDUP_REMOVED lines=33> */
.L_x_1525:
        /* <DEDUP_REMOVED lines=32> */
.L_x_1527:
        /* <DEDUP_REMOVED lines=32> */
.L_x_1523:
        /* <DEDUP_REMOVED lines=50> */
.L_x_1530:
        /* <DEDUP_REMOVED lines=29> */
.L_x_1529:
        /* <DEDUP_REMOVED lines=34> */
.L_x_1532:
        /* <DEDUP_REMOVED lines=29> */
.L_x_1528:
        /* <DEDUP_REMOVED lines=35> */
.L_x_1534:
        /* <DEDUP_REMOVED lines=29> */
.L_x_1533:
        /* <DEDUP_REMOVED lines=34> */
.L_x_1535:
        /* <DEDUP_REMOVED lines=28> */
.L_x_1531:
        /* <DEDUP_REMOVED lines=43> */
.L_x_1517:
        /* <DEDUP_REMOVED lines=16> */
.L_x_1537:
        /* <DEDUP_REMOVED lines=10> */
.L_x_2831:


//--------------------- .text._ZN10layer_norm31ln_parallel_residual_bwd_kernelINS_13Kernel_traitsI6__halfS2_fS2_fjLj2048ELj1ELj1ELj4ELj16ENS_18Kernel_traits_baseILj2048ES2_S2_fS2_fjLj128EEEEELb1ELb0ELb0EEEvNS_9BwdParamsE --------------------------
	.section	.text._ZN10layer_norm31ln_parallel_residual_bwd_kernelINS_13Kernel_traitsI6__halfS2_fS2_fjLj2048ELj1ELj1ELj4ELj16ENS_18Kernel_traits_baseILj2048ES2_S2_fS2_fjLj128EEEEELb1ELb0ELb0EEEvNS_9BwdParamsE,"ax",@progbits
	.align	128
        .global         _ZN10layer_norm31ln_parallel_residual_bwd_kernelINS_13Kernel_traitsI6__halfS2_fS2_fjLj2048ELj1ELj1ELj4ELj16ENS_18Kernel_traits_baseILj2048ES2_S2_fS2_fjLj128EEEEELb1ELb0ELb0EEEvNS_9BwdParamsE
        .type           _ZN10layer_norm31ln_parallel_residual_bwd_kernelINS_13Kernel_traitsI6__halfS2_fS2_fjLj2048ELj1ELj1ELj4ELj16ENS_18Kernel_traits_baseILj2048ES2_S2_fS2_fjLj128EEEEELb1ELb0ELb0EEEvNS_9BwdParamsE,@function
        .size           _ZN10layer_norm31ln_parallel_residual_bwd_kernelINS_13Kernel_traitsI6__halfS2_fS2_fjLj2048ELj1ELj1ELj4ELj16ENS_18Kernel_traits_baseILj2048ES2_S2_fS2_fjLj128EEEEELb1ELb0ELb0EEEvNS_9BwdParamsE,(.L_x_2832 - _ZN10layer_norm31ln_parallel_residual_bwd_kernelINS_13Kernel_traitsI6__halfS2_fS2_fjLj2048ELj1ELj1ELj4ELj16ENS_18Kernel_traits_baseILj2048ES2_S2_fS2_fjLj128EEEEELb1ELb0ELb0EEEvNS_9BwdParamsE)
        .other          _ZN10layer_norm31ln_parallel_residual_bwd_kernelINS_13Kernel_traitsI6__halfS2_fS2_fjLj2048ELj1ELj1ELj4ELj16ENS_18Kernel_traits_baseILj2048ES2_S2_fS2_fjLj128EEEEELb1ELb0ELb0EEEvNS_9BwdParamsE,@"STO_CUDA_ENTRY STV_DEFAULT"
_ZN10layer_norm31ln_parallel_residual_bwd_kernelINS_13Kernel_traitsI6__halfS2_fS2_fjLj2048ELj1ELj1ELj4ELj16ENS_18Kernel_traits_baseILj2048ES2_S2_fS2_fjLj128EEEEELb1ELb0ELb0EEEvNS_9BwdParamsE:
.text._ZN10layer_norm31ln_parallel_residual_bwd_kernelINS_13Kernel_traitsI6__halfS2_fS2_fjLj2048ELj1ELj1ELj4ELj16ENS_18Kernel_traits_baseILj2048ES2_S2_fS2_fjLj128EEEEELb1ELb0ELb0EEEvNS_9BwdParamsE:
        /* <DEDUP_REMOVED lines=99> */
[----:B------:R-:W2:Y:S01]  /*0630*/  LDCU.U8 UR24, c[0x0][0x410] ;  /* 0x00008200ff1877ac */ /* 0x000ea20008000000 */
[----:B------:R-:W3:Y:S01]  /*0640*/  LDCU UR22, c[0x0][0x400] ;  /* 0x00008000ff1677ac */ /* 0x000ee20008000800 */
[----:B------:R-:W4:Y:S01]  /*0650*/  LDCU.64 UR8, c[0x0][0x478] ;  /* 0x00008f00ff0877ac */ /* 0x000f220008000a00 */
[----:B------:R-:W0:Y:S01]  /*0660*/  LDCU.64 UR26, c[0x0][0x438] ;  /* 0x00008700ff1a77ac */ /* 0x000e220008000a00 */
[----:B------:R-:W0:Y:S01]  /*0670*/  LDCU.64 UR20, c[0x0][0x470] ;  /* 0x00008e00ff1477ac */ /* 0x000e220008000a00 */
[----:B------:R-:W0:Y:S01]  /*0680*/  LDCU.128 UR12, c[0x0][0x3c0] ;  /* 0x00007800ff0c77ac */ /* 0x000e220008000c00 */
[----:B------:R-:W0:Y:S02]  /*0690*/  LDCU.64 UR18, c[0x0][0x380] ;  /* 0x00007000ff1277ac */ /* 0x000e240008000a00 */
.L_x_1565:
[----:B0-----:R-:W-:Y:S02]  /*06a0*/  UIMAD.WIDE UR10, UR7, 0x4, UR14 ;  /* 0x00000004070a78a5 */ /* 0x001fe4000f8e020e */
[----:B------:R-:W-:-:S04]  /*06b0*/  UIMAD.WIDE UR4, UR7, 0x4, UR12 ;  /* 0x00000004070478a5 */ /* 0x000fc8000f8e020c */
[----:B-12---:R-:W-:Y:S02]  /*06c0*/  MOV R120, UR10 ;  /* 0x0000000a00787c02 */ /* 0x006fe40008000f00 */
[----:B------:R-:W-:-:S05]  /*06d0*/  MOV R121, UR11 ;  /* 0x0000000b00797c02 */ /* 0x000fca0008000f00 */
[----:B------:R0:W2:Y:S02]  /*06e0*/  LDG.E R2, desc[UR16][R120.64] ;  /* 0x0000001078027981 */ /* 0x0000a4000c1e1900 */
[----:B0-----:R-:W-:Y:S02]  /*06f0*/  MOV R120, UR4 ;  /* 0x0000000400787c02 */ /* 0x001fe40008000f00 */
[----:B------:R-:W-:-:S05]  /*0700*/  MOV R121, UR5 ;  /* 0x0000000500797c02 */ /* 0x000fca0008000f00 */
        /* <DEDUP_REMOVED lines=8> */
[----:B------:R-:W-:Y:S02]  /*0790*/  MOV R123, UR5 ;  /* 0x00000005007b7c02 */ /* 0x000fe40008000f00 */
[----:B--2---:R-:W-:Y:S02]  /*07a0*/  R2UR UR11, R2 ;  /* 0x00000000020b72ca */ /* 0x004fe400000e0000 */
[----:B------:R-:W-:-:S04]  /*07b0*/  LEA.HI.SX32 R2, R123, R128, 0x1d ;  /* 0x000000807b027211 */ /* 0x000fc800078feaff */
[----:B------:R-:W-:Y:S02]  /*07c0*/  MOV R162, R2 ;  /* 0x0000000200a27202 */ /* 0x000fe40000000f00 */
[----:B---3--:R-:W-:Y:S01]  /*07d0*/  FSEL R159, R159, RZ, !P5 ;  /* 0x000000ff9f9f7208 */ /* 0x008fe20006800000 */
[----:B-----5:R-:W-:Y:S06]  /*07e0*/  @!P3 BRA `(.L_x_1540) ;  /* 0x000000080024b947 */ /* 0x020fec0003800000 */
[----:B------:R-:W0:Y:S08]  /*07f0*/  LDC.64 R120, c[0x0][0x430] ;  /* 0x00010c00ff787b82 */ /* 0x000e300000000a00 */
[----:B------:R-:W1:Y:S08]  /*0800*/  LDC.64 R136, c[0x0][0x3a8] ;  /* 0x0000ea00ff887b82 */ /* 0x000e700000000a00 */
[----:B------:R-:W2:Y:S01]  /*0810*/  LDC.64 R4, c[0x0][0x428] ;  /* 0x00010a00ff047b82 */ /* 0x000ea20000000a00 */
[----:B0-----:R-:W-:Y:S01]  /*0820*/  IMAD.WIDE.U32 R120, R2, 0x10, R120 ;  /* 0x0000001002787825 */ /* 0x001fe200078e0078 */
[----:B------:R-:W-:-:S06]  /*0830*/  ISETP.NE.U32.AND P1, PT, RZ, UR20, PT ;  /* 0x00000014ff007c0c */ /* 0x000fcc000bf25070 */
[----:B------:R-:W0:Y:S01]  /*0840*/  LDC.64 R6, c[0x0][0x3b0] ;  /* 0x0000ec00ff067b82 */ /* 0x000e220000000a00 */
[----:B------:R-:W3:Y:S01]  /*0850*/  LDG.E.128 R120, desc[UR16][R120.64] ;  /* 0x0000001078787981 */ /* 0x000ee2000c1e1d00 */
[----:B-1----:R-:W-:-:S05]  /*0860*/  IMAD.WIDE.U32 R136, R2, 0x20, R136 ;  /* 0x0000002002887825 */ /* 0x002fca00078e0088 */
[----:B------:R-:W4:Y:S01]  /*0870*/  LDG.E.128 R124, desc[UR16][R136.64] ;  /* 0x00000010887c7981 */ /* 0x000f22000c1e1d00 */
[----:B--2---:R-:W-:-:S03]  /*0880*/  IMAD.WIDE.U32 R128, R2, 0x10, R4 ;  /* 0x0000001002807825 */ /* 0x004fc600078e0004 */
[----:B------:R1:W2:Y:S04]  /*0890*/  LDG.E.128 R132, desc[UR16][R136.64+0x10] ;  /* 0x0000101088847981 */ /* 0x0002a8000c1e1d00 */
[----:B------:R-:W2:Y:S01]  /*08a0*/  LDG.E.128 R128, desc[UR16][R128.64] ;  /* 0x0000001080807981 */ /* 0x000ea2000c1e1d00 */
[----:B------:R-:W-:Y:S02]  /*08b0*/  ISETP.NE.AND.EX P1, PT, RZ, UR21, PT, P1 ;  /* 0x00000015ff007c0c */ /* 0x000fe4000bf25310 */
[----:B------:R-:W-:-:S04]  /*08c0*/  ISETP.NE.U32.AND P0, PT, RZ, UR26, PT ;  /* 0x0000001aff007c0c */ /* 0x000fc8000bf05070 */
[----:B------:R-:W-:-:S07]  /*08d0*/  ISETP.NE.AND.EX P0, PT, RZ, UR27, PT, P0 ;  /* 0x0000001bff007c0c */ /* 0x000fce000bf05300 */
[----:B------:R-:W0:Y:S08]  /*08e0*/  @P1 LDC.64 R4, c[0x0][0x3b8] ;  /* 0x0000ee00ff041b82 */ /* 0x000e300000000a00 */
[----:B------:R-:W0:Y:S01]  /*08f0*/  @P0 LDC.64 R10, c[0x0][0x438] ;  /* 0x00010e00ff0a0b82 */ /* 0x000e220000000a00 */
[----:B-1---5:R-:W-:Y:S02]  /*0900*/  HADD2.F32 R136, -RZ, R92.H0_H0 ;  /* 0x2000005cff887230 */ /* 0x022fe40000004100 */
[----:B0-----:R-:W-:-:S05]  /*0910*/  IMAD.WIDE.U32 R6, R2, 0x8, R6 ;  /* 0x0000000802067825 */ /* 0x001fca00078e0006 */
[----:B------:R0:W5:Y:S01]  /*0920*/  LDG.E.64 R166, desc[UR16][R6.64] ;  /* 0x0000001006a67981 */ /* 0x000162000c1e1b00 */
[----:B------:R-:W-:-:S05]  /*0930*/  @P1 IMAD.WIDE.U32 R4, R2, 0x8, R4 ;  /* 0x0000000802041825 */ /* 0x000fca00078e0004 */
[----:B------:R2:W5:Y:S01]  /*0940*/  @P1 LDG.E.64 R170, desc[UR16][R4.64] ;  /* 0x0000001004aa1981 */ /* 0x000562000c1e1b00 */
[----:B------:R-:W-:-:S05]  /*0950*/  @P0 IMAD.WIDE.U32 R10, R2, 0x20, R10 ;  /* 0x00000020020a0825 */ /* 0x000fca00078e000a */
[----:B------:R-:W5:Y:S04]  /*0960*/  @P0 LDG.E.128 R16, desc[UR16][R10.64] ;  /* 0x000000100a100981 */ /* 0x000f68000c1e1d00 */
[----:B------:R1:W5:Y:S01]  /*0970*/  @P0 LDG.E.128 R12, desc[UR16][R10.64+0x10] ;  /* 0x000010100a0c0981 */ /* 0x000362000c1e1d00 */
[----:B0-----:R-:W-:Y:S02]  /*0980*/  HADD2.F32 R7, -RZ, R93.H0_H0 ;  /* 0x2000005dff077230 */ /* 0x001fe40000004100 */
[--C-:B------:R-:W-:Y:S02]  /*0990*/  HADD2.F32 R149, -RZ, R99.reuse.H0_H0 ;  /* 0x20000063ff957230 */ /* 0x100fe40000004100 */
[----:B------:R-:W-:Y:S01]  /*09a0*/  HADD2.F32 R157, -RZ, R99.H1_H1 ;  /* 0x30000063ff9d7230 */ /* 0x000fe20000004100 */
[----:B------:R-:W-:Y:S01]  /*09b0*/  IADD3 R162, PT, PT, R2, 0x80, RZ ;  /* 0x0000008002a27810 */ /* 0x000fe20007ffe0ff */
[----:B---3--:R-:W-:-:S02]  /*09c0*/  HADD2.F32 R137, -RZ, R120.H0_H0 ;  /* 0x20000078ff897230 */ /* 0x008fc40000004100 */
[----:B----4-:R-:W-:Y:S01]  /*09d0*/  FADD.FTZ R0, -R159, R124 ;  /* 0x0000007c9f007221 */ /* 0x010fe20000010100 */
[----:B------:R-:W-:Y:S02]  /*09e0*/  HADD2.F32 R124, -RZ, R96.H0_H0 ;  /* 0x20000060ff7c7230 */ /* 0x000fe40000004100 */
[----:B------:R-:W-:Y:S01]  /*09f0*/  FMUL.FTZ R147, R136, R137 ;  /* 0x0000008988937220 */ /* 0x000fe20000410000 */
[----:B------:R-:W-:Y:S01]  /*0a00*/  FMUL.FTZ R0, R0, UR11 ;  /* 0x0000000b00007c20 */ /* 0x000fe20008410000 */
[----:B--2---:R-:W-:Y:S02]  /*0a10*/  HADD2.F32 R5, -RZ, R128.H0_H0 ;  /* 0x20000080ff057230 */ /* 0x004fe40000004100 */
[----:B------:R-:W-:-:S03]  /*0a20*/  HADD2.F32 R120, -RZ, R120.H1_H1 ;  /* 0x30000078ff787230 */ /* 0x000fc60000004100 */
[-C--:B------:R-:W-:Y:S01]  /*0a30*/  FFMA.FTZ R4, R124, R5.reuse, R147 ;  /* 0x000000057c047223 */ /* 0x080fe20000010093 */
[----:B------:R-:W-:Y:S01]  /*0a40*/  FADD.FTZ R64, R64, R5 ;  /* 0x0000000540407221 */ /* 0x000fe20000010000 */
[----:B------:R-:W-:Y:S01]  /*0a50*/  FFMA.FTZ R80, R0, R5, R80 ;  /* 0x0000000500507223 */ /* 0x000fe20000010050 */
[----:B------:R-:W-:Y:S02]  /*0a60*/  HADD2.F32 R5, -RZ, R92.H1_H1 ;  /* 0x3000005cff057230 */ /* 0x000fe40000004100 */
[----:B------:R-:W-:Y:S01]  /*0a70*/  FADD.FTZ R6, -R159, R125 ;  /* 0x0000007d9f067221 */ /* 0x000fe20000010100 */
[----:B------:R-:W-:Y:S02]  /*0a80*/  HADD2.F32 R128, -RZ, R128.H1_H1 ;  /* 0x30000080ff807230 */ /* 0x000fe40000004100 */
[----:B-1----:R-:W-:Y:S01]  /*0a90*/  FMUL.FTZ R10, R5, R120 ;  /* 0x00000078050a7220 */ /* 0x002fe20000410000 */
[----:B------:R-:W-:Y:S02]  /*0aa0*/  HADD2.F32 R5, -RZ, R96.H1_H1 ;  /* 0x30000060ff057230 */ /* 0x000fe40000004100 */
[----:B------:R-:W-:Y:S01]  /*0ab0*/  FMUL.FTZ R6, R6, UR11 ;  /* 0x0000000b06067c20 */ /* 0x000fe20008410000 */
[----:B------:R-:W-:-:S02]  /*0ac0*/  HADD2.F32 R125, -RZ, R121.H0_H0 ;  /* 0x20000079ff7d7230 */ /* 0x000fc40000004100 */
[----:B------:R-:W-:Y:S01]  /*0ad0*/  FADD.FTZ R33, R33, R120 ;  /* 0x0000007821217221 */ /* 0x000fe20000010000 */
[----:B------:R-:W-:Y:S01]  /*0ae0*/  FFMA.FTZ R5, R5, R128, R10 ;  /* 0x0000008005057223 */ /* 0x000fe2000001000a */
[----:B------:R-:W-:Y:S01]  /*0af0*/  FADD.FTZ R10, -R159, R126 ;  /* 0x0000007e9f0a7221 */ /* 0x000fe20000010100 */
[----:B------:R-:W-:Y:S01]  /*0b00*/  FFMA.FTZ R49, R6, R120, R49 ;  /* 0x0000007806317223 */ /* 0x000fe20000010031 */
[----:B------:R-:W-:Y:S01]  /*0b10*/  FMUL.FTZ R120, R7, R125 ;  /* 0x0000007d07787220 */ /* 0x000fe20000410000 */
[----:B------:R-:W-:Y:S02]  /*0b20*/  HADD2.F32 R7, -RZ, R97.H0_H0 ;  /* 0x20000061ff077230 */ /* 0x000fe40000004100 */
[----:B------:R-:W-:Y:S01]  /*0b30*/  FMUL.FTZ R10, R10, UR11 ;  /* 0x0000000b0a0a7c20 */ /* 0x000fe20008410000 */
[----:B------:R-:W-:Y:S02]  /*0b40*/  HADD2.F32 R11, -RZ, R129.H0_H0 ;  /* 0x20000081ff0b7230 */ /* 0x000fe40000004100 */
[----:B------:R-:W-:-:S03]  /*0b50*/  HADD2.F32 R124, -RZ, R121.H1_H1 ;  /* 0x30000079ff7c7230 */ /* 0x000fc60000004100 */
[-C--:B------:R-:W-:Y:S01]  /*0b60*/  FFMA.FTZ R7, R7, R11.reuse, R120 ;  /* 0x0000000b07077223 */ /* 0x080fe20000010078 */
[----:B------:R-:W-:Y:S01]  /*0b70*/  FADD.FTZ R66, R66, R11 ;  /* 0x0000000b42427221 */ /* 0x000fe20000010000 */
[----:B------:R-:W-:Y:S01]  /*0b80*/  FFMA.FTZ R82, R10, R11, R82 ;  /* 0x0000000b0a527223 */ /* 0x000fe20000010052 */
[----:B------:R-:W-:Y:S02]  /*0b90*/  HADD2.F32 R11, -RZ, R93.H1_H1 ;  /* 0x3000005dff0b7230 */ /* 0x000fe40000004100 */
[----:B------:R-:W-:Y:S01]  /*0ba0*/  FADD.FTZ R127, -R159, R127 ;  /* 0x0000007f9f7f7221 */ /* 0x000fe20000010100 */
[----:B------:R-:W-:Y:S02]  /*0bb0*/  HADD2.F32 R120, -RZ, R129.H1_H1 ;  /* 0x30000081ff787230 */ /* 0x000fe40000004100 */
[----:B------:R-:W-:Y:S01]  /*0bc0*/  FMUL.FTZ R126, R11, R124 ;  /* 0x0000007c0b7e7220 */ /* 0x000fe20000410000 */
[----:B------:R-:W-:Y:S02]  /*0bd0*/  HADD2.F32 R11, -RZ, R97.H1_H1 ;  /* 0x30000061ff0b7230 */ /* 0x000fe40000004100 */
[----:B------:R-:W-:Y:S01]  /*0be0*/  FMUL.FTZ R136, R127, UR11 ;  /* 0x0000000b7f887c20 */ /* 0x000fe20008410000 */
[----:B------:R-:W-:Y:S01]  /*0bf0*/  FADD.FTZ R34, R34, R125 ;  /* 0x0000007d22227221 */ /* 0x000fe20000010000 */
[----:B------:R-:W-:Y:S01]  /*0c00*/  FFMA.FTZ R50, R10, R125, R50 ;  /* 0x0000007d0a327223 */ /* 0x000fe20000010032 */
[----:B------:R-:W-:Y:S01]  /*0c10*/  FADD.FTZ R67, R67, R120 ;  /* 0x0000007843437221 */ /* 0x000fe20000010000 */
[-C--:B------:R-:W-:Y:S01]  /*0c20*/  FFMA.FTZ R11, R11, R120.reuse, R126 ;  /* 0x000000780b0b7223 */ /* 0x080fe2000001007e */
[----:B------:R-:W-:Y:S01]  /*0c30*/  FFMA.FTZ R83, R136, R120, R83 ;  /* 0x0000007888537223 */ /* 0x000fe20000010053 */
[----:B------:R-:W-:-:S02]  /*0c40*/  HADD2.F32 R120, -RZ, R94.H0_H0 ;  /* 0x2000005eff787230 */ /* 0x000fc40000004100 */
[----:B------:R-:W-:Y:S02]  /*0c50*/  HADD2.F32 R125, -RZ, R122.H0_H0 ;  /* 0x2000007aff7d7230 */ /* 0x000fe40000004100 */
[----:B------:R-:W-:Y:S01]  /*0c60*/  FADD.FTZ R32, R32, R137 ;  /* 0x0000008920207221 */ /* 0x000fe20000010000 */
[----:B------:R-:W-:Y:S01]  /*0c70*/  FFMA.FTZ R48, R0, R137, R48 ;  /* 0x0000008900307223 */ /* 0x000fe20000010030 */
[----:B------:R-:W-:Y:S02]  /*0c80*/  HADD2.F32 R137, -RZ, R98.H0_H0 ;  /* 0x20000062ff897230 */ /* 0x000fe40000004100 */
[----:B------:R-:W-:Y:S02]  /*0c90*/  HADD2.F32 R121, -RZ, R130.H0_H0 ;  /* 0x20000082ff797230 */ /* 0x000fe40000004100 */
[----:B------:R-:W-:Y:S01]  /*0ca0*/  FMUL.FTZ R120, R120, R125 ;  /* 0x0000007d78787220 */ /* 0x000fe20000410000 */
[----:B------:R-:W-:Y:S02]  /*0cb0*/  HADD2.F32 R122, -RZ, R122.H1_H1 ;  /* 0x3000007aff7a7230 */ /* 0x000fe40000004100 */
[----:B------:R-:W-:Y:S01]  /*0cc0*/  FADD.FTZ R132, -R159, R132 ;  /* 0x000000849f847221 */ /* 0x000fe20000010100 */
[----:B------:R-:W-:Y:S01]  /*0cd0*/  FFMA.FTZ R137, R137, R121, R120 ;  /* 0x0000007989897223 */ /* 0x000fe20000010078 */
[----:B------:R-:W-:-:S02]  /*0ce0*/  HADD2.F32 R120, -RZ, R94.H1_H1 ;  /* 0x3000005eff787230 */ /* 0x000fc40000004100 */
[----:B------:R-:W-:Y:S01]  /*0cf0*/  FMUL.FTZ R138, R132, UR11 ;  /* 0x0000000b848a7c20 */ /* 0x000fe20008410000 */
[----:B------:R-:W-:Y:S02]  /*0d00*/  HADD2.F32 R130, -RZ, R130.H1_H1 ;  /* 0x30000082ff827230 */ /* 0x000fe40000004100 */
[----:B------:R-:W-:Y:S02]  /*0d10*/  HADD2.F32 R147, -RZ, R98.H1_H1 ;  /* 0x30000062ff937230 */ /* 0x000fe40000004100 */
[----:B------:R-:W-:Y:S01]  /*0d20*/  FMUL.FTZ R120, R120, R122 ;  /* 0x0000007a78787220 */ /* 0x000fe20000410000 */
[----:B------:R-:W-:Y:S01]  /*0d30*/  FADD.FTZ R28, R28, R125 ;  /* 0x0000007d1c1c7221 */ /* 0x000fe20000010000 */
[----:B------:R-:W-:Y:S01]  /*0d40*/  FFMA.FTZ R44, R138, R125, R44 ;  /* 0x0000007d8a2c7223 */ /* 0x000fe2000001002c */
[----:B------:R-:W-:Y:S02]  /*0d50*/  HADD2.F32 R125, -RZ, R123.H0_H0 ;  /* 0x2000007bff7d7230 */ /* 0x000fe40000004100 */
[----:B------:R-:W-:Y:S01]  /*0d60*/  FFMA.FTZ R147, R147, R130, R120 ;  /* 0x0000008293937223 */ /* 0x000fe20000010078 */
[----:B------:R-:W-:-:S02]  /*0d70*/  HADD2.F32 R120, -RZ, R95.H0_H0 ;  /* 0x2000005fff787230 */ /* 0x000fc40000004100 */
[C---:B------:R-:W-:Y:S01]  /*0d80*/  FADD.FTZ R133, -R159.reuse, R133 ;  /* 0x000000859f857221 */ /* 0x040fe20000010100 */
[----:B------:R-:W-:Y:S01]  /*0d90*/  FADD.FTZ R134, -R159, R134 ;  /* 0x000000869f867221 */ /* 0x000fe20000010100 */
[----:B------:R-:W-:Y:S01]  /*0da0*/  FADD.FTZ R60, R60, R121 ;  /* 0x000000793c3c7221 */ /* 0x000fe20000010000 */
[----:B------:R-:W-:Y:S01]  /*0db0*/  FFMA.FTZ R76, R138, R121, R76 ;  /* 0x000000798a4c7223 */ /* 0x000fe2000001004c */
[----:B------:R-:W-:Y:S02]  /*0dc0*/  HADD2.F32 R121, -RZ, R131.H0_H0 ;  /* 0x20000083ff797230 */ /* 0x000fe40000004100 */
[----:B------:R-:W-:Y:S01]  /*0dd0*/  FMUL.FTZ R148, R133, UR11 ;  /* 0x0000000b85947c20 */ /* 0x000fe20008410000 */
[----:B------:R-:W-:Y:S01]  /*0de0*/  FMUL.FTZ R120, R120, R125 ;  /* 0x0000007d78787220 */ /* 0x000fe20000410000 */
[----:B------:R-:W-:Y:S01]  /*0df0*/  FMUL.FTZ R150, R134, UR11 ;  /* 0x0000000b86967c20 */ /* 0x000fe20008410000 */
[----:B------:R-:W-:Y:S01]  /*0e00*/  FADD.FTZ R29, R29, R122 ;  /* 0x0000007a1d1d7221 */ /* 0x000fe20000010000 */
[----:B------:R-:W-:Y:S01]  /*0e10*/  FFMA.FTZ R45, R148, R122, R45 ;  /* 0x0000007a942d7223 */ /* 0x000fe2000001002d */
[-C--:B------:R-:W-:Y:S01]  /*0e20*/  FFMA.FTZ R149, R149, R121.reuse, R120 ;  /* 0x0000007995957223 */ /* 0x080fe20000010078 */
[----:B------:R-:W-:Y:S01]  /*0e30*/  FADD.FTZ R62, R62, R121 ;  /* 0x000000793e3e7221 */ /* 0x000fe20000010000 */
[----:B------:R-:W-:Y:S01]  /*0e40*/  FFMA.FTZ R78, R150, R121, R78 ;  /* 0x00000079964e7223 */ /* 0x000fe2000001004e */
[----:B------:R-:W-:-:S02]  /*0e50*/  HADD2.F32 R122, -RZ, R123.H1_H1 ;  /* 0x3000007bff7a7230 */ /* 0x000fc40000004100 */
[----:B------:R-:W-:Y:S01]  /*0e60*/  FADD.FTZ R135, -R159, R135 ;  /* 0x000000879f877221 */ /* 0x000fe20000010100 */
[----:B------:R-:W-:Y:S02]  /*0e70*/  HADD2.F32 R121, -RZ, R95.H1_H1 ;  /* 0x3000005fff797230 */ /* 0x000fe40000004100 */
[----:B------:R-:W-:Y:S01]  /*0e80*/  FADD.FTZ R35, R35, R124 ;  /* 0x0000007c23237221 */ /* 0x000fe20000010000 */
[----:B------:R-:W-:Y:S01]  /*0e90*/  FFMA.FTZ R51, R136, R124, R51 ;  /* 0x0000007c88337223 */ /* 0x000fe20000010033 */
[----:B------:R-:W-:Y:S02]  /*0ea0*/  HADD2.F32 R120, -RZ, R131.H1_H1 ;  /* 0x30000083ff787230 */ /* 0x000fe40000004100 */
[----:B------:R-:W-:Y:S01]  /*0eb0*/  FMUL.FTZ R158, R135, UR11 ;  /* 0x0000000b879e7c20 */ /* 0x000fe20008410000 */
[----:B------:R-:W-:Y:S01]  /*0ec0*/  FMUL.FTZ R124, R121, R122 ;  /* 0x0000007a797c7220 */ /* 0x000fe20000410000 */
[----:B------:R-:W-:Y:S01]  /*0ed0*/  FFMA.FTZ R121, R0, R4, RZ ;  /* 0x0000000400797223 */ /* 0x000fe200000100ff */
[----:B------:R-:W-:-:S02]  /*0ee0*/  FADD.FTZ R63, R63, R120 ;  /* 0x000000783f3f7221 */ /* 0x000fc40000010000 */
[-C--:B------:R-:W-:Y:S01]  /*0ef0*/  FFMA.FTZ R157, R157, R120.reuse, R124 ;  /* 0x000000789d9d7223 */ /* 0x080fe2000001007c */
[----:B------:R-:W-:Y:S01]  /*0f00*/  FFMA.FTZ R79, R158, R120, R79 ;  /* 0x000000789e4f7223 */ /* 0x000fe2000001004f */
[----:B------:R-:W-:Y:S01]  /*0f10*/  FADD.FTZ R120, RZ, R4 ;  /* 0x00000004ff787221 */ /* 0x000fe20000010000 */
        /* <DEDUP_REMOVED lines=22> */
.L_x_1540:
[----:B----4-:R-:W-:Y:S05]  /*1080*/  BSYNC.RECONVERGENT B0 ;  /* 0x0000000000007941 */ /* 0x010fea0003800200 */
.L_x_1539:
        /* <DEDUP_REMOVED lines=11> */
[----:B--2---:R-:W-:-:S05]  /*1140*/  IMAD.WIDE.U32 R8, R162, 0x10, R8 ;  /* 0x00000010a2087825 */ /* 0x004fca00078e0008 */
[----:B------:R1:W2:Y:S04]  /*1150*/  LDG.E.128 R124, desc[UR16][R8.64] ;  /* 0x00000010087c7981 */ /* 0x0002a8000c1e1d00 */
[----:B------:R-:W2:Y:S01]  /*1160*/  LDG.E.128 R132, desc[UR16][R132.64+0x10] ;  /* 0x0000101084847981 */ /* 0x000ea2000c1e1d00 */
[----:B------:R-:W-:Y:S02]  /*1170*/  ISETP.NE.AND.EX P1, PT, RZ, UR21, PT, P0 ;  /* 0x00000015ff007c0c */ /* 0x000fe4000bf25300 */
[----:B------:R-:W-:-:S04]  /*1180*/  ISETP.NE.U32.AND P0, PT, RZ, UR26, PT ;  /* 0x0000001aff007c0c */ /* 0x000fc8000bf05070 */
[----:B------:R-:W-:-:S07]  /*1190*/  ISETP.NE.AND.EX P0, PT, RZ, UR27, PT, P0 ;  /* 0x0000001bff007c0c */ /* 0x000fce000bf05300 */
[----:B-1----:R-:W1:Y:S08]  /*11a0*/  @P1 LDC.64 R8, c[0x0][0x3b8] ;  /* 0x0000ee00ff081b82 */ /* 0x002e700000000a00 */
[----:B------:R-:W1:Y:S01]  /*11b0*/  @P0 LDC.64 R142, c[0x0][0x438] ;  /* 0x00010e00ff8e0b82 */ /* 0x000e620000000a00 */
[----:B0-----:R-:W-:-:S05]  /*11c0*/  IMAD.WIDE.U32 R140, R162, 0x8, R140 ;  /* 0x00000008a28c7825 */ /* 0x001fca00078e008c */
[----:B------:R-:W5:Y:S01]  /*11d0*/  LDG.E.64 R160, desc[UR16][R140.64] ;  /* 0x000000108ca07981 */ /* 0x000f62000c1e1b00 */
[----:B-1----:R-:W-:-:S05]  /*11e0*/  @P1 IMAD.WIDE.U32 R8, R162, 0x8, R8 ;  /* 0x00000008a2081825 */ /* 0x002fca00078e0008 */
[----:B------:R0:W5:Y:S01]  /*11f0*/  @P1 LDG.E.64 R168, desc[UR16][R8.64] ;  /* 0x0000001008a81981 */ /* 0x000162000c1e1b00 */
[----:B------:R-:W-:-:S05]  /*1200*/  @P0 IMAD.WIDE.U32 R142, R162, 0x20, R142 ;  /* 0x00000020a28e0825 */ /* 0x000fca00078e008e */
[----:B------:R-:W5:Y:S02]  /*1210*/  @P0 LDG.E.128 R100, desc[UR16][R142.64] ;  /* 0x000000108e640981 */ /* 0x000f64000c1e1d00 */
[----:B0----5:R-:W-:Y:S02]  /*1220*/  HADD2.F32 R8, -RZ, R84.H0_H0 ;  /* 0x20000054ff087230 */ /* 0x021fe40000004100 */
[----:B------:R3:W5:Y:S01]  /*1230*/  @P0 LDG.E.128 R104, desc[UR16][R142.64+0x10] ;  /* 0x000010108e680981 */ /* 0x000762000c1e1d00 */
[--C-:B------:R-:W-:Y:S02]  /*1240*/  HADD2.F32 R145, -RZ, R90.reuse.H0_H0 ;  /* 0x2000005aff917230 */ /* 0x100fe40000004100 */
[----:B------:R-:W-:Y:S02]  /*1250*/  HADD2.F32 R153, -RZ, R90.H1_H1 ;  /* 0x3000005aff997230 */ /* 0x000fe40000004100 */
[--C-:B------:R-:W-:Y:S02]  /*1260*/  HADD2.F32 R151, -RZ, R91.reuse.H0_H0 ;  /* 0x2000005bff977230 */ /* 0x100fe40000004100 */
[----:B------:R-:W-:-:S02]  /*1270*/  HADD2.F32 R155, -RZ, R91.H1_H1 ;  /* 0x3000005bff9b7230 */ /* 0x000fc40000004100 */
[----:B---3--:R-:W-:Y:S02]  /*1280*/  HADD2.F32 R143, -RZ, R120.H0_H0 ;  /* 0x20000078ff8f7230 */ /* 0x008fe40000004100 */
[----:B----4-:R-:W-:-:S03]  /*1290*/  FADD.FTZ R128, -R159, R128 ;  /* 0x000000809f807221 */ /* 0x010fc60000010100 */
[----:B------:R-:W-:Y:S01]  /*12a0*/  FMUL.FTZ R141, R8, R143 ;  /* 0x0000008f088d7220 */ /* 0x000fe20000410000 */
[----:B------:R-:W-:Y:S02]  /*12b0*/  HADD2.F32 R8, -RZ, R88.H0_H0 ;  /* 0x20000058ff087230 */ /* 0x000fe40000004100 */
[----:B------:R-:W-:Y:S01]  /*12c0*/  FMUL.FTZ R9, R128, UR11 ;  /* 0x0000000b80097c20 */ /* 0x000fe20008410000 */
[----:B------:R-:W-:Y:S02]  /*12d0*/  HADD2.F32 R128, -RZ, R120.H1_H1 ;  /* 0x30000078ff807230 */ /* 0x000fe40000004100 */
[----:B--2---:R-:W-:Y:S02]  /*12e0*/  HADD2.F32 R139, -RZ, R124.H0_H0 ;  /* 0x2000007cff8b7230 */ /* 0x004fe40000004100 */
[----:B------:R-:W-:Y:S02]  /*12f0*/  HADD2.F32 R120, -RZ, R84.H1_H1 ;  /* 0x30000054ff787230 */ /* 0x000fe40000004100 */
[----:B------:R-:W-:-:S02]  /*1300*/  HADD2.F32 R124, -RZ, R124.H1_H1 ;  /* 0x3000007cff7c7230 */ /* 0x000fc40000004100 */
[----:B------:R-:W-:Y:S01]  /*1310*/  FFMA.FTZ R8, R8, R139, R141 ;  /* 0x0000008b08087223 */ /* 0x000fe2000001008d */
[----:B------:R-:W-:Y:S02]  /*1320*/  HADD2.F32 R141, -RZ, R88.H1_H1 ;  /* 0x30000058ff8d7230 */ /* 0x000fe40000004100 */
[----:B------:R-:W-:Y:S01]  /*1330*/  FMUL.FTZ R120, R120, R128 ;  /* 0x0000008078787220 */ /* 0x000fe20000410000 */
[----:B------:R-:W-:Y:S01]  /*1340*/  FADD.FTZ R129, -R159, R129 ;  /* 0x000000819f817221 */ /* 0x000fe20000010100 */
[----:B------:R-:W-:Y:S01]  /*1350*/  FADD.FTZ R24, R24, R143 ;  /* 0x0000008f18187221 */ /* 0x000fe20000010000 */
[----:B------:R-:W-:Y:S01]  /*1360*/  FFMA.FTZ R40, R9, R143, R40 ;  /* 0x0000008f09287223 */ /* 0x000fe20000010028 */
[----:B------:R-:W-:Y:S01]  /*1370*/  FFMA.FTZ R141, R141, R124, R120 ;  /* 0x0000007c8d8d7223 */ /* 0x000fe20000010078 */
[----:B------:R-:W-:Y:S01]  /*1380*/  FMUL.FTZ R142, R129, UR11 ;  /* 0x0000000b818e7c20 */ /* 0x000fe20008410000 */
[----:B------:R-:W-:Y:S02]  /*1390*/  HADD2.F32 R120, -RZ, R85.H0_H0 ;  /* 0x20000055ff787230 */ /* 0x000fe40000004100 */
[----:B------:R-:W-:Y:S01]  /*13a0*/  FADD.FTZ R130, -R159, R130 ;  /* 0x000000829f827221 */ /* 0x000fe20000010100 */
[----:B------:R-:W-:-:S02]  /*13b0*/  HADD2.F32 R143, -RZ, R121.H0_H0 ;  /* 0x20000079ff8f7230 */ /* 0x000fc40000004100 */
[----:B------:R-:W-:Y:S01]  /*13c0*/  FADD.FTZ R56, R56, R139 ;  /* 0x0000008b38387221 */ /* 0x000fe20000010000 */
[----:B------:R-:W-:Y:S01]  /*13d0*/  FFMA.FTZ R72, R9, R139, R72 ;  /* 0x0000008b09487223 */ /* 0x000fe20000010048 */
[----:B------:R-:W-:Y:S01]  /*13e0*/  FADD.FTZ R57, R57, R124 ;  /* 0x0000007c39397221 */ /* 0x000fe20000010000 */
[----:B------:R-:W-:Y:S01]  /*13f0*/  FFMA.FTZ R73, R142, R124, R73 ;  /* 0x0000007c8e497223 */ /* 0x000fe20000010049 */
[----:B------:R-:W-:Y:S02]  /*1400*/  HADD2.F32 R139, -RZ, R89.H0_H0 ;  /* 0x20000059ff8b7230 */ /* 0x000fe40000004100 */
[----:B------:R-:W-:Y:S01]  /*1410*/  FMUL.FTZ R120, R120, R143 ;  /* 0x0000008f78787220 */ /* 0x000fe20000410000 */
[----:B------:R-:W-:Y:S02]  /*1420*/  HADD2.F32 R129, -RZ, R125.H0_H0 ;  /* 0x2000007dff817230 */ /* 0x000fe40000004100 */
[----:B------:R-:W-:Y:S01]  /*1430*/  FMUL.FTZ R140, R130, UR11 ;  /* 0x0000000b828c7c20 */ /* 0x000fe20008410000 */
[----:B------:R-:W-:-:S02]  /*1440*/  HADD2.F32 R124, -RZ, R121.H1_H1 ;  /* 0x30000079ff7c7230 */ /* 0x000fc40000004100 */
[----:B------:R-:W-:Y:S01]  /*1450*/  FADD.FTZ R131, -R159, R131 ;  /* 0x000000839f837221 */ /* 0x000fe20000010100 */
[----:B------:R-:W-:Y:S02]  /*1460*/  HADD2.F32 R121, -RZ, R85.H1_H1 ;  /* 0x30000055ff797230 */ /* 0x000fe40000004100 */
[----:B------:R-:W-:Y:S01]  /*1470*/  FFMA.FTZ R139, R139, R129, R120 ;  /* 0x000000818b8b7223 */ /* 0x000fe20000010078 */
[----:B------:R-:W-:Y:S01]  /*1480*/  FADD.FTZ R26, R26, R143 ;  /* 0x0000008f1a1a7221 */ /* 0x000fe20000010000 */
[----:B------:R-:W-:Y:S01]  /*1490*/  FFMA.FTZ R42, R140, R143, R42 ;  /* 0x0000008f8c2a7223 */ /* 0x000fe2000001002a */
[----:B------:R-:W-:Y:S01]  /*14a0*/  FADD.FTZ R25, R25, R128 ;  /* 0x0000008019197221 */ /* 0x000fe20000010000 */
[----:B------:R-:W-:Y:S01]  /*14b0*/  FFMA.FTZ R41, R142, R128, R41 ;  /* 0x000000808e297223 */ /* 0x000fe20000010029 */
[----:B------:R-:W-:Y:S02]  /*14c0*/  HADD2.F32 R120, -RZ, R125.H1_H1 ;  /* 0x3000007dff787230 */ /* 0x000fe40000004100 */
[----:B------:R-:W-:Y:S01]  /*14d0*/  FMUL.FTZ R128, R121, R124 ;  /* 0x0000007c79807220 */ /* 0x000fe20000410000 */
[----:B------:R-:W-:-:S02]  /*14e0*/  HADD2.F32 R143, -RZ, R89.H1_H1 ;  /* 0x30000059ff8f7230 */ /* 0x000fc40000004100 */
[----:B------:R-:W-:Y:S01]  /*14f0*/  FMUL.FTZ R146, R131, UR11 ;  /* 0x0000000b83927c20 */ /* 0x000fe20008410000 */
[----:B------:R-:W-:Y:S02]  /*1500*/  HADD2.F32 R125, -RZ, R122.H0_H0 ;  /* 0x2000007aff7d7230 */ /* 0x000fe40000004100 */
[----:B------:R-:W-:Y:S01]  /*1510*/  FADD.FTZ R59, R59, R120 ;  /* 0x000000783b3b7221 */ /* 0x000fe20000010000 */
[-C--:B------:R-:W-:Y:S01]  /*1520*/  FFMA.FTZ R143, R143, R120.reuse, R128 ;  /* 0x000000788f8f7223 */ /* 0x080fe20000010080 */
[----:B------:R-:W-:Y:S01]  /*1530*/  FFMA.FTZ R75, R146, R120, R75 ;  /* 0x00000078924b7223 */ /* 0x000fe2000001004b */
[----:B------:R-:W-:Y:S02]  /*1540*/  HADD2.F32 R120, -RZ, R86.H0_H0 ;  /* 0x20000056ff787230 */ /* 0x000fe40000004100 */
[----:B------:R-:W-:-:S03]  /*1550*/  HADD2.F32 R121, -RZ, R126.H0_H0 ;  /* 0x2000007eff797230 */ /* 0x000fc60000004100 */
[----:B------:R-:W-:Y:S01]  /*1560*/  FMUL.FTZ R120, R120, R125 ;  /* 0x0000007d78787220 */ /* 0x000fe20000410000 */
[----:B------:R-:W-:Y:S02]  /*1570*/  HADD2.F32 R122, -RZ, R122.H1_H1 ;  /* 0x3000007aff7a7230 */ /* 0x000fe40000004100 */
[----:B------:R-:W-:Y:S01]  /*1580*/  FADD.FTZ R132, -R159, R132 ;  /* 0x000000849f847221 */ /* 0x000fe20000010100 */
[----:B------:R-:W-:Y:S01]  /*1590*/  FFMA.FTZ R145, R145, R121, R120 ;  /* 0x0000007991917223 */ /* 0x000fe20000010078 */
[----:B------:R-:W-:Y:S02]  /*15a0*/  HADD2.F32 R120, -RZ, R86.H1_H1 ;  /* 0x30000056ff787230 */ /* 0x000fe40000004100 */
[----:B------:R-:W-:Y:S01]  /*15b0*/  FMUL.FTZ R144, R132, UR11 ;  /* 0x0000000b84907c20 */ /* 0x000fe20008410000 */
[----:B------:R-:W-:Y:S02]  /*15c0*/  HADD2.F32 R126, -RZ, R126.H1_H1 ;  /* 0x3000007eff7e7230 */ /* 0x000fe40000004100 */
        /* <DEDUP_REMOVED lines=8> */
[----:B------:R-:W-:-:S02]  /*1650*/  HADD2.F32 R120, -RZ, R87.H0_H0 ;  /* 0x20000057ff787230 */ /* 0x000fc40000004100 */
[C---:B------:R-:W-:Y:S01]  /*1660*/  FADD.FTZ R133, -R159.reuse, R133 ;  /* 0x000000859f857221 */ /* 0x040fe20000010100 */
[----:B------:R-:W-:Y:S02]  /*1670*/  HADD2.F32 R125, -RZ, R123.H0_H0 ;  /* 0x2000007bff7d7230 */ /* 0x000fe40000004100 */
[----:B------:R-:W-:Y:S01]  /*1680*/  FADD.FTZ R134, -R159, R134 ;  /* 0x000000869f867221 */ /* 0x000fe20000010100 */
[----:B------:R-:W-:Y:S01]  /*1690*/  FADD.FTZ R52, R52, R121 ;  /* 0x0000007934347221 */ /* 0x000fe20000010000 */
[----:B------:R-:W-:Y:S01]  /*16a0*/  FFMA.FTZ R68, R144, R121, R68 ;  /* 0x0000007990447223 */ /* 0x000fe20000010044 */
        /* <DEDUP_REMOVED lines=8> */
[----:B------:R-:W-:Y:S01]  /*1730*/  FADD.FTZ R21, R21, R122 ;  /* 0x0000007a15157221 */ /* 0x000fe20000010000 */
[----:B------:R-:W-:Y:S01]  /*1740*/  FFMA.FTZ R37, R154, R122, R37 ;  /* 0x0000007a9a257223 */ /* 0x000fe20000010025 */
[-C--:B------:R-:W-:Y:S01]  /*1750*/  FFMA.FTZ R151, R151, R121.reuse, R120 ;  /* 0x0000007997977223 */ /* 0x080fe20000010078 */
        /* <DEDUP_REMOVED lines=8> */
[----:B------:R-:W-:Y:S02]  /*17e0*/  HADD2.F32 R120, -RZ, R127.H1_H1 ;  /* 0x3000007fff787230 */ /* 0x000fe40000004100 */
        /* <DEDUP_REMOVED lines=20> */
.L_x_1542:
[----:B------:R-:W-:Y:S05]  /*1930*/  BSYNC.RECONVERGENT B0 ;  /* 0x0000000000007941 */ /* 0x000fea0003800200 */
.L_x_1541:
        /* <DEDUP_REMOVED lines=32> */
.L_x_1544:
[----:B------:R-:W-:Y:S05]  /*1b40*/  BSYNC.RECONVERGENT B0 ;  /* 0x0000000000007941 */ /* 0x000fea0003800200 */
.L_x_1543:
        /* <DEDUP_REMOVED lines=41> */
[----:B-----5:R-:W-:Y:S01]  /*1de0*/  LOP3.LUT P2, RZ, R167, 0xff0000, RZ, 0xc0, !PT ;  /* 0x00ff0000a7ff7812 */ /* 0x020fe2000784c0ff */
        /* <DEDUP_REMOVED lines=9> */
[----:B------:R-:W-:Y:S01]  /*1e80*/  FMUL.FTZ R121, R121, UR23 ;  /* 0x0000001779797c20 */ /* 0x000fe20008410000 */
[----:B------:R-:W-:Y:S01]  /*1e90*/  ISETP.GE.U32.AND P0, PT, R166, RZ, PT ;  /* 0x000000ffa600720c */ /* 0x000fe20003f06070 */
[----:B------:R-:W-:Y:S01]  /*1ea0*/  FMUL.FTZ R120, R120, UR11 ;  /* 0x0000000b78787c20 */ /* 0x000fe20008410000 */
[----:B------:R-:W-:Y:S01]  /*1eb0*/  FMUL.FTZ R122, R122, UR11 ;  /* 0x0000000b7a7a7c20 */ /* 0x000fe20008410000 */
[----:B------:R-:W-:Y:S01]  /*1ec0*/  LOP3.LUT P1, RZ, R167, 0xff, RZ, 0xc0, !PT ;  /* 0x000000ffa7ff7812 */ /* 0x000fe2000782c0ff */
[----:B------:R-:W-:Y:S01]  /*1ed0*/  FMUL.FTZ R124, R123, UR23 ;  /* 0x000000177b7c7c20 */ /* 0x000fe20008410000 */
[----:B------:R-:W-:Y:S01]  /*1ee0*/  FMUL.FTZ R120, R120, UR23 ;  /* 0x0000001778787c20 */ /* 0x000fe20008410000 */
[----:B------:R-:W-:Y:S01]  /*1ef0*/  FMUL.FTZ R122, R122, UR23 ;  /* 0x000000177a7a7c20 */ /* 0x000fe20008410000 */
[----:B------:R-:W-:Y:S01]  /*1f00*/  LOP3.LUT P6, RZ, R167, 0xff00, RZ, 0xc0, !PT ;  /* 0x0000ff00a7ff7812 */ /* 0x000fe200078cc0ff */
[----:B------:R-:W-:Y:S01]  /*1f10*/  FADD.FTZ R126, R11, -R126 ;  /* 0x8000007e0b7e7221 */ /* 0x000fe20000010000 */
[----:B------:R-:W-:-:S02]  /*1f20*/  FSEL R123, R121, RZ, P2 ;  /* 0x000000ff797b7208 */ /* 0x000fc40001000000 */
[----:B------:R-:W-:Y:S01]  /*1f30*/  ISETP.GE.U32.AND.EX P0, PT, R167, 0x1000000, PT, P0 ;  /* 0x01000000a700780c */ /* 0x000fe20003f06100 */
[----:B------:R-:W-:Y:S01]  /*1f40*/  FMUL.FTZ R126, R126, UR11 ;  /* 0x0000000b7e7e7c20 */ /* 0x000fe20008410000 */
[----:B------:R-:W-:Y:S02]  /*1f50*/  FSEL R120, R120, RZ, P1 ;  /* 0x000000ff78787208 */ /* 0x000fe40000800000 */
[----:B------:R-:W-:Y:S01]  /*1f60*/  FSEL R121, R122, RZ, P6 ;  /* 0x000000ff7a797208 */ /* 0x000fe20003000000 */
[----:B------:R-:W-:Y:S01]  /*1f70*/  FMUL.FTZ R126, R126, UR23 ;  /* 0x000000177e7e7c20 */ /* 0x000fe20008410000 */
[----:B------:R-:W-:Y:S02]  /*1f80*/  FSEL R124, R124, RZ, P0 ;  /* 0x000000ff7c7c7208 */ /* 0x000fe40000000000 */
[----:B------:R-:W-:Y:S01]  /*1f90*/  F2FP.F16.F32.PACK_AB R122, R121, R120 ;  /* 0x00000078797a723e */ /* 0x000fe200000000ff */
[--C-:B------:R-:W-:Y:S01]  /*1fa0*/  FFMA.FTZ R120, R10, UR10, R125.reuse ;  /* 0x0000000a0a787c23 */ /* 0x100fe2000801007d */
[----:B------:R-:W-:Y:S01]  /*1fb0*/  F2FP.F16.F32.PACK_AB R123, R124, R123 ;  /* 0x0000007b7c7b723e */ /* 0x000fe200000000ff */
[--C-:B------:R-:W-:Y:S01]  /*1fc0*/  FFMA.FTZ R121, R0, UR10, R125.reuse ;  /* 0x0000000a00797c23 */ /* 0x100fe2000801007d */
[----:B------:R-:W-:Y:S01]  /*1fd0*/  LOP3.LUT P1, RZ, R166, 0xff00, RZ, 0xc0, !PT ;  /* 0x0000ff00a6ff7812 */ /* 0x000fe2000782c0ff */
[----:B------:R-:W-:Y:S01]  /*1fe0*/  FADD.FTZ R124, R7, -R120 ;  /* 0x80000078077c7221 */ /* 0x000fe20000010000 */
[----:B------:R-:W-:Y:S01]  /*1ff0*/  FFMA.FTZ R120, R6, UR10, R125 ;  /* 0x0000000a06787c23 */ /* 0x000fe2000801007d */
[----:B------:R-:W-:Y:S01]  /*2000*/  FADD.FTZ R121, R4, -R121 ;  /* 0x8000007904797221 */ /* 0x000fe20000010000 */
[----:B------:R-:W-:Y:S01]  /*2010*/  LOP3.LUT P2, RZ, R166, 0xff0000, RZ, 0xc0, !PT ;  /* 0x00ff0000a6ff7812 */ /* 0x000fe2000784c0ff */
[----:B------:R-:W-:Y:S01]  /*2020*/  FMUL.FTZ R124, R124, UR11 ;  /* 0x0000000b7c7c7c20 */ /* 0x000fe20008410000 */
[----:B------:R-:W-:Y:S01]  /*2030*/  FADD.FTZ R120, R5, -R120 ;  /* 0x8000007805787221 */ /* 0x000fe20000010000 */
[----:B------:R-:W-:Y:S01]  /*2040*/  FMUL.FTZ R121, R121, UR11 ;  /* 0x0000000b79797c20 */ /* 0x000fe20008410000 */
[----:B------:R-:W-:Y:S01]  /*2050*/  LOP3.LUT P6, RZ, R166, 0xff000000, RZ, 0xc0, !PT ;  /* 0xff000000a6ff7812 */ /* 0x000fe200078cc0ff */
[----:B------:R-:W-:Y:S01]  /*2060*/  FMUL.FTZ R124, R124, UR23 ;  /* 0x000000177c7c7c20 */ /* 0x000fe20008410000 */
[----:B------:R-:W-:Y:S01]  /*2070*/  FMUL.FTZ R120, R120, UR11 ;  /* 0x0000000b78787c20 */ /* 0x000fe20008410000 */
[----:B------:R-:W-:Y:S01]  /*2080*/  FMUL.FTZ R121, R121, UR23 ;  /* 0x0000001779797c20 */ /* 0x000fe20008410000 */
[----:B------:R-:W-:-:S02]  /*2090*/  LOP3.LUT P0, RZ, R166, 0xff, RZ, 0xc0, !PT ;  /* 0x000000ffa6ff7812 */ /* 0x000fc4000780c0ff */
[----:B------:R-:W-:Y:S01]  /*20a0*/  FMUL.FTZ R120, R120, UR23 ;  /* 0x0000001778787c20 */ /* 0x000fe20008410000 */
[----:B------:R-:W-:Y:S02]  /*20b0*/  FSEL R124, R124, RZ, P2 ;  /* 0x000000ff7c7c7208 */ /* 0x000fe40001000000 */
[----:B------:R-:W-:Y:S02]  /*20c0*/  FSEL R129, R126, RZ, P6 ;  /* 0x000000ff7e817208 */ /* 0x000fe40003000000 */
[----:B------:R-:W-:Y:S02]  /*20d0*/  FSEL R127, R120, RZ, P1 ;  /* 0x000000ff787f7208 */ /* 0x000fe40000800000 */
[----:B------:R-:W-:Y:S02]  /*20e0*/  FSEL R120, R121, RZ, P0 ;  /* 0x000000ff79787208 */ /* 0x000fe40000000000 */
[----:B------:R-:W-:Y:S02]  /*20f0*/  F2FP.F16.F32.PACK_AB R121, R129, R124 ;  /* 0x0000007c8179723e */ /* 0x000fe400000000ff */
[----:B------:R-:W-:Y:S01]  /*2100*/  F2FP.F16.F32.PACK_AB R120, R127, R120 ;  /* 0x000000787f78723e */ /* 0x000fe200000000ff */
[----:B------:R-:W-:Y:S06]  /*2110*/  BRA `(.L_x_1550) ;  /* 0x0000001c007c7947 */ /* 0x000fec0003800000 */
.L_x_1549:
[--C-:B------:R-:W-:Y:S01]  /*2120*/  FFMA.FTZ R108, R138, UR10, R125.reuse ;  /* 0x0000000a8a6c7c23 */ /* 0x100fe2000801007d */
[--C-:B------:R-:W-:Y:S01]  /*2130*/  FFMA.FTZ R110, R148, UR10, R125.reuse ;  /* 0x0000000a946e7c23 */ /* 0x100fe2000801007d */
[--C-:B------:R-:W-:Y:S01]  /*2140*/  FFMA.FTZ R112, R150, UR10, R125.reuse ;  /* 0x0000000a96707c23 */ /* 0x100fe2000801007d */
[--C-:B------:R-:W-:Y:S01]  /*2150*/  FFMA.FTZ R114, R158, UR10, R125.reuse ;  /* 0x0000000a9e727c23 */ /* 0x100fe2000801007d */
        /* <DEDUP_REMOVED lines=11> */
[C---:B------:R-:W-:Y:S01]  /*2210*/  LOP3.LUT P2, RZ, R167.reuse, 0xff, RZ, 0xc0, !PT ;  /* 0x000000ffa7ff7812 */ /* 0x040fe2000784c0ff */
[----:B------:R-:W-:Y:S01]  /*2220*/  FMUL.FTZ R114, R110, UR23 ;  /* 0x000000176e727c20 */ /* 0x000fe20008410000 */
[----:B------:R-:W-:Y:S01]  /*2230*/  LOP3.LUT P1, RZ, R167, 0xff00, RZ, 0xc0, !PT ;  /* 0x0000ff00a7ff7812 */ /* 0x000fe2000782c0ff */
[----:B------:R-:W-:Y:S01]  /*2240*/  FMUL.FTZ R115, R111, UR23 ;  /* 0x000000176f737c20 */ /* 0x000fe20008410000 */
[C---:B------:R-:W-:Y:S01]  /*2250*/  LOP3.LUT P6, RZ, R167.reuse, 0xff0000, RZ, 0xc0, !PT ;  /* 0x00ff0000a7ff7812 */ /* 0x040fe200078cc0ff */
[----:B------:R-:W-:Y:S01]  /*2260*/  FFMA.FTZ R120, R136, UR10, R125 ;  /* 0x0000000a88787c23 */ /* 0x000fe2000801007d */
[----:B------:R-:W-:-:S02]  /*2270*/  ISETP.GE.U32.AND.EX P0, PT, R167, 0x1000000, PT, P0 ;  /* 0x01000000a700780c */ /* 0x000fc40003f06100 */
[----:B------:R-:W-:Y:S02]  /*2280*/  FSEL R112, R112, RZ, P2 ;  /* 0x000000ff70707208 */ /* 0x000fe40001000000 */
[----:B------:R-:W-:Y:S02]  /*2290*/  FSEL R113, R113, RZ, P1 ;  /* 0x000000ff71717208 */ /* 0x000fe40000800000 */
        /* <DEDUP_REMOVED lines=30> */
.L_x_1548:
[----:B------:R-:W-:Y:S01]  /*2480*/  UMOV UR4, UR8 ;  /* 0x0000000800047c82 */ /* 0x000fe20008000000 */
[----:B------:R-:W-:Y:S01]  /*2490*/  UMOV UR5, UR9 ;  /* 0x0000000900057c82 */ /* 0x000fe20008000000 */
[----:B------:R-:W-:-:S04]  /*24a0*/  UISETP.NE.U32.AND UP0, UPT, UR4, URZ, UPT ;  /* 0x000000ff0400728c */ /* 0x000fc8000bf05070 */
[----:B------:R-:W-:-:S09]  /*24b0*/  UISETP.NE.AND.EX UP0, UPT, UR5, URZ, UPT, UP0 ;  /* 0x000000ff0500728c */ /* 0x000fd2000bf05300 */
[----:B------:R-:W-:Y:S05]  /*24c0*/  BRA.U UP0, `(.L_x_1551) ;  /* 0x0000000100d87547 */ /* 0x000fea000b800000 */
[--C-:B------:R-:W-:Y:S01]  /*24d0*/  FFMA.FTZ R120, R150, UR10, R125.reuse ;  /* 0x0000000a96787c23 */ /* 0x100fe2000801007d */
[--C-:B------:R-:W-:Y:S01]  /*24e0*/  FFMA.FTZ R122, R158, UR10, R125.reuse ;  /* 0x0000000a9e7a7c23 */ /* 0x100fe2000801007d */
[----:B-----5:R-:W-:Y:S02]  /*24f0*/  ISETP.GE.U32.AND P0, PT, R166, RZ, PT ;  /* 0x000000ffa600720c */ /* 0x020fe40003f06070 */
[----:B------:R-:W-:Y:S01]  /*2500*/  FADD.FTZ R123, R149, -R120 ;  /* 0x80000078957b7221 */ /* 0x000fe20000010000 */
[----:B------:R-:W-:Y:S01]  /*2510*/  FADD.FTZ R126, R157, -R122 ;  /* 0x8000007a9d7e7221 */ /* 0x000fe20000010000 */
[--C-:B------:R-:W-:Y:S01]  /*2520*/  FFMA.FTZ R120, R138, UR10, R125.reuse ;  /* 0x0000000a8a787c23 */ /* 0x100fe2000801007d */
[----:B------:R-:W-:Y:S01]  /*2530*/  FFMA.FTZ R122, R148, UR10, R125 ;  /* 0x0000000a947a7c23 */ /* 0x000fe2000801007d */
[----:B------:R-:W-:Y:S02]  /*2540*/  LOP3.LUT P2, RZ, R167, 0xff0000, RZ, 0xc0, !PT ;  /* 0x00ff0000a7ff7812 */ /* 0x000fe4000784c0ff */
[----:B------:R-:W-:Y:S01]  /*2550*/  FADD.FTZ R121, R137, -R120 ;  /* 0x8000007889797221 */ /* 0x000fe20000010000 */
[----:B------:R-:W-:Y:S01]  /*2560*/  FADD.FTZ R124, R147, -R122 ;  /* 0x8000007a937c7221 */ /* 0x000fe20000010000 */
[----:B------:R-:W-:Y:S01]  /*2570*/  FFMA.FTZ R122, R123, UR11, R14 ;  /* 0x0000000b7b7a7c23 */ /* 0x000fe2000801000e */
[----:B------:R-:W-:Y:S01]  /*2580*/  FFMA.FTZ R123, R126, UR11, R15 ;  /* 0x0000000b7e7b7c23 */ /* 0x000fe2000801000f */
[----:B------:R-:W-:Y:S01]  /*2590*/  FFMA.FTZ R120, R121, UR11, R12 ;  /* 0x0000000b79787c23 */ /* 0x000fe2000801000c */
[----:B------:R-:W-:Y:S01]  /*25a0*/  FFMA.FTZ R121, R124, UR11, R13 ;  /* 0x0000000b7c797c23 */ /* 0x000fe2000801000d */
[----:B------:R-:W-:Y:S01]  /*25b0*/  FMUL.FTZ R122, R122, UR23 ;  /* 0x000000177a7a7c20 */ /* 0x000fe20008410000 */
[----:B------:R-:W-:Y:S01]  /*25c0*/  FMUL.FTZ R123, R123, UR23 ;  /* 0x000000177b7b7c20 */ /* 0x000fe20008410000 */
[----:B------:R-:W-:Y:S01]  /*25d0*/  ISETP.GE.U32.AND.EX P0, PT, R167, 0x1000000, PT, P0 ;  /* 0x01000000a700780c */ /* 0x000fe20003f06100 */
[----:B------:R-:W-:Y:S01]  /*25e0*/  FMUL.FTZ R120, R120, UR23 ;  /* 0x0000001778787c20 */ /* 0x000fe20008410000 */
        /* <DEDUP_REMOVED lines=8> */
[----:B------:R-:W-:Y:S01]  /*2670*/  FFMA.FTZ R126, R126, UR11, R19 ;  /* 0x0000000b7e7e7c23 */ /* 0x000fe20008010013 */
[----:B------:R-:W-:Y:S02]  /*2680*/  FSEL R121, R121, RZ, P6 ;  /* 0x000000ff79797208 */ /* 0x000fe40003000000 */
[----:B------:R-:W-:Y:S01]  /*2690*/  F2FP.F16.F32.PACK_AB R123, R123, R122 ;  /* 0x0000007a7b7b723e */ /* 0x000fe200000000ff */
[----:B------:R-:W-:Y:S01]  /*26a0*/  FMUL.FTZ R126, R126, UR23 ;  /* 0x000000177e7e7c20 */ /* 0x000fe20008410000 */
[----:B------:R-:W-:Y:S01]  /*26b0*/  F2FP.F16.F32.PACK_AB R122, R121, R120 ;  /* 0x00000078797a723e */ /* 0x000fe200000000ff */
[--C-:B------:R-:W-:Y:S01]  /*26c0*/  FFMA.FTZ R120, R10, UR10, R125.reuse ;  /* 0x0000000a0a787c23 */ /* 0x100fe2000801007d */
[----:B------:R-:W-:Y:S01]  /*26d0*/  FFMA.FTZ R121, R0, UR10, R125 ;  /* 0x0000000a00797c23 */ /* 0x000fe2000801007d */
[----:B------:R-:W-:-:S02]  /*26e0*/  LOP3.LUT P2, RZ, R166, 0xff0000, RZ, 0xc0, !PT ;  /* 0x00ff0000a6ff7812 */ /* 0x000fc4000784c0ff */
[----:B------:R-:W-:Y:S01]  /*26f0*/  FADD.FTZ R129, R7, -R120 ;  /* 0x8000007807817221 */ /* 0x000fe20000010000 */
[----:B------:R-:W-:Y:S01]  /*2700*/  FFMA.FTZ R120, R6, UR10, R125 ;  /* 0x0000000a06787c23 */ /* 0x000fe2000801007d */
[----:B------:R-:W-:Y:S01]  /*2710*/  FADD.FTZ R127, R4, -R121 ;  /* 0x80000079047f7221 */ /* 0x000fe20000010000 */
[C---:B------:R-:W-:Y:S01]  /*2720*/  LOP3.LUT P6, RZ, R166.reuse, 0xff000000, RZ, 0xc0, !PT ;  /* 0xff000000a6ff7812 */ /* 0x040fe200078cc0ff */
[----:B------:R-:W-:Y:S01]  /*2730*/  FFMA.FTZ R124, R129, UR11, R18 ;  /* 0x0000000b817c7c23 */ /* 0x000fe20008010012 */
[----:B------:R-:W-:Y:S01]  /*2740*/  FADD.FTZ R120, R5, -R120 ;  /* 0x8000007805787221 */ /* 0x000fe20000010000 */
[----:B------:R-:W-:Y:S02]  /*2750*/  LOP3.LUT P1, RZ, R166, 0xff00, RZ, 0xc0, !PT ;  /* 0x0000ff00a6ff7812 */ /* 0x000fe4000782c0ff */
[----:B------:R-:W-:Y:S01]  /*2760*/  FMUL.FTZ R124, R124, UR23 ;  /* 0x000000177c7c7c20 */ /* 0x000fe20008410000 */
[----:B------:R-:W-:Y:S01]  /*2770*/  FFMA.FTZ R121, R120, UR11, R17 ;  /* 0x0000000b78797c23 */ /* 0x000fe20008010011 */
[----:B------:R-:W-:Y:S01]  /*2780*/  FFMA.FTZ R120, R127, UR11, R16 ;  /* 0x0000000b7f787c23 */ /* 0x000fe20008010010 */
[----:B------:R-:W-:-:S02]  /*2790*/  LOP3.LUT P0, RZ, R166, 0xff, RZ, 0xc0, !PT ;  /* 0x000000ffa6ff7812 */ /* 0x000fc4000780c0ff */
[----:B------:R-:W-:Y:S01]  /*27a0*/  FMUL.FTZ R121, R121, UR23 ;  /* 0x0000001779797c20 */ /* 0x000fe20008410000 */
[----:B------:R-:W-:Y:S01]  /*27b0*/  FMUL.FTZ R120, R120, UR23 ;  /* 0x0000001778787c20 */ /* 0x000fe20008410000 */
[----:B------:R-:W-:Y:S02]  /*27c0*/  FSEL R124, R124, RZ, P2 ;  /* 0x000000ff7c7c7208 */ /* 0x000fe40001000000 */
[----:B------:R-:W-:Y:S02]  /*27d0*/  FSEL R129, R126, RZ, P6 ;  /* 0x000000ff7e817208 */ /* 0x000fe40003000000 */
[----:B------:R-:W-:Y:S02]  /*27e0*/  FSEL R127, R121, RZ, P1 ;  /* 0x000000ff797f7208 */ /* 0x000fe40000800000 */
[----:B------:R-:W-:Y:S02]  /*27f0*/  FSEL R120, R120, RZ, P0 ;  /* 0x000000ff78787208 */ /* 0x000fe40000000000 */
[----:B------:R-:W-:-:S02]  /*2800*/  F2FP.F16.F32.PACK_AB R121, R129, R124 ;  /* 0x0000007c8179723e */ /* 0x000fc400000000ff */
[----:B------:R-:W-:Y:S01]  /*2810*/  F2FP.F16.F32.PACK_AB R120, R127, R120 ;  /* 0x000000787f78723e */ /* 0x000fe200000000ff */
[----:B------:R-:W-:Y:S06]  /*2820*/  BRA `(.L_x_1550) ;  /* 0x0000001400b87947 */ /* 0x000fec0003800000 */
.L_x_1551:
        /* <DEDUP_REMOVED lines=17> */
[C---:B------:R-:W-:Y:S01]  /*2940*/  LOP3.LUT P6, RZ, R167.reuse, 0xff0000, RZ, 0xc0, !PT ;  /* 0x00ff0000a7ff7812 */ /* 0x040fe200078cc0ff */
[----:B------:R-:W-:Y:S01]  /*2950*/  FFMA.FTZ R120, R136, UR10, R125 ;  /* 0x0000000a88787c23 */ /* 0x000fe2000801007d */
[----:B------:R-:W-:-:S02]  /*2960*/  LOP3.LUT P2, RZ, R167, 0xff, RZ, 0xc0, !PT ;  /* 0x000000ffa7ff7812 */ /* 0x000fc4000784c0ff */
[----:B------:R-:W-:Y:S01]  /*2970*/  LOP3.LUT P1, RZ, R167, 0xff00, RZ, 0xc0, !PT ;  /* 0x0000ff00a7ff7812 */ /* 0x000fe2000782c0ff */
[----:B------:R-:W-:Y:S01]  /*2980*/  FADD.FTZ R124, R11, -R120 ;  /* 0x800000780b7c7221 */ /* 0x000fe20000010000 */
[----:B------:R-:W-:Y:S02]  /*2990*/  ISETP.GE.U32.AND.EX P0, PT, R167, 0x1000000, PT, P0 ;  /* 0x01000000a700780c */ /* 0x000fe40003f06100 */
[----:B------:R-:W-:Y:S02]  /*29a0*/  FSEL R114, R114, RZ, P6 ;  /* 0x000000ff72727208 */ /* 0x000fe40003000000 */
[----:B------:R-:W-:Y:S02]  /*29b0*/  FSEL R115, R115, RZ, P0 ;  /* 0x000000ff73737208 */ /* 0x000fe40000000000 */
[----:B------:R-:W-:Y:S02]  /*29c0*/  FSEL R112, R112, RZ, P2 ;  /* 0x000000ff70707208 */ /* 0x000fe40001000000 */
[----:B------:R-:W-:-:S02]  /*29d0*/  FSEL R113, R113, RZ, P1 ;  /* 0x000000ff71717208 */ /* 0x000fc40000800000 */
[----:B------:R-:W-:Y:S01]  /*29e0*/  F2FP.F16.F32.PACK_AB R123, R115, R114 ;  /* 0x00000072737b723e */ /* 0x000fe200000000ff */
[--C-:B------:R-:W-:Y:S01]  /*29f0*/  FFMA.FTZ R114, R10, UR10, R125.reuse ;  /* 0x0000000a0a727c23 */ /* 0x100fe2000801007d */
[----:B------:R-:W-:Y:S01]  /*2a00*/  F2FP.F16.F32.PACK_AB R122, R113, R112 ;  /* 0x00000070717a723e */ /* 0x000fe200000000ff */
[--C-:B------:R-:W-:Y:S01]  /*2a10*/  FFMA.FTZ R113, R0, UR10, R125.reuse ;  /* 0x0000000a00717c23 */ /* 0x100fe2000801007d */
[----:B------:R-:W-:Y:S01]  /*2a20*/  FFMA.FTZ R112, R6, UR10, R125 ;  /* 0x0000000a06707c23 */ /* 0x000fe2000801007d */
[----:B------:R-:W-:Y:S01]  /*2a30*/  FADD.FTZ R115, R7, -R114 ;  /* 0x8000007207737221 */ /* 0x000fe20000010000 */
[----:B------:R-:W-:Y:S01]  /*2a40*/  LOP3.LUT P0, RZ, R166, 0xff, RZ, 0xc0, !PT ;  /* 0x000000ffa6ff7812 */ /* 0x000fe2000780c0ff */
        /* <DEDUP_REMOVED lines=17> */
[----:B------:R-:W-:Y:S02]  /*2b60*/  F2FP.F16.F32.PACK_AB R121, R129, R124 ;  /* 0x0000007c8179723e */ /* 0x000fe400000000ff */
[----:B------:R-:W-:Y:S01]  /*2b70*/  F2FP.F16.F32.PACK_AB R120, R127, R120 ;  /* 0x000000787f78723e */ /* 0x000fe200000000ff */
[----:B------:R-:W-:Y:S06]  /*2b80*/  BRA `(.L_x_1550) ;  /* 0x0000001000e07947 */ /* 0x000fec0003800000 */
.L_x_1547:
        /* <DEDUP_REMOVED lines=18> */
[----:B------:R-:W-:Y:S01]  /*2cb0*/  LOP3.LUT P2, RZ, R167, 0xff0000, RZ, 0xc0, !PT ;  /* 0x00ff0000a7ff7812 */ /* 0x000fe2000784c0ff */
[----:B------:R-:W-:Y:S01]  /*2cc0*/  FMUL.FTZ R127, R127, UR11 ;  /* 0x0000000b7f7f7c20 */ /* 0x000fe20008410000 */
[----:B------:R-:W-:Y:S01]  /*2cd0*/  FMUL.FTZ R116, R116, UR23 ;  /* 0x0000001774747c20 */ /* 0x000fe20008410000 */
[C---:B------:R-:W-:Y:S01]  /*2ce0*/  LOP3.LUT P6, RZ, R171.reuse, 0xff0000, RZ, 0xc0, !PT ;  /* 0x00ff0000abff7812 */ /* 0x040fe200078cc0ff */
[----:B------:R-:W-:Y:S01]  /*2cf0*/  FMUL.FTZ R118, R118, UR23 ;  /* 0x0000001776767c20 */ /* 0x000fe20008410000 */
[----:B------:R-:W-:-:S02]  /*2d00*/  ISETP.GE.U32.AND.EX P1, PT, R171, 0x1000000, PT, P1 ;  /* 0x01000000ab00780c */ /* 0x000fc40003f26110 */
[C---:B------:R-:W-:Y:S02]  /*2d10*/  ISETP.GE.U32.AND.EX P0, PT, R167.reuse, 0x1000000, PT, P0 ;  /* 0x01000000a700780c */ /* 0x040fe40003f06100 */
[C---:B------:R-:W-:Y:S02]  /*2d20*/  FSEL R123, R116.reuse, RZ, P2 ;  /* 0x000000ff747b7208 */ /* 0x040fe40001000000 */
[----:B------:R-:W-:Y:S02]  /*2d30*/  FSEL R119, R116, RZ, P6 ;  /* 0x000000ff74777208 */ /* 0x000fe40003000000 */
[C---:B------:R-:W-:Y:S02]  /*2d40*/  FSEL R116, R118.reuse, RZ, P1 ;  /* 0x000000ff76747208 */ /* 0x040fe40000800000 */
[----:B------:R-:W-:Y:S02]  /*2d50*/  FSEL R118, R118, RZ, P0 ;  /* 0x000000ff76767208 */ /* 0x000fe40000000000 */
[----:B------:R-:W-:Y:S01]  /*2d60*/  F2FP.F16.F32.PACK_AB R119, R116, R119 ;  /* 0x000000777477723e */ /* 0x000fe200000000ff */
[--C-:B------:R-:W-:Y:S01]  /*2d70*/  FFMA.FTZ R116, R138, UR10, R125.reuse ;  /* 0x0000000a8a747c23 */ /* 0x100fe2000801007d */
[----:B------:R-:W-:Y:S01]  /*2d80*/  F2FP.F16.F32.PACK_AB R123, R118, R123 ;  /* 0x0000007b767b723e */ /* 0x000fe200000000ff */
[----:B------:R-:W-:Y:S01]  /*2d90*/  FFMA.FTZ R118, R148, UR10, R125 ;  /* 0x0000000a94767c23 */ /* 0x000fe2000801007d */
[----:B------:R-:W-:Y:S01]  /*2da0*/  LOP3.LUT P2, RZ, R167, 0xff, RZ, 0xc0, !PT ;  /* 0x000000ffa7ff7812 */ /* 0x000fe2000784c0ff */
[----:B------:R-:W-:Y:S01]  /*2db0*/  FADD.FTZ R116, R137, -R116 ;  /* 0x8000007489747221 */ /* 0x000fe20000010000 */
[----:B------:R-:W-:Y:S01]  /*2dc0*/  LOP3.LUT P0, RZ, R171, 0xff, RZ, 0xc0, !PT ;  /* 0x000000ffabff7812 */ /* 0x000fe2000780c0ff */
[----:B------:R-:W-:Y:S01]  /*2dd0*/  FADD.FTZ R118, R147, -R118 ;  /* 0x8000007693767221 */ /* 0x000fe20000010000 */
[----:B------:R-:W-:Y:S01]  /*2de0*/  LOP3.LUT P1, RZ, R171, 0xff00, RZ, 0xc0, !PT ;  /* 0x0000ff00abff7812 */ /* 0x000fe2000782c0ff */
[----:B------:R-:W-:Y:S01]  /*2df0*/  FMUL.FTZ R116, R116, UR11 ;  /* 0x0000000b74747c20 */ /* 0x000fe20008410000 */
[----:B------:R-:W-:Y:S01]  /*2e00*/  LOP3.LUT P6, RZ, R167, 0xff00, RZ, 0xc0, !PT ;  /* 0x0000ff00a7ff7812 */ /* 0x000fe200078cc0ff */
[----:B------:R-:W-:-:S02]  /*2e10*/  FMUL.FTZ R118, R118, UR11 ;  /* 0x0000000b76767c20 */ /* 0x000fc40008410000 */
[----:B------:R-:W-:Y:S02]  /*2e20*/  FMUL.FTZ R116, R116, UR23 ;  /* 0x0000001774747c20 */ /* 0x000fe40008410000 */
[----:B------:R-:W-:-:S03]  /*2e30*/  FMUL.FTZ R120, R118, UR23 ;  /* 0x0000001776787c20 */ /* 0x000fc60008410000 */
[C---:B------:R-:W-:Y:S02]  /*2e40*/  FSEL R122, R116.reuse, RZ, P2 ;  /* 0x000000ff747a7208 */ /* 0x040fe40001000000 */
[----:B------:R-:W-:Y:S01]  /*2e50*/  FSEL R118, R116, RZ, P0 ;  /* 0x000000ff74767208 */ /* 0x000fe20000000000 */
[--C-:B------:R-:W-:Y:S01]  /*2e60*/  FFMA.FTZ R116, R10, UR10, R125.reuse ;  /* 0x0000000a0a747c23 */ /* 0x100fe2000801007d */
[C---:B------:R-:W-:Y:S02]  /*2e70*/  FSEL R117, R120.reuse, RZ, P1 ;  /* 0x000000ff78757208 */ /* 0x040fe40000800000 */
[----:B------:R-:W-:Y:S01]  /*2e80*/  FSEL R121, R120, RZ, P6 ;  /* 0x000000ff78797208 */ /* 0x000fe20003000000 */
[----:B------:R-:W-:Y:S01]  /*2e90*/  FFMA.FTZ R120, R136, UR10, R125 ;  /* 0x0000000a88787c23 */ /* 0x000fe2000801007d */
[----:B------:R-:W-:Y:S01]  /*2ea0*/  FADD.FTZ R116, R7, -R116 ;  /* 0x8000007407747221 */ /* 0x000fe20000010000 */
[----:B------:R-:W-:Y:S02]  /*2eb0*/  LOP3.LUT P2, RZ, R166, 0xff0000, RZ, 0xc0, !PT ;  /* 0x00ff0000a6ff7812 */ /* 0x000fe4000784c0ff */
[----:B------:R-:W-:Y:S01]  /*2ec0*/  FADD.FTZ R120, R11, -R120 ;  /* 0x800000780b787221 */ /* 0x000fe20000010000 */
[----:B------:R-:W-:Y:S01]  /*2ed0*/  FMUL.FTZ R116, R116, UR11 ;  /* 0x0000000b74747c20 */ /* 0x000fe20008410000 */
[----:B------:R-:W-:-:S02]  /*2ee0*/  LOP3.LUT P0, RZ, R170, 0xff0000, RZ, 0xc0, !PT ;  /* 0x00ff0000aaff7812 */ /* 0x000fc4000780c0ff */
[----:B------:R-:W-:Y:S01]  /*2ef0*/  FMUL.FTZ R120, R120, UR11 ;  /* 0x0000000b78787c20 */ /* 0x000fe20008410000 */
[----:B------:R-:W-:Y:S01]  /*2f00*/  FMUL.FTZ R116, R116, UR23 ;  /* 0x0000001774747c20 */ /* 0x000fe20008410000 */
[----:B------:R-:W-:Y:S02]  /*2f10*/  LOP3.LUT P1, RZ, R170, 0xff000000, RZ, 0xc0, !PT ;  /* 0xff000000aaff7812 */ /* 0x000fe4000782c0ff */
[----:B------:R-:W-:Y:S01]  /*2f20*/  FMUL.FTZ R120, R120, UR23 ;  /* 0x0000001778787c20 */ /* 0x000fe20008410000 */
[----:B------:R-:W-:Y:S02]  /*2f30*/  F2FP.F16.F32.PACK_AB R118, R117, R118 ;  /* 0x000000767576723e */ /* 0x000fe400000000ff */
[----:B------:R-:W-:Y:S02]  /*2f40*/  F2FP.F16.F32.PACK_AB R122, R121, R122 ;  /* 0x0000007a797a723e */ /* 0x000fe400000000ff */
[C---:B------:R-:W-:Y:S02]  /*2f50*/  FSEL R121, R116.reuse, RZ, P2 ;  /* 0x000000ff74797208 */ /* 0x040fe40001000000 */
[----:B------:R-:W-:-:S02]  /*2f60*/  FSEL R117, R116, RZ, P0 ;  /* 0x000000ff74757208 */ /* 0x000fc40000000000 */
[----:B------:R-:W-:Y:S02]  /*2f70*/  FSEL R116, R120, RZ, P1 ;  /* 0x000000ff78747208 */ /* 0x000fe40000800000 */
[----:B------:R-:W-:Y:S02]  /*2f80*/  LOP3.LUT P6, RZ, R166, 0xff000000, RZ, 0xc0, !PT ;  /* 0xff000000a6ff7812 */ /* 0x000fe400078cc0ff */
[----:B------:R-:W-:Y:S01]  /*2f90*/  F2FP.F16.F32.PACK_AB R117, R116, R117 ;  /* 0x000000757475723e */ /* 0x000fe200000000ff */
[----:B------:R-:W-:Y:S01]  /*2fa0*/  FFMA.FTZ R116, R6, UR10, R125 ;  /* 0x0000000a06747c23 */ /* 0x000fe2000801007d */
[----:B------:R-:W-:Y:S02]  /*2fb0*/  FSEL R120, R120, RZ, P6 ;  /* 0x000000ff78787208 */ /* 0x000fe40003000000 */
[----:B------:R-:W-:Y:S01]  /*2fc0*/  LOP3.LUT P6, RZ, R166, 0xff00, RZ, 0xc0, !PT ;  /* 0x0000ff00a6ff7812 */ /* 0x000fe200078cc0ff */
[----:B------:R-:W-:Y:S01]  /*2fd0*/  FADD.FTZ R116, R5, -R116 ;  /* 0x8000007405747221 */ /* 0x000fe20000010000 */
[----:B------:R-:W-:Y:S01]  /*2fe0*/  F2FP.F16.F32.PACK_AB R121, R120, R121 ;  /* 0x000000797879723e */ /* 0x000fe200000000ff */
[----:B------:R-:W-:Y:S01]  /*2ff0*/  FMUL.FTZ R120, R127, UR23 ;  /* 0x000000177f787c20 */ /* 0x000fe20008410000 */
[----:B------:R-:W-:Y:S01]  /*3000*/  LOP3.LUT P1, RZ, R170, 0xff00, RZ, 0xc0, !PT ;  /* 0x0000ff00aaff7812 */ /* 0x000fe2000782c0ff */
[----:B------:R-:W-:Y:S01]  /*3010*/  FMUL.FTZ R116, R116, UR11 ;  /* 0x0000000b74747c20 */ /* 0x000fe20008410000 */
[----:B------:R-:W-:-:S02]  /*3020*/  LOP3.LUT P0, RZ, R170, 0xff, RZ, 0xc0, !PT ;  /* 0x000000ffaaff7812 */ /* 0x000fc4000780c0ff */
[----:B------:R-:W-:Y:S01]  /*3030*/  LOP3.LUT P2, RZ, R166, 0xff, RZ, 0xc0, !PT ;  /* 0x000000ffa6ff7812 */ /* 0x000fe2000784c0ff */
[----:B------:R-:W-:-:S05]  /*3040*/  FMUL.FTZ R116, R116, UR23 ;  /* 0x0000001774747c20 */ /* 0x000fca0008410000 */
[C---:B------:R-:W-:Y:S02]  /*3050*/  FSEL R129, R116.reuse, RZ, P6 ;  /* 0x000000ff74817208 */ /* 0x040fe40003000000 */
[----:B------:R-:W-:Y:S02]  /*3060*/  FSEL R127, R116, RZ, P1 ;  /* 0x000000ff747f7208 */ /* 0x000fe40000800000 */
[C---:B------:R-:W-:Y:S02]  /*3070*/  FSEL R116, R120.reuse, RZ, P0 ;  /* 0x000000ff78747208 */ /* 0x040fe40000000000 */
[----:B------:R-:W-:Y:S02]  /*3080*/  FSEL R120, R120, RZ, P2 ;  /* 0x000000ff78787208 */ /* 0x000fe40001000000 */
[----:B------:R-:W-:Y:S02]  /*3090*/  F2FP.F16.F32.PACK_AB R116, R127, R116 ;  /* 0x000000747f74723e */ /* 0x000fe400000000ff */
[----:B------:R-:W-:Y:S01]  /*30a0*/  F2FP.F16.F32.PACK_AB R120, R129, R120 ;  /* 0x000000788178723e */ /* 0x000fe200000000ff */
[----:B------:R-:W-:Y:S06]  /*30b0*/  BRA `(.L_x_1550) ;  /* 0x0000000c00947947 */ /* 0x000fec0003800000 */
.L_x_1553:
[--C-:B------:R-:W-:Y:S01]  /*30c0*/  FFMA.FTZ R108, R150, UR10, R125.reuse ;  /* 0x0000000a966c7c23 */ /* 0x100fe2000801007d */
[--C-:B------:R-:W-:Y:S01]  /*30d0*/  FFMA.FTZ R110, R158, UR10, R125.reuse ;  /* 0x0000000a9e6e7c23 */ /* 0x100fe2000801007d */
[--C-:B------:R-:W-:Y:S01]  /*30e0*/  FFMA.FTZ R112, R148, UR10, R125.reuse ;  /* 0x0000000a94707c23 */ /* 0x100fe2000801007d */
[----:B-----5:R-:W-:Y:S01]  /*30f0*/  LOP3.LUT P2, RZ, R167, 0xff0000, RZ, 0xc0, !PT ;  /* 0x00ff0000a7ff7812 */ /* 0x020fe2000784c0ff */
[----:B------:R-:W-:Y:S01]  /*3100*/  FADD.FTZ R108, R149, -R108 ;  /* 0x8000006c956c7221 */ /* 0x000fe20000010000 */
[----:B------:R-:W-:Y:S01]  /*3110*/  FADD.FTZ R111, R157, -R110 ;  /* 0x8000006e9d6f7221 */ /* 0x000fe20000010000 */
[----:B------:R-:W-:Y:S01]  /*3120*/  LOP3.LUT P6, RZ, R171, 0xff0000, RZ, 0xc0, !PT ;  /* 0x00ff0000abff7812 */ /* 0x000fe200078cc0ff */
[----:B------:R-:W-:Y:S01]  /*3130*/  FADD.FTZ R112, R147, -R112 ;  /* 0x8000007093707221 */ /* 0x000fe20000010000 */
[----:B------:R-:W-:Y:S01]  /*3140*/  FMUL.FTZ R110, R108, UR11 ;  /* 0x0000000b6c6e7c20 */ /* 0x000fe20008410000 */
[----:B------:R-:W-:Y:S01]  /*3150*/  FFMA.FTZ R108, R138, UR10, R125 ;  /* 0x0000000a8a6c7c23 */ /* 0x000fe2000801007d */
[----:B------:R-:W-:Y:S01]  /*3160*/  FMUL.FTZ R111, R111, UR11 ;  /* 0x0000000b6f6f7c20 */ /* 0x000fe20008410000 */
[----:B------:R-:W-:Y:S01]  /*3170*/  ISETP.GE.U32.AND P1, PT, R166, RZ, PT ;  /* 0x000000ffa600720c */ /* 0x000fe20003f26070 */
[----:B------:R-:W-:Y:S01]  /*3180*/  FMUL.FTZ R109, R110, UR23 ;  /* 0x000000176e6d7c20 */ /* 0x000fe20008410000 */
[----:B------:R-:W-:Y:S01]  /*3190*/  ISETP.GE.U32.AND P0, PT, R170, RZ, PT ;  /* 0x000000ffaa00720c */ /* 0x000fe20003f06070 */
[----:B------:R-:W-:Y:S01]  /*31a0*/  FADD.FTZ R108, R137, -R108 ;  /* 0x8000006c896c7221 */ /* 0x000fe20000010000 */
[----:B------:R-:W-:Y:S01]  /*31b0*/  FMUL.FTZ R113, R111, UR23 ;  /* 0x000000176f717c20 */ /* 0x000fe20008410000 */
[----:B------:R-:W-:-:S02]  /*31c0*/  ISETP.GE.U32.AND.EX P1, PT, R167, 0x1000000, PT, P1 ;  /* 0x01000000a700780c */ /* 0x000fc40003f26110 */
[----:B------:R-:W-:Y:S01]  /*31d0*/  ISETP.GE.U32.AND.EX P0, PT, R171, 0x1000000, PT, P0 ;  /* 0x01000000ab00780c */ /* 0x000fe20003f06100 */
[----:B------:R-:W-:Y:S01]  /*31e0*/  FMUL.FTZ R108, R108, UR11 ;  /* 0x0000000b6c6c7c20 */ /* 0x000fe20008410000 */
[C---:B------:R-:W-:Y:S02]  /*31f0*/  FSEL R119, R109.reuse, RZ, P6 ;  /* 0x000000ff6d777208 */ /* 0x040fe40003000000 */
[----:B------:R-:W-:Y:S01]  /*3200*/  FSEL R123, R109, RZ, P2 ;  /* 0x000000ff6d7b7208 */ /* 0x000fe20001000000 */
[----:B------:R-:W-:Y:S01]  /*3210*/  FMUL.FTZ R109, R112, UR11 ;  /* 0x0000000b706d7c20 */ /* 0x000fe20008410000 */
[C---:B------:R-:W-:Y:S01]  /*3220*/  FSEL R116, R113.reuse, RZ, P0 ;  /* 0x000000ff71747208 */ /* 0x040fe20000000000 */
[----:B------:R-:W-:Y:S01]  /*3230*/  FMUL.FTZ R112, R108, UR23 ;  /* 0x000000176c707c20 */ /* 0x000fe20008410000 */
[----:B------:R-:W-:Y:S01]  /*3240*/  FSEL R114, R113, RZ, P1 ;  /* 0x000000ff71727208 */ /* 0x000fe20000800000 */
[----:B------:R-:W-:Y:S01]  /*3250*/  FMUL.FTZ R113, R109, UR23 ;  /* 0x000000176d717c20 */ /* 0x000fe20008410000 */
[----:B------:R-:W-:-:S02]  /*3260*/  LOP3.LUT P0, RZ, R167, 0xff, RZ, 0xc0, !PT ;  /* 0x000000ffa7ff7812 */ /* 0x000fc4000780c0ff */
[C---:B------:R-:W-:Y:S02]  /*3270*/  LOP3.LUT P1, RZ, R171.reuse, 0xff, RZ, 0xc0, !PT ;  /* 0x000000ffabff7812 */ /* 0x040fe4000782c0ff */
[----:B------:R-:W-:Y:S02]  /*3280*/  LOP3.LUT P6, RZ, R171, 0xff00, RZ, 0xc0, !PT ;  /* 0x0000ff00abff7812 */ /* 0x000fe400078cc0ff */
[C---:B------:R-:W-:Y:S02]  /*3290*/  FSEL R122, R112.reuse, RZ, P0 ;  /* 0x000000ff707a7208 */ /* 0x040fe40000000000 */
[----:B------:R-:W-:Y:S01]  /*32a0*/  FSEL R118, R112, RZ, P1 ;  /* 0x000000ff70767208 */ /* 0x000fe20000800000 */
[--C-:B------:R-:W-:Y:S01]  /*32b0*/  FFMA.FTZ R112, R10, UR10, R125.reuse ;  /* 0x0000000a0a707c23 */ /* 0x100fe2000801007d */
[----:B------:R-:W-:Y:S01]  /*32c0*/  F2FP.F16.F32.PACK_AB R123, R114, R123 ;  /* 0x0000007b727b723e */ /* 0x000fe200000000ff */
[----:B------:R-:W-:Y:S01]  /*32d0*/  FFMA.FTZ R114, R136, UR10, R125 ;  /* 0x0000000a88727c23 */ /* 0x000fe2000801007d */
[----:B------:R-:W-:Y:S01]  /*32e0*/  FSEL R115, R113, RZ, P6 ;  /* 0x000000ff71737208 */ /* 0x000fe20003000000 */
[----:B------:R-:W-:Y:S01]  /*32f0*/  FADD.FTZ R112, R7, -R112 ;  /* 0x8000007007707221 */ /* 0x000fe20000010000 */
[----:B------:R-:W-:-:S02]  /*3300*/  LOP3.LUT P2, RZ, R167, 0xff00, RZ, 0xc0, !PT ;  /* 0x0000ff00a7ff7812 */ /* 0x000fc4000784c0ff */
[----:B------:R-:W-:Y:S01]  /*3310*/  F2FP.F16.F32.PACK_AB R118, R115, R118 ;  /* 0x000000767376723e */ /* 0x000fe200000000ff */
[----:B------:R-:W-:Y:S01]  /*3320*/  FADD.FTZ R115, R11, -R114 ;  /* 0x800000720b737221 */ /* 0x000fe20000010000 */
[----:B------:R-:W-:Y:S01]  /*3330*/  FSEL R113, R113, RZ, P2 ;  /* 0x000000ff71717208 */ /* 0x000fe20001000000 */
[----:B------:R-:W-:Y:S01]  /*3340*/  FMUL.FTZ R114, R112, UR11 ;  /* 0x0000000b70727c20 */ /* 0x000fe20008410000 */
[----:B------:R-:W-:Y:S01]  /*3350*/  LOP3.LUT P0, RZ, R166, 0xff0000, RZ, 0xc0, !PT ;  /* 0x00ff0000a6ff7812 */ /* 0x000fe2000780c0ff */
[----:B------:R-:W-:Y:S01]  /*3360*/  FMUL.FTZ R115, R115, UR11 ;  /* 0x0000000b73737c20 */ /* 0x000fe20008410000 */
[----:B------:R-:W-:Y:S01]  /*3370*/  F2FP.F16.F32.PACK_AB R122, R113, R122 ;  /* 0x0000007a717a723e */ /* 0x000fe200000000ff */
        /* <DEDUP_REMOVED lines=8> */
[----:B------:R-:W-:Y:S02]  /*3400*/  F2FP.F16.F32.PACK_AB R119, R116, R119 ;  /* 0x000000777477723e */ /* 0x000fe400000000ff */
[----:B------:R-:W-:Y:S01]  /*3410*/  FSEL R116, R113, RZ, P6 ;  /* 0x000000ff71747208 */ /* 0x000fe20003000000 */
[--C-:B------:R-:W-:Y:S01]  /*3420*/  FFMA.FTZ R113, R0, UR10, R125.reuse ;  /* 0x0000000a00717c23 */ /* 0x100fe2000801007d */
[----:B------:R-:W-:Y:S01]  /*3430*/  F2FP.F16.F32.PACK_AB R121, R112, R121 ;  /* 0x000000797079723e */ /* 0x000fe200000000ff */
[----:B------:R-:W-:Y:S01]  /*3440*/  FFMA.FTZ R112, R6, UR10, R125 ;  /* 0x0000000a06707c23 */ /* 0x000fe2000801007d */
[----:B------:R-:W-:-:S02]  /*3450*/  F2FP.F16.F32.PACK_AB R117, R116, R117 ;  /* 0x000000757475723e */ /* 0x000fc400000000ff */
[----:B------:R-:W-:Y:S01]  /*3460*/  LOP3.LUT P2, RZ, R166, 0xff00, RZ, 0xc0, !PT ;  /* 0x0000ff00a6ff7812 */ /* 0x000fe2000784c0ff */
[----:B------:R-:W-:Y:S01]  /*3470*/  FADD.FTZ R116, R5, -R112 ;  /* 0x8000007005747221 */ /* 0x000fe20000010000 */
[----:B------:R-:W-:Y:S01]  /*3480*/  FADD.FTZ R112, R4, -R113 ;  /* 0x8000007104707221 */ /* 0x000fe20000010000 */
[----:B------:R-:W-:Y:S02]  /*3490*/  LOP3.LUT P6, RZ, R170, 0xff00, RZ, 0xc0, !PT ;  /* 0x0000ff00aaff7812 */ /* 0x000fe400078cc0ff */
[----:B------:R-:W-:Y:S01]  /*34a0*/  FMUL.FTZ R113, R116, UR11 ;  /* 0x0000000b74717c20 */ /* 0x000fe20008410000 */
[----:B------:R-:W-:Y:S01]  /*34b0*/  FMUL.FTZ R112, R112, UR11 ;  /* 0x0000000b70707c20 */ /* 0x000fe20008410000 */
[----:B------:R-:W-:Y:S02]  /*34c0*/  LOP3.LUT P1, RZ, R170, 0xff, RZ, 0xc0, !PT ;  /* 0x000000ffaaff7812 */ /* 0x000fe4000782c0ff */
[----:B------:R-:W-:Y:S01]  /*34d0*/  FMUL.FTZ R120, R113, UR23 ;  /* 0x0000001771787c20 */ /* 0x000fe20008410000 */
[----:B------:R-:W-:Y:S01]  /*34e0*/  FMUL.FTZ R116, R112, UR23 ;  /* 0x0000001770747c20 */ /* 0x000fe20008410000 */
[----:B------:R-:W-:-:S03]  /*34f0*/  LOP3.LUT P0, RZ, R166, 0xff, RZ, 0xc0, !PT ;  /* 0x000000ffa6ff7812 */ /* 0x000fc6000780c0ff */
[C---:B------:R-:W-:Y:S02]  /*3500*/  FSEL R127, R120.reuse, RZ, P2 ;  /* 0x000000ff787f7208 */ /* 0x040fe40001000000 */
[----:B------:R-:W-:Y:S02]  /*3510*/  FSEL R129, R120, RZ, P6 ;  /* 0x000000ff78817208 */ /* 0x000fe40003000000 */
[C---:B------:R-:W-:Y:S02]  /*3520*/  FSEL R124, R116.reuse, RZ, P1 ;  /* 0x000000ff747c7208 */ /* 0x040fe40000800000 */
[----:B------:R-:W-:Y:S02]  /*3530*/  FSEL R120, R116, RZ, P0 ;  /* 0x000000ff74787208 */ /* 0x000fe40000000000 */
[----:B------:R-:W-:Y:S02]  /*3540*/  F2FP.F16.F32.PACK_AB R116, R129, R124 ;  /* 0x0000007c8174723e */ /* 0x000fe400000000ff */
[----:B------:R-:W-:Y:S01]  /*3550*/  F2FP.F16.F32.PACK_AB R120, R127, R120 ;  /* 0x000000787f78723e */ /* 0x000fe200000000ff */
[----:B------:R-:W-:Y:S06]  /*3560*/  BRA `(.L_x_1550) ;  /* 0x0000000800687947 */ /* 0x000fec0003800000 */
.L_x_1552:
        /* <DEDUP_REMOVED lines=13> */
[----:B------:R-:W-:Y:S01]  /*3640*/  FFMA.FTZ R117, R117, UR11, R14 ;  /* 0x0000000b75757c23 */ /* 0x000fe2000801000e */
[----:B------:R-:W-:Y:S01]  /*3650*/  FFMA.FTZ R118, R118, UR11, R15 ;  /* 0x0000000b76767c23 */ /* 0x000fe2000801000f */
[----:B------:R-:W-:Y:S01]  /*3660*/  LOP3.LUT P2, RZ, R171, 0xff0000, RZ, 0xc0, !PT ;  /* 0x00ff0000abff7812 */ /* 0x000fe2000784c0ff */
[----:B------:R-:W-:Y:S01]  /*3670*/  FFMA.FTZ R120, R120, UR11, R19 ;  /* 0x0000000b78787c23 */ /* 0x000fe20008010013 */
[----:B------:R-:W-:Y:S01]  /*3680*/  FMUL.FTZ R117, R117, UR23 ;  /* 0x0000001775757c20 */ /* 0x000fe20008410000 */
[----:B------:R-:W-:Y:S01]  /*3690*/  FMUL.FTZ R118, R118, UR23 ;  /* 0x0000001776767c20 */ /* 0x000fe20008410000 */
[----:B------:R-:W-:Y:S01]  /*36a0*/  ISETP.GE.U32.AND.EX P0, PT, R171, 0x1000000, PT, P0 ;  /* 0x01000000ab00780c */ /* 0x000fe20003f06100 */
[----:B------:R-:W-:Y:S01]  /*36b0*/  FMUL.FTZ R120, R120, UR23 ;  /* 0x0000001778787c20 */ /* 0x000fe20008410000 */
[C---:B------:R-:W-:Y:S01]  /*36c0*/  LOP3.LUT P6, RZ, R167.reuse, 0xff0000, RZ, 0xc0, !PT ;  /* 0x00ff0000a7ff7812 */ /* 0x040fe200078cc0ff */
[----:B------:R-:W-:Y:S01]  /*36d0*/  FFMA.FTZ R127, R0, UR10, R125 ;  /* 0x0000000a007f7c23 */ /* 0x000fe2000801007d */
[----:B------:R-:W-:-:S02]  /*36e0*/  ISETP.GE.U32.AND.EX P1, PT, R167, 0x1000000, PT, P1 ;  /* 0x01000000a700780c */ /* 0x000fc40003f26110 */
[C---:B------:R-:W-:Y:S01]  /*36f0*/  FSEL R119, R117.reuse, RZ, P2 ;  /* 0x000000ff75777208 */ /* 0x040fe20001000000 */
[----:B------:R-:W-:Y:S01]  /*3700*/  FADD.FTZ R127, R4, -R127 ;  /* 0x8000007f047f7221 */ /* 0x000fe20000010000 */
[C---:B------:R-:W-:Y:S02]  /*3710*/  FSEL R116, R118.reuse, RZ, P0 ;  /* 0x000000ff76747208 */ /* 0x040fe40000000000 */
[----:B------:R-:W-:Y:S01]  /*3720*/  FSEL R123, R117, RZ, P6 ;  /* 0x000000ff757b7208 */ /* 0x000fe20003000000 */
[----:B------:R-:W-:Y:S01]  /*3730*/  FFMA.FTZ R127, R127, UR11, R16 ;  /* 0x0000000b7f7f7c23 */ /* 0x000fe20008010010 */
        /* <DEDUP_REMOVED lines=10> */
[----:B------:R-:W-:Y:S01]  /*37e0*/  FFMA.FTZ R117, R117, UR11, R12 ;  /* 0x0000000b75757c23 */ /* 0x000fe2000801000c */
[----:B------:R-:W-:Y:S01]  /*37f0*/  LOP3.LUT P2, RZ, R167, 0xff00, RZ, 0xc0, !PT ;  /* 0x0000ff00a7ff7812 */ /* 0x000fe2000784c0ff */
[----:B------:R-:W-:-:S02]  /*3800*/  FFMA.FTZ R118, R118, UR11, R13 ;  /* 0x0000000b76767c23 */ /* 0x000fc4000801000d */
[----:B------:R-:W-:Y:S02]  /*3810*/  FMUL.FTZ R117, R117, UR23 ;  /* 0x0000001775757c20 */ /* 0x000fe40008410000 */
[----:B------:R-:W-:-:S03]  /*3820*/  FMUL.FTZ R116, R118, UR23 ;  /* 0x0000001776747c20 */ /* 0x000fc60008410000 */
[C---:B------:R-:W-:Y:S02]  /*3830*/  FSEL R122, R117.reuse, RZ, P0 ;  /* 0x000000ff757a7208 */ /* 0x040fe40000000000 */
[----:B------:R-:W-:Y:S02]  /*3840*/  FSEL R118, R117, RZ, P1 ;  /* 0x000000ff75767208 */ /* 0x000fe40000800000 */
[C---:B------:R-:W-:Y:S02]  /*3850*/  FSEL R117, R116.reuse, RZ, P6 ;  /* 0x000000ff74757208 */ /* 0x040fe40003000000 */
[----:B------:R-:W-:Y:S01]  /*3860*/  FSEL R121, R116, RZ, P2 ;  /* 0x000000ff74797208 */ /* 0x000fe20001000000 */
[----:B------:R-:W-:Y:S01]  /*3870*/  FFMA.FTZ R116, R10, UR10, R125 ;  /* 0x0000000a0a747c23 */ /* 0x000fe2000801007d */
[----:B------:R-:W-:Y:S02]  /*3880*/  F2FP.F16.F32.PACK_AB R118, R117, R118 ;  /* 0x000000767576723e */ /* 0x000fe400000000ff */
[----:B------:R-:W-:Y:S01]  /*3890*/  LOP3.LUT P0, RZ, R166, 0xff0000, RZ, 0xc0, !PT ;  /* 0x00ff0000a6ff7812 */ /* 0x000fe2000780c0ff */
[----:B------:R-:W-:Y:S01]  /*38a0*/  FADD.FTZ R117, R7, -R116 ;  /* 0x8000007407757221 */ /* 0x000fe20000010000 */
[----:B------:R-:W-:-:S02]  /*38b0*/  LOP3.LUT P1, RZ, R170, 0xff0000, RZ, 0xc0, !PT ;  /* 0x00ff0000aaff7812 */ /* 0x000fc4000782c0ff */
[----:B------:R-:W-:Y:S01]  /*38c0*/  LOP3.LUT P6, RZ, R170, 0xff000000, RZ, 0xc0, !PT ;  /* 0xff000000aaff7812 */ /* 0x000fe200078cc0ff */
[----:B------:R-:W-:Y:S01]  /*38d0*/  FFMA.FTZ R117, R117, UR11, R18 ;  /* 0x0000000b75757c23 */ /* 0x000fe20008010012 */
[----:B------:R-:W-:Y:S02]  /*38e0*/  F2FP.F16.F32.PACK_AB R122, R121, R122 ;  /* 0x0000007a797a723e */ /* 0x000fe400000000ff */
[----:B------:R-:W-:Y:S01]  /*38f0*/  FSEL R116, R120, RZ, P6 ;  /* 0x000000ff78747208 */ /* 0x000fe20003000000 */
[----:B------:R-:W-:Y:S01]  /*3900*/  FMUL.FTZ R117, R117, UR23 ;  /* 0x0000001775757c20 */ /* 0x000fe20008410000 */
[----:B------:R-:W-:Y:S02]  /*3910*/  LOP3.LUT P2, RZ, R166, 0xff000000, RZ, 0xc0, !PT ;  /* 0xff000000a6ff7812 */ /* 0x000fe4000784c0ff */
[----:B------:R-:W-:Y:S02]  /*3920*/  LOP3.LUT P6, RZ, R170, 0xff00, RZ, 0xc0, !PT ;  /* 0x0000ff00aaff7812 */ /* 0x000fe400078cc0ff */
[----:B------:R-:W-:-:S02]  /*3930*/  FSEL R121, R117, RZ, P0 ;  /* 0x000000ff75797208 */ /* 0x000fc40000000000 */
[----:B------:R-:W-:Y:S02]  /*3940*/  FSEL R117, R117, RZ, P1 ;  /* 0x000000ff75757208 */ /* 0x000fe40000800000 */
[----:B------:R-:W-:Y:S02]  /*3950*/  FSEL R120, R120, RZ, P2 ;  /* 0x000000ff78787208 */ /* 0x000fe40001000000 */
[----:B------:R-:W-:Y:S01]  /*3960*/  F2FP.F16.F32.PACK_AB R117, R116, R117 ;  /* 0x000000757475723e */ /* 0x000fe200000000ff */
[----:B------:R-:W-:Y:S01]  /*3970*/  FFMA.FTZ R116, R6, UR10, R125 ;  /* 0x0000000a06747c23 */ /* 0x000fe2000801007d */
[----:B------:R-:W-:Y:S01]  /*3980*/  F2FP.F16.F32.PACK_AB R121, R120, R121 ;  /* 0x000000797879723e */ /* 0x000fe200000000ff */
[----:B------:R-:W-:Y:S01]  /*3990*/  FMUL.FTZ R120, R127, UR23 ;  /* 0x000000177f787c20 */ /* 0x000fe20008410000 */
[----:B------:R-:W-:Y:S01]  /*39a0*/  LOP3.LUT P2, RZ, R166, 0xff00, RZ, 0xc0, !PT ;  /* 0x0000ff00a6ff7812 */ /* 0x000fe2000784c0ff */
[----:B------:R-:W-:Y:S01]  /*39b0*/  FADD.FTZ R116, R5, -R116 ;  /* 0x8000007405747221 */ /* 0x000fe20000010000 */
[----:B------:R-:W-:-:S02]  /*39c0*/  LOP3.LUT P1, RZ, R170, 0xff, RZ, 0xc0, !PT ;  /* 0x000000ffaaff7812 */ /* 0x000fc4000782c0ff */
[----:B------:R-:W-:Y:S01]  /*39d0*/  LOP3.LUT P0, RZ, R166, 0xff, RZ, 0xc0, !PT ;  /* 0x000000ffa6ff7812 */ /* 0x000fe2000780c0ff */
[----:B------:R-:W-:-:S04]  /*39e0*/  FFMA.FTZ R116, R116, UR11, R17 ;  /* 0x0000000b74747c23 */ /* 0x000fc80008010011 */
        /* <DEDUP_REMOVED lines=8> */
.L_x_1554:
        /* <DEDUP_REMOVED lines=8> */
[----:B------:R-:W-:Y:S01]  /*3af0*/  FFMA.FTZ R110, R109, UR11, R14 ;  /* 0x0000000b6d6e7c23 */ /* 0x000fe2000801000e */
[----:B------:R-:W-:Y:S01]  /*3b00*/  FFMA.FTZ R111, R108, UR11, R15 ;  /* 0x0000000b6c6f7c23 */ /* 0x000fe2000801000f */
[----:B------:R-:W-:Y:S01]  /*3b10*/  FFMA.FTZ R108, R138, UR10, R125 ;  /* 0x0000000a8a6c7c23 */ /* 0x000fe2000801007d */
[----:B------:R-:W-:Y:S01]  /*3b20*/  ISETP.GE.U32.AND.EX P0, PT, R171, 0x1000000, PT, P0 ;  /* 0x01000000ab00780c */ /* 0x000fe20003f06100 */
[----:B------:R-:W-:Y:S01]  /*3b30*/  FMUL.FTZ R113, R110, UR23 ;  /* 0x000000176e717c20 */ /* 0x000fe20008410000 */
[----:B------:R-:W-:Y:S01]  /*3b40*/  FMUL.FTZ R114, R111, UR23 ;  /* 0x000000176f727c20 */ /* 0x000fe20008410000 */
[----:B------:R-:W-:Y:S01]  /*3b50*/  FADD.FTZ R109, R137, -R108 ;  /* 0x8000006c896d7221 */ /* 0x000fe20000010000 */
[----:B------:R-:W-:-:S02]  /*3b60*/  ISETP.GE.U32.AND P1, PT, R166, RZ, PT ;  /* 0x000000ffa600720c */ /* 0x000fc40003f26070 */
[----:B------:R-:W-:Y:S02]  /*3b70*/  FSEL R119, R113, RZ, P6 ;  /* 0x000000ff71777208 */ /* 0x000fe40003000000 */
[----:B------:R-:W-:Y:S02]  /*3b80*/  FSEL R108, R114, RZ, P0 ;  /* 0x000000ff726c7208 */ /* 0x000fe40000000000 */
[----:B------:R-:W-:Y:S02]  /*3b90*/  LOP3.LUT P2, RZ, R167, 0xff0000, RZ, 0xc0, !PT ;  /* 0x00ff0000a7ff7812 */ /* 0x000fe4000784c0ff */
[----:B------:R-:W-:Y:S01]  /*3ba0*/  F2FP.F16.F32.PACK_AB R119, R108, R119 ;  /* 0x000000776c77723e */ /* 0x000fe200000000ff */
[----:B------:R-:W-:Y:S01]  /*3bb0*/  FFMA.FTZ R108, R109, UR11, R12 ;  /* 0x0000000b6d6c7c23 */ /* 0x000fe2000801000c */
[----:B------:R-:W-:Y:S01]  /*3bc0*/  FFMA.FTZ R109, R112, UR11, R13 ;  /* 0x0000000b706d7c23 */ /* 0x000fe2000801000d */
[----:B------:R-:W-:Y:S02]  /*3bd0*/  ISETP.GE.U32.AND.EX P1, PT, R167, 0x1000000, PT, P1 ;  /* 0x01000000a700780c */ /* 0x000fe40003f26110 */
[----:B------:R-:W-:Y:S01]  /*3be0*/  FSEL R123, R113, RZ, P2 ;  /* 0x000000ff717b7208 */ /* 0x000fe20001000000 */
[----:B------:R-:W-:Y:S01]  /*3bf0*/  FMUL.FTZ R113, R109, UR23 ;  /* 0x000000176d717c20 */ /* 0x000fe20008410000 */
[----:B------:R-:W-:Y:S01]  /*3c00*/  FSEL R114, R114, RZ, P1 ;  /* 0x000000ff72727208 */ /* 0x000fe20000800000 */
[----:B------:R-:W-:Y:S01]  /*3c10*/  FMUL.FTZ R112, R108, UR23 ;  /* 0x000000176c707c20 */ /* 0x000fe20008410000 */
[----:B------:R-:W-:-:S02]  /*3c20*/  LOP3.LUT P6, RZ, R171, 0xff00, RZ, 0xc0, !PT ;  /* 0x0000ff00abff7812 */ /* 0x000fc400078cc0ff */
[----:B------:R-:W-:Y:S02]  /*3c30*/  LOP3.LUT P0, RZ, R167, 0xff, RZ, 0xc0, !PT ;  /* 0x000000ffa7ff7812 */ /* 0x000fe4000780c0ff */
[----:B------:R-:W-:Y:S02]  /*3c40*/  LOP3.LUT P1, RZ, R171, 0xff, RZ, 0xc0, !PT ;  /* 0x000000ffabff7812 */ /* 0x000fe4000782c0ff */
[----:B------:R-:W-:Y:S02]  /*3c50*/  LOP3.LUT P2, RZ, R167, 0xff00, RZ, 0xc0, !PT ;  /* 0x0000ff00a7ff7812 */ /* 0x000fe4000784c0ff */
[C---:B------:R-:W-:Y:S02]  /*3c60*/  FSEL R115, R113.reuse, RZ, P6 ;  /* 0x000000ff71737208 */ /* 0x040fe40003000000 */
[C---:B------:R-:W-:Y:S02]  /*3c70*/  FSEL R122, R112.reuse, RZ, P0 ;  /* 0x000000ff707a7208 */ /* 0x040fe40000000000 */
[----:B------:R-:W-:Y:S01]  /*3c80*/  FSEL R118, R112, RZ, P1 ;  /* 0x000000ff70767208 */ /* 0x000fe20000800000 */
[----:B------:R-:W-:Y:S01]  /*3c90*/  FFMA.FTZ R112, R10, UR10, R125 ;  /* 0x0000000a0a707c23 */ /* 0x000fe2000801007d */
[----:B------:R-:W-:-:S02]  /*3ca0*/  FSEL R113, R113, RZ, P2 ;  /* 0x000000ff71717208 */ /* 0x000fc40001000000 */
[----:B------:R-:W-:Y:S01]  /*3cb0*/  F2FP.F16.F32.PACK_AB R123, R114, R123 ;  /* 0x0000007b727b723e */ /* 0x000fe200000000ff */
[----:B------:R-:W-:Y:S01]  /*3cc0*/  FFMA.FTZ R114, R136, UR10, R125 ;  /* 0x0000000a88727c23 */ /* 0x000fe2000801007d */
[----:B------:R-:W-:Y:S01]  /*3cd0*/  F2FP.F16.F32.PACK_AB R122, R113, R122 ;  /* 0x0000007a717a723e */ /* 0x000fe200000000ff */
[----:B------:R-:W-:Y:S01]  /*3ce0*/  FADD.FTZ R113, R7, -R112 ;  /* 0x8000007007717221 */ /* 0x000fe20000010000 */
[----:B------:R-:W-:Y:S01]  /*3cf0*/  F2FP.F16.F32.PACK_AB R118, R115, R118 ;  /* 0x000000767376723e */ /* 0x000fe200000000ff */
[----:B------:R-:W-:Y:S01]  /*3d00*/  FADD.FTZ R112, R11, -R114 ;  /* 0x800000720b707221 */ /* 0x000fe20000010000 */
[----:B------:R-:W-:Y:S01]  /*3d10*/  LOP3.LUT P0, RZ, R166, 0xff0000, RZ, 0xc0, !PT ;  /* 0x00ff0000a6ff7812 */ /* 0x000fe2000780c0ff */
[----:B------:R-:W-:Y:S01]  /*3d20*/  FFMA.FTZ R114, R113, UR11, R18 ;  /* 0x0000000b71727c23 */ /* 0x000fe20008010012 */
[----:B------:R-:W-:Y:S01]  /*3d30*/  LOP3.LUT P1, RZ, R170, 0xff0000, RZ, 0xc0, !PT ;  /* 0x00ff0000aaff7812 */ /* 0x000fe2000782c0ff */
[----:B------:R-:W-:Y:S01]  /*3d40*/  FFMA.FTZ R115, R112, UR11, R19 ;  /* 0x0000000b70737c23 */ /* 0x000fe20008010013 */
[----:B------:R-:W-:Y:S01]  /*3d50*/  LOP3.LUT P2, RZ, R166, 0xff000000, RZ, 0xc0, !PT ;  /* 0xff000000a6ff7812 */ /* 0x000fe2000784c0ff */
[----:B------:R-:W-:Y:S01]  /*3d60*/  FMUL.FTZ R112, R114, UR23 ;  /* 0x0000001772707c20 */ /* 0x000fe20008410000 */
[----:B------:R-:W-:Y:S01]  /*3d70*/  LOP3.LUT P6, RZ, R170, 0xff000000, RZ, 0xc0, !PT ;  /* 0xff000000aaff7812 */ /* 0x000fe200078cc0ff */
[----:B------:R-:W-:-:S03]  /*3d80*/  FMUL.FTZ R113, R115, UR23 ;  /* 0x0000001773717c20 */ /* 0x000fc60008410000 */
[C---:B------:R-:W-:Y:S02]  /*3d90*/  FSEL R121, R112.reuse, RZ, P0 ;  /* 0x000000ff70797208 */ /* 0x040fe40000000000 */
[----:B------:R-:W-:Y:S02]  /*3da0*/  FSEL R117, R112, RZ, P1 ;  /* 0x000000ff70757208 */ /* 0x000fe40000800000 */
[C---:B------:R-:W-:Y:S02]  /*3db0*/  FSEL R112, R113.reuse, RZ, P2 ;  /* 0x000000ff71707208 */ /* 0x040fe40001000000 */
[----:B------:R-:W-:Y:S01]  /*3dc0*/  FSEL R116, R113, RZ, P6 ;  /* 0x000000ff71747208 */ /* 0x000fe20003000000 */
[--C-:B------:R-:W-:Y:S01]  /*3dd0*/  FFMA.FTZ R113, R0, UR10, R125.reuse ;  /* 0x0000000a00717c23 */ /* 0x100fe2000801007d */
[----:B------:R-:W-:Y:S01]  /*3de0*/  F2FP.F16.F32.PACK_AB R121, R112, R121 ;  /* 0x000000797079723e */ /* 0x000fe200000000ff */
[----:B------:R-:W-:Y:S01]  /*3df0*/  FFMA.FTZ R112, R6, UR10, R125 ;  /* 0x0000000a06707c23 */ /* 0x000fe2000801007d */
[----:B------:R-:W-:Y:S01]  /*3e00*/  F2FP.F16.F32.PACK_AB R117, R116, R117 ;  /* 0x000000757475723e */ /* 0x000fe200000000ff */
[----:B------:R-:W-:Y:S01]  /*3e10*/  FADD.FTZ R127, R4, -R113 ;  /* 0x80000071047f7221 */ /* 0x000fe20000010000 */
[----:B------:R-:W-:Y:S01]  /*3e20*/  LOP3.LUT P2, RZ, R166, 0xff00, RZ, 0xc0, !PT ;  /* 0x0000ff00a6ff7812 */ /* 0x000fe2000784c0ff */
[----:B------:R-:W-:Y:S01]  /*3e30*/  FADD.FTZ R112, R5, -R112 ;  /* 0x8000007005707221 */ /* 0x000fe20000010000 */
[----:B------:R-:W-:-:S02]  /*3e40*/  LOP3.LUT P6, RZ, R170, 0xff00, RZ, 0xc0, !PT ;  /* 0x0000ff00aaff7812 */ /* 0x000fc400078cc0ff */
[----:B------:R-:W-:Y:S01]  /*3e50*/  LOP3.LUT P1, RZ, R170, 0xff, RZ, 0xc0, !PT ;  /* 0x000000ffaaff7812 */ /* 0x000fe2000782c0ff */
[----:B------:R-:W-:Y:S01]  /*3e60*/  FFMA.FTZ R113, R112, UR11, R17 ;  /* 0x0000000b70717c23 */ /* 0x000fe20008010011 */
[----:B------:R-:W-:Y:S01]  /*3e70*/  FFMA.FTZ R112, R127, UR11, R16 ;  /* 0x0000000b7f707c23 */ /* 0x000fe20008010010 */
[----:B------:R-:W-:Y:S02]  /*3e80*/  LOP3.LUT P0, RZ, R166, 0xff, RZ, 0xc0, !PT ;  /* 0x000000ffa6ff7812 */ /* 0x000fe4000780c0ff */
[----:B------:R-:W-:Y:S01]  /*3e90*/  FMUL.FTZ R120, R113, UR23 ;  /* 0x0000001771787c20 */ /* 0x000fe20008410000 */
[----:B------:R-:W-:-:S04]  /*3ea0*/  FMUL.FTZ R116, R112, UR23 ;  /* 0x0000001770747c20 */ /* 0x000fc80008410000 */
[C---:B------:R-:W-:Y:S02]  /*3eb0*/  FSEL R127, R120.reuse, RZ, P2 ;  /* 0x000000ff787f7208 */ /* 0x040fe40001000000 */
[----:B------:R-:W-:Y:S02]  /*3ec0*/  FSEL R129, R120, RZ, P6 ;  /* 0x000000ff78817208 */ /* 0x000fe40003000000 */
[C---:B------:R-:W-:Y:S02]  /*3ed0*/  FSEL R124, R116.reuse, RZ, P1 ;  /* 0x000000ff747c7208 */ /* 0x040fe40000800000 */
[----:B------:R-:W-:Y:S02]  /*3ee0*/  FSEL R120, R116, RZ, P0 ;  /* 0x000000ff74787208 */ /* 0x000fe40000000000 */
[----:B------:R-:W-:Y:S02]  /*3ef0*/  F2FP.F16.F32.PACK_AB R116, R129, R124 ;  /* 0x0000007c8174723e */ /* 0x000fe400000000ff */
[----:B------:R-:W-:-:S07]  /*3f00*/  F2FP.F16.F32.PACK_AB R120, R127, R120 ;  /* 0x000000787f78723e */ /* 0x000fce00000000ff */
.L_x_1550:
[----:B------:R-:W-:Y:S01]  /*3f10*/  ISETP.NE.U32.AND P0, PT, RZ, UR4, PT ;  /* 0x00000004ff007c0c */ /* 0x000fe2000bf05070 */
[----:B------:R-:W0:Y:S01]  /*3f20*/  LDC.64 R130, c[0x0][0x468] ;  /* 0x00011a00ff827b82 */ /* 0x000e220000000a00 */
[----:B------:R-:W-:Y:S02]  /*3f30*/  ISETP.NE.U32.AND P1, PT, RZ, UR20, PT ;  /* 0x00000014ff007c0c */ /* 0x000fe4000bf25070 */
[----:B------:R-:W-:Y:S02]  /*3f40*/  ISETP.NE.AND.EX P0, PT, RZ, UR5, PT, P0 ;  /* 0x00000005ff007c0c */ /* 0x000fe4000bf05300 */
[----:B------:R-:W-:-:S11]  /*3f50*/  ISETP.NE.AND.EX P1, PT, RZ, UR21, PT, P1 ;  /* 0x00000015ff007c0c */ /* 0x000fd6000bf25310 */
[----:B------:R-:W1:Y:S01]  /*3f60*/  @P0 LDC.64 R126, c[0x0][0x478] ;  /* 0x00011e00ff7e0b82 */ /* 0x000e620000000a00 */
[----:B0-----:R-:W-:-:S04]  /*3f70*/  IMAD.WIDE.U32 R130, R2, 0x10, R130 ;  /* 0x0000001002827825 */ /* 0x001fc800078e0082 */
[----:B-1----:R-:W-:-:S05]  /*3f80*/  @P0 IMAD.WIDE.U32 R126, R2, 0x20, R126 ;  /* 0x00000020027e0825 */ /* 0x002fca00078e007e */
[----:B------:R-:W-:Y:S04]  /*3f90*/  @P0 STG.E.128 desc[UR16][R126.64], R112 ;  /* 0x000000707e000986 */ /* 0x000fe8000c101d10 */
[----:B------:R0:W-:Y:S04]  /*3fa0*/  @P0 STG.E.128 desc[UR16][R126.64+0x10], R108 ;  /* 0x0000106c7e000986 */ /* 0x0001e8000c101d10 */
[----:B------:R1:W-:Y:S01]  /*3fb0*/  STG.E.128 desc[UR16][R130.64], R120 ;  /* 0x0000007882007986 */ /* 0x0003e2000c101d10 */
[----:B0-----:R-:W0:Y:S02]  /*3fc0*/  @P1 LDC.64 R126, c[0x0][0x470] ;  /* 0x00011c00ff7e1b82 */ /* 0x001e240000000a00 */
[C---:B0-----:R-:W-:Y:S01]  /*3fd0*/  @P1 IMAD.WIDE.U32 R126, R2.reuse, 0x10, R126 ;  /* 0x00000010027e1825 */ /* 0x041fe200078e007e */
[----:B------:R-:W-:-:S04]  /*3fe0*/  IADD3 R2, PT, PT, R2, 0x80, RZ ;  /* 0x0000008002027810 */ /* 0x000fc80007ffe0ff */
[----:B------:R1:W-:Y:S03]  /*3ff0*/  @P1 STG.E.128 desc[UR16][R126.64], R116 ;  /* 0x000000747e001986 */ /* 0x0003e6000c101d10 */
.L_x_1546:
[----:B------:R-:W-:Y:S05]  /*4000*/  BSYNC.RECONVERGENT B0 ;  /* 0x0000000000007941 */ /* 0x000fea0003800200 */
.L_x_1545:
        /* <DEDUP_REMOVED lines=12> */
[--C-:B------:R-:W-:Y:S01]  /*40d0*/  FFMA.FTZ R110, R156, UR10, R125.reuse ;  /* 0x0000000a9c6e7c23 */ /* 0x100fe2000801007d */
[--C-:B------:R-:W-:Y:S01]  /*40e0*/  FFMA.FTZ R108, R152, UR10, R125.reuse ;  /* 0x0000000a986c7c23 */ /* 0x100fe2000801007d */
[----:B------:R-:W-:Y:S01]  /*40f0*/  ISETP.GE.U32.AND P2, PT, R168, RZ, PT ;  /* 0x000000ffa800720c */ /* 0x000fe20003f46070 */
[--C-:B------:R-:W-:Y:S01]  /*4100*/  FFMA.FTZ R112, R154, UR10, R125.reuse ;  /* 0x0000000a9a707c23 */ /* 0x100fe2000801007d */
[----:B------:R-:W-:Y:S01]  /*4110*/  FADD.FTZ R110, R155, -R110 ;  /* 0x8000006e9b6e7221 */ /* 0x000fe20000010000 */
[----:B------:R-:W-:Y:S01]  /*4120*/  FADD.FTZ R109, R151, -R108 ;  /* 0x8000006c976d7221 */ /* 0x000fe20000010000 */
[----:B------:R-:W-:Y:S01]  /*4130*/  ISETP.GE.U32.AND.EX P2, PT, R169, 0x1000000, PT, P2 ;  /* 0x01000000a900780c */ /* 0x000fe20003f46120 */
[----:B------:R-:W-:Y:S01]  /*4140*/  FFMA.FTZ R108, R144, UR10, R125 ;  /* 0x0000000a906c7c23 */ /* 0x000fe2000801007d */
[----:B-----5:R-:W-:Y:S01]  /*4150*/  FFMA.FTZ R111, R110, UR11, R107 ;  /* 0x0000000b6e6f7c23 */ /* 0x020fe2000801006b */
[----:B------:R-:W-:Y:S01]  /*4160*/  FFMA.FTZ R110, R109, UR11, R106 ;  /* 0x0000000b6d6e7c23 */ /* 0x000fe2000801006a */
[----:B------:R-:W-:Y:S01]  /*4170*/  LOP3.LUT P6, RZ, R169, 0xff0000, RZ, 0xc0, !PT ;  /* 0x00ff0000a9ff7812 */ /* 0x000fe200078cc0ff */
[----:B------:R-:W-:Y:S01]  /*4180*/  FADD.FTZ R109, R145, -R108 ;  /* 0x8000006c916d7221 */ /* 0x000fe20000010000 */
[----:B------:R-:W-:Y:S01]  /*4190*/  FMUL.FTZ R113, R111, UR23 ;  /* 0x000000176f717c20 */ /* 0x000fe20008410000 */
[----:B------:R-:W-:Y:S01]  /*41a0*/  FMUL.FTZ R114, R110, UR23 ;  /* 0x000000176e727c20 */ /* 0x000fe20008410000 */
[----:B------:R-:W-:Y:S01]  /*41b0*/  FADD.FTZ R112, R153, -R112 ;  /* 0x8000007099707221 */ /* 0x000fe20000010000 */
[----:B------:R-:W-:-:S02]  /*41c0*/  FFMA.FTZ R108, R109, UR11, R104 ;  /* 0x0000000b6d6c7c23 */ /* 0x000fc40008010068 */
[----:B-1----:R-:W-:Y:S01]  /*41d0*/  FSEL R116, R113, RZ, P2 ;  /* 0x000000ff71747208 */ /* 0x002fe20001000000 */
[----:B------:R-:W-:Y:S01]  /*41e0*/  FFMA.FTZ R109, R112, UR11, R105 ;  /* 0x0000000b706d7c23 */ /* 0x000fe20008010069 */
[----:B------:R-:W-:Y:S02]  /*41f0*/  ISETP.GE.U32.AND P2, PT, R160, RZ, PT ;  /* 0x000000ffa000720c */ /* 0x000fe40003f46070 */
[----:B------:R-:W-:Y:S02]  /*4200*/  FSEL R119, R114, RZ, P6 ;  /* 0x000000ff72777208 */ /* 0x000fe40003000000 */
[C---:B------:R-:W-:Y:S02]  /*4210*/  ISETP.GE.U32.AND.EX P2, PT, R161.reuse, 0x1000000, PT, P2 ;  /* 0x01000000a100780c */ /* 0x040fe40003f46120 */
[----:B------:R-:W-:Y:S02]  /*4220*/  LOP3.LUT P6, RZ, R161, 0xff0000, RZ, 0xc0, !PT ;  /* 0x00ff0000a1ff7812 */ /* 0x000fe400078cc0ff */
[----:B------:R-:W-:Y:S01]  /*4230*/  FSEL R112, R113, RZ, P2 ;  /* 0x000000ff71707208 */ /* 0x000fe20001000000 */
[----:B------:R-:W-:Y:S01]  /*4240*/  FMUL.FTZ R113, R108, UR23 ;  /* 0x000000176c717c20 */ /* 0x000fe20008410000 */
[----:B------:R-:W-:-:S02]  /*4250*/  LOP3.LUT P2, RZ, R169, 0xff, RZ, 0xc0, !PT ;  /* 0x000000ffa9ff7812 */ /* 0x000fc4000784c0ff */
[----:B------:R-:W-:Y:S01]  /*4260*/  FSEL R123, R114, RZ, P6 ;  /* 0x000000ff727b7208 */ /* 0x000fe20003000000 */
[----:B------:R-:W-:Y:S01]  /*4270*/  FMUL.FTZ R114, R109, UR23 ;  /* 0x000000176d727c20 */ /* 0x000fe20008410000 */
[----:B------:R-:W-:Y:S02]  /*4280*/  LOP3.LUT P6, RZ, R169, 0xff00, RZ, 0xc0, !PT ;  /* 0x0000ff00a9ff7812 */ /* 0x000fe400078cc0ff */
[----:B------:R-:W-:Y:S02]  /*4290*/  FSEL R118, R113, RZ, P2 ;  /* 0x000000ff71767208 */ /* 0x000fe40001000000 */
[----:B------:R-:W-:Y:S01]  /*42a0*/  F2FP.F16.F32.PACK_AB R123, R112, R123 ;  /* 0x0000007b707b723e */ /* 0x000fe200000000ff */
[----:B------:R-:W-:Y:S01]  /*42b0*/  FFMA.FTZ R112, R140, UR10, R125 ;  /* 0x0000000a8c707c23 */ /* 0x000fe2000801007d */
[----:B------:R-:W-:Y:S02]  /*42c0*/  LOP3.LUT P2, RZ, R161, 0xff, RZ, 0xc0, !PT ;  /* 0x000000ffa1ff7812 */ /* 0x000fe4000784c0ff */
[----:B------:R-:W-:-:S02]  /*42d0*/  FSEL R115, R114, RZ, P6 ;  /* 0x000000ff72737208 */ /* 0x000fc40003000000 */
[----:B------:R-:W-:Y:S02]  /*42e0*/  LOP3.LUT P6, RZ, R161, 0xff00, RZ, 0xc0, !PT ;  /* 0x0000ff00a1ff7812 */ /* 0x000fe400078cc0ff */
[----:B------:R-:W-:Y:S01]  /*42f0*/  FSEL R122, R113, RZ, P2 ;  /* 0x000000ff717a7208 */ /* 0x000fe20001000000 */
[----:B------:R-:W-:Y:S01]  /*4300*/  FADD.FTZ R113, R139, -R112 ;  /* 0x800000708b717221 */ /* 0x000fe20000010000 */
[----:B------:R-:W-:Y:S01]  /*4310*/  F2FP.F16.F32.PACK_AB R118, R115, R118 ;  /* 0x000000767376723e */ /* 0x000fe200000000ff */
[----:B------:R-:W-:Y:S01]  /*4320*/  FFMA.FTZ R112, R146, UR10, R125 ;  /* 0x0000000a92707c23 */ /* 0x000fe2000801007d */
[----:B------:R-:W-:Y:S01]  /*4330*/  FSEL R115, R114, RZ, P6 ;  /* 0x000000ff72737208 */ /* 0x000fe20003000000 */
[----:B------:R-:W-:Y:S01]  /*4340*/  FFMA.FTZ R114, R113, UR11, R102 ;  /* 0x0000000b71727c23 */ /* 0x000fe20008010066 */
[----:B------:R-:W-:Y:S01]  /*4350*/  F2FP.F16.F32.PACK_AB R119, R116, R119 ;  /* 0x000000777477723e */ /* 0x000fe200000000ff */
[----:B------:R-:W-:Y:S01]  /*4360*/  FADD.FTZ R116, R143, -R112 ;  /* 0x800000708f747221 */ /* 0x000fe20000010000 */
[----:B------:R-:W-:Y:S01]  /*4370*/  F2FP.F16.F32.PACK_AB R122, R115, R122 ;  /* 0x0000007a737a723e */ /* 0x000fe200000000ff */
[----:B------:R-:W-:Y:S01]  /*4380*/  FMUL.FTZ R112, R114, UR23 ;  /* 0x0000001772707c20 */ /* 0x000fe20008410000 */
[----:B------:R-:W-:Y:S01]  /*4390*/  LOP3.LUT P6, RZ, R160, 0xff0000, RZ, 0xc0, !PT ;  /* 0x00ff0000a0ff7812 */ /* 0x000fe200078cc0ff */
[----:B------:R-:W-:Y:S01]  /*43a0*/  FFMA.FTZ R115, R116, UR11, R103 ;  /* 0x0000000b74737c23 */ /* 0x000fe20008010067 */
[----:B------:R-:W-:-:S02]  /*43b0*/  LOP3.LUT P2, RZ, R168, 0xff0000, RZ, 0xc0, !PT ;  /* 0x00ff0000a8ff7812 */ /* 0x000fc4000784c0ff */
[C---:B------:R-:W-:Y:S02]  /*43c0*/  FSEL R121, R112.reuse, RZ, P6 ;  /* 0x000000ff70797208 */ /* 0x040fe40003000000 */
[----:B------:R-:W-:Y:S01]  /*43d0*/  FSEL R117, R112, RZ, P2 ;  /* 0x000000ff70757208 */ /* 0x000fe20001000000 */
[----:B------:R-:W-:Y:S01]  /*43e0*/  FMUL.FTZ R112, R115, UR23 ;  /* 0x0000001773707c20 */ /* 0x000fe20008410000 */
[----:B------:R-:W-:Y:S02]  /*43f0*/  LOP3.LUT P6, RZ, R168, 0xff000000, RZ, 0xc0, !PT ;  /* 0xff000000a8ff7812 */ /* 0x000fe400078cc0ff */
[----:B------:R-:W-:Y:S02]  /*4400*/  LOP3.LUT P2, RZ, R160, 0xff000000, RZ, 0xc0, !PT ;  /* 0xff000000a0ff7812 */ /* 0x000fe4000784c0ff */
[C---:B------:R-:W-:Y:S02]  /*4410*/  FSEL R116, R112.reuse, RZ, P6 ;  /* 0x000000ff70747208 */ /* 0x040fe40003000000 */
[----:B------:R-:W-:-:S02]  /*4420*/  FSEL R112, R112, RZ, P2 ;  /* 0x000000ff70707208 */ /* 0x000fc40001000000 */
[----:B------:R-:W-:Y:S02]  /*4430*/  F2FP.F16.F32.PACK_AB R117, R116, R117 ;  /* 0x000000757475723e */ /* 0x000fe400000000ff */
[----:B------:R-:W-:Y:S01]  /*4440*/  F2FP.F16.F32.PACK_AB R121, R112, R121 ;  /* 0x000000797079723e */ /* 0x000fe200000000ff */
[--C-:B------:R-:W-:Y:S01]  /*4450*/  FFMA.FTZ R112, R142, UR10, R125.reuse ;  /* 0x0000000a8e707c23 */ /* 0x100fe2000801007d */
[----:B------:R-:W-:Y:S01]  /*4460*/  FFMA.FTZ R125, R9, UR10, R125 ;  /* 0x0000000a097d7c23 */ /* 0x000fe2000801007d */
[----:B------:R-:W-:Y:S02]  /*4470*/  LOP3.LUT P2, RZ, R160, 0xff00, RZ, 0xc0, !PT ;  /* 0x0000ff00a0ff7812 */ /* 0x000fe4000784c0ff */
[----:B------:R-:W-:Y:S01]  /*4480*/  FADD.FTZ R112, R141, -R112 ;  /* 0x800000708d707221 */ /* 0x000fe20000010000 */
[----:B------:R-:W-:Y:S01]  /*4490*/  FADD.FTZ R125, R8, -R125 ;  /* 0x8000007d087d7221 */ /* 0x000fe20000010000 */
[----:B------:R-:W-:Y:S02]  /*44a0*/  LOP3.LUT P6, RZ, R168, 0xff00, RZ, 0xc0, !PT ;  /* 0x0000ff00a8ff7812 */ /* 0x000fe400078cc0ff */
[----:B------:R-:W-:Y:S01]  /*44b0*/  FFMA.FTZ R113, R112, UR11, R101 ;  /* 0x0000000b70717c23 */ /* 0x000fe20008010065 */
[----:B------:R-:W-:-:S03]  /*44c0*/  FFMA.FTZ R112, R125, UR11, R100 ;  /* 0x0000000b7d707c23 */ /* 0x000fc60008010064 */
[----:B------:R-:W-:-:S05]  /*44d0*/  FMUL.FTZ R116, R113, UR23 ;  /* 0x0000001771747c20 */ /* 0x000fca0008410000 */
        /* <DEDUP_REMOVED lines=9> */
[----:B------:R-:W-:Y:S06]  /*4570*/  BRA `(.L_x_1560) ;  /* 0x0000001c001c7947 */ /* 0x000fec0003800000 */
.L_x_1559:
[--C-:B-1----:R-:W-:Y:S01]  /*4580*/  FFMA.FTZ R116, R152, UR10, R125.reuse ;  /* 0x0000000a98747c23 */ /* 0x102fe2000801007d */
[----:B------:R-:W-:Y:S02]  /*4590*/  LOP3.LUT P6, RZ, R161, 0xff0000, RZ, 0xc0, !PT ;  /* 0x00ff0000a1ff7812 */ /* 0x000fe400078cc0ff */
[----:B------:R-:W-:Y:S01]  /*45a0*/  LOP3.LUT P2, RZ, R169, 0xff0000, RZ, 0xc0, !PT ;  /* 0x00ff0000a9ff7812 */ /* 0x000fe2000784c0ff */
[----:B------:R-:W-:Y:S01]  /*45b0*/  FADD.FTZ R117, R151, -R116 ;  /* 0x8000007497757221 */ /* 0x000fe20000010000 */
[----:B------:R-:W-:-:S03]  /*45c0*/  FFMA.FTZ R116, R156, UR10, R125 ;  /* 0x0000000a9c747c23 */ /* 0x000fc6000801007d */
[----:B-----5:R-:W-:Y:S01]  /*45d0*/  FFMA.FTZ R117, R117, UR11, R106 ;  /* 0x0000000b75757c23 */ /* 0x020fe2000801006a */
[----:B------:R-:W-:-:S03]  /*45e0*/  FADD.FTZ R116, R155, -R116 ;  /* 0x800000749b747221 */ /* 0x000fc60000010000 */
[----:B------:R-:W-:Y:S01]  /*45f0*/  FMUL.FTZ R117, R117, UR23 ;  /* 0x0000001775757c20 */ /* 0x000fe20008410000 */
[----:B------:R-:W-:-:S04]  /*4600*/  FFMA.FTZ R116, R116, UR11, R107 ;  /* 0x0000000b74747c23 */ /* 0x000fc8000801006b */
[C---:B------:R-:W-:Y:S01]  /*4610*/  FSEL R123, R117.reuse, RZ, P6 ;  /* 0x000000ff757b7208 */ /* 0x040fe20003000000 */
[----:B------:R-:W-:Y:S01]  /*4620*/  FMUL.FTZ R116, R116, UR23 ;  /* 0x0000001774747c20 */ /* 0x000fe20008410000 */
[----:B------:R-:W-:Y:S02]  /*4630*/  ISETP.GE.U32.AND P6, PT, R168, RZ, PT ;  /* 0x000000ffa800720c */ /* 0x000fe40003fc6070 */
[----:B------:R-:W-:Y:S02]  /*4640*/  FSEL R119, R117, RZ, P2 ;  /* 0x000000ff75777208 */ /* 0x000fe40001000000 */
[----:B------:R-:W-:Y:S02]  /*4650*/  ISETP.GE.U32.AND P2, PT, R160, RZ, PT ;  /* 0x000000ffa000720c */ /* 0x000fe40003f46070 */
[----:B------:R-:W-:Y:S02]  /*4660*/  ISETP.GE.U32.AND.EX P6, PT, R169, 0x1000000, PT, P6 ;  /* 0x01000000a900780c */ /* 0x000fe40003fc6160 */
[----:B------:R-:W-:-:S02]  /*4670*/  ISETP.GE.U32.AND.EX P2, PT, R161, 0x1000000, PT, P2 ;  /* 0x01000000a100780c */ /* 0x000fc40003f46120 */
[C---:B------:R-:W-:Y:S02]  /*4680*/  FSEL R118, R116.reuse, RZ, P6 ;  /* 0x000000ff74767208 */ /* 0x040fe40003000000 */
[----:B------:R-:W-:Y:S02]  /*4690*/  FSEL R116, R116, RZ, P2 ;  /* 0x000000ff74747208 */ /* 0x000fe40001000000 */
[----:B------:R-:W-:Y:S01]  /*46a0*/  F2FP.F16.F32.PACK_AB R119, R118, R119 ;  /* 0x000000777677723e */ /* 0x000fe200000000ff */
[--C-:B------:R-:W-:Y:S01]  /*46b0*/  FFMA.FTZ R118, R154, UR10, R125.reuse ;  /* 0x0000000a9a767c23 */ /* 0x100fe2000801007d */
[----:B------:R-:W-:Y:S01]  /*46c0*/  F2FP.F16.F32.PACK_AB R123, R116, R123 ;  /* 0x0000007b747b723e */ /* 0x000fe200000000ff */
[--C-:B------:R-:W-:Y:S01]  /*46d0*/  FFMA.FTZ R116, R144, UR10, R125.reuse ;  /* 0x0000000a90747c23 */ /* 0x100fe2000801007d */
[----:B------:R-:W-:Y:S01]  /*46e0*/  LOP3.LUT P2, RZ, R169, 0xff, RZ, 0xc0, !PT ;  /* 0x000000ffa9ff7812 */ /* 0x000fe2000784c0ff */
[----:B------:R-:W-:Y:S01]  /*46f0*/  FADD.FTZ R118, R153, -R118 ;  /* 0x8000007699767221 */ /* 0x000fe20000010000 */
[----:B------:R-:W-:Y:S01]  /*4700*/  LOP3.LUT P6, RZ, R169, 0xff00, RZ, 0xc0, !PT ;  /* 0x0000ff00a9ff7812 */ /* 0x000fe200078cc0ff */
[----:B------:R-:W-:Y:S01]  /*4710*/  FADD.FTZ R117, R145, -R116 ;  /* 0x8000007491757221 */ /* 0x000fe20000010000 */
[----:B------:R-:W-:Y:S01]  /*4720*/  FFMA.FTZ R116, R140, UR10, R125 ;  /* 0x0000000a8c747c23 */ /* 0x000fe2000801007d */
[----:B------:R-:W-:-:S02]  /*4730*/  FFMA.FTZ R118, R118, UR11, R105 ;  /* 0x0000000b76767c23 */ /* 0x000fc40008010069 */
[----:B------:R-:W-:Y:S02]  /*4740*/  FFMA.FTZ R117, R117, UR11, R104 ;  /* 0x0000000b75757c23 */ /* 0x000fe40008010068 */
[----:B------:R-:W-:Y:S02]  /*4750*/  FMUL.FTZ R120, R118, UR23 ;  /* 0x0000001776787c20 */ /* 0x000fe40008410000 */
[----:B------:R-:W-:-:S03]  /*4760*/  FMUL.FTZ R117, R117, UR23 ;  /* 0x0000001775757c20 */ /* 0x000fc60008410000 */
[----:B------:R-:W-:Y:S02]  /*4770*/  FSEL R121, R120, RZ, P6 ;  /* 0x000000ff78797208 */ /* 0x000fe40003000000 */
[----:B------:R-:W-:Y:S02]  /*4780*/  FSEL R118, R117, RZ, P2 ;  /* 0x000000ff75767208 */ /* 0x000fe40001000000 */
[C---:B------:R-:W-:Y:S02]  /*4790*/  LOP3.LUT P2, RZ, R161.reuse, 0xff, RZ, 0xc0, !PT ;  /* 0x000000ffa1ff7812 */ /* 0x040fe4000784c0ff */
[----:B------:R-:W-:Y:S02]  /*47a0*/  LOP3.LUT P6, RZ, R161, 0xff00, RZ, 0xc0, !PT ;  /* 0x0000ff00a1ff7812 */ /* 0x000fe400078cc0ff */
[----:B------:R-:W-:Y:S01]  /*47b0*/  FSEL R122, R117, RZ, P2 ;  /* 0x000000ff757a7208 */ /* 0x000fe20001000000 */
[----:B------:R-:W-:Y:S01]  /*47c0*/  FADD.FTZ R117, R139, -R116 ;  /* 0x800000748b757221 */ /* 0x000fe20000010000 */
[----:B------:R-:W-:Y:S01]  /*47d0*/  FFMA.FTZ R116, R146, UR10, R125 ;  /* 0x0000000a92747c23 */ /* 0x000fe2000801007d */
[----:B------:R-:W-:-:S02]  /*47e0*/  F2FP.F16.F32.PACK_AB R118, R121, R118 ;  /* 0x000000767976723e */ /* 0x000fc400000000ff */
[----:B------:R-:W-:Y:S01]  /*47f0*/  FFMA.FTZ R117, R117, UR11, R102 ;  /* 0x0000000b75757c23 */ /* 0x000fe20008010066 */
[----:B------:R-:W-:Y:S01]  /*4800*/  FADD.FTZ R116, R143, -R116 ;  /* 0x800000748f747221 */ /* 0x000fe20000010000 */
[----:B------:R-:W-:Y:S02]  /*4810*/  FSEL R121, R120, RZ, P6 ;  /* 0x000000ff78797208 */ /* 0x000fe40003000000 */
[----:B------:R-:W-:Y:S01]  /*4820*/  FMUL.FTZ R117, R117, UR23 ;  /* 0x0000001775757c20 */ /* 0x000fe20008410000 */
[----:B------:R-:W-:Y:S01]  /*4830*/  LOP3.LUT P6, RZ, R160, 0xff0000, RZ, 0xc0, !PT ;  /* 0x00ff0000a0ff7812 */ /* 0x000fe200078cc0ff */
[----:B------:R-:W-:Y:S01]  /*4840*/  FFMA.FTZ R116, R116, UR11, R103 ;  /* 0x0000000b74747c23 */ /* 0x000fe20008010067 */
[----:B------:R-:W-:Y:S02]  /*4850*/  LOP3.LUT P2, RZ, R168, 0xff0000, RZ, 0xc0, !PT ;  /* 0x00ff0000a8ff7812 */ /* 0x000fe4000784c0ff */
[----:B------:R-:W-:Y:S01]  /*4860*/  F2FP.F16.F32.PACK_AB R122, R121, R122 ;  /* 0x0000007a797a723e */ /* 0x000fe200000000ff */
        /* <DEDUP_REMOVED lines=8> */
[----:B------:R-:W-:Y:S01]  /*48f0*/  F2FP.F16.F32.PACK_AB R121, R116, R121 ;  /* 0x000000797479723e */ /* 0x000fe200000000ff */
[--C-:B------:R-:W-:Y:S01]  /*4900*/  FFMA.FTZ R116, R142, UR10, R125.reuse ;  /* 0x0000000a8e747c23 */ /* 0x100fe2000801007d */
[----:B------:R-:W-:Y:S01]  /*4910*/  FFMA.FTZ R125, R9, UR10, R125 ;  /* 0x0000000a097d7c23 */ /* 0x000fe2000801007d */
[----:B------:R-:W-:Y:S02]  /*4920*/  LOP3.LUT P6, RZ, R168, 0xff00, RZ, 0xc0, !PT ;  /* 0x0000ff00a8ff7812 */ /* 0x000fe400078cc0ff */
[----:B------:R-:W-:Y:S01]  /*4930*/  FADD.FTZ R116, R141, -R116 ;  /* 0x800000748d747221 */ /* 0x000fe20000010000 */
[----:B------:R-:W-:Y:S01]  /*4940*/  FADD.FTZ R125, R8, -R125 ;  /* 0x8000007d087d7221 */ /* 0x000fe20000010000 */
[----:B------:R-:W-:Y:S02]  /*4950*/  F2FP.F16.F32.PACK_AB R117, R120, R117 ;  /* 0x000000757875723e */ /* 0x000fe400000000ff */
[----:B------:R-:W-:Y:S01]  /*4960*/  FFMA.FTZ R116, R116, UR11, R101 ;  /* 0x0000000b74747c23 */ /* 0x000fe20008010065 */
[----:B------:R-:W-:-:S03]  /*4970*/  FFMA.FTZ R125, R125, UR11, R100 ;  /* 0x0000000b7d7d7c23 */ /* 0x000fc60008010064 */
[----:B------:R-:W-:Y:S01]  /*4980*/  FMUL.FTZ R116, R116, UR23 ;  /* 0x0000001774747c20 */ /* 0x000fe20008410000 */
[----:B------:R-:W-:-:S04]  /*4990*/  FMUL.FTZ R125, R125, UR23 ;  /* 0x000000177d7d7c20 */ /* 0x000fc80008410000 */
[C---:B------:R-:W-:Y:S02]  /*49a0*/  FSEL R127, R116.reuse, RZ, P2 ;  /* 0x000000ff747f7208 */ /* 0x040fe40001000000 */
[----:B------:R-:W-:Y:S02]  /*49b0*/  FSEL R129, R116, RZ, P6 ;  /* 0x000000ff74817208 */ /* 0x000fe40003000000 */
[----:B------:R-:W-:Y:S02]  /*49c0*/  LOP3.LUT P2, RZ, R168, 0xff, RZ, 0xc0, !PT ;  /* 0x000000ffa8ff7812 */ /* 0x000fe4000784c0ff */
[----:B------:R-:W-:Y:S02]  /*49d0*/  LOP3.LUT P6, RZ, R160, 0xff, RZ, 0xc0, !PT ;  /* 0x000000ffa0ff7812 */ /* 0x000fe400078cc0ff */
[C---:B------:R-:W-:Y:S02]  /*49e0*/  FSEL R116, R125.reuse, RZ, P2 ;  /* 0x000000ff7d747208 */ /* 0x040fe40001000000 */
[----:B------:R-:W-:-:S02]  /*49f0*/  FSEL R120, R125, RZ, P6 ;  /* 0x000000ff7d787208 */ /* 0x000fc40003000000 */
[----:B------:R-:W-:Y:S02]  /*4a00*/  F2FP.F16.F32.PACK_AB R116, R129, R116 ;  /* 0x000000748174723e */ /* 0x000fe400000000ff */
[----:B------:R-:W-:Y:S01]  /*4a10*/  F2FP.F16.F32.PACK_AB R120, R127, R120 ;  /* 0x000000787f78723e */ /* 0x000fe200000000ff */
[----:B------:R-:W-:Y:S06]  /*4a20*/  BRA `(.L_x_1560) ;  /* 0x0000001400f07947 */ /* 0x000fec0003800000 */
.L_x_1558:
[----:B-1----:R-:W0:Y:S02]  /*4a30*/  LDC.64 R116, c[0x0][0x478] ;  /* 0x00011e00ff747b82 */ /* 0x002e240000000a00 */
[----:B0-----:R-:W-:-:S04]  /*4a40*/  ISETP.NE.U32.AND P1, PT, R116, RZ, PT ;  /* 0x000000ff7400720c */ /* 0x001fc80003f25070 */
[----:B------:R-:W-:-:S13]  /*4a50*/  ISETP.NE.AND.EX P1, PT, R117, RZ, PT, P1 ;  /* 0x000000ff7500720c */ /* 0x000fda0003f25310 */
        /* <DEDUP_REMOVED lines=14> */
[----:B------:R-:W-:-:S02]  /*4b40*/  FMUL.FTZ R113, R110, UR23 ;  /* 0x000000176e717c20 */ /* 0x000fc40008410000 */
[----:B------:R-:W-:Y:S02]  /*4b50*/  FADD.FTZ R116, R153, -R116 ;  /* 0x8000007499747221 */ /* 0x000fe40000010000 */
[----:B------:R-:W-:Y:S02]  /*4b60*/  FSEL R108, R112, RZ, P2 ;  /* 0x000000ff706c7208 */ /* 0x000fe40001000000 */
[----:B------:R-:W-:Y:S01]  /*4b70*/  FSEL R119, R113, RZ, P6 ;  /* 0x000000ff71777208 */ /* 0x000fe20003000000 */
[----:B------:R-:W-:Y:S01]  /*4b80*/  FMUL.FTZ R109, R116, UR11 ;  /* 0x0000000b746d7c20 */ /* 0x000fe20008410000 */
[----:B------:R-:W-:Y:S02]  /*4b90*/  ISETP.GE.U32.AND P2, PT, R160, RZ, PT ;  /* 0x000000ffa000720c */ /* 0x000fe40003f46070 */
[----:B------:R-:W-:Y:S01]  /*4ba0*/  F2FP.F16.F32.PACK_AB R119, R108, R119 ;  /* 0x000000776c77723e */ /* 0x000fe200000000ff */
[----:B------:R-:W-:Y:S01]  /*4bb0*/  FMUL.FTZ R108, R114, UR11 ;  /* 0x0000000b726c7c20 */ /* 0x000fe20008410000 */
[----:B------:R-:W-:-:S02]  /*4bc0*/  ISETP.GE.U32.AND.EX P2, PT, R161, 0x1000000, PT, P2 ;  /* 0x01000000a100780c */ /* 0x000fc40003f46120 */
[----:B------:R-:W-:Y:S02]  /*4bd0*/  LOP3.LUT P6, RZ, R161, 0xff0000, RZ, 0xc0, !PT ;  /* 0x00ff0000a1ff7812 */ /* 0x000fe400078cc0ff */
[----:B------:R-:W-:Y:S01]  /*4be0*/  FSEL R114, R112, RZ, P2 ;  /* 0x000000ff70727208 */ /* 0x000fe20001000000 */
[----:B------:R-:W-:Y:S01]  /*4bf0*/  FMUL.FTZ R112, R108, UR23 ;  /* 0x000000176c707c20 */ /* 0x000fe20008410000 */
[----:B------:R-:W-:Y:S01]  /*4c00*/  FSEL R123, R113, RZ, P6 ;  /* 0x000000ff717b7208 */ /* 0x000fe20003000000 */
[----:B------:R-:W-:Y:S01]  /*4c10*/  FMUL.FTZ R113, R109, UR23 ;  /* 0x000000176d717c20 */ /* 0x000fe20008410000 */
[----:B------:R-:W-:Y:S02]  /*4c20*/  LOP3.LUT P2, RZ, R169, 0xff, RZ, 0xc0, !PT ;  /* 0x000000ffa9ff7812 */ /* 0x000fe4000784c0ff */
[----:B------:R-:W-:Y:S01]  /*4c30*/  F2FP.F16.F32.PACK_AB R123, R114, R123 ;  /* 0x0000007b727b723e */ /* 0x000fe200000000ff */
[----:B------:R-:W-:Y:S01]  /*4c40*/  FFMA.FTZ R114, R140, UR10, R125 ;  /* 0x0000000a8c727c23 */ /* 0x000fe2000801007d */
[----:B------:R-:W-:-:S02]  /*4c50*/  FSEL R118, R112, RZ, P2 ;  /* 0x000000ff70767208 */ /* 0x000fc40001000000 */
[----:B------:R-:W-:Y:S01]  /*4c60*/  LOP3.LUT P6, RZ, R169, 0xff00, RZ, 0xc0, !PT ;  /* 0x0000ff00a9ff7812 */ /* 0x000fe200078cc0ff */
[----:B------:R-:W-:Y:S01]  /*4c70*/  FADD.FTZ R114, R139, -R114 ;  /* 0x800000728b727221 */ /* 0x000fe20000010000 */
[----:B------:R-:W-:Y:S02]  /*4c80*/  LOP3.LUT P2, RZ, R161, 0xff, RZ, 0xc0, !PT ;  /* 0x000000ffa1ff7812 */ /* 0x000fe4000784c0ff */
[----:B------:R-:W-:Y:S01]  /*4c90*/  FSEL R115, R113, RZ, P6 ;  /* 0x000000ff71737208 */ /* 0x000fe20003000000 */
[----:B------:R-:W-:Y:S01]  /*4ca0*/  FMUL.FTZ R114, R114, UR11 ;  /* 0x0000000b72727c20 */ /* 0x000fe20008410000 */
[----:B------:R-:W-:Y:S01]  /*4cb0*/  FSEL R122, R112, RZ, P2 ;  /* 0x000000ff707a7208 */ /* 0x000fe20001000000 */
[----:B------:R-:W-:Y:S01]  /*4cc0*/  FFMA.FTZ R112, R146, UR10, R125 ;  /* 0x0000000a92707c23 */ /* 0x000fe2000801007d */
[----:B------:R-:W-:Y:S02]  /*4cd0*/  LOP3.LUT P6, RZ, R161, 0xff00, RZ, 0xc0, !PT ;  /* 0x0000ff00a1ff7812 */ /* 0x000fe400078cc0ff */
[----:B------:R-:W-:Y:S01]  /*4ce0*/  F2FP.F16.F32.PACK_AB R118, R115, R118 ;  /* 0x000000767376723e */ /* 0x000fe200000000ff */
[----:B------:R-:W-:Y:S01]  /*4cf0*/  FADD.FTZ R115, R143, -R112 ;  /* 0x800000708f737221 */ /* 0x000fe20000010000 */
[----:B------:R-:W-:Y:S01]  /*4d00*/  FSEL R113, R113, RZ, P6 ;  /* 0x000000ff71717208 */ /* 0x000fe20003000000 */
[----:B------:R-:W-:Y:S01]  /*4d10*/  FMUL.FTZ R112, R114, UR23 ;  /* 0x0000001772707c20 */ /* 0x000fe20008410000 */
[----:B------:R-:W-:Y:S01]  /*4d20*/  LOP3.LUT P6, RZ, R160, 0xff0000, RZ, 0xc0, !PT ;  /* 0x00ff0000a0ff7812 */ /* 0x000fe200078cc0ff */
[----:B------:R-:W-:Y:S01]  /*4d30*/  FMUL.FTZ R115, R115, UR11 ;  /* 0x0000000b73737c20 */ /* 0x000fe20008410000 */
        /* <DEDUP_REMOVED lines=12> */
[----:B------:R-:W-:Y:S02]  /*4e00*/  F2FP.F16.F32.PACK_AB R117, R116, R117 ;  /* 0x000000757475723e */ /* 0x000fe400000000ff */
[----:B------:R-:W-:Y:S01]  /*4e10*/  FADD.FTZ R112, R141, -R112 ;  /* 0x800000708d707221 */ /* 0x000fe20000010000 */
[----:B------:R-:W-:Y:S01]  /*4e20*/  FADD.FTZ R125, R8, -R125 ;  /* 0x8000007d087d7221 */ /* 0x000fe20000010000 */
[----:B------:R-:W-:Y:S02]  /*4e30*/  LOP3.LUT P2, RZ, R160, 0xff00, RZ, 0xc0, !PT ;  /* 0x0000ff00a0ff7812 */ /* 0x000fe4000784c0ff */
[----:B------:R-:W-:Y:S01]  /*4e40*/  FMUL.FTZ R113, R112, UR11 ;  /* 0x0000000b70717c20 */ /* 0x000fe20008410000 */
[----:B------:R-:W-:Y:S01]  /*4e50*/  LOP3.LUT P6, RZ, R168, 0xff00, RZ, 0xc0, !PT ;  /* 0x0000ff00a8ff7812 */ /* 0x000fe200078cc0ff */
[----:B------:R-:W-:-:S02]  /*4e60*/  FMUL.FTZ R112, R125, UR11 ;  /* 0x0000000b7d707c20 */ /* 0x000fc40008410000 */
        /* <DEDUP_REMOVED lines=11> */
.L_x_1561:
[--C-:B------:R-:W-:Y:S01]  /*4f20*/  FFMA.FTZ R116, R152, UR10, R125.reuse ;  /* 0x0000000a98747c23 */ /* 0x100fe2000801007d */
[----:B------:R-:W-:Y:S01]  /*4f30*/  FFMA.FTZ R118, R156, UR10, R125 ;  /* 0x0000000a9c767c23 */ /* 0x000fe2000801007d */
[----:B------:R-:W-:Y:S02]  /*4f40*/  LOP3.LUT P6, RZ, R161, 0xff0000, RZ, 0xc0, !PT ;  /* 0x00ff0000a1ff7812 */ /* 0x000fe400078cc0ff */
[----:B------:R-:W-:Y:S01]  /*4f50*/  FADD.FTZ R116, R151, -R116 ;  /* 0x8000007497747221 */ /* 0x000fe20000010000 */
[----:B------:R-:W-:Y:S01]  /*4f60*/  FADD.FTZ R118, R155, -R118 ;  /* 0x800000769b767221 */ /* 0x000fe20000010000 */
[----:B------:R-:W-:Y:S02]  /*4f70*/  LOP3.LUT P2, RZ, R169, 0xff0000, RZ, 0xc0, !PT ;  /* 0x00ff0000a9ff7812 */ /* 0x000fe4000784c0ff */
[----:B------:R-:W-:Y:S01]  /*4f80*/  FMUL.FTZ R116, R116, UR11 ;  /* 0x0000000b74747c20 */ /* 0x000fe20008410000 */
[----:B------:R-:W-:-:S03]  /*4f90*/  FMUL.FTZ R118, R118, UR11 ;  /* 0x0000000b76767c20 */ /* 0x000fc60008410000 */
[----:B------:R-:W-:Y:S01]  /*4fa0*/  FMUL.FTZ R116, R116, UR23 ;  /* 0x0000001774747c20 */ /* 0x000fe20008410000 */
[----:B------:R-:W-:-:S04]  /*4fb0*/  FMUL.FTZ R118, R118, UR23 ;  /* 0x0000001776767c20 */ /* 0x000fc80008410000 */
[----:B------:R-:W-:Y:S02]  /*4fc0*/  FSEL R123, R116, RZ, P6 ;  /* 0x000000ff747b7208 */ /* 0x000fe40003000000 */
        /* <DEDUP_REMOVED lines=14> */
[----:B------:R-:W-:-:S02]  /*50b0*/  FADD.FTZ R118, R153, -R118 ;  /* 0x8000007699767221 */ /* 0x000fc40000010000 */
[----:B------:R-:W-:Y:S02]  /*50c0*/  FMUL.FTZ R116, R116, UR11 ;  /* 0x0000000b74747c20 */ /* 0x000fe40008410000 */
[----:B------:R-:W-:Y:S02]  /*50d0*/  FMUL.FTZ R118, R118, UR11 ;  /* 0x0000000b76767c20 */ /* 0x000fe40008410000 */
[----:B------:R-:W-:Y:S01]  /*50e0*/  FMUL.FTZ R117, R116, UR23 ;  /* 0x0000001774757c20 */ /* 0x000fe20008410000 */
[----:B------:R-:W-:Y:S01]  /*50f0*/  FFMA.FTZ R116, R140, UR10, R125 ;  /* 0x0000000a8c747c23 */ /* 0x000fe2000801007d */
[----:B------:R-:W-:-:S03]  /*5100*/  FMUL.FTZ R120, R118, UR23 ;  /* 0x0000001776787c20 */ /* 0x000fc60008410000 */
[----:B------:R-:W-:Y:S01]  /*5110*/  FSEL R118, R117, RZ, P2 ;  /* 0x000000ff75767208 */ /* 0x000fe20001000000 */
[----:B------:R-:W-:Y:S01]  /*5120*/  FADD.FTZ R116, R139, -R116 ;  /* 0x800000748b747221 */ /* 0x000fe20000010000 */
[----:B------:R-:W-:Y:S02]  /*5130*/  FSEL R121, R120, RZ, P6 ;  /* 0x000000ff78797208 */ /* 0x000fe40003000000 */
[C---:B------:R-:W-:Y:S01]  /*5140*/  LOP3.LUT P2, RZ, R161.reuse, 0xff, RZ, 0xc0, !PT ;  /* 0x000000ffa1ff7812 */ /* 0x040fe2000784c0ff */
[----:B------:R-:W-:Y:S01]  /*5150*/  FMUL.FTZ R116, R116, UR11 ;  /* 0x0000000b74747c20 */ /* 0x000fe20008410000 */
[----:B------:R-:W-:Y:S02]  /*5160*/  LOP3.LUT P6, RZ, R161, 0xff00, RZ, 0xc0, !PT ;  /* 0x0000ff00a1ff7812 */ /* 0x000fe400078cc0ff */
[----:B------:R-:W-:Y:S01]  /*5170*/  FSEL R122, R117, RZ, P2 ;  /* 0x000000ff757a7208 */ /* 0x000fe20001000000 */
[----:B------:R-:W-:Y:S01]  /*5180*/  FMUL.FTZ R116, R116, UR23 ;  /* 0x0000001774747c20 */ /* 0x000fe20008410000 */
[----:B------:R-:W-:Y:S01]  /*5190*/  FSEL R117, R120, RZ, P6 ;  /* 0x000000ff78757208 */ /* 0x000fe20003000000 */
[----:B------:R-:W-:Y:S01]  /*51a0*/  FFMA.FTZ R120, R146, UR10, R125 ;  /* 0x0000000a92787c23 */ /* 0x000fe2000801007d */
[----:B------:R-:W-:-:S02]  /*51b0*/  LOP3.LUT P6, RZ, R160, 0xff0000, RZ, 0xc0, !PT ;  /* 0x00ff0000a0ff7812 */ /* 0x000fc400078cc0ff */
[----:B------:R-:W-:Y:S01]  /*51c0*/  F2FP.F16.F32.PACK_AB R118, R121, R118 ;  /* 0x000000767976723e */ /* 0x000fe200000000ff */
[----:B------:R-:W-:Y:S01]  /*51d0*/  FADD.FTZ R120, R143, -R120 ;  /* 0x800000788f787221 */ /* 0x000fe20000010000 */
[----:B------:R-:W-:Y:S02]  /*51e0*/  LOP3.LUT P2, RZ, R168, 0xff0000, RZ, 0xc0, !PT ;  /* 0x00ff0000a8ff7812 */ /* 0x000fe4000784c0ff */
[----:B------:R-:W-:Y:S01]  /*51f0*/  FSEL R121, R116, RZ, P6 ;  /* 0x000000ff74797208 */ /* 0x000fe20003000000 */
[----:B------:R-:W-:Y:S01]  /*5200*/  FMUL.FTZ R120, R120, UR11 ;  /* 0x0000000b78787c20 */ /* 0x000fe20008410000 */
[----:B------:R-:W-:Y:S02]  /*5210*/  LOP3.LUT P6, RZ, R168, 0xff000000, RZ, 0xc0, !PT ;  /* 0xff000000a8ff7812 */ /* 0x000fe400078cc0ff */
[----:B------:R-:W-:Y:S01]  /*5220*/  F2FP.F16.F32.PACK_AB R122, R117, R122 ;  /* 0x0000007a757a723e */ /* 0x000fe200000000ff */
[----:B------:R-:W-:Y:S01]  /*5230*/  FMUL.FTZ R120, R120, UR23 ;  /* 0x0000001778787c20 */ /* 0x000fe20008410000 */
[----:B------:R-:W-:-:S02]  /*5240*/  FSEL R117, R116, RZ, P2 ;  /* 0x000000ff74757208 */ /* 0x000fc40001000000 */
[----:B------:R-:W-:Y:S02]  /*5250*/  LOP3.LUT P2, RZ, R160, 0xff000000, RZ, 0xc0, !PT ;  /* 0xff000000a0ff7812 */ /* 0x000fe4000784c0ff */
[C---:B------:R-:W-:Y:S02]  /*5260*/  FSEL R116, R120.reuse, RZ, P6 ;  /* 0x000000ff78747208 */ /* 0x040fe40003000000 */
[----:B------:R-:W-:Y:S02]  /*5270*/  FSEL R120, R120, RZ, P2 ;  /* 0x000000ff78787208 */ /* 0x000fe40001000000 */
[----:B------:R-:W-:Y:S01]  /*5280*/  F2FP.F16.F32.PACK_AB R117, R116, R117 ;  /* 0x000000757475723e */ /* 0x000fe200000000ff */
[--C-:B------:R-:W-:Y:S01]  /*5290*/  FFMA.FTZ R116, R142, UR10, R125.reuse ;  /* 0x0000000a8e747c23 */ /* 0x100fe2000801007d */
[----:B------:R-:W-:Y:S01]  /*52a0*/  FFMA.FTZ R125, R9, UR10, R125 ;  /* 0x0000000a097d7c23 */ /* 0x000fe2000801007d */
[----:B------:R-:W-:Y:S02]  /*52b0*/  LOP3.LUT P2, RZ, R160, 0xff00, RZ, 0xc0, !PT ;  /* 0x0000ff00a0ff7812 */ /* 0x000fe4000784c0ff */
[----:B------:R-:W-:Y:S01]  /*52c0*/  FADD.FTZ R116, R141, -R116 ;  /* 0x800000748d747221 */ /* 0x000fe20000010000 */
[----:B------:R-:W-:Y:S01]  /*52d0*/  FADD.FTZ R125, R8, -R125 ;  /* 0x8000007d087d7221 */ /* 0x000fe20000010000 */
[----:B------:R-:W-:-:S02]  /*52e0*/  LOP3.LUT P6, RZ, R168, 0xff00, RZ, 0xc0, !PT ;  /* 0x0000ff00a8ff7812 */ /* 0x000fc400078cc0ff */
[----:B------:R-:W-:Y:S01]  /*52f0*/  FMUL.FTZ R116, R116, UR11 ;  /* 0x0000000b74747c20 */ /* 0x000fe20008410000 */
[----:B------:R-:W-:Y:S01]  /*5300*/  FMUL.FTZ R125, R125, UR11 ;  /* 0x0000000b7d7d7c20 */ /* 0x000fe20008410000 */
[----:B------:R-:W-:Y:S02]  /*5310*/  F2FP.F16.F32.PACK_AB R121, R120, R121 ;  /* 0x000000797879723e */ /* 0x000fe400000000ff */
        /* <DEDUP_REMOVED lines=11> */
.L_x_1557:
[----:B------:R-:W-:-:S04]  /*53d0*/  UISETP.NE.U32.AND UP0, UPT, UR26, URZ, UPT ;  /* 0x000000ff1a00728c */ /* 0x000fc8000bf05070 */
[----:B------:R-:W-:-:S09]  /*53e0*/  UISETP.NE.AND.EX UP0, UPT, UR27, URZ, UPT, UP0 ;  /* 0x000000ff1b00728c */ /* 0x000fd2000bf05300 */
[----:B------:R-:W-:Y:S05]  /*53f0*/  BRA.U !UP0, `(.L_x_1562) ;  /* 0x0000000508c07547 */ /* 0x000fea000b800000 */
[----:B-1----:R-:W0:Y:S02]  /*5400*/  LDC.64 R120, c[0x0][0x478] ;  /* 0x00011e00ff787b82 */ /* 0x002e240000000a00 */
[----:B0-----:R-:W-:-:S04]  /*5410*/  ISETP.NE.U32.AND P1, PT, R120, RZ, PT ;  /* 0x000000ff7800720c */ /* 0x001fc80003f25070 */
[----:B------:R-:W-:-:S13]  /*5420*/  ISETP.NE.AND.EX P1, PT, R121, RZ, PT, P1 ;  /* 0x000000ff7900720c */ /* 0x000fda0003f25310 */
[----:B------:R-:W-:Y:S05]  /*5430*/  @!P1 BRA `(.L_x_1563) ;  /* 0x0000000000d89947 */ /* 0x000fea0003800000 */
[--C-:B------:R-:W-:Y:S01]  /*5440*/  FFMA.FTZ R110, R156, UR10, R125.reuse ;  /* 0x0000000a9c6e7c23 */ /* 0x100fe2000801007d */
[--C-:B------:R-:W-:Y:S01]  /*5450*/  FFMA.FTZ R108, R152, UR10, R125.reuse ;  /* 0x0000000a986c7c23 */ /* 0x100fe2000801007d */
[--C-:B------:R-:W-:Y:S01]  /*5460*/  FFMA.FTZ R112, R154, UR10, R125.reuse ;  /* 0x0000000a9a707c23 */ /* 0x100fe2000801007d */
[----:B------:R-:W-:Y:S01]  /*5470*/  ISETP.GE.U32.AND P2, PT, R160, RZ, PT ;  /* 0x000000ffa000720c */ /* 0x000fe20003f46070 */
[----:B------:R-:W-:Y:S01]  /*5480*/  FADD.FTZ R110, R155, -R110 ;  /* 0x8000006e9b6e7221 */ /* 0x000fe20000010000 */
[----:B------:R-:W-:Y:S01]  /*5490*/  FADD.FTZ R109, R151, -R108 ;  /* 0x8000006c976d7221 */ /* 0x000fe20000010000 */
[----:B------:R-:W-:Y:S01]  /*54a0*/  FFMA.FTZ R108, R144, UR10, R125 ;  /* 0x0000000a906c7c23 */ /* 0x000fe2000801007d */
[----:B------:R-:W-:Y:S01]  /*54b0*/  FADD.FTZ R112, R153, -R112 ;  /* 0x8000007099707221 */ /* 0x000fe20000010000 */
[----:B-----5:R-:W-:Y:S01]  /*54c0*/  FFMA.FTZ R111, R110, UR11, R107 ;  /* 0x0000000b6e6f7c23 */ /* 0x020fe2000801006b */
[----:B------:R-:W-:Y:S01]  /*54d0*/  FFMA.FTZ R110, R109, UR11, R106 ;  /* 0x0000000b6d6e7c23 */ /* 0x000fe2000801006a */
[----:B------:R-:W-:Y:S01]  /*54e0*/  FADD.FTZ R109, R145, -R108 ;  /* 0x8000006c916d7221 */ /* 0x000fe20000010000 */
[----:B------:R-:W-:Y:S01]  /*54f0*/  LOP3.LUT P6, RZ, R161, 0xff0000, RZ, 0xc0, !PT ;  /* 0x00ff0000a1ff7812 */ /* 0x000fe200078cc0ff */
[----:B------:R-:W-:Y:S01]  /*5500*/  FMUL.FTZ R114, R111, UR23 ;  /* 0x000000176f727c20 */ /* 0x000fe20008410000 */
[----:B------:R-:W-:Y:S01]  /*5510*/  FMUL.FTZ R113, R110, UR23 ;  /* 0x000000176e717c20 */ /* 0x000fe20008410000 */
[----:B------:R-:W-:Y:S01]  /*5520*/  FFMA.FTZ R108, R109, UR11, R104 ;  /* 0x0000000b6d6c7c23 */ /* 0x000fe20008010068 */
[----:B------:R-:W-:Y:S01]  /*5530*/  ISETP.GE.U32.AND.EX P2, PT, R161, 0x1000000, PT, P2 ;  /* 0x01000000a100780c */ /* 0x000fe20003f46120 */
[----:B------:R-:W-:Y:S01]  /*5540*/  FFMA.FTZ R109, R112, UR11, R105 ;  /* 0x0000000b706d7c23 */ /* 0x000fe20008010069 */
[--C-:B------:R-:W-:Y:S01]  /*5550*/  FFMA.FTZ R126, R146, UR10, R125.reuse ;  /* 0x0000000a927e7c23 */ /* 0x100fe2000801007d */
[----:B------:R-:W-:Y:S01]  /*5560*/  FSEL R123, R113, RZ, P6 ;  /* 0x000000ff717b7208 */ /* 0x000fe20003000000 */
[----:B------:R-:W-:Y:S01]  /*5570*/  FMUL.FTZ R112, R108, UR23 ;  /* 0x000000176c707c20 */ /* 0x000fe20008410000 */
[----:B------:R-:W-:Y:S01]  /*5580*/  FSEL R114, R114, RZ, P2 ;  /* 0x000000ff72727208 */ /* 0x000fe20001000000 */
[----:B------:R-:W-:Y:S01]  /*5590*/  FMUL.FTZ R113, R109, UR23 ;  /* 0x000000176d717c20 */ /* 0x000fe20008410000 */
[C---:B------:R-:W-:Y:S01]  /*55a0*/  LOP3.LUT P2, RZ, R161.reuse, 0xff, RZ, 0xc0, !PT ;  /* 0x000000ffa1ff7812 */ /* 0x040fe2000784c0ff */
[----:B------:R-:W-:Y:S01]  /*55b0*/  FFMA.FTZ R120, R142, UR10, R125 ;  /* 0x0000000a8e787c23 */ /* 0x000fe2000801007d */
[----:B------:R-:W-:Y:S01]  /*55c0*/  LOP3.LUT P6, RZ, R161, 0xff00, RZ, 0xc0, !PT ;  /* 0x0000ff00a1ff7812 */ /* 0x000fe200078cc0ff */
[----:B------:R-:W-:Y:S01]  /*55d0*/  FADD.FTZ R126, R143, -R126 ;  /* 0x8000007e8f7e7221 */ /* 0x000fe20000010000 */
[----:B------:R-:W-:Y:S01]  /*55e0*/  FSEL R112, R112, RZ, P2 ;  /* 0x000000ff70707208 */ /* 0x000fe20001000000 */
[----:B------:R-:W-:Y:S01]  /*55f0*/  FADD.FTZ R124, R141, -R120 ;  /* 0x800000788d7c7221 */ /* 0x000fe20000010000 */
[----:B------:R-:W-:-:S02]  /*5600*/  FSEL R113, R113, RZ, P6 ;  /* 0x000000ff71717208 */ /* 0x000fc40003000000 */
[----:B------:R-:W-:Y:S01]  /*5610*/  F2FP.F16.F32.PACK_AB R123, R114, R123 ;  /* 0x0000007b727b723e */ /* 0x000fe200000000ff */
[--C-:B------:R-:W-:Y:S01]  /*5620*/  FFMA.FTZ R114, R140, UR10, R125.reuse ;  /* 0x0000000a8c727c23 */ /* 0x100fe2000801007d */
[----:B------:R-:W-:Y:S01]  /*5630*/  F2FP.F16.F32.PACK_AB R122, R113, R112 ;  /* 0x00000070717a723e */ /* 0x000fe200000000ff */
[----:B------:R-:W-:Y:S01]  /*5640*/  FFMA.FTZ R113, R9, UR10, R125 ;  /* 0x0000000a09717c23 */ /* 0x000fe2000801007d */
[C---:B------:R-:W-:Y:S01]  /*5650*/  LOP3.LUT P6, RZ, R160.reuse, 0xff, RZ, 0xc0, !PT ;  /* 0x000000ffa0ff7812 */ /* 0x040fe200078cc0ff */
[----:B------:R-:W-:Y:S01]  /*5660*/  FADD.FTZ R115, R139, -R114 ;  /* 0x800000728b737221 */ /* 0x000fe20000010000 */
[----:B------:R-:W-:Y:S01]  /*5670*/  LOP3.LUT P2, RZ, R160, 0xff0000, RZ, 0xc0, !PT ;  /* 0x00ff0000a0ff7812 */ /* 0x000fe2000784c0ff */
[----:B------:R-:W-:Y:S02]  /*5680*/  FADD.FTZ R113, R8, -R113 ;  /* 0x8000007108717221 */ /* 0x000fe40000010000 */
[----:B------:R-:W-:Y:S01]  /*5690*/  FFMA.FTZ R114, R115, UR11, R102 ;  /* 0x0000000b73727c23 */ /* 0x000fe20008010066 */
[----:B------:R-:W-:Y:S01]  /*56a0*/  FFMA.FTZ R115, R126, UR11, R103 ;  /* 0x0000000b7e737c23 */ /* 0x000fe20008010067 */
[----:B------:R-:W-:-:S02]  /*56b0*/  FFMA.FTZ R112, R113, UR11, R100 ;  /* 0x0000000b71707c23 */ /* 0x000fc40008010064 */
[----:B------:R-:W-:Y:S01]  /*56c0*/  FMUL.FTZ R121, R114, UR23 ;  /* 0x0000001772797c20 */ /* 0x000fe20008410000 */
[----:B------:R-:W-:Y:S01]  /*56d0*/  FMUL.FTZ R125, R115, UR23 ;  /* 0x00000017737d7c20 */ /* 0x000fe20008410000 */
[----:B------:R-:W-:-:S05]  /*56e0*/  FMUL.FTZ R113, R112, UR23 ;  /* 0x0000001770717c20 */ /* 0x000fca0008410000 */
[----:B------:R-:W-:Y:S01]  /*56f0*/  FSEL R120, R113, RZ, P6 ;  /* 0x000000ff71787208 */ /* 0x000fe20003000000 */
[----:B------:R-:W-:Y:S01]  /*5700*/  FFMA.FTZ R113, R124, UR11, R101 ;  /* 0x0000000b7c717c23 */ /* 0x000fe20008010065 */
[----:B------:R-:W-:Y:S02]  /*5710*/  FSEL R124, R121, RZ, P2 ;  /* 0x000000ff797c7208 */ /* 0x000fe40001000000 */
[C---:B------:R-:W-:Y:S01]  /*5720*/  LOP3.LUT P2, RZ, R160.reuse, 0xff000000, RZ, 0xc0, !PT ;  /* 0xff000000a0ff7812 */ /* 0x040fe2000784c0ff */
[----:B------:R-:W-:Y:S01]  /*5730*/  FMUL.FTZ R121, R113, UR23 ;  /* 0x0000001771797c20 */ /* 0x000fe20008410000 */
[----:B------:R-:W-:Y:S02]  /*5740*/  LOP3.LUT P6, RZ, R160, 0xff00, RZ, 0xc0, !PT ;  /* 0x0000ff00a0ff7812 */ /* 0x000fe400078cc0ff */
[----:B------:R-:W-:Y:S02]  /*5750*/  FSEL R127, R125, RZ, P2 ;  /* 0x000000ff7d7f7208 */ /* 0x000fe40001000000 */
[----:B------:R-:W-:-:S02]  /*5760*/  FSEL R125, R121, RZ, P6 ;  /* 0x000000ff797d7208 */ /* 0x000fc40003000000 */
[----:B------:R-:W-:Y:S02]  /*5770*/  F2FP.F16.F32.PACK_AB R121, R127, R124 ;  /* 0x0000007c7f79723e */ /* 0x000fe400000000ff */
[----:B------:R-:W-:Y:S01]  /*5780*/  F2FP.F16.F32.PACK_AB R120, R125, R120 ;  /* 0x000000787d78723e */ /* 0x000fe200000000ff */
[----:B------:R-:W-:Y:S06]  /*5790*/  BRA `(.L_x_1560) ;  /* 0x0000000800947947 */ /* 0x000fec0003800000 */
.L_x_1563:
[--C-:B------:R-:W-:Y:S01]  /*57a0*/  FFMA.FTZ R122, R156, UR10, R125.reuse ;  /* 0x0000000a9c7a7c23 */ /* 0x100fe2000801007d */
[--C-:B------:R-:W-:Y:S01]  /*57b0*/  FFMA.FTZ R120, R152, UR10, R125.reuse ;  /* 0x0000000a98787c23 */ /* 0x100fe2000801007d */
[----:B------:R-:W-:Y:S02]  /*57c0*/  ISETP.GE.U32.AND P2, PT, R160, RZ, PT ;  /* 0x000000ffa000720c */ /* 0x000fe40003f46070 */
[----:B------:R-:W-:Y:S01]  /*57d0*/  FADD.FTZ R124, R155, -R122 ;  /* 0x8000007a9b7c7221 */ /* 0x000fe20000010000 */
[----:B------:R-:W-:Y:S01]  /*57e0*/  FADD.FTZ R121, R151, -R120 ;  /* 0x8000007897797221 */ /* 0x000fe20000010000 */
[--C-:B------:R-:W-:Y:S01]  /*57f0*/  FFMA.FTZ R120, R144, UR10, R125.reuse ;  /* 0x0000000a90787c23 */ /* 0x100fe2000801007d */
[----:B------:R-:W-:Y:S01]  /*5800*/  FFMA.FTZ R122, R154, UR10, R125 ;  /* 0x0000000a9a7a7c23 */ /* 0x000fe2000801007d */
[----:B-----5:R-:W-:Y:S01]  /*5810*/  FFMA.FTZ R124, R124, UR11, R107 ;  /* 0x0000000b7c7c7c23 */ /* 0x020fe2000801006b */
[----:B------:R-:W-:Y:S01]  /*5820*/  FFMA.FTZ R123, R121, UR11, R106 ;  /* 0x0000000b797b7c23 */ /* 0x000fe2000801006a */
[----:B------:R-:W-:Y:S01]  /*5830*/  FADD.FTZ R121, R145, -R120 ;  /* 0x8000007891797221 */ /* 0x000fe20000010000 */
[----:B------:R-:W-:Y:S01]  /*5840*/  FADD.FTZ R122, R153, -R122 ;  /* 0x8000007a997a7221 */ /* 0x000fe20000010000 */
[----:B------:R-:W-:Y:S01]  /*5850*/  FMUL.FTZ R124, R124, UR23 ;  /* 0x000000177c7c7c20 */ /* 0x000fe20008410000 */
[----:B------:R-:W-:Y:S01]  /*5860*/  FMUL.FTZ R123, R123, UR23 ;  /* 0x000000177b7b7c20 */ /* 0x000fe20008410000 */
[----:B------:R-:W-:Y:S01]  /*5870*/  LOP3.LUT P6, RZ, R161, 0xff0000, RZ, 0xc0, !PT ;  /* 0x00ff0000a1ff7812 */ /* 0x000fe200078cc0ff */
[----:B------:R-:W-:Y:S01]  /*5880*/  FFMA.FTZ R121, R121, UR11, R104 ;  /* 0x0000000b79797c23 */ /* 0x000fe20008010068 */
[----:B------:R-:W-:Y:S01]  /*5890*/  ISETP.GE.U32.AND.EX P2, PT, R161, 0x1000000, PT, P2 ;  /* 0x01000000a100780c */ /* 0x000fe20003f46120 */
[----:B------:R-:W-:Y:S01]  /*58a0*/  FFMA.FTZ R122, R122, UR11, R105 ;  /* 0x0000000b7a7a7c23 */ /* 0x000fe20008010069 */
[----:B------:R-:W-:Y:S01]  /*58b0*/  FSEL R123, R123, RZ, P6 ;  /* 0x000000ff7b7b7208 */ /* 0x000fe20003000000 */
[----:B------:R-:W-:Y:S01]  /*58c0*/  FMUL.FTZ R121, R121, UR23 ;  /* 0x0000001779797c20 */ /* 0x000fe20008410000 */
[----:B------:R-:W-:Y:S01]  /*58d0*/  FSEL R124, R124, RZ, P2 ;  /* 0x000000ff7c7c7208 */ /* 0x000fe20001000000 */
[----:B------:R-:W-:Y:S01]  /*58e0*/  FMUL.FTZ R122, R122, UR23 ;  /* 0x000000177a7a7c20 */ /* 0x000fe20008410000 */
[C---:B------:R-:W-:Y:S01]  /*58f0*/  LOP3.LUT P6, RZ, R161.reuse, 0xff, RZ, 0xc0, !PT ;  /* 0x000000ffa1ff7812 */ /* 0x040fe200078cc0ff */
[----:B------:R-:W-:Y:S01]  /*5900*/  FFMA.FTZ R120, R140, UR10, R125 ;  /* 0x0000000a8c787c23 */ /* 0x000fe2000801007d */
[----:B------:R-:W-:-:S02]  /*5910*/  LOP3.LUT P2, RZ, R161, 0xff00, RZ, 0xc0, !PT ;  /* 0x0000ff00a1ff7812 */ /* 0x000fc4000784c0ff */
[----:B------:R-:W-:Y:S02]  /*5920*/  FSEL R121, R121, RZ, P6 ;  /* 0x000000ff79797208 */ /* 0x000fe40003000000 */
[----:B------:R-:W-:Y:S02]  /*5930*/  FSEL R122, R122, RZ, P2 ;  /* 0x000000ff7a7a7208 */ /* 0x000fe40001000000 */
[----:B------:R-:W-:Y:S01]  /*5940*/  F2FP.F16.F32.PACK_AB R123, R124, R123 ;  /* 0x0000007b7c7b723e */ /* 0x000fe200000000ff */
[--C-:B------:R-:W-:Y:S01]  /*5950*/  FFMA.FTZ R124, R146, UR10, R125.reuse ;  /* 0x0000000a927c7c23 */ /* 0x100fe2000801007d */
[----:B------:R-:W-:Y:S01]  /*5960*/  F2FP.F16.F32.PACK_AB R122, R122, R121 ;  /* 0x000000797a7a723e */ /* 0x000fe200000000ff */
[----:B------:R-:W-:Y:S01]  /*5970*/  FADD.FTZ R121, R139, -R120 ;  /* 0x800000788b797221 */ /* 0x000fe20000010000 */
[--C-:B------:R-:W-:Y:S01]  /*5980*/  FFMA.FTZ R120, R142, UR10, R125.reuse ;  /* 0x0000000a8e787c23 */ /* 0x100fe2000801007d */
[----:B------:R-:W-:Y:S01]  /*5990*/  FADD.FTZ R124, R143, -R124 ;  /* 0x8000007c8f7c7221 */ /* 0x000fe20000010000 */
[----:B------:R-:W-:Y:S01]  /*59a0*/  FFMA.FTZ R125, R9, UR10, R125 ;  /* 0x0000000a097d7c23 */ /* 0x000fe2000801007d */
[----:B------:R-:W-:Y:S01]  /*59b0*/  FFMA.FTZ R121, R121, UR11, R102 ;  /* 0x0000000b79797c23 */ /* 0x000fe20008010066 */
[----:B------:R-:W-:Y:S01]  /*59c0*/  FADD.FTZ R120, R141, -R120 ;  /* 0x800000788d787221 */ /* 0x000fe20000010000 */
[----:B------:R-:W-:Y:S01]  /*59d0*/  FFMA.FTZ R124, R124, UR11, R103 ;  /* 0x0000000b7c7c7c23 */ /* 0x000fe20008010067 */
[----:B------:R-:W-:Y:S01]  /*59e0*/  FADD.FTZ R125, R8, -R125 ;  /* 0x8000007d087d7221 */ /* 0x000fe20000010000 */
[----:B------:R-:W-:Y:S01]  /*59f0*/  FMUL.FTZ R121, R121, UR23 ;  /* 0x0000001779797c20 */ /* 0x000fe20008410000 */
[----:B------:R-:W-:Y:S01]  /*5a00*/  LOP3.LUT P2, RZ, R160, 0xff0000, RZ, 0xc0, !PT ;  /* 0x00ff0000a0ff7812 */ /* 0x000fe2000784c0ff */
[----:B------:R-:W-:Y:S01]  /*5a10*/  FFMA.FTZ R120, R120, UR11, R101 ;  /* 0x0000000b78787c23 */ /* 0x000fe20008010065 */
[----:B------:R-:W-:Y:S01]  /*5a20*/  FMUL.FTZ R124, R124, UR23 ;  /* 0x000000177c7c7c20 */ /* 0x000fe20008410000 */
[----:B------:R-:W-:Y:S01]  /*5a30*/  LOP3.LUT P6, RZ, R160, 0xff000000, RZ, 0xc0, !PT ;  /* 0xff000000a0ff7812 */ /* 0x000fe200078cc0ff */
[----:B------:R-:W-:Y:S01]  /*5a40*/  FFMA.FTZ R125, R125, UR11, R100 ;  /* 0x0000000b7d7d7c23 */ /* 0x000fe20008010064 */
        /* <DEDUP_REMOVED lines=9> */
[----:B------:R-:W-:Y:S01]  /*5ae0*/  F2FP.F16.F32.PACK_AB R120, R127, R120 ;  /* 0x000000787f78723e */ /* 0x000fe200000000ff */
[----:B------:R-:W-:Y:S06]  /*5af0*/  BRA `(.L_x_1560) ;  /* 0x0000000400bc7947 */ /* 0x000fec0003800000 */
.L_x_1562:
        /* <DEDUP_REMOVED lines=20> */
[--C-:B------:R-:W-:Y:S01]  /*5c40*/  FFMA.FTZ R124, R146, UR10, R125.reuse ;  /* 0x0000000a927c7c23 */ /* 0x100fe2000801007d */
        /* <DEDUP_REMOVED lines=9> */
[----:B------:R-:W-:Y:S01]  /*5ce0*/  FADD.FTZ R115, R143, -R124 ;  /* 0x8000007c8f737221 */ /* 0x000fe20000010000 */
[----:B------:R-:W-:Y:S01]  /*5cf0*/  FSEL R113, R113, RZ, P6 ;  /* 0x000000ff71717208 */ /* 0x000fe20003000000 */
[----:B------:R-:W-:Y:S01]  /*5d00*/  FADD.FTZ R121, R141, -R120 ;  /* 0x800000788d797221 */ /* 0x000fe20000010000 */
[----:B------:R-:W-:Y:S01]  /*5d10*/  F2FP.F16.F32.PACK_AB R123, R114, R123 ;  /* 0x0000007b727b723e */ /* 0x000fe200000000ff */
[--C-:B------:R-:W-:Y:S01]  /*5d20*/  FFMA.FTZ R114, R140, UR10, R125.reuse ;  /* 0x0000000a8c727c23 */ /* 0x100fe2000801007d */
[----:B------:R-:W-:Y:S01]  /*5d30*/  F2FP.F16.F32.PACK_AB R122, R113, R112 ;  /* 0x00000070717a723e */ /* 0x000fe200000000ff */
[----:B------:R-:W-:Y:S01]  /*5d40*/  FFMA.FTZ R113, R9, UR10, R125 ;  /* 0x0000000a09717c23 */ /* 0x000fe2000801007d */
[C---:B------:R-:W-:Y:S01]  /*5d50*/  LOP3.LUT P6, RZ, R160.reuse, 0xff, RZ, 0xc0, !PT ;  /* 0x000000ffa0ff7812 */ /* 0x040fe200078cc0ff */
[----:B------:R-:W-:Y:S01]  /*5d60*/  FADD.FTZ R114, R139, -R114 ;  /* 0x800000728b727221 */ /* 0x000fe20000010000 */
[----:B------:R-:W-:Y:S01]  /*5d70*/  LOP3.LUT P2, RZ, R160, 0xff0000, RZ, 0xc0, !PT ;  /* 0x00ff0000a0ff7812 */ /* 0x000fe2000784c0ff */
[----:B------:R-:W-:Y:S01]  /*5d80*/  FADD.FTZ R113, R8, -R113 ;  /* 0x8000007108717221 */ /* 0x000fe20000010000 */
[----:B------:R-:W-:Y:S01]  /*5d90*/  FMUL.FTZ R115, R115, UR11 ;  /* 0x0000000b73737c20 */ /* 0x000fe20008410000 */
[----:B------:R-:W-:-:S02]  /*5da0*/  FMUL.FTZ R114, R114, UR11 ;  /* 0x0000000b72727c20 */ /* 0x000fc40008410000 */
[----:B------:R-:W-:Y:S01]  /*5db0*/  FMUL.FTZ R112, R113, UR11 ;  /* 0x0000000b71707c20 */ /* 0x000fe20008410000 */
[----:B------:R-:W-:Y:S01]  /*5dc0*/  FMUL.FTZ R125, R115, UR23 ;  /* 0x00000017737d7c20 */ /* 0x000fe20008410000 */
[----:B------:R-:W-:Y:S02]  /*5dd0*/  FMUL.FTZ R124, R114, UR23 ;  /* 0x00000017727c7c20 */ /* 0x000fe40008410000 */
[----:B------:R-:W-:-:S03]  /*5de0*/  FMUL.FTZ R113, R112, UR23 ;  /* 0x0000001770717c20 */ /* 0x000fc60008410000 */
[----:B------:R-:W-:Y:S02]  /*5df0*/  FSEL R124, R124, RZ, P2 ;  /* 0x000000ff7c7c7208 */ /* 0x000fe40001000000 */
[----:B------:R-:W-:Y:S01]  /*5e00*/  FSEL R120, R113, RZ, P6 ;  /* 0x000000ff71787208 */ /* 0x000fe20003000000 */
[----:B------:R-:W-:Y:S01]  /*5e10*/  FMUL.FTZ R113, R121, UR11 ;  /* 0x0000000b79717c20 */ /* 0x000fe20008410000 */
[C---:B------:R-:W-:Y:S02]  /*5e20*/  LOP3.LUT P2, RZ, R160.reuse, 0xff000000, RZ, 0xc0, !PT ;  /* 0xff000000a0ff7812 */ /* 0x040fe4000784c0ff */
[----:B------:R-:W-:Y:S01]  /*5e30*/  LOP3.LUT P6, RZ, R160, 0xff00, RZ, 0xc0, !PT ;  /* 0x0000ff00a0ff7812 */ /* 0x000fe200078cc0ff */
[----:B------:R-:W-:Y:S01]  /*5e40*/  FMUL.FTZ R121, R113, UR23 ;  /* 0x0000001771797c20 */ /* 0x000fe20008410000 */
[----:B------:R-:W-:-:S04]  /*5e50*/  FSEL R127, R125, RZ, P2 ;  /* 0x000000ff7d7f7208 */ /* 0x000fc80001000000 */
[----:B------:R-:W-:Y:S02]  /*5e60*/  FSEL R125, R121, RZ, P6 ;  /* 0x000000ff797d7208 */ /* 0x000fe40003000000 */
[----:B------:R-:W-:Y:S02]  /*5e70*/  F2FP.F16.F32.PACK_AB R121, R127, R124 ;  /* 0x0000007c7f79723e */ /* 0x000fe400000000ff */
[----:B------:R-:W-:Y:S01]  /*5e80*/  F2FP.F16.F32.PACK_AB R120, R125, R120 ;  /* 0x000000787d78723e */ /* 0x000fe200000000ff */
[----:B------:R-:W-:Y:S06]  /*5e90*/  BRA `(.L_x_1560) ;  /* 0x0000000000d47947 */ /* 0x000fec0003800000 */
.L_x_1564:
[--C-:B------:R-:W-:Y:S01]  /*5ea0*/  FFMA.FTZ R122, R156, UR10, R125.reuse ;  /* 0x0000000a9c7a7c23 */ /* 0x100fe2000801007d */
[--C-:B------:R-:W-:Y:S01]  /*5eb0*/  FFMA.FTZ R120, R152, UR10, R125.reuse ;  /* 0x0000000a98787c23 */ /* 0x100fe2000801007d */
[----:B------:R-:W-:Y:S02]  /*5ec0*/  ISETP.GE.U32.AND P2, PT, R160, RZ, PT ;  /* 0x000000ffa000720c */ /* 0x000fe40003f46070 */
        /* <DEDUP_REMOVED lines=22> */
[----:B------:R-:W-:Y:S01]  /*6030*/  F2FP.F16.F32.PACK_AB R123, R124, R123 ;  /* 0x0000007b7c7b723e */ /* 0x000fe200000000ff */
[--C-:B------:R-:W-:Y:S01]  /*6040*/  FFMA.FTZ R124, R146, UR10, R125.reuse ;  /* 0x0000000a927c7c23 */ /* 0x100fe2000801007d */
[----:B------:R-:W-:Y:S01]  /*6050*/  F2FP.F16.F32.PACK_AB R122, R121, R120 ;  /* 0x00000078797a723e */ /* 0x000fe200000000ff */
[--C-:B------:R-:W-:Y:S01]  /*6060*/  FFMA.FTZ R120, R140, UR10, R125.reuse ;  /* 0x0000000a8c787c23 */ /* 0x100fe2000801007d */
[C---:B------:R-:W-:Y:S01]  /*6070*/  LOP3.LUT P2, RZ, R160.reuse, 0xff0000, RZ, 0xc0, !PT ;  /* 0x00ff0000a0ff7812 */ /* 0x040fe2000784c0ff */
[----:B------:R-:W-:Y:S01]  /*6080*/  FADD.FTZ R124, R143, -R124 ;  /* 0x8000007c8f7c7221 */ /* 0x000fe20000010000 */
[----:B------:R-:W-:Y:S01]  /*6090*/  LOP3.LUT P6, RZ, R160, 0xff000000, RZ, 0xc0, !PT ;  /* 0xff000000a0ff7812 */ /* 0x000fe200078cc0ff */
        /* <DEDUP_REMOVED lines=9> */
[----:B------:R-:W-:Y:S01]  /*6130*/  FMUL.FTZ R120, R120, UR11 ;  /* 0x0000000b78787c20 */ /* 0x000fe20008410000 */
[----:B------:R-:W-:-:S02]  /*6140*/  FMUL.FTZ R125, R125, UR11 ;  /* 0x0000000b7d7d7c20 */ /* 0x000fc40008410000 */
[----:B------:R-:W-:Y:S01]  /*6150*/  FSEL R124, R124, RZ, P6 ;  /* 0x000000ff7c7c7208 */ /* 0x000fe20003000000 */
[----:B------:R-:W-:Y:S01]  /*6160*/  FMUL.FTZ R120, R120, UR23 ;  /* 0x0000001778787c20 */ /* 0x000fe20008410000 */
[----:B------:R-:W-:Y:S01]  /*6170*/  FSEL R121, R121, RZ, P2 ;  /* 0x000000ff79797208 */ /* 0x000fe20001000000 */
[----:B------:R-:W-:Y:S01]  /*6180*/  FMUL.FTZ R125, R125, UR23 ;  /* 0x000000177d7d7c20 */ /* 0x000fe20008410000 */
[C---:B------:R-:W-:Y:S02]  /*6190*/  LOP3.LUT P2, RZ, R160.reuse, 0xff00, RZ, 0xc0, !PT ;  /* 0x0000ff00a0ff7812 */ /* 0x040fe4000784c0ff */
[----:B------:R-:W-:Y:S02]  /*61a0*/  LOP3.LUT P6, RZ, R160, 0xff, RZ, 0xc0, !PT ;  /* 0x000000ffa0ff7812 */ /* 0x000fe400078cc0ff */
[----:B------:R-:W-:Y:S02]  /*61b0*/  FSEL R127, R120, RZ, P2 ;  /* 0x000000ff787f7208 */ /* 0x000fe40001000000 */
[----:B------:R-:W-:-:S02]  /*61c0*/  FSEL R120, R125, RZ, P6 ;  /* 0x000000ff7d787208 */ /* 0x000fc40003000000 */
[----:B------:R-:W-:Y:S02]  /*61d0*/  F2FP.F16.F32.PACK_AB R121, R124, R121 ;  /* 0x000000797c79723e */ /* 0x000fe400000000ff */
[----:B------:R-:W-:-:S07]  /*61e0*/  F2FP.F16.F32.PACK_AB R120, R127, R120 ;  /* 0x000000787f78723e */ /* 0x000fce00000000ff */
.L_x_1560:
[----:B------:R-:W0:Y:S08]  /*61f0*/  @P1 LDC.64 R124, c[0x0][0x478] ;  /* 0x00011e00ff7c1b82 */ /* 0x000e300000000a00 */
[----:B------:R-:W1:Y:S01]  /*6200*/  LDC.64 R126, c[0x0][0x468] ;  /* 0x00011a00ff7e7b82 */ /* 0x000e620000000a00 */
[----:B0-----:R-:W-:-:S05]  /*6210*/  @P1 IMAD.WIDE.U32 R124, R2, 0x20, R124 ;  /* 0x00000020027c1825 */ /* 0x001fca00078e007c */
[----:B------:R-:W-:Y:S01]  /*6220*/  @P1 STG.E.128 desc[UR16][R124.64], R112 ;  /* 0x000000707c001986 */ /* 0x000fe2000c101d10 */
[----:B-1----:R-:W-:-:S03]  /*6230*/  IMAD.WIDE.U32 R126, R2, 0x10, R126 ;  /* 0x00000010027e7825 */ /* 0x002fc600078e007e */
[----:B------:R0:W-:Y:S04]  /*6240*/  @P1 STG.E.128 desc[UR16][R124.64+0x10], R108 ;  /* 0x0000106c7c001986 */ /* 0x0001e8000c101d10 */
[----:B------:R2:W-:Y:S01]  /*6250*/  STG.E.128 desc[UR16][R126.64], R120 ;  /* 0x000000787e007986 */ /* 0x0005e2000c101d10 */
[----:B0-----:R-:W0:Y:S02]  /*6260*/  @P0 LDC.64 R124, c[0x0][0x470] ;  /* 0x00011c00ff7c0b82 */ /* 0x001e240000000a00 */
[----:B0-----:R-:W-:-:S05]  /*6270*/  @P0 IMAD.WIDE.U32 R124, R2, 0x10, R124 ;  /* 0x00000010027c0825 */ /* 0x001fca00078e007c */
[----:B------:R2:W-:Y:S02]  /*6280*/  @P0 STG.E.128 desc[UR16][R124.64], R116 ;  /* 0x000000747c000986 */ /* 0x0005e4000c101d10 */
.L_x_1556:
[----:B------:R-:W-:Y:S05]  /*6290*/  BSYNC.RECONVERGENT B0 ;  /* 0x0000000000007941 */ /* 0x000fea0003800200 */
.L_x_1555:
[----:B------:R-:W-:Y:S01]  /*62a0*/  UPLOP3.LUT UP1, UPT, UPT, UPT, UP1, 0x40, 0x4 ;  /* 0x000000000004789c */ /* 0x000fe20003f2e810 */
[----:B------:R-:W-:Y:S10]  /*62b0*/  BRA.U !UP2, `(.L_x_1565) ;  /* 0xffffffa10af87547 */ /* 0x000ff4000b83ffff */
.L_x_1538:
[----:B------:R-:W0:Y:S01]  /*62c0*/  S2UR UR4, SR_CTAID.X ;  /* 0x00000000000479c3 */ /* 0x000e220000002500 */
[----:B------:R-:W-:Y:S01]  /*62d0*/  BSSY.RECONVERGENT B0, `(.L_x_1566) ;  /* 0x0000016000007945 */ /* 0x000fe20003800200 */
[----:B0-----:R-:W-:-:S06]  /*62e0*/  UIMAD UR4, UR4, UR6, URZ ;  /* 0x00000006040472a4 */ /* 0x001fcc000f8e02ff */
[----:B------:R-:W-:-:S04]  /*62f0*/  MOV R11, UR4 ;  /* 0x00000004000b7c02 */ /* 0x000fc80008000f00 */
[----:B------:R-:W-:Y:S01]  /*6300*/  LEA.HI R11, R11, R128, RZ, 0x1d ;  /* 0x000000800b0b7211 */ /* 0x000fe200078fe8ff */
[----:B------:R-:W-:Y:S06]  /*6310*/  @!P3 BRA `(.L_x_1567) ;  /* 0x000000000044b947 */ /* 0x000fec0003800000 */
[----:B------:R-:W0:Y:S08]  /*6320*/  LDC.64 R2, c[0x0][0x440] ;  /* 0x00011000ff027b82 */ /* 0x000e300000000a00 */
[----:B------:R-:W3:Y:S08]  /*6330*/  LDC.64 R4, c[0x0][0x448] ;  /* 0x00011200ff047b82 */ /* 0x000ef00000000a00 */
[----:B------:R-:W4:Y:S08]  /*6340*/  LDC.64 R6, c[0x0][0x450] ;  /* 0x00011400ff067b82 */ /* 0x000f300000000a00 */
[----:B------:R-:W1:Y:S01]  /*6350*/  LDC.64 R8, c[0x0][0x458] ;  /* 0x00011600ff087b82 */ /* 0x000e620000000a00 */
[----:B0-----:R-:W-:-:S05]  /*6360*/  IMAD.WIDE.U32 R2, R11, 0x20, R2 ;  /* 0x000000200b027825 */ /* 0x001fca00078e0002 */
[----:B------:R0:W-:Y:S01]  /*6370*/  STG.E.128 desc[UR16][R2.64], R64 ;  /* 0x0000004002007986 */ /* 0x0001e2000c101d10 */
[----:B---3--:R-:W-:-:S03]  /*6380*/  IMAD.WIDE.U32 R4, R11, 0x20, R4 ;  /* 0x000000200b047825 */ /* 0x008fc600078e0004 */
[----:B------:R0:W-:Y:S04]  /*6390*/  STG.E.128 desc[UR16][R2.64+0x10], R60 ;  /* 0x0000103c02007986 */ /* 0x0001e8000c101d10 */
[----:B------:R0:W-:Y:S01]  /*63a0*/  STG.E.128 desc[UR16][R4.64], R80 ;  /* 0x0000005004007986 */ /* 0x0001e2000c101d10 */
[----:B----4-:R-:W-:-:S03]  /*63b0*/  IMAD.WIDE.U32 R6, R11, 0x20, R6 ;  /* 0x000000200b067825 */ /* 0x010fc600078e0006 */
[----:B------:R0:W-:Y:S04]  /*63c0*/  STG.E.128 desc[UR16][R4.64+0x10], R76 ;  /* 0x0000104c04007986 */ /* 0x0001e8000c101d10 */
[----:B------:R0:W-:Y:S01]  /*63d0*/  STG.E.128 desc[UR16][R6.64], R32 ;  /* 0x0000002006007986 */ /* 0x0001e2000c101d10 */
[C---:B-1----:R-:W-:Y:S01]  /*63e0*/  IMAD.WIDE.U32 R8, R11.reuse, 0x20, R8 ;  /* 0x000000200b087825 */ /* 0x042fe200078e0008 */
[----:B------:R-:W-:Y:S02]  /*63f0*/  IADD3 R11, PT, PT, R11, 0x80, RZ ;  /* 0x000000800b0b7810 */ /* 0x000fe40007ffe0ff */
[----:B------:R0:W-:Y:S04]  /*6400*/  STG.E.128 desc[UR16][R6.64+0x10], R28 ;  /* 0x0000101c06007986 */ /* 0x0001e8000c101d10 */
[----:B------:R0:W-:Y:S04]  /*6410*/  STG.E.128 desc[UR16][R8.64], R48 ;  /* 0x0000003008007986 */ /* 0x0001e8000c101d10 */
[----:B------:R0:W-:Y:S02]  /*6420*/  STG.E.128 desc[UR16][R8.64+0x10], R44 ;  /* 0x0000102c08007986 */ /* 0x0001e4000c101d10 */
.L_x_1567:
[----:B------:R-:W-:Y:S05]  /*6430*/  BSYNC.RECONVERGENT B0 ;  /* 0x0000000000007941 */ /* 0x000fea0003800200 */
.L_x_1566:
[----:B------:R-:W-:Y:S05]  /*6440*/  @!P4 EXIT ;  /* 0x000000000000c94d */ /* 0x000fea0003800000 */
[----:B0-----:R-:W0:Y:S08]  /*6450*/  LDC.64 R2, c[0x0][0x440] ;  /* 0x00011000ff027b82 */ /* 0x001e300000000a00 */
[----:B------:R-:W3:Y:S08]  /*6460*/  LDC.64 R4, c[0x0][0x448] ;  /* 0x00011200ff047b82 */ /* 0x000ef00000000a00 */
[----:B------:R-:W4:Y:S08]  /*6470*/  LDC.64 R6, c[0x0][0x450] ;  /* 0x00011400ff067b82 */ /* 0x000f300000000a00 */
[----:B------:R-:W1:Y:S01]  /*6480*/  LDC.64 R8, c[0x0][0x458] ;  /* 0x00011600ff087b82 */ /* 0x000e620000000a00 */
[----:B0-----:R-:W-:-:S05]  /*6490*/  IMAD.WIDE.U32 R2, R11, 0x20, R2 ;  /* 0x000000200b027825 */ /* 0x001fca00078e0002 */
[----:B------:R-:W-:Y:S01]  /*64a0*/  STG.E.128 desc[UR16][R2.64], R56 ;  /* 0x0000003802007986 */ /* 0x000fe2000c101d10 */
[----:B---3--:R-:W-:-:S03]  /*64b0*/  IMAD.WIDE.U32 R4, R11, 0x20, R4 ;  /* 0x000000200b047825 */ /* 0x008fc600078e0004 */
[----:B------:R-:W-:Y:S04]  /*64c0*/  STG.E.128 desc[UR16][R2.64+0x10], R52 ;  /* 0x0000103402007986 */ /* 0x000fe8000c101d10 */
[----:B------:R-:W-:Y:S01]  /*64d0*/  STG.E.128 desc[UR16][R4.64], R72 ;  /* 0x0000004804007986 */ /* 0x000fe2000c101d10 */
[----:B----4-:R-:W-:-:S03]  /*64e0*/  IMAD.WIDE.U32 R6, R11, 0x20, R6 ;  /* 0x000000200b067825 */ /* 0x010fc600078e0006 */
[----:B------:R-:W-:Y:S04]  /*64f0*/  STG.E.128 desc[UR16][R4.64+0x10], R68 ;  /* 0x0000104404007986 */ /* 0x000fe8000c101d10 */
[----:B------:R-:W-:Y:S01]  /*6500*/  STG.E.128 desc[UR16][R6.64], R24 ;  /* 0x0000001806007986 */ /* 0x000fe2000c101d10 */
[----:B-1----:R-:W-:-:S03]  /*6510*/  IMAD.WIDE.U32 R8, R11, 0x20, R8 ;  /* 0x000000200b087825 */ /* 0x002fc600078e0008 */
[----:B------:R-:W-:Y:S04]  /*6520*/  STG.E.128 desc[UR16][R6.64+0x10], R20 ;  /* 0x0000101406007986 */ /* 0x000fe8000c101d10 */
[----:B------:R-:W-:Y:S04]  /*6530*/  STG.E.128 desc[UR16][R8.64], R40 ;  /* 0x0000002808007986 */ /* 0x000fe8000c101d10 */
[----:B------:R-:W-:Y:S01]  /*6540*/  STG.E.128 desc[UR16][R8.64+0x10], R36 ;  /* 0x0000102408007986 */ /* 0x000fe2000c101d10 */
[----:B------:R-:W-:Y:S05]  /*6550*/  EXIT ;  /* 0x000000000000794d */ /* 0x000fea0003800000 */
.L_x_1568:
        /* <DEDUP_REMOVED lines=10> */
.L_x_2832:


//--------------------- .text._ZN10layer_norm31ln_parallel_residual_bwd_kernelINS_13Kernel_traitsI6__halfS2_fS2_fjLj2048ELj1ELj1ELj4ELj16ENS_18Kernel_traits_baseILj2048ES2_S2_fS2_fjLj128EEEEELb1ELb0ELb1EEEvNS_9BwdParamsE --------------------------
	.section	.text._ZN10layer_norm31ln_parallel_residual_bwd_kernelINS_13Kernel_traitsI6__halfS2_fS2_fjLj2048ELj1ELj1ELj4ELj16ENS_18Kernel_traits_baseILj2048ES2_S2_fS2_fjLj128EEEEELb1ELb0ELb1EEEvNS_9BwdParamsE,"ax",@progbits
	.align	128
        .global         _ZN10layer_norm31ln_parallel_residual_bwd_kernelINS_13Kernel_traitsI6__halfS2_fS2_fjLj2048ELj1ELj1ELj4ELj16ENS_18Kernel_traits_baseILj2048ES2_S2_fS2_fjLj128EEEEELb1ELb0ELb1EEEvNS_9BwdParamsE
        .type           _ZN10layer_norm31ln_parallel_residual_bwd_kernelINS_13Kernel_traitsI6__halfS2_fS2_fjLj2048ELj1ELj1ELj4ELj16ENS_18Kernel_traits_baseILj2048ES2_S2_fS2_fjLj128EEEEELb1ELb0ELb1EEEvNS_9BwdParamsE,@function
        .size           _ZN10layer_norm31ln_parallel_residual_bwd_kernelINS_13Kernel_traitsI6__halfS2_fS2_fjLj2048ELj1ELj1ELj4ELj16ENS_18Kernel_traits_baseILj2048ES2_S2_fS2_fjLj128EEEEELb1ELb0ELb1EEEvNS_9BwdParamsE,(.L_x_2833 - _ZN10layer_norm31ln_parallel_residual_bwd_kernelINS_13Kernel_traitsI6__halfS2_fS2_fjLj2048ELj1ELj1ELj4ELj16ENS_18Kernel_traits_baseILj2048ES2_S2_fS2_fjLj128EEEEELb1ELb0ELb1EEEvNS_9BwdParamsE)
        .other          _ZN10layer_norm31ln_parallel_residual_bwd_kernelINS_13Kernel_traitsI6__halfS2_fS2_fjLj2048ELj1ELj1ELj4ELj16ENS_18Kernel_traits_baseILj2048ES2_S2_fS2_fjLj128EEEEELb1ELb0ELb1EEEvNS_9BwdParamsE,@"STO_CUDA_ENTRY STV_DEFAULT"
_ZN10layer_norm31ln_parallel_residual_bwd_kernelINS_13Kernel_traitsI6__halfS2_fS2_fjLj2048ELj1ELj1ELj4ELj16ENS_18Kernel_traits_baseILj2048ES2_S2_fS2_fjLj128EEEEELb1ELb0ELb1EEEvNS_9BwdParamsE:
.text._ZN10layer_norm31ln_parallel_residual_bwd_kernelINS_13Kernel_traitsI6__halfS2_fS2_fjLj2048ELj1ELj1ELj4ELj16ENS_18Kernel_traits_baseILj2048ES2_S2_fS2_fjLj128EEEEELb1ELb0ELb1EEEvNS_9BwdParamsE:
        /* <DEDUP_REMOVED lines=80> */
[----:B------:R-:W-:Y:S01]  /*0500*/  MOV R145, RZ ;  /* 0x000000ff00917202 */ /* 0x000fe20000000f00 */
        /* <DEDUP_REMOVED lines=8> */
[----:B---3--:R-:W-:-:S02]  /*0590*/  HADD2.F32 R177, -RZ, R20.H0_H0 ;  /* 0x20000014ffb17230 */ /* 0x008fc40000004100 */
[----:B------:R-:W-:Y:S02]  /*05a0*/  HADD2.F32 R176, -RZ, R20.H1_H1 ;  /* 0x30000014ffb07230 */ /* 0x000fe40000004100 */
[--C-:B------:R-:W-:Y:S02]  /*05b0*/  HADD2.F32 R175, -RZ, R21.reuse.H0_H0 ;  /* 0x20000015ffaf7230 */ /* 0x100fe40000004100 */
[----:B------:R-:W-:Y:S02]  /*05c0*/  HADD2.F32 R174, -RZ, R21.H1_H1 ;  /* 0x30000015ffae7230 */ /* 0x000fe40000004100 */
[--C-:B------:R-:W-:Y:S02]  /*05d0*/  HADD2.F32 R173, -RZ, R22.reuse.H0_H0 ;  /* 0x20000016ffad7230 */ /* 0x100fe40000004100 */
[----:B------:R-:W-:Y:S02]  /*05e0*/  HADD2.F32 R172, -RZ, R22.H1_H1 ;  /* 0x30000016ffac7230 */ /* 0x000fe40000004100 */
[----:B------:R-:W-:-:S02]  /*05f0*/  HADD2.F32 R171, -RZ, R23.H0_H0 ;  /* 0x20000017ffab7230 */ /* 0x000fc40000004100 */
[----:B------:R-:W-:Y:S02]  /*0600*/  HADD2.F32 R170, -RZ, R23.H1_H1 ;  /* 0x30000017ffaa7230 */ /* 0x000fe40000004100 */
[--C-:B----4-:R-:W-:Y:S02]  /*0610*/  HADD2.F32 R169, -RZ, R16.reuse.H0_H0 ;  /* 0x20000010ffa97230 */ /* 0x110fe40000004100 */
[----:B------:R-:W-:Y:S02]  /*0620*/  HADD2.F32 R168, -RZ, R16.H1_H1 ;  /* 0x30000010ffa87230 */ /* 0x000fe40000004100 */
[--C-:B------:R-:W-:Y:S02]  /*0630*/  HADD2.F32 R167, -RZ, R17.reuse.H0_H0 ;  /* 0x20000011ffa77230 */ /* 0x100fe40000004100 */
[----:B------:R-:W-:Y:S02]  /*0640*/  HADD2.F32 R166, -RZ, R17.H1_H1 ;  /* 0x30000011ffa67230 */ /* 0x000fe40000004100 */
[----:B------:R-:W-:-:S02]  /*0650*/  HADD2.F32 R165, -RZ, R18.H0_H0 ;  /* 0x20000012ffa57230 */ /* 0x000fc40000004100 */
[----:B------:R-:W-:Y:S02]  /*0660*/  HADD2.F32 R164, -RZ, R18.H1_H1 ;  /* 0x30000012ffa47230 */ /* 0x000fe40000004100 */
[--C-:B------:R-:W-:Y:S02]  /*0670*/  HADD2.F32 R163, -RZ, R19.reuse.H0_H0 ;  /* 0x20000013ffa37230 */ /* 0x100fe40000004100 */
[----:B------:R-:W-:Y:S02]  /*0680*/  HADD2.F32 R162, -RZ, R19.H1_H1 ;  /* 0x30000013ffa27230 */ /* 0x000fe40000004100 */
[--C-:B--2---:R-:W-:Y:S02]  /*0690*/  HADD2.F32 R161, -RZ, R12.reuse.H0_H0 ;  /* 0x2000000cffa17230 */ /* 0x104fe40000004100 */
[----:B------:R-:W-:Y:S02]  /*06a0*/  HADD2.F32 R160, -RZ, R12.H1_H1 ;  /* 0x3000000cffa07230 */ /* 0x000fe40000004100 */
[----:B------:R-:W-:-:S02]  /*06b0*/  HADD2.F32 R159, -RZ, R13.H0_H0 ;  /* 0x2000000dff9f7230 */ /* 0x000fc40000004100 */
[----:B------:R-:W-:Y:S02]  /*06c0*/  HADD2.F32 R158, -RZ, R13.H1_H1 ;  /* 0x3000000dff9e7230 */ /* 0x000fe40000004100 */
[--C-:B------:R-:W-:Y:S02]  /*06d0*/  HADD2.F32 R157, -RZ, R14.reuse.H0_H0 ;  /* 0x2000000eff9d7230 */ /* 0x100fe40000004100 */
[----:B------:R-:W-:Y:S02]  /*06e0*/  HADD2.F32 R156, -RZ, R14.H1_H1 ;  /* 0x3000000eff9c7230 */ /* 0x000fe40000004100 */
[--C-:B------:R-:W-:Y:S02]  /*06f0*/  HADD2.F32 R155, -RZ, R15.reuse.H0_H0 ;  /* 0x2000000fff9b7230 */ /* 0x100fe40000004100 */
[----:B------:R-:W-:Y:S02]  /*0700*/  HADD2.F32 R154, -RZ, R15.H1_H1 ;  /* 0x3000000fff9a7230 */ /* 0x000fe40000004100 */
[----:B-----5:R-:W-:-:S02]  /*0710*/  HADD2.F32 R153, -RZ, R8.H0_H0 ;  /* 0x20000008ff997230 */ /* 0x020fc40000004100 */
[----:B------:R-:W-:Y:S02]  /*0720*/  HADD2.F32 R152, -RZ, R8.H1_H1 ;  /* 0x30000008ff987230 */ /* 0x000fe40000004100 */
[--C-:B------:R-:W-:Y:S02]  /*0730*/  HADD2.F32 R151, -RZ, R9.reuse.H0_H0 ;  /* 0x20000009ff977230 */ /* 0x100fe40000004100 */
[----:B------:R-:W-:Y:S02]  /*0740*/  HADD2.F32 R150, -RZ, R9.H1_H1 ;  /* 0x30000009ff967230 */ /* 0x000fe40000004100 */
[--C-:B------:R-:W-:Y:S02]  /*0750*/  HADD2.F32 R149, -RZ, R10.reuse.H0_H0 ;  /* 0x2000000aff957230 */ /* 0x100fe40000004100 */
[----:B------:R-:W-:Y:S02]  /*0760*/  HADD2.F32 R148, -RZ, R10.H1_H1 ;  /* 0x3000000aff947230 */ /* 0x000fe40000004100 */
[----:B------:R-:W-:-:S02]  /*0770*/  HADD2.F32 R146, -RZ, R11.H0_H0 ;  /* 0x2000000bff927230 */ /* 0x000fc40000004100 */
[----:B01----:R-:W-:-:S07]  /*0780*/  HADD2.F32 R144, -RZ, R11.H1_H1 ;  /* 0x3000000bff907230 */ /* 0x003fce0000004100 */
.L_x_1588:
        /* <DEDUP_REMOVED lines=8> */
[----:B0-----:R-:W-:-:S07]  /*0810*/  IMAD.WIDE R50, R147, 0x4, R50 ;  /* 0x0000000493327825 */ /* 0x001fce00078e0232 */
[----:B------:R-:W0:Y:S01]  /*0820*/  LDC.64 R60, c[0x0][0x3c8] ;  /* 0x0000f200ff3c7b82 */ /* 0x000e220000000a00 */
[C---:B-1----:R-:W-:Y:S01]  /*0830*/  IMAD.WIDE.U32 R40, R179.reuse, 0x10, R56 ;  /* 0x00000010b3287825 */ /* 0x042fe200078e0038 */
[C---:B------:R-:W-:Y:S01]  /*0840*/  IADD3 R143, PT, PT, R179.reuse, 0x80, RZ ;  /* 0x00000080b38f7810 */ /* 0x040fe20007ffe0ff */
[----:B------:R-:W4:Y:S04]  /*0850*/  LDG.E R0, desc[UR10][R50.64] ;  /* 0x0000000a32007981 */ /* 0x000f28000c1e1900 */
[----:B------:R-:W4:Y:S01]  /*0860*/  LDG.E.128 R40, desc[UR10][R40.64] ;  /* 0x0000000a28287981 */ /* 0x000f22000c1e1d00 */
[----:B--2---:R-:W-:-:S04]  /*0870*/  IMAD.WIDE.U32 R64, R179, 0x20, R70 ;  /* 0x00000020b3407825 */ /* 0x004fc800078e0046 */
[----:B------:R-:W-:Y:S01]  /*0880*/  IMAD.WIDE.U32 R70, R143, 0x20, R70 ;  /* 0x000000208f467825 */ /* 0x000fe200078e0046 */
[----:B------:R-:W2:Y:S03]  /*0890*/  LDG.E.128 R32, desc[UR10][R64.64] ;  /* 0x0000000a40207981 */ /* 0x000ea6000c1e1d00 */
[--C-:B---3--:R-:W-:Y:S01]  /*08a0*/  IMAD.WIDE.U32 R36, R179, 0x10, R48.reuse ;  /* 0x00000010b3247825 */ /* 0x108fe200078e0030 */
[----:B------:R1:W3:Y:S03]  /*08b0*/  LDG.E.128 R44, desc[UR10][R64.64+0x10] ;  /* 0x0000100a402c7981 */ /* 0x0002e6000c1e1d00 */
[C---:B------:R-:W-:Y:S02]  /*08c0*/  IMAD.WIDE.U32 R52, R143.reuse, 0x10, R48 ;  /* 0x000000108f347825 */ /* 0x040fe400078e0030 */
[----:B------:R-:W3:Y:S02]  /*08d0*/  LDG.E.128 R36, desc[UR10][R36.64] ;  /* 0x0000000a24247981 */ /* 0x000ee4000c1e1d00 */
[----:B------:R-:W-:-:S02]  /*08e0*/  IMAD.WIDE.U32 R56, R143, 0x10, R56 ;  /* 0x000000108f387825 */ /* 0x000fc400078e0038 */
[----:B------:R-:W3:Y:S01]  /*08f0*/  LDG.E.128 R48, desc[UR10][R70.64] ;  /* 0x0000000a46307981 */ /* 0x000ee2000c1e1d00 */
[----:B------:R-:W-:Y:S01]  /*0900*/  ISETP.NE.U32.AND P0, PT, RZ, UR16, PT ;  /* 0x00000010ff007c0c */ /* 0x000fe2000bf05070 */
[----:B0-----:R-:W-:Y:S01]  /*0910*/  IMAD.WIDE R76, R147, 0x4, R60 ;  /* 0x00000004934c7825 */ /* 0x001fe200078e023c */
[----:B------:R-:W-:Y:S01]  /*0920*/  ISETP.NE.U32.AND P1, PT, RZ, UR14, PT ;  /* 0x0000000eff007c0c */ /* 0x000fe2000bf25070 */
[----:B------:R-:W3:Y:S01]  /*0930*/  LDG.E.128 R52, desc[UR10][R52.64] ;  /* 0x0000000a34347981 */ /* 0x000ee2000c1e1d00 */
[----:B-1----:R-:W0:Y:S03]  /*0940*/  LDC.64 R64, c[0x0][0x3b0] ;  /* 0x0000ec00ff407b82 */ /* 0x002e260000000a00 */
[----:B------:R-:W3:Y:S04]  /*0950*/  LDG.E.128 R56, desc[UR10][R56.64] ;  /* 0x0000000a38387981 */ /* 0x000ee8000c1e1d00 */
[----:B------:R1:W3:Y:S04]  /*0960*/  LDG.E.128 R60, desc[UR10][R70.64+0x10] ;  /* 0x0000100a463c7981 */ /* 0x0002e8000c1e1d00 */
[----:B------:R-:W3:Y:S01]  /*0970*/  LDG.E R76, desc[UR10][R76.64] ;  /* 0x0000000a4c4c7981 */ /* 0x000ee2000c1e1900 */
[----:B------:R-:W-:-:S02]  /*0980*/  ISETP.NE.AND.EX P0, PT, RZ, UR17, PT, P0 ;  /* 0x00000011ff007c0c */ /* 0x000fc4000bf05300 */
[----:B------:R-:W-:-:S11]  /*0990*/  ISETP.NE.AND.EX P1, PT, RZ, UR15, PT, P1 ;  /* 0x0000000fff007c0c */ /* 0x000fd6000bf25310 */
[----:B------:R-:W1:Y:S08]  /*09a0*/  @P0 LDC.64 R74, c[0x0][0x3b8] ;  /* 0x0000ee00ff4a0b82 */ /* 0x000e700000000a00 */
[----:B------:R-:W0:Y:S08]  /*09b0*/  @P1 LDC.64 R66, c[0x0][0x438] ;  /* 0x00010e00ff421b82 */ /* 0x000e300000000a00 */
[----:B------:R-:W0:Y:S01]  /*09c0*/  @P0 LDC.64 R72, c[0x0][0x3b8] ;  /* 0x0000ee00ff480b82 */ /* 0x000e220000000a00 */
[----:B-1----:R-:W-:-:S07]  /*09d0*/  @P0 IMAD.WIDE.U32 R70, R179, 0x8, R74 ;  /* 0x00000008b3460825 */ /* 0x002fce00078e004a */
[----:B------:R-:W1:Y:S01]  /*09e0*/  @P1 LDC.64 R68, c[0x0][0x438] ;  /* 0x00010e00ff441b82 */ /* 0x000e620000000a00 */
[----:B------:R-:W-:Y:S01]  /*09f0*/  ISETP.NE.AND P4, PT, RZ, UR12, PT ;  /* 0x0000000cff007c0c */ /* 0x000fe2000bf85270 */
[----:B------:R-:W5:Y:S01]  /*0a00*/  @P0 LDG.E.64 R138, desc[UR10][R70.64] ;  /* 0x0000000a468a0981 */ /* 0x000f62000c1e1b00 */
[----:B0-----:R-:W-:-:S04]  /*0a10*/  @P1 IMAD.WIDE.U32 R74, R143, 0x20, R66 ;  /* 0x000000208f4a1825 */ /* 0x001fc800078e0042 */
[--C-:B------:R-:W-:Y:S01]  /*0a20*/  IMAD.WIDE.U32 R66, R179, 0x8, R64.reuse ;  /* 0x00000008b3427825 */ /* 0x100fe200078e0040 */
[----:B------:R-:W5:Y:S03]  /*0a30*/  @P1 LDG.E.128 R12, desc[UR10][R74.64] ;  /* 0x0000000a4a0c1981 */ /* 0x000f66000c1e1d00 */
[C---:B------:R-:W-:Y:S01]  /*0a40*/  IMAD.WIDE.U32 R64, R143.reuse, 0x8, R64 ;  /* 0x000000088f407825 */ /* 0x040fe200078e0040 */
[----:B------:R-:W5:Y:S04]  /*0a50*/  @P1 LDG.E.128 R16, desc[UR10][R74.64+0x10] ;  /* 0x0000100a4a101981 */ /* 0x000f68000c1e1d00 */
[----:B------:R-:W5:Y:S04]  /*0a60*/  LDG.E.64 R66, desc[UR10][R66.64] ;  /* 0x0000000a42427981 */ /* 0x000f68000c1e1b00 */
[----:B------:R-:W5:Y:S01]  /*0a70*/  LDG.E.64 R64, desc[UR10][R64.64] ;  /* 0x0000000a40407981 */ /* 0x000f62000c1e1b00 */
[----:B------:R-:W-:-:S05]  /*0a80*/  @P0 IMAD.WIDE.U32 R72, R143, 0x8, R72 ;  /* 0x000000088f480825 */ /* 0x000fca00078e0048 */
[----:B------:R0:W5:Y:S01]  /*0a90*/  @P0 LDG.E.64 R2, desc[UR10][R72.64] ;  /* 0x0000000a48020981 */ /* 0x000162000c1e1b00 */
[----:B-1----:R-:W-:-:S05]  /*0aa0*/  @P1 IMAD.WIDE.U32 R68, R179, 0x20, R68 ;  /* 0x00000020b3441825 */ /* 0x002fca00078e0044 */
[----:B------:R-:W5:Y:S04]  /*0ab0*/  @P1 LDG.E.128 R4, desc[UR10][R68.64] ;  /* 0x0000000a44041981 */ /* 0x000f68000c1e1d00 */
[----:B------:R1:W5:Y:S01]  /*0ac0*/  @P1 LDG.E.128 R8, desc[UR10][R68.64+0x10] ;  /* 0x0000100a44081981 */ /* 0x000362000c1e1d00 */
[----:B----4-:R-:W-:Y:S01]  /*0ad0*/  FSEL R0, R0, RZ, !P4 ;  /* 0x000000ff00007208 */ /* 0x010fe20006000000 */
[--C-:B0-----:R-:W-:Y:S02]  /*0ae0*/  HADD2.F32 R72, -RZ, R40.reuse.H0_H0 ;  /* 0x20000028ff487230 */ /* 0x101fe40000004100 */
[----:B------:R-:W-:Y:S02]  /*0af0*/  HADD2.F32 R73, -RZ, R40.H1_H1 ;  /* 0x30000028ff497230 */ /* 0x000fe40000004100 */
[C---:B--2---:R-:W-:Y:S01]  /*0b00*/  FADD.FTZ R183, -R0.reuse, R34 ;  /* 0x0000002200b77221 */ /* 0x044fe20000010100 */
[C---:B------:R-:W-:Y:S01]  /*0b10*/  FADD.FTZ R77, -R0.reuse, R32 ;  /* 0x00000020004d7221 */ /* 0x040fe20000010100 */
[C---:B------:R-:W-:Y:S01]  /*0b20*/  FADD.FTZ R181, -R0.reuse, R33 ;  /* 0x0000002100b57221 */ /* 0x040fe20000010100 */
[C---:B------:R-:W-:Y:S01]  /*0b30*/  FADD.FTZ R185, -R0.reuse, R35 ;  /* 0x0000002300b97221 */ /* 0x040fe20000010100 */
[C---:B---3--:R-:W-:Y:S01]  /*0b40*/  FADD.FTZ R193, -R0.reuse, R46 ;  /* 0x0000002e00c17221 */ /* 0x048fe20000010100 */
[----:B------:R-:W-:Y:S01]  /*0b50*/  FADD.FTZ R195, -R0, R47 ;  /* 0x0000002f00c37221 */ /* 0x000fe20000010100 */
[----:B------:R-:W-:Y:S01]  /*0b60*/  FMUL.FTZ R32, R169, R72 ;  /* 0x00000048a9207220 */ /* 0x000fe20000410000 */
[----:B------:R-:W-:-:S02]  /*0b70*/  HADD2.F32 R34, -RZ, R36.H0_H0 ;  /* 0x20000024ff227230 */ /* 0x000fc40000004100 */
[----:B------:R-:W-:Y:S02]  /*0b80*/  HADD2.F32 R35, -RZ, R36.H1_H1 ;  /* 0x30000024ff237230 */ /* 0x000fe40000004100 */
[C---:B------:R-:W-:Y:S01]  /*0b90*/  FADD.FTZ R201, -R0.reuse, R49 ;  /* 0x0000003100c97221 */ /* 0x040fe20000010100 */
[----:B------:R-:W-:Y:S01]  /*0ba0*/  FADD.FTZ R207, -R0, R51 ;  /* 0x0000003300cf7221 */ /* 0x000fe20000010100 */
[----:B------:R-:W-:Y:S02]  /*0bb0*/  HADD2.F32 R36, -RZ, R39.H0_H0 ;  /* 0x20000027ff247230 */ /* 0x000fe40000004100 */
[--C-:B------:R-:W-:Y:S02]  /*0bc0*/  HADD2.F32 R46, -RZ, R54.reuse.H0_H0 ;  /* 0x20000036ff2e7230 */ /* 0x100fe40000004100 */
[----:B------:R-:W-:Y:S02]  /*0bd0*/  HADD2.F32 R47, -RZ, R54.H1_H1 ;  /* 0x30000036ff2f7230 */ /* 0x000fe40000004100 */
[----:B------:R-:W-:-:S02]  /*0be0*/  HADD2.F32 R54, -RZ, R56.H0_H0 ;  /* 0x20000038ff367230 */ /* 0x000fc40000004100 */
[----:B------:R-:W-:Y:S02]  /*0bf0*/  HADD2.F32 R49, -RZ, R56.H1_H1 ;  /* 0x30000038ff317230 */ /* 0x000fe40000004100 */
[----:B-1----:R-:W-:Y:S02]  /*0c00*/  HADD2.F32 R69, -RZ, R39.H1_H1 ;  /* 0x30000027ff457230 */ /* 0x002fe40000004100 */
[----:B------:R-:W-:Y:S01]  /*0c10*/  FADD.FTZ R197, -R0, R62 ;  /* 0x0000003e00c57221 */ /* 0x000fe20000010100 */
[--C-:B------:R-:W-:Y:S02]  /*0c20*/  HADD2.F32 R56, -RZ, R58.reuse.H0_H0 ;  /* 0x2000003aff387230 */ /* 0x100fe40000004100 */
[----:B------:R-:W-:Y:S02]  /*0c30*/  HADD2.F32 R51, -RZ, R58.H1_H1 ;  /* 0x3000003aff337230 */ /* 0x000fe40000004100 */
[----:B------:R-:W-:Y:S01]  /*0c40*/  FMUL.FTZ R58, R76, R181 ;  /* 0x000000b54c3a7220 */ /* 0x000fe20000410000 */
[----:B------:R-:W-:-:S02]  /*0c50*/  HADD2.F32 R74, -RZ, R41.H0_H0 ;  /* 0x20000029ff4a7230 */ /* 0x000fc40000004100 */
[----:B------:R-:W-:Y:S01]  /*0c60*/  FMUL.FTZ R62, R76, R185 ;  /* 0x000000b94c3e7220 */ /* 0x000fe20000410000 */
[----:B------:R-:W-:Y:S02]  /*0c70*/  HADD2.F32 R39, -RZ, R42.H1_H1 ;  /* 0x3000002aff277230 */ /* 0x000fe40000004100 */
        /* <DEDUP_REMOVED lines=9> */
[----:B------:R-:W-:Y:S01]  /*0d10*/  FMUL.FTZ R0, R76, R77 ;  /* 0x0000004d4c007220 */ /* 0x000fe20000410000 */
[----:B------:R-:W-:-:S02]  /*0d20*/  HADD2.F32 R68, -RZ, R37.H0_H0 ;  /* 0x20000025ff447230 */ /* 0x000fc40000004100 */
[----:B------:R-:W-:Y:S02]  /*0d30*/  HADD2.F32 R71, -RZ, R37.H1_H1 ;  /* 0x30000025ff477230 */ /* 0x000fe40000004100 */
[----:B------:R-:W-:Y:S02]  /*0d40*/  HADD2.F32 R40, -RZ, R43.H0_H0 ;  /* 0x2000002bff287230 */ /* 0x000fe40000004100 */
[----:B------:R-:W-:Y:S01]  /*0d50*/  FMUL.FTZ R44, R167, R74 ;  /* 0x0000004aa72c7220 */ /* 0x000fe20000410000 */
[----:B------:R-:W-:Y:S02]  /*0d60*/  HADD2.F32 R37, -RZ, R38.H1_H1 ;  /* 0x30000026ff257230 */ /* 0x000fe40000004100 */
[----:B------:R-:W-:Y:S01]  /*0d70*/  FMUL.FTZ R61, R164, R39 ;  /* 0x00000027a43d7220 */ /* 0x000fe20000410000 */
[----:B------:R-:W-:Y:S02]  /*0d80*/  HADD2.F32 R41, -RZ, R41.H1_H1 ;  /* 0x30000029ff297230 */ /* 0x000fe40000004100 */
[----:B------:R-:W-:Y:S01]  /*0d90*/  FMUL.FTZ R182, R76, R193 ;  /* 0x000000c14cb67220 */ /* 0x000fe20000410000 */
[----:B------:R-:W-:-:S02]  /*0da0*/  HADD2.F32 R43, -RZ, R43.H1_H1 ;  /* 0x3000002bff2b7230 */ /* 0x000fc40000004100 */
[----:B------:R-:W-:Y:S01]  /*0db0*/  FFMA.FTZ R185, R176, R35, R185 ;  /* 0x00000023b0b97223 */ /* 0x000fe200000100b9 */
[----:B------:R-:W-:Y:S01]  /*0dc0*/  FADD.FTZ R32, RZ, R181 ;  /* 0x000000b5ff207221 */ /* 0x000fe20000010000 */
[----:B------:R-:W-:Y:S02]  /*0dd0*/  HADD2.F32 R70, -RZ, R38.H0_H0 ;  /* 0x20000026ff467230 */ /* 0x000fe40000004100 */
[----:B------:R-:W-:Y:S01]  /*0de0*/  FFMA.FTZ R193, R0, R181, RZ ;  /* 0x000000b500c17223 */ /* 0x000fe200000100ff */
[----:B------:R-:W-:Y:S02]  /*0df0*/  HADD2.F32 R38, -RZ, R42.H0_H0 ;  /* 0x2000002aff267230 */ /* 0x000fe40000004100 */
[C---:B------:R-:W-:Y:S01]  /*0e00*/  FMUL.FTZ R60, R76.reuse, R183 ;  /* 0x000000b74c3c7220 */ /* 0x040fe20000410000 */
[----:B------:R-:W-:Y:S01]  /*0e10*/  FMUL.FTZ R178, R76, R187 ;  /* 0x000000bb4cb27220 */ /* 0x000fe20000410000 */
[----:B------:R-:W-:Y:S01]  /*0e20*/  FMUL.FTZ R189, R166, R41 ;  /* 0x00000029a6bd7220 */ /* 0x000fe20000410000 */
[----:B------:R-:W-:Y:S01]  /*0e30*/  FMUL.FTZ R183, R162, R43 ;  /* 0x0000002ba2b77220 */ /* 0x000fe20000410000 */
[----:B------:R-:W-:Y:S01]  /*0e40*/  FFMA.FTZ R187, R175, R68, R44 ;  /* 0x00000044afbb7223 */ /* 0x000fe2000001002c */
[----:B------:R-:W-:Y:S01]  /*0e50*/  FFMA.FTZ R186, R172, R37, R61 ;  /* 0x00000025acba7223 */ /* 0x000fe2000001003d */
[----:B------:R-:W-:Y:S01]  /*0e60*/  FADD.FTZ R32, R185, R32 ;  /* 0x00000020b9207221 */ /* 0x000fe20000010000 */
[----:B------:R-:W-:Y:S01]  /*0e70*/  FFMA.FTZ R61, R58, R185, R193 ;  /* 0x000000b93a3d7223 */ /* 0x000fe200000100c1 */
[----:B------:R-:W-:Y:S01]  /*0e80*/  FMUL.FTZ R180, R165, R38 ;  /* 0x00000026a5b47220 */ /* 0x000fe20000410000 */
[----:B------:R-:W-:Y:S01]  /*0e90*/  FFMA.FTZ R189, R174, R71, R189 ;  /* 0x00000047aebd7223 */ /* 0x000fe200000100bd */
[----:B------:R-:W-:Y:S01]  /*0ea0*/  FFMA.FTZ R188, R170, R69, R183 ;  /* 0x00000045aabc7223 */ /* 0x000fe200000100b7 */
[----:B------:R-:W-:Y:S01]  /*0eb0*/  FADD.FTZ R32, R187, R32 ;  /* 0x00000020bb207221 */ /* 0x000fe20000010000 */
[----:B------:R-:W-:Y:S01]  /*0ec0*/  FFMA.FTZ R183, R60, R187, R61 ;  /* 0x000000bb3cb77223 */ /* 0x000fe2000001003d */
[C---:B------:R-:W-:Y:S01]  /*0ed0*/  FMUL.FTZ R63, R76.reuse, R191 ;  /* 0x000000bf4c3f7220 */ /* 0x040fe20000410000 */
[----:B------:R-:W-:Y:S01]  /*0ee0*/  FFMA.FTZ R191, R173, R70, R180 ;  /* 0x00000046adbf7223 */ /* 0x000fe200000100b4 */
[----:B------:R-:W-:Y:S01]  /*0ef0*/  FMUL.FTZ R180, R76, R199 ;  /* 0x000000c74cb47220 */ /* 0x000fe20000410000 */
[----:B------:R-:W-:Y:S01]  /*0f00*/  FADD.FTZ R32, R189, R32 ;  /* 0x00000020bd207221 */ /* 0x000fe20000010000 */
[----:B------:R-:W-:Y:S01]  /*0f10*/  FFMA.FTZ R199, R62, R189, R183 ;  /* 0x000000bd3ec77223 */ /* 0x000fe200000100b7 */
[----:B------:R-:W-:Y:S01]  /*0f20*/  FMUL.FTZ R77, R76, R195 ;  /* 0x000000c34c4d7220 */ /* 0x000fe20000410000 */
[----:B------:R-:W-:Y:S01]  /*0f30*/  FMUL.FTZ R184, R163, R40 ;  /* 0x00000028a3b87220 */ /* 0x000fe20000410000 */
[----:B------:R-:W-:Y:S01]  /*0f40*/  FADD.FTZ R195, R191, R32 ;  /* 0x00000020bfc37221 */ /* 0x000fe20000010000 */
[----:B------:R-:W-:-:S02]  /*0f50*/  FFMA.FTZ R190, R178, R191, R199 ;  /* 0x000000bfb2be7223 */ /* 0x000fc400000100c7 */
[----:B------:R-:W-:Y:S01]  /*0f60*/  FFMA.FTZ R193, R171, R36, R184 ;  /* 0x00000024abc17223 */ /* 0x000fe200000100b8 */
[----:B------:R-:W-:Y:S01]  /*0f70*/  FADD.FTZ R44, R186, R195 ;  /* 0x000000c3ba2c7221 */ /* 0x000fe20000010000 */
[----:B------:R-:W-:Y:S01]  /*0f80*/  FFMA.FTZ R195, R63, R186, R190 ;  /* 0x000000ba3fc37223 */ /* 0x000fe200000100be */
[--C-:B------:R-:W-:Y:S02]  /*0f90*/  HADD2.F32 R42, -RZ, R52.reuse.H0_H0 ;  /* 0x20000034ff2a7230 */ /* 0x100fe40000004100 */
[----:B------:R-:W-:Y:S01]  /*0fa0*/  FMUL.FTZ R32, R153, R54 ;  /* 0x0000003699207220 */ /* 0x000fe20000410000 */
[----:B------:R-:W-:Y:S01]  /*0fb0*/  FADD.FTZ R199, R193, R44 ;  /* 0x0000002cc1c77221 */ /* 0x000fe20000010000 */
[----:B------:R-:W-:Y:S01]  /*0fc0*/  FFMA.FTZ R44, R182, R193, R195 ;  /* 0x000000c1b62c7223 */ /* 0x000fe200000100c3 */
[----:B------:R-:W-:Y:S02]  /*0fd0*/  HADD2.F32 R45, -RZ, R52.H1_H1 ;  /* 0x30000034ff2d7230 */ /* 0x000fe40000004100 */
[----:B------:R-:W-:Y:S01]  /*0fe0*/  FMUL.FTZ R61, R76, R201 ;  /* 0x000000c94c3d7220 */ /* 0x000fe20000410000 */
[----:B------:R-:W-:-:S02]  /*0ff0*/  HADD2.F32 R52, -RZ, R57.H0_H0 ;  /* 0x20000039ff347230 */ /* 0x000fc40000004100 */
[----:B------:R-:W-:Y:S01]  /*1000*/  FMUL.FTZ R201, R152, R49 ;  /* 0x0000003198c97220 */ /* 0x000fe20000410000 */
[----:B------:R-:W-:Y:S01]  /*1010*/  FFMA.FTZ R195, R161, R42, R32 ;  /* 0x0000002aa1c37223 */ /* 0x000fe20000010020 */
[----:B------:R-:W-:Y:S01]  /*1020*/  FADD.FTZ R32, R188, R199 ;  /* 0x000000c7bc207221 */ /* 0x000fe20000010000 */
        /* <DEDUP_REMOVED lines=9> */
[----:B------:R-:W-:Y:S01]  /*10c0*/  FMUL.FTZ R205, R150, R57 ;  /* 0x0000003996cd7220 */ /* 0x000fe20000410000 */
[----:B------:R-:W-:Y:S01]  /*10d0*/  FFMA.FTZ R199, R159, R48, R192 ;  /* 0x000000309fc77223 */ /* 0x000fe200000100c0 */
[----:B------:R-:W-:Y:S01]  /*10e0*/  FADD.FTZ R44, R201, R190 ;  /* 0x000000bec92c7221 */ /* 0x000fe20000010000 */
[----:B------:R-:W-:Y:S01]  /*10f0*/  FFMA.FTZ R201, R61, R190, R32 ;  /* 0x000000be3dc97223 */ /* 0x000fe20000010020 */
[----:B------:R-:W-:Y:S01]  /*1100*/  FFMA.FTZ R192, R158, R53, R205 ;  /* 0x000000359ec07223 */ /* 0x000fe200000100cd */
[----:B------:R-:W-:Y:S01]  /*1110*/  FMUL.FTZ R196, R149, R56 ;  /* 0x0000003895c47220 */ /* 0x000fe20000410000 */
[----:B------:R-:W-:Y:S01]  /*1120*/  FADD.FTZ R205, R44, R199 ;  /* 0x000000c72ccd7221 */ /* 0x000fe20000010000 */
[----:B------:R-:W-:Y:S01]  /*1130*/  FMUL.FTZ R183, R76, R207 ;  /* 0x000000cf4cb77220 */ /* 0x000fe20000410000 */
[----:B------:R-:W-:Y:S01]  /*1140*/  FFMA.FTZ R32, R184, R199, R201 ;  /* 0x000000c7b8207223 */ /* 0x000fe200000100c9 */
[----:B------:R-:W-:-:S02]  /*1150*/  HADD2.F32 R75, -RZ, R59.H0_H0 ;  /* 0x2000003bff4b7230 */ /* 0x000fc40000004100 */
[----:B------:R-:W-:Y:S01]  /*1160*/  FMUL.FTZ R207, R148, R51 ;  /* 0x0000003394cf7220 */ /* 0x000fe20000410000 */
[----:B------:R-:W-:Y:S01]  /*1170*/  FFMA.FTZ R201, R157, R46, R196 ;  /* 0x0000002e9dc97223 */ /* 0x000fe200000100c4 */
[----:B------:R-:W-:Y:S01]  /*1180*/  FADD.FTZ R44, R205, R192 ;  /* 0x000000c0cd2c7221 */ /* 0x000fe20000010000 */
[----:B------:R-:W-:Y:S01]  /*1190*/  FMUL.FTZ R194, R76, R209 ;  /* 0x000000d14cc27220 */ /* 0x000fe20000410000 */
[----:B------:R-:W-:Y:S01]  /*11a0*/  FFMA.FTZ R205, R183, R192, R32 ;  /* 0x000000c0b7cd7223 */ /* 0x000fe20000010020 */
[----:B------:R-:W-:Y:S02]  /*11b0*/  HADD2.F32 R50, -RZ, R55.H0_H0 ;  /* 0x20000037ff327230 */ /* 0x000fe40000004100 */
[----:B------:R-:W-:Y:S01]  /*11c0*/  FFMA.FTZ R196, R156, R47, R207 ;  /* 0x0000002f9cc47223 */ /* 0x000fe200000100cf */
[----:B------:R-:W-:Y:S02]  /*11d0*/  HADD2.F32 R59, -RZ, R59.H1_H1 ;  /* 0x3000003bff3b7230 */ /* 0x000fe40000004100 */
[----:B------:R-:W-:Y:S01]  /*11e0*/  FMUL.FTZ R200, R146, R75 ;  /* 0x0000004b92c87220 */ /* 0x000fe20000410000 */
[----:B------:R-:W-:Y:S01]  /*11f0*/  FADD.FTZ R207, R44, R201 ;  /* 0x000000c92ccf7221 */ /* 0x000fe20000010000 */
[----:B------:R-:W-:Y:S01]  /*1200*/  FMUL.FTZ R203, R76, R203 ;  /* 0x000000cb4ccb7220 */ /* 0x000fe20000410000 */
[----:B------:R-:W-:Y:S01]  /*1210*/  FFMA.FTZ R32, R194, R201, R205 ;  /* 0x000000c9c2207223 */ /* 0x000fe200000100cd */
[----:B------:R-:W-:-:S02]  /*1220*/  HADD2.F32 R55, -RZ, R55.H1_H1 ;  /* 0x30000037ff377230 */ /* 0x000fc40000004100 */
        /* <DEDUP_REMOVED lines=43> */
.L_x_1571:
[----:B------:R-:W-:Y:S05]  /*14e0*/  BSYNC.RECONVERGENT B0 ;  /* 0x0000000000007941 */ /* 0x000fea0003800200 */
.L_x_1570:
        /* <DEDUP_REMOVED lines=31> */
[----:B------:R-:W-:Y:S01]  /*16e0*/  FADD.FTZ R132, R68, R132 ;  /* 0x0000008444847221 */ /* 0x000fe20000010000 */
[----:B------:R-:W-:Y:S01]  /*16f0*/  UIADD3 UR7, UPT, UPT, UR4, 0x2030, URZ ;  /* 0x0000203004077890 */ /* 0x000fe2000fffe0ff */
[----:B------:R-:W-:Y:S01]  /*1700*/  FFMA.FTZ R133, R60, R68, R133 ;  /* 0x000000443c857223 */ /* 0x000fe20000010085 */
[----:B------:R-:W-:Y:S01]  /*1710*/  @!UP1 UIADD3 UR7, UPT, UPT, UR4, 0x2010, URZ ;  /* 0x0000201004079890 */ /* 0x000fe2000fffe0ff */
[----:B------:R-:W-:Y:S01]  /*1720*/  FADD.FTZ R128, R71, R128 ;  /* 0x0000008047807221 */ /* 0x000fe20000010000 */
[----:B------:R-:W-:Y:S01]  /*1730*/  FFMA.FTZ R129, R62, R71, R129 ;  /* 0x000000473e817223 */ /* 0x000fe20000010081 */
[----:B------:R-:W-:Y:S01]  /*1740*/  FADD.FTZ R140, R72, R140 ;  /* 0x0000008c488c7221 */ /* 0x000fe20000010000 */
[----:B------:R-:W-:Y:S01]  /*1750*/  FFMA.FTZ R141, R0, R72, R141 ;  /* 0x00000048008d7223 */ /* 0x000fe2000001008d */
        /* <DEDUP_REMOVED lines=114> */
.L_x_1574:
        /* <DEDUP_REMOVED lines=54> */
.L_x_1573:
        /* <DEDUP_REMOVED lines=59> */
.L_x_1576:
        /* <DEDUP_REMOVED lines=54> */
.L_x_1572:
        /* <DEDUP_REMOVED lines=16> */
[C---:B------:R-:W-:Y:S01]  /*29f0*/  FMUL.FTZ R77, R76.reuse, R77 ;  /* 0x0000004d4c4d7220 */ /* 0x040fe20000410000 */
        /* <DEDUP_REMOVED lines=39> */
[----:B------:R-:W-:Y:S01]  /*2c70*/  F2FP.F16.F32.PACK_AB R30, R29, R30 ;  /* 0x0000001e1d1e723e */ /* 0x000fe200000000ff */
        /* <DEDUP_REMOVED lines=26> */
.L_x_1578:
        /* <DEDUP_REMOVED lines=49> */
[----:B------:R-:W-:Y:S01]  /*3130*/  F2FP.F16.F32.PACK_AB R31, R32, R31 ;  /* 0x0000001f201f723e */ /* 0x000fe200000000ff */
[----:B------:R-:W-:Y:S01]  /*3140*/  FMUL.FTZ R32, R23, UR6 ;  /* 0x0000000617207c20 */ /* 0x000fe20008410000 */
[----:B------:R-:W-:-:S02]  /*3150*/  F2FP.F16.F32.PACK_AB R30, R29, R30 ;  /* 0x0000001e1d1e723e */ /* 0x000fc400000000ff */
[----:B------:R-:W-:Y:S02]  /*3160*/  LOP3.LUT P5, RZ, R66, 0xff000000, RZ, 0xc0, !PT ;  /* 0xff00000042ff7812 */ /* 0x000fe400078ac0ff */
[----:B------:R-:W-:Y:S01]  /*3170*/  FSEL R29, R20, RZ, P6 ;  /* 0x000000ff141d7208 */ /* 0x000fe20003000000 */
[----:B------:R-:W-:Y:S01]  /*3180*/  FMUL.FTZ R20, R76, R181 ;  /* 0x000000b54c147220 */ /* 0x000fe20000410000 */
[----:B------:R-:W-:Y:S02]  /*3190*/  LOP3.LUT P6, RZ, R138, 0xff000000, RZ, 0xc0, !PT ;  /* 0xff0000008aff7812 */ /* 0x000fe400078cc0ff */
[----:B------:R-:W-:Y:S01]  /*31a0*/  F2FP.F16.F32.PACK_AB R35, R28, R35 ;  /* 0x000000231c23723e */ /* 0x000fe200000000ff */
        /* <DEDUP_REMOVED lines=18> */
.L_x_1577:
        /* <DEDUP_REMOVED lines=13> */
[C---:B------:R-:W-:Y:S01]  /*33a0*/  FFMA.FTZ R77, R76.reuse, R77, R11 ;  /* 0x0000004d4c4d7223 */ /* 0x040fe2000001000b */
[----:B------:R-:W-:Y:S01]  /*33b0*/  FFMA.FTZ R63, R63, R45, R46 ;  /* 0x0000002d3f3f7223 */ /* 0x000fe2000001002e */
[C---:B------:R-:W-:Y:S01]  /*33c0*/  FFMA.FTZ R193, R76.reuse, R193, R10 ;  /* 0x000000c14cc17223 */ /* 0x040fe2000001000a */
        /* <DEDUP_REMOVED lines=64> */
.L_x_1579:
        /* <DEDUP_REMOVED lines=48> */
[----:B------:R-:W-:Y:S01]  /*3ad0*/  F2FP.F16.F32.PACK_AB R31, R32, R31 ;  /* 0x0000001f201f723e */ /* 0x000fe200000000ff */
[----:B------:R-:W-:Y:S01]  /*3ae0*/  FMUL.FTZ R32, R23, UR6 ;  /* 0x0000000617207c20 */ /* 0x000fe20008410000 */
[----:B------:R-:W-:Y:S01]  /*3af0*/  F2FP.F16.F32.PACK_AB R30, R21, R30 ;  /* 0x0000001e151e723e */ /* 0x000fe200000000ff */
[----:B------:R-:W-:Y:S01]  /*3b00*/  FFMA.FTZ R21, R76, R58, R5 ;  /* 0x0000003a4c157223 */ /* 0x000fe20000010005 */
[----:B------:R-:W-:-:S02]  /*3b10*/  LOP3.LUT P5, RZ, R66, 0xff000000, RZ, 0xc0, !PT ;  /* 0xff00000042ff7812 */ /* 0x000fc400078ac0ff */
[----:B------:R-:W-:Y:S01]  /*3b20*/  FSEL R29, R20, RZ, P6 ;  /* 0x000000ff141d7208 */ /* 0x000fe20003000000 */
[----:B------:R-:W-:Y:S01]  /*3b30*/  FFMA.FTZ R20, R76, R181, R4 ;  /* 0x000000b54c147223 */ /* 0x000fe20000010004 */
[----:B------:R-:W-:Y:S02]  /*3b40*/  LOP3.LUT P6, RZ, R138, 0xff000000, RZ, 0xc0, !PT ;  /* 0xff0000008aff7812 */ /* 0x000fe400078cc0ff */
[----:B------:R-:W-:Y:S01]  /*3b50*/  F2FP.F16.F32.PACK_AB R35, R28, R35 ;  /* 0x000000231c23723e */ /* 0x000fe200000000ff */
        /* <DEDUP_REMOVED lines=16> */
[----:B------:R-:W-:-:S07]  /*3c60*/  F2FP.F16.F32.PACK_AB R32, R37, R32 ;  /* 0x000000202520723e */ /* 0x000fce00000000ff */
.L_x_1575:
        /* <DEDUP_REMOVED lines=63> */
[----:B------:R-:W-:Y:S01]  /*4060*/  F2FP.F16.F32.PACK_AB R31, R32, R31 ;  /* 0x0000001f201f723e */ /* 0x000fe200000000ff */
[----:B------:R-:W-:Y:S01]  /*4070*/  FMUL.FTZ R32, R23, UR6 ;  /* 0x0000000617207c20 */ /* 0x000fe20008410000 */
[----:B------:R-:W-:Y:S02]  /*4080*/  F2FP.F16.F32.PACK_AB R30, R29, R30 ;  /* 0x0000001e1d1e723e */ /* 0x000fe400000000ff */
[----:B------:R-:W-:Y:S02]  /*4090*/  LOP3.LUT P5, RZ, R64, 0xff000000, RZ, 0xc0, !PT ;  /* 0xff00000040ff7812 */ /* 0x000fe400078ac0ff */
[----:B------:R-:W-:Y:S01]  /*40a0*/  FSEL R39, R20, RZ, P1 ;  /* 0x000000ff14277208 */ /* 0x000fe20000800000 */
[----:B------:R-:W-:Y:S01]  /*40b0*/  FFMA.FTZ R20, R76, R195, R12 ;  /* 0x000000c34c147223 */ /* 0x000fe2000001000c */
[----:B------:R-:W-:-:S02]  /*40c0*/  FSEL R29, R0, RZ, P6 ;  /* 0x000000ff001d7208 */ /* 0x000fc40003000000 */
[----:B------:R-:W-:Y:S01]  /*40d0*/  LOP3.LUT P6, RZ, R2, 0xff000000, RZ, 0xc0, !PT ;  /* 0xff00000002ff7812 */ /* 0x000fe200078cc0ff */
[----:B------:R-:W-:Y:S01]  /*40e0*/  FMUL.FTZ R0, R20, UR6 ;  /* 0x0000000614007c20 */ /* 0x000fe20008410000 */
[----:B------:R-:W-:Y:S01]  /*40f0*/  F2FP.F16.F32.PACK_AB R35, R28, R35 ;  /* 0x000000231c23723e */ /* 0x000fe200000000ff */
[----:B------:R-:W-:Y:S01]  /*4100*/  FMUL.FTZ R28, R21, UR6 ;  /* 0x00000006151c7c20 */ /* 0x000fe20008410000 */
[----:B------:R-:W-:Y:S02]  /*4110*/  FSEL R38, R32, RZ, P5 ;  /* 0x000000ff20267208 */ /* 0x000fe40002800000 */
        /* <DEDUP_REMOVED lines=15> */
.L_x_1582:
[-CC-:B------:R-:W-:Y:S01]  /*4210*/  FFMA.FTZ R205, R205, R45.reuse, R46.reuse ;  /* 0x0000002dcdcd7223 */ /* 0x180fe2000001002e */
[-CC-:B------:R-:W-:Y:S01]  /*4220*/  FFMA.FTZ R194, R194, R45.reuse, R46.reuse ;  /* 0x0000002dc2c27223 */ /* 0x180fe2000001002e */
[-C--:B------:R-:W-:Y:S01]  /*4230*/  FFMA.FTZ R198, R198, R45.reuse, R46 ;  /* 0x0000002dc6c67223 */ /* 0x080fe2000001002e */
[----:B------:R-:W-:Y:S01]  /*4240*/  ISETP.GE.U32.AND P1, PT, R64, RZ, PT ;  /* 0x000000ff4000720c */ /* 0x000fe20003f26070 */
[----:B------:R-:W-:Y:S01]  /*4250*/  FADD.FTZ R205, R200, -R205 ;  /* 0x800000cdc8cd7221 */ /* 0x000fe20000010000 */
[----:B------:R-:W-:Y:S01]  /*4260*/  FADD.FTZ R201, R201, -R194 ;  /* 0x800000c2c9c97221 */ /* 0x000fe20000010000 */
[----:B------:R-:W-:Y:S01]  /*4270*/  FFMA.FTZ R184, R184, R45, R46 ;  /* 0x0000002db8b87223 */ /* 0x000fe2000001002e */
[----:B------:R-:W-:Y:S01]  /*4280*/  FADD.FTZ R197, R197, -R198 ;  /* 0x800000c6c5c57221 */ /* 0x000fe20000010000 */
[C---:B------:R-:W-:Y:S01]  /*4290*/  FFMA.FTZ R205, R76.reuse, R205, R19 ;  /* 0x000000cd4ccd7223 */ /* 0x040fe20000010013 */
[----:B------:R-:W-:Y:S01]  /*42a0*/  ISETP.GE.U32.AND.EX P5, PT, R65, 0x1000000, PT, P1 ;  /* 0x010000004100780c */ /* 0x000fe20003fa6110 */
[C---:B------:R-:W-:Y:S01]  /*42b0*/  FFMA.FTZ R201, R76.reuse, R201, R16 ;  /* 0x000000c94cc97223 */ /* 0x040fe20000010010 */
[----:B------:R-:W-:Y:S01]  /*42c0*/  FADD.FTZ R199, R199, -R184 ;  /* 0x800000b8c7c77221 */ /* 0x000fe20000010000 */
[----:B------:R-:W-:Y:S01]  /*42d0*/  FMUL.FTZ R205, R205, UR6 ;  /* 0x00000006cdcd7c20 */ /* 0x000fe20008410000 */
[C---:B------:R-:W-:Y:S01]  /*42e0*/  FFMA.FTZ R197, R76.reuse, R197, R18 ;  /* 0x000000c54cc57223 */ /* 0x040fe20000010012 */
[----:B------:R-:W-:Y:S01]  /*42f0*/  FMUL.FTZ R201, R201, UR6 ;  /* 0x00000006c9c97c20 */ /* 0x000fe20008410000 */
[----:B------:R-:W-:Y:S01]  /*4300*/  FFMA.FTZ R199, R76, R199, R14 ;  /* 0x000000c74cc77223 */ /* 0x000fe2000001000e */
[-CC-:B------:R-:W-:Y:S01]  /*4310*/  FFMA.FTZ R183, R183, R45.reuse, R46.reuse ;  /* 0x0000002db7b77223 */ /* 0x180fe2000001002e */
[----:B------:R-:W-:Y:S01]  /*4320*/  FSEL R0, R205, RZ, P5 ;  /* 0x000000ffcd007208 */ /* 0x000fe20002800000 */
[-CC-:B------:R-:W-:Y:S01]  /*4330*/  FFMA.FTZ R203, R203, R45.reuse, R46.reuse ;  /* 0x0000002dcbcb7223 */ /* 0x180fe2000001002e */
[----:B------:R-:W-:Y:S01]  /*4340*/  LOP3.LUT P5, RZ, R65, 0xff, RZ, 0xc0, !PT ;  /* 0x000000ff41ff7812 */ /* 0x000fe200078ac0ff */
[----:B------:R-:W-:Y:S01]  /*4350*/  FMUL.FTZ R197, R197, UR6 ;  /* 0x00000006c5c57c20 */ /* 0x000fe20008410000 */
[----:B------:R-:W-:Y:S01]  /*4360*/  LOP3.LUT P4, RZ, R65, 0xff0000, RZ, 0xc0, !PT ;  /* 0x00ff000041ff7812 */ /* 0x000fe2000788c0ff */
[----:B------:R-:W-:Y:S01]  /*4370*/  FMUL.FTZ R199, R199, UR6 ;  /* 0x00000006c7c77c20 */ /* 0x000fe20008410000 */
[----:B0-----:R-:W-:Y:S01]  /*4380*/  FSEL R34, R201, RZ, P5 ;  /* 0x000000ffc9227208 */ /* 0x001fe20002800000 */
[----:B------:R-:W-:Y:S01]  /*4390*/  FADD.FTZ R203, R196, -R203 ;  /* 0x800000cbc4cb7221 */ /* 0x000fe20000010000 */
[----:B------:R-:W-:Y:S01]  /*43a0*/  LOP3.LUT P5, RZ, R64, 0xff0000, RZ, 0xc0, !PT ;  /* 0x00ff000040ff7812 */ /* 0x000fe200078ac0ff */
[----:B------:R-:W-:Y:S01]  /*43b0*/  FADD.FTZ R192, R192, -R183 ;  /* 0x800000b7c0c07221 */ /* 0x000fe20000010000 */
[-CC-:B------:R-:W-:Y:S01]  /*43c0*/  FFMA.FTZ R61, R61, R45.reuse, R46.reuse ;  /* 0x0000002d3d3d7223 */ /* 0x180fe2000001002e */
[----:B------:R-:W-:Y:S01]  /*43d0*/  ISETP.GE.U32.AND P1, PT, R2, RZ, PT ;  /* 0x000000ff0200720c */ /* 0x000fe20003f26070 */
[----:B------:R-:W-:Y:S01]  /*43e0*/  FFMA.FTZ R46, R180, R45, R46 ;  /* 0x0000002db42e7223 */ /* 0x000fe2000001002e */
[----:B------:R-:W-:Y:S01]  /*43f0*/  FSEL R35, R197, RZ, P4 ;  /* 0x000000ffc5237208 */ /* 0x000fe20002000000 */
[C---:B------:R-:W-:Y:S01]  /*4400*/  FFMA.FTZ R203, R76.reuse, R203, R17 ;  /* 0x000000cb4ccb7223 */ /* 0x040fe20000010011 */
[C---:B------:R-:W-:Y:S01]  /*4410*/  LOP3.LUT P6, RZ, R3.reuse, 0xff0000, RZ, 0xc0, !PT ;  /* 0x00ff000003ff7812 */ /* 0x040fe200078cc0ff */
[----:B------:R-:W-:Y:S01]  /*4420*/  FFMA.FTZ R192, R76, R192, R15 ;  /* 0x000000c04cc07223 */ /* 0x000fe2000001000f */
[----:B------:R-:W-:Y:S01]  /*4430*/  LOP3.LUT P4, RZ, R3, 0xff, RZ, 0xc0, !PT ;  /* 0x000000ff03ff7812 */ /* 0x000fe2000788c0ff */
[----:B------:R-:W-:Y:S01]  /*4440*/  FADD.FTZ R61, R190, -R61 ;  /* 0x8000003dbe3d7221 */ /* 0x000fe20000010000 */
[----:B------:R-:W-:Y:S01]  /*4450*/  FSEL R33, R199, RZ, P5 ;  /* 0x000000ffc7217208 */ /* 0x000fe20002800000 */
[----:B------:R-:W-:Y:S01]  /*4460*/  FADD.FTZ R195, R195, -R46 ;  /* 0x8000002ec3c37221 */ /* 0x000fe20000010000 */
[----:B------:R-:W-:Y:S01]  /*4470*/  ISETP.GE.U32.AND.EX P1, PT, R3, 0x1000000, PT, P1 ;  /* 0x010000000300780c */ /* 0x000fe20003f26110 */
[----:B------:R-:W-:Y:S01]  /*4480*/  FMUL.FTZ R203, R203, UR6 ;  /* 0x00000006cbcb7c20 */ /* 0x000fe20008410000 */
[----:B------:R-:W-:Y:S01]  /*4490*/  LOP3.LUT P5, RZ, R2, 0xff0000, RZ, 0xc0, !PT ;  /* 0x00ff000002ff7812 */ /* 0x000fe200078ac0ff */
[----:B------:R-:W-:Y:S01]  /*44a0*/  FMUL.FTZ R192, R192, UR6 ;  /* 0x00000006c0c07c20 */ /* 0x000fe20008410000 */
[----:B------:R-:W-:Y:S01]  /*44b0*/  FSEL R31, R197, RZ, P6 ;  /* 0x000000ffc51f7208 */ /* 0x000fe20003000000 */
[C---:B------:R-:W-:Y:S01]  /*44c0*/  FFMA.FTZ R61, R76.reuse, R61, R13 ;  /* 0x0000003d4c3d7223 */ /* 0x040fe2000001000d */
[----:B------:R-:W-:Y:S01]  /*44d0*/  FSEL R30, R201, RZ, P4 ;  /* 0x000000ffc91e7208 */ /* 0x000fe20002000000 */
[----:B------:R-:W-:Y:S01]  /*44e0*/  FFMA.FTZ R195, R76, R195, R12 ;  /* 0x000000c34cc37223 */ /* 0x000fe2000001000c */
        /* <DEDUP_REMOVED lines=8> */
[----:B------:R-:W-:Y:S02]  /*4570*/  F2FP.F16.F32.PACK_AB R35, R0, R35 ;  /* 0x000000230023723e */ /* 0x000fe400000000ff */
[----:B------:R-:W-:Y:S02]  /*4580*/  FSEL R39, R203, RZ, P6 ;  /* 0x000000ffcb277208 */ /* 0x000fe40003000000 */
[----:B------:R-:W-:-:S02]  /*4590*/  FSEL R0, R192, RZ, P4 ;  /* 0x000000ffc0007208 */ /* 0x000fc40002000000 */
[----:B------:R-:W-:Y:S02]  /*45a0*/  LOP3.LUT P6, RZ, R64, 0xff00, RZ, 0xc0, !PT ;  /* 0x0000ff0040ff7812 */ /* 0x000fe400078cc0ff */
[----:B------:R-:W-:Y:S02]  /*45b0*/  FSEL R203, R203, RZ, P1 ;  /* 0x000000ffcbcb7208 */ /* 0x000fe40000800000 */
[----:B------:R-:W-:Y:S02]  /*45c0*/  FSEL R192, R192, RZ, P5 ;  /* 0x000000ffc0c07208 */ /* 0x000fe40002800000 */
        /* <DEDUP_REMOVED lines=15> */
.L_x_1581:
        /* <DEDUP_REMOVED lines=9> */
[C---:B0-----:R-:W-:Y:S01]  /*4750*/  FMUL.FTZ R26, R76.reuse, R197 ;  /* 0x000000c54c1a7220 */ /* 0x041fe20000410000 */
        /* <DEDUP_REMOVED lines=39> */
[----:B------:R-:W-:Y:S01]  /*49d0*/  F2FP.F16.F32.PACK_AB R31, R32, R31 ;  /* 0x0000001f201f723e */ /* 0x000fe200000000ff */
[----:B------:R-:W-:Y:S01]  /*49e0*/  FMUL.FTZ R32, R23, UR6 ;  /* 0x0000000617207c20 */ /* 0x000fe20008410000 */
[----:B------:R-:W-:Y:S02]  /*49f0*/  F2FP.F16.F32.PACK_AB R30, R29, R30 ;  /* 0x0000001e1d1e723e */ /* 0x000fe400000000ff */
[----:B------:R-:W-:Y:S02]  /*4a00*/  LOP3.LUT P5, RZ, R64, 0xff000000, RZ, 0xc0, !PT ;  /* 0xff00000040ff7812 */ /* 0x000fe400078ac0ff */
[----:B------:R-:W-:Y:S01]  /*4a10*/  FSEL R39, R20, RZ, P1 ;  /* 0x000000ff14277208 */ /* 0x000fe20000800000 */
[----:B------:R-:W-:Y:S01]  /*4a20*/  FMUL.FTZ R20, R76, R195 ;  /* 0x000000c34c147220 */ /* 0x000fe20000410000 */
        /* <DEDUP_REMOVED lines=21> */
.L_x_1584:
        /* <DEDUP_REMOVED lines=9> */
[C---:B------:R-:W-:Y:S01]  /*4c10*/  FMUL.FTZ R201, R76.reuse, R201 ;  /* 0x000000c94cc97220 */ /* 0x040fe20000410000 */
        /* <DEDUP_REMOVED lines=20> */
[----:B------:R-:W-:Y:S01]  /*4d60*/  FMUL.FTZ R203, R76, R203 ;  /* 0x000000cb4ccb7220 */ /* 0x000fe20000410000 */
[----:B------:R-:W-:Y:S01]  /*4d70*/  LOP3.LUT P6, RZ, R3, 0xff0000, RZ, 0xc0, !PT ;  /* 0x00ff000003ff7812 */ /* 0x000fe200078cc0ff */
[----:B------:R-:W-:Y:S01]  /*4d80*/  FADD.FTZ R61, R190, -R61 ;  /* 0x8000003dbe3d7221 */ /* 0x000fe20000010000 */
[----:B------:R-:W-:Y:S01]  /*4d90*/  FSEL R35, R197, RZ, P4 ;  /* 0x000000ffc5237208 */ /* 0x000fe20002000000 */
[C---:B------:R-:W-:Y:S01]  /*4da0*/  FMUL.FTZ R183, R76.reuse, R183 ;  /* 0x000000b74cb77220 */ /* 0x040fe20000410000 */
        /* <DEDUP_REMOVED lines=20> */
[----:B------:R-:W-:-:S02]  /*4ef0*/  F2FP.F16.F32.PACK_AB R35, R0, R35 ;  /* 0x000000230023723e */ /* 0x000fc400000000ff */
[C---:B------:R-:W-:Y:S02]  /*4f00*/  LOP3.LUT P6, RZ, R64.reuse, 0xff00, RZ, 0xc0, !PT ;  /* 0x0000ff0040ff7812 */ /* 0x040fe400078cc0ff */
[----:B------:R-:W-:Y:S02]  /*4f10*/  FSEL R203, R203, RZ, P1 ;  /* 0x000000ffcbcb7208 */ /* 0x000fe40000800000 */
[C---:B------:R-:W-:Y:S02]  /*4f20*/  FSEL R0, R183.reuse, RZ, P4 ;  /* 0x000000ffb7007208 */ /* 0x040fe40002000000 */
[----:B------:R-:W-:Y:S02]  /*4f30*/  FSEL R38, R183, RZ, P5 ;  /* 0x000000ffb7267208 */ /* 0x000fe40002800000 */
        /* <DEDUP_REMOVED lines=15> */
.L_x_1580:
        /* <DEDUP_REMOVED lines=13> */
[C---:B0-----:R-:W-:Y:S01]  /*5100*/  FFMA.FTZ R27, R76.reuse, R200, R19 ;  /* 0x000000c84c1b7223 */ /* 0x041fe20000010013 */
[----:B------:R-:W-:Y:S01]  /*5110*/  FADD.FTZ R195, R195, -R46 ;  /* 0x8000002ec3c37221 */ /* 0x000fe20000010000 */
[----:B------:R-:W-:Y:S01]  /*5120*/  FADD.FTZ R199, R199, -R184 ;  /* 0x800000b8c7c77221 */ /* 0x000fe20000010000 */
[C---:B------:R-:W-:Y:S01]  /*5130*/  FFMA.FTZ R26, R76.reuse, R197, R18 ;  /* 0x000000c54c1a7223 */ /* 0x040fe20000010012 */
[----:B------:R-:W-:Y:S01]  /*5140*/  FMUL.FTZ R33, R27, UR6 ;  /* 0x000000061b217c20 */ /* 0x000fe20008410000 */
[----:B------:R-:W-:Y:S01]  /*5150*/  FFMA.FTZ R20, R76, R195, R12 ;  /* 0x000000c34c147223 */ /* 0x000fe2000001000c */
        /* <DEDUP_REMOVED lines=37> */
.L_x_1586:
        /* <DEDUP_REMOVED lines=29> */
[----:B------:R-:W-:Y:S01]  /*5580*/  LOP3.LUT P4, RZ, R65, 0xff0000, RZ, 0xc0, !PT ;  /* 0x00ff000041ff7812 */ /* 0x000fe2000788c0ff */
        /* <DEDUP_REMOVED lines=24> */
.L_x_1585:
        /* <DEDUP_REMOVED lines=12> */
[C---:B0-----:R-:W-:Y:S01]  /*57d0*/  FMUL.FTZ R27, R76.reuse, R205 ;  /* 0x000000cd4c1b7220 */ /* 0x041fe20000410000 */
[----:B------:R-:W-:Y:S01]  /*57e0*/  FADD.FTZ R195, R195, -R46 ;  /* 0x8000002ec3c37221 */ /* 0x000fe20000010000 */
[----:B------:R-:W-:Y:S01]  /*57f0*/  FADD.FTZ R199, R199, -R184 ;  /* 0x800000b8c7c77221 */ /* 0x000fe20000010000 */
[C---:B------:R-:W-:Y:S01]  /*5800*/  FMUL.FTZ R26, R76.reuse, R197 ;  /* 0x000000c54c1a7220 */ /* 0x040fe20000410000 */
[----:B------:R-:W-:Y:S01]  /*5810*/  FMUL.FTZ R33, R27, UR6 ;  /* 0x000000061b217c20 */ /* 0x000fe20008410000 */
[----:B------:R-:W-:Y:S01]  /*5820*/  FMUL.FTZ R20, R76, R195 ;  /* 0x000000c34c147220 */ /* 0x000fe20000410000 */
        /* <DEDUP_REMOVED lines=37> */
.L_x_1587:
        /* <DEDUP_REMOVED lines=52> */
[----:B------:R-:W-:-:S07]  /*5dc0*/  F2FP.F16.F32.PACK_AB R32, R61, R32 ;  /* 0x000000203d20723e */ /* 0x000fce00000000ff */
.L_x_1583:
        /* <DEDUP_REMOVED lines=75> */
.L_x_1569:
        /* <DEDUP_REMOVED lines=29> */
.L_x_1589:
        /* <DEDUP_REMOVED lines=11> */
.L_x_2833:


//--------------------- .text._ZN10layer_norm22ln_bwd_finalize_kernelINS_22Kernel_traits_finalizeILj2048E6__halfS2_fS2_fjLb0ELj1024ELj4ENS_18Kernel_traits_baseILj2048ES2_S2_fS2_fjLj1024EEEEELb0ELb0EEEvNS_9BwdParamsE --------------------------
	.section	.text._ZN10layer_norm22ln_bwd_finalize_kernelINS_22Kernel_traits_finalizeILj2048E6__halfS2_fS2_fjLb0ELj1024ELj4ENS_18Kernel_traits_baseILj2048ES2_S2_fS2_fjLj1024EEEEELb0ELb0EEEvNS_9BwdParamsE,"ax",@progbits
	.align	128
        .global         _ZN10layer_norm22ln_bwd_finalize_kernelINS_22Kernel_traits_finalizeILj2048E6__halfS2_fS2_fjLb0ELj1024ELj4ENS_18Kernel_traits_baseILj2048ES2_S2_fS2_fjLj1024EEEEELb0ELb0EEEvNS_9BwdParamsE
        .type           _ZN10layer_norm22ln_bwd_finalize_kernelINS_22Kernel_traits_finalizeILj2048E6__halfS2_fS2_fjLb0ELj1024ELj4ENS_18Kernel_traits_baseILj2048ES2_S2_fS2_fjLj1024EEEEELb0ELb0EEEvNS_9BwdParamsE,@function
        .size           _ZN10layer_norm22ln_bwd_finalize_kernelINS_22Kernel_traits_finalizeILj2048E6__halfS2_fS2_fjLb0ELj1024ELj4ENS_18Kernel_traits_baseILj2048ES2_S2_fS2_fjLj1024EEEEELb0ELb0EEEvNS_9BwdParamsE,(.L_x_2834 - _ZN10layer_norm22ln_bwd_finalize_kernelINS_22Kernel_traits_finalizeILj2048E6__halfS2_fS2_fjLb0ELj1024ELj4ENS_18Kernel_traits_baseILj2048ES2_S2_fS2_fjLj1024EEEEELb0ELb0EEEvNS_9BwdParamsE)
        .other          _ZN10layer_norm22ln_bwd_finalize_kernelINS_22Kernel_traits_finalizeILj2048E6__halfS2_fS2_fjLb0ELj1024ELj4ENS_18Kernel_traits_baseILj2048ES2_S2_fS2_fjLj1024EEEEELb0ELb0EEEvNS_9BwdParamsE,@"STO_CUDA_ENTRY STV_DEFAULT"
_ZN10layer_norm22ln_bwd_finalize_kernelINS_22Kernel_traits_finalizeILj2048E6__halfS2_fS2_fjLb0ELj1024ELj4ENS_18Kernel_traits_baseILj2048ES2_S2_fS2_fjLj1024EEEEELb0ELb0EEEvNS_9BwdParamsE:
.text._ZN10layer_norm22ln_bwd_finalize_kernelINS_22Kernel_traits_finalizeILj2048E6__halfS2_fS2_fjLb0ELj1024ELj4ENS_18Kernel_traits_baseILj2048ES2_S2_fS2_fjLj1024EEEEELb0ELb0EEEvNS_9BwdParamsE:
        /* <DEDUP_REMOVED lines=78> */
.L_x_1594:
        /* <DEDUP_REMOVED lines=118> */
.L_x_1593:
[----:B------:R-:W-:Y:S05]  /*0c40*/  BSYNC.RECONVERGENT B1 ;  /* 0x0000000000017941 */ /* 0x000fea0003800200 */
.L_x_1592:
        /* <DEDUP_REMOVED lines=68> */
.L_x_1596:
[----:B------:R-:W-:Y:S05]  /*1090*/  BSYNC.RECONVERGENT B1 ;  /* 0x0000000000017941 */ /* 0x000fea0003800200 */
.L_x_1595:
        /* <DEDUP_REMOVED lines=37> */
.L_x_1598:
[----:B------:R-:W-:Y:S05]  /*12f0*/  BSYNC.RECONVERGENT B1 ;  /* 0x0000000000017941 */ /* 0x000fea0003800200 */
.L_x_1597:
[----:B------:R-:W-:Y:S05]  /*1300*/  @!P1 BRA `(.L_x_1591) ;  /* 0x00000000003c9947 */ /* 0x000fea0003800000 */
[----:B------:R-:W0:Y:S01]  /*1310*/  LDC.64 R8, c[0x0][0x440] ;  /* 0x00011000ff087b82 */ /* 0x000e220000000a00 */
[----:B------:R-:W-:Y:S01]  /*1320*/  IMAD R2, R2, R54, R7 ;  /* 0x0000003602027224 */ /* 0x000fe200078e0207 */
[----:B------:R-:W-:-:S04]  /*1330*/  IADD3 R0, PT, PT, -R0, RZ, RZ ;  /* 0x000000ff00007210 */ /* 0x000fc80007ffe1ff */
[----:B------:R-:W-:Y:S02]  /*1340*/  IADD3 R13, PT, PT, R57, R2, RZ ;  /* 0x00000002390d7210 */ /* 0x000fe40007ffe0ff */
[----:B------:R-:W1:Y:S05]  /*1350*/  LDC.64 R10, c[0x0][0x448] ;  /* 0x00011200ff0a7b82 */ /* 0x000e6a0000000a00 */
.L_x_1599:
        /* <DEDUP_REMOVED lines=10> */
.L_x_1591:
[----:B------:R-:W-:Y:S05]  /*1400*/  BSYNC.RECONVERGENT B0 ;  /* 0x0000000000007941 */ /* 0x000fea0003800200 */
.L_x_1590:
        /* <DEDUP_REMOVED lines=62> */
.L_x_1600:
        /* <DEDUP_REMOVED lines=9> */
.L_x_2834:


//--------------------- .text._ZN10layer_norm40ln_parallel_residual_bwd_finalize_kernelINS_22Kernel_traits_finalizeILj2048E6__halfS2_fS2_fjLb0ELj1024ELj4ENS_18Kernel_traits_baseILj2048ES2_S2_fS2_fjLj1024EEEEELb0EEEvNS_9BwdParamsE --------------------------
	.section	.text._ZN10layer_norm40ln_parallel_residual_bwd_finalize_kernelINS_22Kernel_traits_finalizeILj2048E6__halfS2_fS2_fjLb0ELj1024ELj4ENS_18Kernel_traits_baseILj2048ES2_S2_fS2_fjLj1024EEEEELb0EEEvNS_9BwdParamsE,"ax",@progbits
	.align	128
        .global         _ZN10layer_norm40ln_parallel_residual_bwd_finalize_kernelINS_22Kernel_traits_finalizeILj2048E6__halfS2_fS2_fjLb0ELj1024ELj4ENS_18Kernel_traits_baseILj2048ES2_S2_fS2_fjLj1024EEEEELb0EEEvNS_9BwdParamsE
        .type           _ZN10layer_norm40ln_parallel_residual_bwd_finalize_kernelINS_22Kernel_traits_finalizeILj2048E6__halfS2_fS2_fjLb0ELj1024ELj4ENS_18Kernel_traits_baseILj2048ES2_S2_fS2_fjLj1024EEEEELb0EEEvNS_9BwdParamsE,@function
        .size           _ZN10layer_norm40ln_parallel_residual_bwd_finalize_kernelINS_22Kernel_traits_finalizeILj2048E6__halfS2_fS2_fjLb0ELj1024ELj4ENS_18Kernel_traits_baseILj2048ES2_S2_fS2_fjLj1024EEEEELb0EEEvNS_9BwdParamsE,(.L_x_2835 - _ZN10layer_norm40ln_parallel_residual_bwd_finalize_kernelINS_22Kernel_traits_finalizeILj2048E6__halfS2_fS2_fjLb0ELj1024ELj4ENS_18Kernel_traits_baseILj2048ES2_S2_fS2_fjLj1024EEEEELb0EEEvNS_9BwdParamsE)
        .other          _ZN10layer_norm40ln_parallel_residual_bwd_finalize_kernelINS_22Kernel_traits_finalizeILj2048E6__halfS2_fS2_fjLb0ELj1024ELj4ENS_18Kernel_traits_baseILj2048ES2_S2_fS2_fjLj1024EEEEELb0EEEvNS_9BwdParamsE,@"STO_CUDA_ENTRY STV_DEFAULT"
_ZN10layer_norm40ln_parallel_residual_bwd_finalize_kernelINS_22Kernel_traits_finalizeILj2048E6__halfS2_fS2_fjLb0ELj1024ELj4ENS_18Kernel_traits_baseILj2048ES2_S2_fS2_fjLj1024EEEEELb0EEEvNS_9BwdParamsE:
.text._ZN10layer_norm40ln_parallel_residual_bwd_finalize_kernelINS_22Kernel_traits_finalizeILj2048E6__halfS2_fS2_fjLb0ELj1024ELj4ENS_18Kernel_traits_baseILj2048ES2_S2_fS2_fjLj1024EEEEELb0EEEvNS_9BwdParamsE:
        /* <DEDUP_REMOVED lines=58> */
.L_x_1605:
        /* <DEDUP_REMOVED lines=112> */
.L_x_1604:
[----:B------:R-:W-:Y:S05]  /*0aa0*/  BSYNC.RECONVERGENT B1 ;  /* 0x0000000000017941 */ /* 0x000fea0003800200 */
.L_x_1603:
        /* <DEDUP_REMOVED lines=66> */
.L_x_1607:
[----:B------:R-:W-:Y:S05]  /*0ed0*/  BSYNC.RECONVERGENT B1 ;  /* 0x0000000000017941 */ /* 0x000fea0003800200 */
.L_x_1606:
        /* <DEDUP_REMOVED lines=36> */
.L_x_1609:
[----:B------:R-:W-:Y:S05]  /*1120*/  BSYNC.RECONVERGENT B1 ;  /* 0x0000000000017941 */ /* 0x000fea0003800200 */
.L_x_1608:
        /* <DEDUP_REMOVED lines=18> */
.L_x_1602:
[----:B------:R-:W-:Y:S05]  /*1250*/  BSYNC.RECONVERGENT B0 ;  /* 0x0000000000007941 */ /* 0x000fea0003800200 */
.L_x_1601:
        /* <DEDUP_REMOVED lines=96> */
.L_x_1610:
        /* <DEDUP_REMOVED lines=10> */
.L_x_2835:


//--------------------- .text._ZN10layer_norm31ln_parallel_residual_bwd_kernelINS_13Kernel_traitsI6__halfS2_fS2_fjLj2048ELj1ELj1ELj4ELj16ENS_18Kernel_traits_baseILj2048ES2_S2_fS2_fjLj128EEEEELb1ELb1ELb0EEEvNS_9BwdParamsE --------------------------
	.section	.text._ZN10layer_norm31ln_parallel_residual_bwd_kernelINS_13Kernel_traitsI6__halfS2_fS2_fjLj2048ELj1ELj1ELj4ELj16ENS_18Kernel_traits_baseILj2048ES2_S2_fS2_fjLj128EEEEELb1ELb1ELb0EEEvNS_9BwdParamsE,"ax",@progbits
	.align	128
        .global         _ZN10layer_norm31ln_parallel_residual_bwd_kernelINS_13Kernel_traitsI6__halfS2_fS2_fjLj2048ELj1ELj1ELj4ELj16ENS_18Kernel_traits_baseILj2048ES2_S2_fS2_fjLj128EEEEELb1ELb1ELb0EEEvNS_9BwdParamsE
        .type           _ZN10layer_norm31ln_parallel_residual_bwd_kernelINS_13Kernel_traitsI6__halfS2_fS2_fjLj2048ELj1ELj1ELj4ELj16ENS_18Kernel_traits_baseILj2048ES2_S2_fS2_fjLj128EEEEELb1ELb1ELb0EEEvNS_9BwdParamsE,@function
        .size           _ZN10layer_norm31ln_parallel_residual_bwd_kernelINS_13Kernel_traitsI6__halfS2_fS2_fjLj2048ELj1ELj1ELj4ELj16ENS_18Kernel_traits_baseILj2048ES2_S2_fS2_fjLj128EEEEELb1ELb1ELb0EEEvNS_9BwdParamsE,(.L_x_2836 - _ZN10layer_norm31ln_parallel_residual_bwd_kernelINS_13Kernel_traitsI6__halfS2_fS2_fjLj2048ELj1ELj1ELj4ELj16ENS_18Kernel_traits_baseILj2048ES2_S2_fS2_fjLj128EEEEELb1ELb1ELb0EEEvNS_9BwdParamsE)
        .other          _ZN10layer_norm31ln_parallel_residual_bwd_kernelINS_13Kernel_traitsI6__halfS2_fS2_fjLj2048ELj1ELj1ELj4ELj16ENS_18Kernel_traits_baseILj2048ES2_S2_fS2_fjLj128EEEEELb1ELb1ELb0EEEvNS_9BwdParamsE,@"STO_CUDA_ENTRY STV_DEFAULT"
_ZN10layer_norm31ln_parallel_residual_bwd_kernelINS_13Kernel_traitsI6__halfS2_fS2_fjLj2048ELj1ELj1ELj4ELj16ENS_18Kernel_traits_baseILj2048ES2_S2_fS2_fjLj128EEEEELb1ELb1ELb0EEEvNS_9BwdParamsE:
.text._ZN10layer_norm31ln_parallel_residual_bwd_kernelINS_13Kernel_traitsI6__halfS2_fS2_fjLj2048ELj1ELj1ELj4ELj16ENS_18Kernel_traits_baseILj2048ES2_S2_fS2_fjLj128EEEEELb1ELb1ELb0EEEvNS_9BwdParamsE:
        /* <DEDUP_REMOVED lines=14> */
[----:B------:R-:W1:Y:S08]  /*00e0*/  @P3 LDC.64 R4, c[0x0][0x3d0] ;  /* 0x0000f400ff043b82 */ /* 0x000e700000000a00 */
[----:B------:R-:W3:Y:S01]  /*00f0*/  @P4 LDC.64 R6, c[0x0][0x3d0] ;  /* 0x0000f400ff064b82 */ /* 0x000ee20000000a00 */
[C---:B-1----:R-:W-:Y:S01]  /*0100*/  @P3 IMAD.WIDE.U32 R4, R3.reuse, 0x10, R4 ;  /* 0x0000001003043825 */ /* 0x042fe200078e0004 */
[----:B------:R-:W-:-:S04]  /*0110*/  @P3 LOP3.LUT R3, R3, 0x80, RZ, 0xfc, !PT ;  /* 0x0000008003033812 */ /* 0x000fc800078efcff */
        /* <DEDUP_REMOVED lines=43> */
[----:B------:R-:W2:Y:S01]  /*03d0*/  LDCU.U8 UR24, c[0x0][0x410] ;  /* 0x00008200ff1877ac */ /* 0x000ea20008000000 */
[----:B------:R-:W3:Y:S01]  /*03e0*/  LDCU UR22, c[0x0][0x400] ;  /* 0x00008000ff1677ac */ /* 0x000ee20008000800 */
[----:B------:R-:W4:Y:S01]  /*03f0*/  LDCU.64 UR8, c[0x0][0x478] ;  /* 0x00008f00ff0877ac */ /* 0x000f220008000a00 */
[----:B------:R-:W0:Y:S01]  /*0400*/  LDCU.64 UR26, c[0x0][0x438] ;  /* 0x00008700ff1a77ac */ /* 0x000e220008000a00 */
[----:B------:R-:W0:Y:S01]  /*0410*/  LDCU.64 UR20, c[0x0][0x470] ;  /* 0x00008e00ff1477ac */ /* 0x000e220008000a00 */
[----:B------:R-:W0:Y:S01]  /*0420*/  LDCU.128 UR12, c[0x0][0x3c0] ;  /* 0x00007800ff0c77ac */ /* 0x000e220008000c00 */
[----:B------:R-:W0:Y:S05]  /*0430*/  LDCU.64 UR18, c[0x0][0x380] ;  /* 0x00007000ff1277ac */ /* 0x000e2a0008000a00 */
.L_x_1638:
        /* <DEDUP_REMOVED lines=22> */
[----:B------:R-:W1:Y:S01]  /*05a0*/  LDC.64 R80, c[0x0][0x428] ;  /* 0x00010a00ff507b82 */ /* 0x000e620000000a00 */
[----:B------:R-:W-:Y:S02]  /*05b0*/  ISETP.NE.U32.AND P1, PT, RZ, UR20, PT ;  /* 0x00000014ff007c0c */ /* 0x000fe4000bf25070 */
[----:B------:R-:W-:-:S05]  /*05c0*/  ISETP.NE.U32.AND P0, PT, RZ, UR26, PT ;  /* 0x0000001aff007c0c */ /* 0x000fca000bf05070 */
[----:B------:R-:W2:Y:S01]  /*05d0*/  LDC.64 R10, c[0x0][0x3b0] ;  /* 0x0000ec00ff0a7b82 */ /* 0x000ea20000000a00 */
[----:B0-----:R-:W-:-:S05]  /*05e0*/  IMAD.WIDE.U32 R114, R0, 0x20, R114 ;  /* 0x0000002000727825 */ /* 0x001fca00078e0072 */
[----:B------:R-:W3:Y:S01]  /*05f0*/  LDG.E.128 R4, desc[UR16][R114.64] ;  /* 0x0000001072047981 */ /* 0x000ee2000c1e1d00 */
[----:B-1----:R-:W-:-:S03]  /*0600*/  IMAD.WIDE.U32 R80, R0, 0x10, R80 ;  /* 0x0000001000507825 */ /* 0x002fc600078e0050 */
[----:B------:R-:W4:Y:S04]  /*0610*/  LDG.E.128 R84, desc[UR16][R114.64+0x10] ;  /* 0x0000101072547981 */ /* 0x000f28000c1e1d00 */
[----:B------:R-:W4:Y:S01]  /*0620*/  LDG.E.128 R80, desc[UR16][R80.64] ;  /* 0x0000001050507981 */ /* 0x000f22000c1e1d00 */
[----:B------:R-:W-:Y:S02]  /*0630*/  ISETP.NE.AND.EX P1, PT, RZ, UR21, PT, P1 ;  /* 0x00000015ff007c0c */ /* 0x000fe4000bf25310 */
[----:B------:R-:W-:-:S11]  /*0640*/  ISETP.NE.AND.EX P0, PT, RZ, UR27, PT, P0 ;  /* 0x0000001bff007c0c */ /* 0x000fd6000bf05300 */
[----:B------:R-:W0:Y:S08]  /*0650*/  @P1 LDC.64 R8, c[0x0][0x3b8] ;  /* 0x0000ee00ff081b82 */ /* 0x000e300000000a00 */
[----:B------:R-:W1:Y:S01]  /*0660*/  @P0 LDC.64 R92, c[0x0][0x438] ;  /* 0x00010e00ff5c0b82 */ /* 0x000e620000000a00 */
[----:B--2---:R-:W-:-:S05]  /*0670*/  IMAD.WIDE.U32 R10, R0, 0x8, R10 ;  /* 0x00000008000a7825 */ /* 0x004fca00078e000a */
[----:B------:R2:W5:Y:S01]  /*0680*/  LDG.E.64 R114, desc[UR16][R10.64] ;  /* 0x000000100a727981 */ /* 0x000562000c1e1b00 */
[----:B0-----:R-:W-:-:S05]  /*0690*/  @P1 IMAD.WIDE.U32 R8, R0, 0x8, R8 ;  /* 0x0000000800081825 */ /* 0x001fca00078e0008 */
[----:B------:R-:W5:Y:S02]  /*06a0*/  @P1 LDG.E.64 R122, desc[UR16][R8.64] ;  /* 0x00000010087a1981 */ /* 0x000f64000c1e1b00 */
[----:B--2--5:R-:W-:Y:S02]  /*06b0*/  HADD2.F32 R11, -RZ, R57.H1_H1 ;  /* 0x30000039ff0b7230 */ /* 0x024fe40000004100 */
[----:B-1----:R-:W-:-:S05]  /*06c0*/  @P0 IMAD.WIDE.U32 R92, R0, 0x20, R92 ;  /* 0x00000020005c0825 */ /* 0x002fca00078e005c */
[----:B------:R-:W5:Y:S04]  /*06d0*/  @P0 LDG.E.128 R16, desc[UR16][R92.64] ;  /* 0x000000105c100981 */ /* 0x000f68000c1e1d00 */
[----:B------:R0:W5:Y:S02]  /*06e0*/  @P0 LDG.E.128 R12, desc[UR16][R92.64+0x10] ;  /* 0x000010105c0c0981 */ /* 0x000164000c1e1d00 */
[----:B0-----:R-:W-:Y:S02]  /*06f0*/  HADD2.F32 R93, -RZ, R58.H1_H1 ;  /* 0x3000003aff5d7230 */ /* 0x001fe40000004100 */
[----:B------:R-:W-:Y:S01]  /*0700*/  HADD2.F32 R109, -RZ, R59.H1_H1 ;  /* 0x3000003bff6d7230 */ /* 0x000fe20000004100 */
[----:B------:R-:W-:Y:S01]  /*0710*/  IADD3 R118, PT, PT, R0, 0x80, RZ ;  /* 0x0000008000767810 */ /* 0x000fe20007ffe0ff */
[C---:B---3--:R-:W-:Y:S01]  /*0720*/  FADD.FTZ R3, -R111.reuse, R4 ;  /* 0x000000046f037221 */ /* 0x048fe20000010100 */
[C---:B------:R-:W-:Y:S01]  /*0730*/  FADD.FTZ R4, -R111.reuse, R5 ;  /* 0x000000056f047221 */ /* 0x040fe20000010100 */
[C---:B------:R-:W-:Y:S01]  /*0740*/  FADD.FTZ R94, -R111.reuse, R6 ;  /* 0x000000066f5e7221 */ /* 0x040fe20000010100 */
[----:B------:R-:W-:Y:S01]  /*0750*/  FADD.FTZ R103, -R111, R7 ;  /* 0x000000076f677221 */ /* 0x000fe20000010100 */
[----:B------:R-:W-:-:S02]  /*0760*/  HADD2.F32 R6, -RZ, R56.H0_H0 ;  /* 0x20000038ff067230 */ /* 0x000fc40000004100 */
[----:B------:R-:W-:Y:S01]  /*0770*/  FMUL.FTZ R3, R3, UR11 ;  /* 0x0000000b03037c20 */ /* 0x000fe20008410000 */
[----:B------:R-:W-:Y:S02]  /*0780*/  HADD2.F32 R7, -RZ, R56.H1_H1 ;  /* 0x30000038ff077230 */ /* 0x000fe40000004100 */
[--C-:B----4-:R-:W-:Y:S02]  /*0790*/  HADD2.F32 R5, -RZ, R80.reuse.H0_H0 ;  /* 0x20000050ff057230 */ /* 0x110fe40000004100 */
[----:B------:R-:W-:Y:S02]  /*07a0*/  HADD2.F32 R80, -RZ, R80.H1_H1 ;  /* 0x30000050ff507230 */ /* 0x000fe40000004100 */
[----:B------:R-:W-:Y:S01]  /*07b0*/  FMUL.FTZ R8, R4, UR11 ;  /* 0x0000000b04087c20 */ /* 0x000fe20008410000 */
[-C--:B------:R-:W-:Y:S01]  /*07c0*/  FMUL.FTZ R6, R6, R5.reuse ;  /* 0x0000000506067220 */ /* 0x080fe20000410000 */
[----:B------:R-:W-:Y:S01]  /*07d0*/  FADD.FTZ R32, R32, R5 ;  /* 0x0000000520207221 */ /* 0x000fe20000010000 */
[----:B------:R-:W-:Y:S01]  /*07e0*/  FFMA.FTZ R48, R3, R5, R48 ;  /* 0x0000000503307223 */ /* 0x000fe20000010030 */
[-C--:B------:R-:W-:Y:S01]  /*07f0*/  FMUL.FTZ R4, R7, R80.reuse ;  /* 0x0000005007047220 */ /* 0x080fe20000410000 */
[----:B------:R-:W-:Y:S01]  /*0800*/  FADD.FTZ R33, R33, R80 ;  /* 0x0000005021217221 */ /* 0x000fe20000010000 */
[----:B------:R-:W-:Y:S01]  /*0810*/  FFMA.FTZ R49, R8, R80, R49 ;  /* 0x0000005008317223 */ /* 0x000fe20000010031 */
[----:B------:R-:W-:-:S02]  /*0820*/  HADD2.F32 R7, -RZ, R57.H0_H0 ;  /* 0x20000039ff077230 */ /* 0x000fc40000004100 */
[----:B------:R-:W-:Y:S01]  /*0830*/  FMUL.FTZ R9, R94, UR11 ;  /* 0x0000000b5e097c20 */ /* 0x000fe20008410000 */
[--C-:B------:R-:W-:Y:S02]  /*0840*/  HADD2.F32 R5, -RZ, R81.reuse.H0_H0 ;  /* 0x20000051ff057230 */ /* 0x100fe40000004100 */
[----:B------:R-:W-:-:S03]  /*0850*/  HADD2.F32 R80, -RZ, R81.H1_H1 ;  /* 0x30000051ff507230 */ /* 0x000fc60000004100 */
[-C--:B------:R-:W-:Y:S01]  /*0860*/  FMUL.FTZ R7, R7, R5.reuse ;  /* 0x0000000507077220 */ /* 0x080fe20000410000 */
[----:B------:R-:W-:Y:S01]  /*0870*/  FADD.FTZ R34, R34, R5 ;  /* 0x0000000522227221 */ /* 0x000fe20000010000 */
[----:B------:R-:W-:Y:S01]  /*0880*/  FFMA.FTZ R50, R9, R5, R50 ;  /* 0x0000000509327223 */ /* 0x000fe20000010032 */
[----:B------:R-:W-:Y:S01]  /*0890*/  FMUL.FTZ R5, R11, R80 ;  /* 0x000000500b057220 */ /* 0x000fe20000410000 */
[----:B------:R-:W-:Y:S01]  /*08a0*/  FADD.FTZ R11, -R111, R84 ;  /* 0x000000546f0b7221 */ /* 0x000fe20000010100 */
[----:B------:R-:W-:Y:S02]  /*08b0*/  HADD2.F32 R94, -RZ, R58.H0_H0 ;  /* 0x2000003aff5e7230 */ /* 0x000fe40000004100 */
[--C-:B------:R-:W-:Y:S02]  /*08c0*/  HADD2.F32 R81, -RZ, R82.reuse.H0_H0 ;  /* 0x20000052ff517230 */ /* 0x100fe40000004100 */
[----:B------:R-:W-:Y:S01]  /*08d0*/  FMUL.FTZ R11, R11, UR11 ;  /* 0x0000000b0b0b7c20 */ /* 0x000fe20008410000 */
[----:B------:R-:W-:Y:S01]  /*08e0*/  FADD.FTZ R85, -R111, R85 ;  /* 0x000000556f557221 */ /* 0x000fe20000010100 */
[----:B------:R-:W-:Y:S01]  /*08f0*/  FMUL.FTZ R10, R103, UR11 ;  /* 0x0000000b670a7c20 */ /* 0x000fe20008410000 */
[----:B------:R-:W-:-:S02]  /*0900*/  HADD2.F32 R82, -RZ, R82.H1_H1 ;  /* 0x30000052ff527230 */ /* 0x000fc40000004100 */
[-C--:B------:R-:W-:Y:S01]  /*0910*/  FMUL.FTZ R94, R94, R81.reuse ;  /* 0x000000515e5e7220 */ /* 0x080fe20000410000 */
[----:B------:R-:W-:Y:S01]  /*0920*/  FADD.FTZ R28, R28, R81 ;  /* 0x000000511c1c7221 */ /* 0x000fe20000010000 */
[----:B------:R-:W-:Y:S01]  /*0930*/  FFMA.FTZ R44, R11, R81, R44 ;  /* 0x000000510b2c7223 */ /* 0x000fe2000001002c */
[----:B------:R-:W-:Y:S01]  /*0940*/  FMUL.FTZ R92, R85, UR11 ;  /* 0x0000000b555c7c20 */ /* 0x000fe20008410000 */
[----:B------:R-:W-:Y:S01]  /*0950*/  FADD.FTZ R81, RZ, R6 ;  /* 0x00000006ff517221 */ /* 0x000fe20000010000 */
[----:B------:R-:W-:Y:S01]  /*0960*/  FFMA.FTZ R85, R3, R6, RZ ;  /* 0x0000000603557223 */ /* 0x000fe200000100ff */
[----:B------:R-:W-:Y:S01]  /*0970*/  FADD.FTZ R35, R35, R80 ;  /* 0x0000005023237221 */ /* 0x000fe20000010000 */
[----:B------:R-:W-:Y:S01]  /*0980*/  FFMA.FTZ R51, R10, R80, R51 ;  /* 0x000000500a337223 */ /* 0x000fe20000010033 */
[-C--:B------:R-:W-:Y:S01]  /*0990*/  FMUL.FTZ R93, R93, R82.reuse ;  /* 0x000000525d5d7220 */ /* 0x080fe20000410000 */
[----:B------:R-:W-:Y:S01]  /*09a0*/  FADD.FTZ R29, R29, R82 ;  /* 0x000000521d1d7221 */ /* 0x000fe20000010000 */
[----:B------:R-:W-:Y:S01]  /*09b0*/  FFMA.FTZ R45, R92, R82, R45 ;  /* 0x000000525c2d7223 */ /* 0x000fe2000001002d */
[----:B------:R-:W-:Y:S01]  /*09c0*/  FADD.FTZ R80, R81, R4 ;  /* 0x0000000451507221 */ /* 0x000fe20000010000 */
[----:B------:R-:W-:-:S03]  /*09d0*/  FFMA.FTZ R82, R8, R4, R85 ;  /* 0x0000000408527223 */ /* 0x000fc60000010055 */
[----:B------:R-:W-:Y:S01]  /*09e0*/  FADD.FTZ R80, R80, R7 ;  /* 0x0000000750507221 */ /* 0x000fe20000010000 */
[----:B------:R-:W-:Y:S01]  /*09f0*/  FFMA.FTZ R81, R9, R7, R82 ;  /* 0x0000000709517223 */ /* 0x000fe20000010052 */
[----:B------:R-:W-:Y:S02]  /*0a00*/  FADD.FTZ R86, -R111, R86 ;  /* 0x000000566f567221 */ /* 0x000fe40000010100 */
[----:B------:R-:W-:Y:S01]  /*0a10*/  FADD.FTZ R85, R80, R5 ;  /* 0x0000000550557221 */ /* 0x000fe20000010000 */
[----:B------:R-:W-:Y:S01]  /*0a20*/  FFMA.FTZ R80, R10, R5, R81 ;  /* 0x000000050a507223 */ /* 0x000fe20000010051 */
[----:B------:R-:W-:Y:S02]  /*0a30*/  HADD2.F32 R84, -RZ, R83.H0_H0 ;  /* 0x20000053ff547230 */ /* 0x000fe40000004100 */
[----:B------:R-:W-:Y:S01]  /*0a40*/  FMUL.FTZ R105, R86, UR11 ;  /* 0x0000000b56697c20 */ /* 0x000fe20008410000 */
[----:B------:R-:W-:Y:S02]  /*0a50*/  HADD2.F32 R103, -RZ, R59.H0_H0 ;  /* 0x2000003bff677230 */ /* 0x000fe40000004100 */
[----:B------:R-:W-:Y:S01]  /*0a60*/  FADD.FTZ R82, R85, R94 ;  /* 0x0000005e55527221 */ /* 0x000fe20000010000 */
[----:B------:R-:W-:Y:S01]  /*0a70*/  FFMA.FTZ R81, R11, R94, R80 ;  /* 0x0000005e0b517223 */ /* 0x000fe20000010050 */
[----:B------:R-:W-:Y:S01]  /*0a80*/  FADD.FTZ R30, R30, R84 ;  /* 0x000000541e1e7221 */ /* 0x000fe20000010000 */
[-C--:B------:R-:W-:Y:S01]  /*0a90*/  FFMA.FTZ R46, R105, R84.reuse, R46 ;  /* 0x00000054692e7223 */ /* 0x080fe2000001002e */
[----:B------:R-:W-:Y:S01]  /*0aa0*/  FMUL.FTZ R103, R103, R84 ;  /* 0x0000005467677220 */ /* 0x000fe20000410000 */
[----:B------:R-:W-:-:S02]  /*0ab0*/  HADD2.F32 R84, -RZ, R83.H1_H1 ;  /* 0x30000053ff547230 */ /* 0x000fc40000004100 */
[----:B------:R-:W-:Y:S01]  /*0ac0*/  FADD.FTZ R87, -R111, R87 ;  /* 0x000000576f577221 */ /* 0x000fe20000010100 */
[----:B------:R-:W-:Y:S01]  /*0ad0*/  FADD.FTZ R82, R82, R93 ;  /* 0x0000005d52527221 */ /* 0x000fe20000010000 */
[----:B------:R-:W-:Y:S01]  /*0ae0*/  FFMA.FTZ R80, R92, R93, R81 ;  /* 0x0000005d5c507223 */ /* 0x000fe20000010051 */
[-C--:B------:R-:W-:Y:S01]  /*0af0*/  FMUL.FTZ R109, R109, R84.reuse ;  /* 0x000000546d6d7220 */ /* 0x080fe20000410000 */
[----:B------:R-:W-:Y:S01]  /*0b00*/  FMUL.FTZ R110, R87, UR11 ;  /* 0x0000000b576e7c20 */ /* 0x000fe20008410000 */
[----:B------:R-:W-:Y:S01]  /*0b10*/  FADD.FTZ R82, R82, R103 ;  /* 0x0000006752527221 */ /* 0x000fe20000010000 */
[----:B------:R-:W-:Y:S01]  /*0b20*/  FFMA.FTZ R80, R105, R103, R80 ;  /* 0x0000006769507223 */ /* 0x000fe20000010050 */
[----:B------:R-:W-:Y:S01]  /*0b30*/  FADD.FTZ R31, R31, R84 ;  /* 0x000000541f1f7221 */ /* 0x000fe20000010000 */
[----:B------:R-:W-:Y:S01]  /*0b40*/  FFMA.FTZ R47, R110, R84, R47 ;  /* 0x000000546e2f7223 */ /* 0x000fe2000001002f */
[----:B------:R-:W-:Y:S01]  /*0b50*/  FADD.FTZ R119, R82, R109 ;  /* 0x0000006d52777221 */ /* 0x000fe20000010000 */
[----:B------:R-:W-:-:S07]  /*0b60*/  FFMA.FTZ R120, R110, R109, R80 ;  /* 0x0000006d6e787223 */ /* 0x000fce0000010050 */
.L_x_1613:
[----:B----4-:R-:W-:Y:S05]  /*0b70*/  BSYNC.RECONVERGENT B0 ;  /* 0x0000000000007941 */ /* 0x010fea0003800200 */
.L_x_1612:
[----:B------:R-:W-:Y:S04]  /*0b80*/  BSSY.RECONVERGENT B0, `(.L_x_1614) ;  /* 0x000005f000007945 */ /* 0x000fe80003800200 */
[----:B------:R-:W-:Y:S05]  /*0b90*/  @!P4 BRA `(.L_x_1615) ;  /* 0x000000040074c947 */ /* 0x000fea0003800000 */
        /* <DEDUP_REMOVED lines=17> */
[----:B------:R0:W5:Y:S01]  /*0cb0*/  @P1 LDG.E.64 R116, desc[UR16][R96.64] ;  /* 0x0000001060741981 */ /* 0x000162000c1e1b00 */
[----:B-1----:R-:W-:-:S05]  /*0cc0*/  @P0 IMAD.WIDE.U32 R100, R118, 0x20, R100 ;  /* 0x0000002076640825 */ /* 0x002fca00078e0064 */
[----:B------:R-:W5:Y:S02]  /*0cd0*/  @P0 LDG.E.128 R60, desc[UR16][R100.64] ;  /* 0x00000010643c0981 */ /* 0x000f64000c1e1d00 */
[----:B0----5:R-:W-:Y:S02]  /*0ce0*/  HADD2.F32 R97, -RZ, R52.H1_H1 ;  /* 0x30000034ff617230 */ /* 0x021fe40000004100 */
[----:B------:R0:W5:Y:S01]  /*0cf0*/  @P0 LDG.E.128 R64, desc[UR16][R100.64+0x10] ;  /* 0x0000101064400981 */ /* 0x000162000c1e1d00 */
[----:B------:R-:W-:Y:S02]  /*0d00*/  HADD2.F32 R106, -RZ, R54.H1_H1 ;  /* 0x30000036ff6a7230 */ /* 0x000fe40000004100 */
[----:B0-----:R-:W-:Y:S02]  /*0d10*/  HADD2.F32 R100, -RZ, R53.H1_H1 ;  /* 0x30000035ff647230 */ /* 0x001fe40000004100 */
[C---:B---3--:R-:W-:Y:S01]  /*0d20*/  FADD.FTZ R102, -R111.reuse, R81 ;  /* 0x000000516f667221 */ /* 0x048fe20000010100 */
[C---:B------:R-:W-:Y:S01]  /*0d30*/  FADD.FTZ R104, -R111.reuse, R82 ;  /* 0x000000526f687221 */ /* 0x040fe20000010100 */
[----:B------:R-:W-:Y:S01]  /*0d40*/  FADD.FTZ R80, -R111, R80 ;  /* 0x000000506f507221 */ /* 0x000fe20000010100 */
[----:B------:R-:W-:-:S02]  /*0d50*/  HADD2.F32 R81, -RZ, R52.H0_H0 ;  /* 0x20000034ff517230 */ /* 0x000fc40000004100 */
[----:B------:R-:W-:Y:S01]  /*0d60*/  FADD.FTZ R83, -R111, R83 ;  /* 0x000000536f537221 */ /* 0x000fe20000010100 */
[--C-:B----4-:R-:W-:Y:S02]  /*0d70*/  HADD2.F32 R82, -RZ, R88.reuse.H0_H0 ;  /* 0x20000058ff527230 */ /* 0x110fe40000004100 */
[----:B------:R-:W-:Y:S01]  /*0d80*/  FMUL.FTZ R95, R80, UR11 ;  /* 0x0000000b505f7c20 */ /* 0x000fe20008410000 */
[----:B------:R-:W-:Y:S02]  /*0d90*/  HADD2.F32 R88, -RZ, R88.H1_H1 ;  /* 0x30000058ff587230 */ /* 0x000fe40000004100 */
[-C--:B------:R-:W-:Y:S01]  /*0da0*/  FMUL.FTZ R96, R81, R82.reuse ;  /* 0x0000005251607220 */ /* 0x080fe20000410000 */
[----:B------:R-:W-:Y:S01]  /*0db0*/  FADD.FTZ R85, -R111, R85 ;  /* 0x000000556f557221 */ /* 0x000fe20000010100 */
[----:B------:R-:W-:Y:S01]  /*0dc0*/  FADD.FTZ R24, R24, R82 ;  /* 0x0000005218187221 */ /* 0x000fe20000010000 */
[----:B------:R-:W-:Y:S01]  /*0dd0*/  FFMA.FTZ R40, R95, R82, R40 ;  /* 0x000000525f287223 */ /* 0x000fe20000010028 */
[----:B------:R-:W-:Y:S01]  /*0de0*/  FMUL.FTZ R98, R102, UR11 ;  /* 0x0000000b66627c20 */ /* 0x000fe20008410000 */
[----:B------:R-:W-:-:S02]  /*0df0*/  HADD2.F32 R80, -RZ, R53.H0_H0 ;  /* 0x20000035ff507230 */ /* 0x000fc40000004100 */
[----:B------:R-:W-:Y:S01]  /*0e00*/  FMUL.FTZ R97, R97, R88 ;  /* 0x0000005861617220 */ /* 0x000fe20000410000 */
[--C-:B------:R-:W-:Y:S02]  /*0e10*/  HADD2.F32 R81, -RZ, R89.reuse.H0_H0 ;  /* 0x20000059ff517230 */ /* 0x100fe40000004100 */
[----:B------:R-:W-:Y:S01]  /*0e20*/  FMUL.FTZ R102, R83, UR11 ;  /* 0x0000000b53667c20 */ /* 0x000fe20008410000 */
[----:B------:R-:W-:Y:S01]  /*0e30*/  FADD.FTZ R82, R119, R96 ;  /* 0x0000006077527221 */ /* 0x000fe20000010000 */
[----:B------:R-:W-:Y:S01]  /*0e40*/  FFMA.FTZ R83, R95, R96, R120 ;  /* 0x000000605f537223 */ /* 0x000fe20000010078 */
[----:B------:R-:W-:Y:S01]  /*0e50*/  FMUL.FTZ R99, R104, UR11 ;  /* 0x0000000b68637c20 */ /* 0x000fe20008410000 */
[----:B------:R-:W-:Y:S01]  /*0e60*/  FMUL.FTZ R108, R85, UR11 ;  /* 0x0000000b556c7c20 */ /* 0x000fe20008410000 */
[----:B------:R-:W-:Y:S01]  /*0e70*/  FADD.FTZ R25, R25, R88 ;  /* 0x0000005819197221 */ /* 0x000fe20000010000 */
[----:B------:R-:W-:Y:S01]  /*0e80*/  FFMA.FTZ R41, R98, R88, R41 ;  /* 0x0000005862297223 */ /* 0x000fe20000010029 */
[----:B------:R-:W-:-:S02]  /*0e90*/  HADD2.F32 R89, -RZ, R89.H1_H1 ;  /* 0x30000059ff597230 */ /* 0x000fc40000004100 */
[----:B------:R-:W-:Y:S01]  /*0ea0*/  FADD.FTZ R85, R82, R97 ;  /* 0x0000006152557221 */ /* 0x000fe20000010000 */
[----:B------:R-:W-:Y:S01]  /*0eb0*/  FMUL.FTZ R88, R80, R81 ;  /* 0x0000005150587220 */ /* 0x000fe20000410000 */
[----:B------:R-:W-:Y:S01]  /*0ec0*/  FFMA.FTZ R82, R98, R97, R83 ;  /* 0x0000006162527223 */ /* 0x000fe20000010053 */
[----:B------:R-:W-:Y:S01]  /*0ed0*/  FADD.FTZ R84, -R111, R84 ;  /* 0x000000546f547221 */ /* 0x000fe20000010100 */
[----:B------:R-:W-:Y:S01]  /*0ee0*/  FADD.FTZ R26, R26, R81 ;  /* 0x000000511a1a7221 */ /* 0x000fe20000010000 */
[----:B------:R-:W-:Y:S01]  /*0ef0*/  FFMA.FTZ R42, R99, R81, R42 ;  /* 0x00000051632a7223 */ /* 0x000fe2000001002a */
[----:B------:R-:W-:Y:S02]  /*0f00*/  HADD2.F32 R80, -RZ, R54.H0_H0 ;  /* 0x20000036ff507230 */ /* 0x000fe40000004100 */
[----:B------:R-:W-:Y:S01]  /*0f10*/  FMUL.FTZ R100, R100, R89 ;  /* 0x0000005964647220 */ /* 0x000fe20000410000 */
[--C-:B------:R-:W-:Y:S02]  /*0f20*/  HADD2.F32 R81, -RZ, R90.reuse.H0_H0 ;  /* 0x2000005aff517230 */ /* 0x100fe40000004100 */
[----:B------:R-:W-:Y:S01]  /*0f30*/  FADD.FTZ R85, R85, R88 ;  /* 0x0000005855557221 */ /* 0x000fe20000010000 */
[----:B------:R-:W-:Y:S01]  /*0f40*/  FFMA.FTZ R83, R99, R88, R82 ;  /* 0x0000005863537223 */ /* 0x000fe20000010052 */
[----:B------:R-:W-:-:S02]  /*0f50*/  HADD2.F32 R90, -RZ, R90.H1_H1 ;  /* 0x3000005aff5a7230 */ /* 0x000fc40000004100 */
[----:B------:R-:W-:Y:S01]  /*0f60*/  FMUL.FTZ R101, R84, UR11 ;  /* 0x0000000b54657c20 */ /* 0x000fe20008410000 */
[----:B------:R-:W-:Y:S01]  /*0f70*/  FADD.FTZ R27, R27, R89 ;  /* 0x000000591b1b7221 */ /* 0x000fe20000010000 */
[----:B------:R-:W-:Y:S01]  /*0f80*/  FFMA.FTZ R43, R102, R89, R43 ;  /* 0x00000059662b7223 */ /* 0x000fe2000001002b */
[-C--:B------:R-:W-:Y:S01]  /*0f90*/  FMUL.FTZ R89, R80, R81.reuse ;  /* 0x0000005150597220 */ /* 0x080fe20000410000 */
[----:B------:R-:W-:Y:S01]  /*0fa0*/  FADD.FTZ R82, R85, R100 ;  /* 0x0000006455527221 */ /* 0x000fe20000010000 */
[----:B------:R-:W-:Y:S01]  /*0fb0*/  FFMA.FTZ R84, R102, R100, R83 ;  /* 0x0000006466547223 */ /* 0x000fe20000010053 */
[----:B------:R-:W-:Y:S01]  /*0fc0*/  FADD.FTZ R20, R20, R81 ;  /* 0x0000005114147221 */ /* 0x000fe20000010000 */
[----:B------:R-:W-:Y:S01]  /*0fd0*/  FFMA.FTZ R36, R101, R81, R36 ;  /* 0x0000005165247223 */ /* 0x000fe20000010024 */
[-C--:B------:R-:W-:Y:S01]  /*0fe0*/  FMUL.FTZ R106, R106, R90.reuse ;  /* 0x0000005a6a6a7220 */ /* 0x080fe20000410000 */
[----:B------:R-:W-:Y:S01]  /*0ff0*/  FADD.FTZ R21, R21, R90 ;  /* 0x0000005a15157221 */ /* 0x000fe20000010000 */
[----:B------:R-:W-:Y:S01]  /*1000*/  FFMA.FTZ R37, R108, R90, R37 ;  /* 0x0000005a6c257223 */ /* 0x000fe20000010025 */
[----:B------:R-:W-:Y:S01]  /*1010*/  FADD.FTZ R86, -R111, R86 ;  /* 0x000000566f567221 */ /* 0x000fe20000010100 */
[----:B------:R-:W-:-:S02]  /*1020*/  HADD2.F32 R81, -RZ, R91.H0_H0 ;  /* 0x2000005bff517230 */ /* 0x000fc40000004100 */
[----:B------:R-:W-:Y:S01]  /*1030*/  FADD.FTZ R83, R82, R89 ;  /* 0x0000005952537221 */ /* 0x000fe20000010000 */
[----:B------:R-:W-:Y:S02]  /*1040*/  HADD2.F32 R90, -RZ, R55.H0_H0 ;  /* 0x20000037ff5a7230 */ /* 0x000fe40000004100 */
[----:B------:R-:W-:Y:S01]  /*1050*/  FFMA.FTZ R85, R101, R89, R84 ;  /* 0x0000005965557223 */ /* 0x000fe20000010054 */
[----:B------:R-:W-:Y:S01]  /*1060*/  FADD.FTZ R87, -R111, R87 ;  /* 0x000000576f577221 */ /* 0x000fe20000010100 */
[----:B------:R-:W-:Y:S02]  /*1070*/  HADD2.F32 R80, -RZ, R91.H1_H1 ;  /* 0x3000005bff507230 */ /* 0x000fe40000004100 */
[----:B------:R-:W-:Y:S01]  /*1080*/  FMUL.FTZ R107, R86, UR11 ;  /* 0x0000000b566b7c20 */ /* 0x000fe20008410000 */
[----:B------:R-:W-:Y:S02]  /*1090*/  HADD2.F32 R111, -RZ, R55.H1_H1 ;  /* 0x30000037ff6f7230 */ /* 0x000fe40000004100 */
[-C--:B------:R-:W-:Y:S01]  /*10a0*/  FMUL.FTZ R91, R90, R81.reuse ;  /* 0x000000515a5b7220 */ /* 0x080fe20000410000 */
        /* <DEDUP_REMOVED lines=12> */
.L_x_1615:
[----:B------:R-:W-:Y:S05]  /*1170*/  BSYNC.RECONVERGENT B0 ;  /* 0x0000000000007941 */ /* 0x000fea0003800200 */
.L_x_1614:
        /* <DEDUP_REMOVED lines=32> */
.L_x_1617:
[----:B------:R-:W-:Y:S05]  /*1380*/  BSYNC.RECONVERGENT B0 ;  /* 0x0000000000007941 */ /* 0x000fea0003800200 */
.L_x_1616:
        /* <DEDUP_REMOVED lines=63> */
[----:B------:R-:W-:Y:S01]  /*1780*/  FSEL R83, R86, RZ, P0 ;  /* 0x000000ff56537208 */ /* 0x000fe20000000000 */
[----:B------:R-:W-:Y:S01]  /*1790*/  FFMA.FTZ R86, R10, UR10, R84 ;  /* 0x0000000a0a567c23 */ /* 0x000fe20008010054 */
[----:B------:R-:W-:Y:S01]  /*17a0*/  FSEL R81, R81, RZ, P1 ;  /* 0x000000ff51517208 */ /* 0x000fe20000800000 */
[----:B------:R-:W-:Y:S01]  /*17b0*/  FMUL.FTZ R85, R85, UR11 ;  /* 0x0000000b55557c20 */ /* 0x000fe20008410000 */
[----:B------:R-:W-:Y:S01]  /*17c0*/  FSEL R80, R80, RZ, P6 ;  /* 0x000000ff50507208 */ /* 0x000fe20003000000 */
[----:B------:R-:W-:Y:S01]  /*17d0*/  FADD.FTZ R86, R5, -R86 ;  /* 0x8000005605567221 */ /* 0x000fe20000010000 */
        /* <DEDUP_REMOVED lines=15> */
[----:B------:R-:W-:Y:S01]  /*18d0*/  FMUL.FTZ R81, R81, UR23 ;  /* 0x0000001751517c20 */ /* 0x000fe20008410000 */
        /* <DEDUP_REMOVED lines=8> */
.L_x_1622:
        /* <DEDUP_REMOVED lines=12> */
[----:B------:R-:W-:Y:S01]  /*1a20*/  ISETP.GE.U32.AND P0, PT, R114, RZ, PT ;  /* 0x000000ff7200720c */ /* 0x000fe20003f06070 */
[----:B------:R-:W-:Y:S01]  /*1a30*/  FMUL.FTZ R72, R68, UR23 ;  /* 0x0000001744487c20 */ /* 0x000fe20008410000 */
[----:B------:R-:W-:Y:S01]  /*1a40*/  FMUL.FTZ R73, R69, UR23 ;  /* 0x0000001745497c20 */ /* 0x000fe20008410000 */
[----:B------:R-:W-:Y:S01]  /*1a50*/  LOP3.LUT P1, RZ, R115, 0xff, RZ, 0xc0, !PT ;  /* 0x000000ff73ff7812 */ /* 0x000fe2000782c0ff */
[----:B------:R-:W-:Y:S01]  /*1a60*/  FMUL.FTZ R74, R70, UR23 ;  /* 0x00000017464a7c20 */ /* 0x000fe20008410000 */
[----:B------:R-:W-:Y:S01]  /*1a70*/  FMUL.FTZ R75, R71, UR23 ;  /* 0x00000017474b7c20 */ /* 0x000fe20008410000 */
[C---:B------:R-:W-:Y:S01]  /*1a80*/  LOP3.LUT P6, RZ, R115.reuse, 0xff00, RZ, 0xc0, !PT ;  /* 0x0000ff0073ff7812 */ /* 0x040fe200078cc0ff */
[----:B------:R-:W-:Y:S01]  /*1a90*/  FFMA.FTZ R80, R10, UR10, R84 ;  /* 0x0000000a0a507c23 */ /* 0x000fe20008010054 */
[----:B------:R-:W-:-:S02]  /*1aa0*/  LOP3.LUT P2, RZ, R115, 0xff0000, RZ, 0xc0, !PT ;  /* 0x00ff000073ff7812 */ /* 0x000fc4000784c0ff */
[----:B------:R-:W-:Y:S01]  /*1ab0*/  ISETP.GE.U32.AND.EX P0, PT, R115, 0x1000000, PT, P0 ;  /* 0x010000007300780c */ /* 0x000fe20003f06100 */
[----:B------:R-:W-:Y:S01]  /*1ac0*/  FADD.FTZ R81, R5, -R80 ;  /* 0x8000005005517221 */ /* 0x000fe20000010000 */
        /* <DEDUP_REMOVED lines=31> */
.L_x_1621:
        /* <DEDUP_REMOVED lines=13> */
[----:B-----5:R-:W-:Y:S01]  /*1d90*/  FFMA.FTZ R82, R83, UR11, R14 ;  /* 0x0000000b53527c23 */ /* 0x020fe2000801000e */
[----:B------:R-:W-:Y:S01]  /*1da0*/  FADD.FTZ R86, R93, -R80 ;  /* 0x800000505d567221 */ /* 0x000fe20000010000 */
[----:B------:R-:W-:Y:S01]  /*1db0*/  FFMA.FTZ R83, R118, UR11, R15 ;  /* 0x0000000b76537c23 */ /* 0x000fe2000801000f */
[----:B------:R-:W-:Y:S01]  /*1dc0*/  FFMA.FTZ R80, R81, UR11, R12 ;  /* 0x0000000b51507c23 */ /* 0x000fe2000801000c */
[----:B------:R-:W-:Y:S01]  /*1dd0*/  FMUL.FTZ R82, R82, UR23 ;  /* 0x0000001752527c20 */ /* 0x000fe20008410000 */
[----:B------:R-:W-:Y:S01]  /*1de0*/  FFMA.FTZ R81, R86, UR11, R13 ;  /* 0x0000000b56517c23 */ /* 0x000fe2000801000d */
[----:B------:R-:W-:Y:S01]  /*1df0*/  FMUL.FTZ R83, R83, UR23 ;  /* 0x0000001753537c20 */ /* 0x000fe20008410000 */
[C---:B------:R-:W-:Y:S01]  /*1e00*/  LOP3.LUT P2, RZ, R115.reuse, 0xff0000, RZ, 0xc0, !PT ;  /* 0x00ff000073ff7812 */ /* 0x040fe2000784c0ff */
[----:B------:R-:W-:Y:S01]  /*1e10*/  FMUL.FTZ R80, R80, UR23 ;  /* 0x0000001750507c20 */ /* 0x000fe20008410000 */
[----:B------:R-:W-:Y:S01]  /*1e20*/  ISETP.GE.U32.AND.EX P0, PT, R115, 0x1000000, PT, P0 ;  /* 0x010000007300780c */ /* 0x000fe20003f06100 */
[----:B------:R-:W-:Y:S01]  /*1e30*/  FMUL.FTZ R81, R81, UR23 ;  /* 0x0000001751517c20 */ /* 0x000fe20008410000 */
[C---:B------:R-:W-:Y:S01]  /*1e40*/  LOP3.LUT P1, RZ, R115.reuse, 0xff, RZ, 0xc0, !PT ;  /* 0x000000ff73ff7812 */ /* 0x040fe2000782c0ff */
[----:B------:R-:W-:Y:S01]  /*1e50*/  FFMA.FTZ R85, R8, UR10, R84 ;  /* 0x0000000a08557c23 */ /* 0x000fe20008010054 */
[----:B------:R-:W-:-:S02]  /*1e60*/  LOP3.LUT P6, RZ, R115, 0xff00, RZ, 0xc0, !PT ;  /* 0x0000ff0073ff7812 */ /* 0x000fc400078cc0ff */
[----:B------:R-:W-:Y:S02]  /*1e70*/  FSEL R82, R82, RZ, P2 ;  /* 0x000000ff52527208 */ /* 0x000fe40001000000 */
[----:B------:R-:W-:Y:S02]  /*1e80*/  FSEL R83, R83, RZ, P0 ;  /* 0x000000ff53537208 */ /* 0x000fe40000000000 */
[----:B------:R-:W-:Y:S02]  /*1e90*/  FSEL R80, R80, RZ, P1 ;  /* 0x000000ff50507208 */ /* 0x000fe40000800000 */
[----:B------:R-:W-:Y:S02]  /*1ea0*/  FSEL R81, R81, RZ, P6 ;  /* 0x000000ff51517208 */ /* 0x000fe40003000000 */
[----:B------:R-:W-:Y:S02]  /*1eb0*/  F2FP.F16.F32.PACK_AB R83, R83, R82 ;  /* 0x000000525353723e */ /* 0x000fe400000000ff */
[----:B------:R-:W-:Y:S01]  /*1ec0*/  F2FP.F16.F32.PACK_AB R82, R81, R80 ;  /* 0x000000505152723e */ /* 0x000fe200000000ff */
[--C-:B------:R-:W-:Y:S01]  /*1ed0*/  FFMA.FTZ R80, R9, UR10, R84.reuse ;  /* 0x0000000a09507c23 */ /* 0x100fe20008010054 */
[----:B------:R-:W-:Y:S01]  /*1ee0*/  FFMA.FTZ R81, R3, UR10, R84 ;  /* 0x0000000a03517c23 */ /* 0x000fe20008010054 */
[----:B------:R-:W-:-:S02]  /*1ef0*/  LOP3.LUT P2, RZ, R114, 0xff0000, RZ, 0xc0, !PT ;  /* 0x00ff000072ff7812 */ /* 0x000fc4000784c0ff */
[----:B------:R-:W-:Y:S01]  /*1f00*/  FADD.FTZ R119, R7, -R80 ;  /* 0x8000005007777221 */ /* 0x000fe20000010000 */
[----:B------:R-:W-:Y:S01]  /*1f10*/  FFMA.FTZ R80, R10, UR10, R84 ;  /* 0x0000000a0a507c23 */ /* 0x000fe20008010054 */
[----:B------:R-:W-:Y:S01]  /*1f20*/  FADD.FTZ R87, R6, -R81 ;  /* 0x8000005106577221 */ /* 0x000fe20000010000 */
[----:B------:R-:W-:Y:S02]  /*1f30*/  LOP3.LUT P6, RZ, R114, 0xff000000, RZ, 0xc0, !PT ;  /* 0xff00000072ff7812 */ /* 0x000fe400078cc0ff */
[----:B------:R-:W-:Y:S01]  /*1f40*/  FADD.FTZ R86, R5, -R80 ;  /* 0x8000005005567221 */ /* 0x000fe20000010000 */
[----:B------:R-:W-:Y:S01]  /*1f50*/  FADD.FTZ R80, R4, -R85 ;  /* 0x8000005504507221 */ /* 0x000fe20000010000 */
[----:B------:R-:W-:Y:S01]  /*1f60*/  FFMA.FTZ R85, R119, UR11, R18 ;  /* 0x0000000b77557c23 */ /* 0x000fe20008010012 */
[----:B------:R-:W-:Y:S01]  /*1f70*/  LOP3.LUT P1, RZ, R114, 0xff00, RZ, 0xc0, !PT ;  /* 0x0000ff0072ff7812 */ /* 0x000fe2000782c0ff */
        /* <DEDUP_REMOVED lines=15> */
.L_x_1624:
        /* <DEDUP_REMOVED lines=8> */
[----:B------:R-:W-:Y:S01]  /*20f0*/  ISETP.GE.U32.AND P0, PT, R114, RZ, PT ;  /* 0x000000ff7200720c */ /* 0x000fe20003f06070 */
[----:B-----5:R-:W-:Y:S01]  /*2100*/  FFMA.FTZ R68, R69, UR11, R12 ;  /* 0x0000000b45447c23 */ /* 0x020fe2000801000c */
[----:B------:R-:W-:Y:S01]  /*2110*/  FFMA.FTZ R70, R71, UR11, R14 ;  /* 0x0000000b47467c23 */ /* 0x000fe2000801000e */
[----:B------:R-:W-:Y:S01]  /*2120*/  FFMA.FTZ R69, R72, UR11, R13 ;  /* 0x0000000b48457c23 */ /* 0x000fe2000801000d */
[----:B------:R-:W-:Y:S01]  /*2130*/  FFMA.FTZ R71, R74, UR11, R15 ;  /* 0x0000000b4a477c23 */ /* 0x000fe2000801000f */
[----:B------:R-:W-:Y:S01]  /*2140*/  FMUL.FTZ R72, R68, UR23 ;  /* 0x0000001744487c20 */ /* 0x000fe20008410000 */
[----:B------:R-:W-:Y:S01]  /*2150*/  LOP3.LUT P1, RZ, R115, 0xff, RZ, 0xc0, !PT ;  /* 0x000000ff73ff7812 */ /* 0x000fe2000782c0ff */
[----:B------:R-:W-:Y:S01]  /*2160*/  FMUL.FTZ R73, R69, UR23 ;  /* 0x0000001745497c20 */ /* 0x000fe20008410000 */
[----:B------:R-:W-:Y:S01]  /*2170*/  FMUL.FTZ R74, R70, UR23 ;  /* 0x00000017464a7c20 */ /* 0x000fe20008410000 */
[----:B------:R-:W-:Y:S01]  /*2180*/  FMUL.FTZ R75, R71, UR23 ;  /* 0x00000017474b7c20 */ /* 0x000fe20008410000 */
[----:B------:R-:W-:-:S02]  /*2190*/  LOP3.LUT P6, RZ, R115, 0xff00, RZ, 0xc0, !PT ;  /* 0x0000ff0073ff7812 */ /* 0x000fc400078cc0ff */
[C---:B------:R-:W-:Y:S02]  /*21a0*/  LOP3.LUT P2, RZ, R115.reuse, 0xff0000, RZ, 0xc0, !PT ;  /* 0x00ff000073ff7812 */ /* 0x040fe4000784c0ff */
        /* <DEDUP_REMOVED lines=19> */
[----:B------:R-:W-:Y:S01]  /*22e0*/  LOP3.LUT P2, RZ, R114, 0xff0000, RZ, 0xc0, !PT ;  /* 0x00ff000072ff7812 */ /* 0x000fe2000784c0ff */
        /* <DEDUP_REMOVED lines=14> */
.L_x_1620:
        /* <DEDUP_REMOVED lines=14> */
[C---:B------:R-:W-:Y:S01]  /*24b0*/  LOP3.LUT P1, RZ, R123.reuse, 0xff0000, RZ, 0xc0, !PT ;  /* 0x00ff00007bff7812 */ /* 0x040fe2000782c0ff */
[--C-:B------:R-:W-:Y:S01]  /*24c0*/  FFMA.FTZ R87, R8, UR10, R84.reuse ;  /* 0x0000000a08577c23 */ /* 0x100fe20008010054 */
[----:B------:R-:W-:Y:S01]  /*24d0*/  FMUL.FTZ R76, R76, UR11 ;  /* 0x0000000b4c4c7c20 */ /* 0x000fe20008410000 */
[----:B------:R-:W-:Y:S01]  /*24e0*/  FMUL.FTZ R77, R78, UR11 ;  /* 0x0000000b4e4d7c20 */ /* 0x000fe20008410000 */
[----:B------:R-:W-:Y:S01]  /*24f0*/  ISETP.GE.U32.AND.EX P0, PT, R123, 0x1000000, PT, P0 ;  /* 0x010000007b00780c */ /* 0x000fe20003f06100 */
[----:B------:R-:W-:Y:S01]  /*2500*/  FADD.FTZ R85, R6, -R85 ;  /* 0x8000005506557221 */ /* 0x000fe20000010000 */
[----:B------:R-:W-:Y:S01]  /*2510*/  FMUL.FTZ R78, R76, UR23 ;  /* 0x000000174c4e7c20 */ /* 0x000fe20008410000 */
[----:B------:R-:W-:Y:S01]  /*2520*/  FMUL.FTZ R80, R77, UR23 ;  /* 0x000000174d507c20 */ /* 0x000fe20008410000 */
[--C-:B------:R-:W-:Y:S01]  /*2530*/  FFMA.FTZ R77, R11, UR10, R84.reuse ;  /* 0x0000000a0b4d7c23 */ /* 0x100fe20008010054 */
[----:B------:R-:W-:Y:S01]  /*2540*/  LOP3.LUT P2, RZ, R115, 0xff, RZ, 0xc0, !PT ;  /* 0x000000ff73ff7812 */ /* 0x000fe2000784c0ff */
[----:B------:R-:W-:Y:S01]  /*2550*/  FADD.FTZ R87, R4, -R87 ;  /* 0x8000005704577221 */ /* 0x000fe20000010000 */
[----:B------:R-:W-:Y:S01]  /*2560*/  FSEL R79, R78, RZ, P1 ;  /* 0x000000ff4e4f7208 */ /* 0x000fe20000800000 */
[----:B------:R-:W-:Y:S01]  /*2570*/  FADD.FTZ R77, R94, -R77 ;  /* 0x8000004d5e4d7221 */ /* 0x000fe20000010000 */
[----:B------:R-:W-:Y:S01]  /*2580*/  FSEL R76, R80, RZ, P0 ;  /* 0x000000ff504c7208 */ /* 0x000fe20000000000 */
[----:B------:R-:W-:Y:S01]  /*2590*/  FMUL.FTZ R85, R85, UR11 ;  /* 0x0000000b55557c20 */ /* 0x000fe20008410000 */
[----:B------:R-:W-:Y:S01]  /*25a0*/  ISETP.GE.U32.AND P0, PT, R114, RZ, PT ;  /* 0x000000ff7200720c */ /* 0x000fe20003f06070 */
[----:B------:R-:W-:Y:S01]  /*25b0*/  FMUL.FTZ R77, R77, UR11 ;  /* 0x0000000b4d4d7c20 */ /* 0x000fe20008410000 */
[----:B------:R-:W-:Y:S01]  /*25c0*/  F2FP.F16.F32.PACK_AB R79, R76, R79 ;  /* 0x0000004f4c4f723e */ /* 0x000fe200000000ff */
        /* <DEDUP_REMOVED lines=16> */
[C---:B------:R-:W-:Y:S02]  /*26d0*/  FSEL R77, R76.reuse, RZ, P1 ;  /* 0x000000ff4c4d7208 */ /* 0x040fe40000800000 */
[----:B------:R-:W-:Y:S01]  /*26e0*/  FSEL R81, R76, RZ, P6 ;  /* 0x000000ff4c517208 */ /* 0x000fe20003000000 */
        /* <DEDUP_REMOVED lines=11> */
[----:B------:R-:W-:Y:S01]  /*27a0*/  F2FP.F16.F32.PACK_AB R78, R77, R78 ;  /* 0x0000004e4d4e723e */ /* 0x000fe200000000ff */
[----:B------:R-:W-:Y:S01]  /*27b0*/  FMUL.FTZ R76, R76, UR23 ;  /* 0x000000174c4c7c20 */ /* 0x000fe20008410000 */
[----:B------:R-:W-:Y:S01]  /*27c0*/  F2FP.F16.F32.PACK_AB R82, R81, R82 ;  /* 0x000000525152723e */ /* 0x000fe200000000ff */
[----:B------:R-:W-:-:S03]  /*27d0*/  FMUL.FTZ R80, R80, UR23 ;  /* 0x0000001750507c20 */ /* 0x000fc60008410000 */
[C---:B------:R-:W-:Y:S02]  /*27e0*/  FSEL R81, R76.reuse, RZ, P2 ;  /* 0x000000ff4c517208 */ /* 0x040fe40001000000 */
[----:B------:R-:W-:Y:S02]  /*27f0*/  FSEL R77, R76, RZ, P0 ;  /* 0x000000ff4c4d7208 */ /* 0x000fe40000000000 */
[C---:B------:R-:W-:Y:S02]  /*2800*/  FSEL R76, R80.reuse, RZ, P1 ;  /* 0x000000ff504c7208 */ /* 0x040fe40000800000 */
[----:B------:R-:W-:Y:S02]  /*2810*/  FSEL R80, R80, RZ, P6 ;  /* 0x000000ff50507208 */ /* 0x000fe40003000000 */
[----:B------:R-:W-:Y:S02]  /*2820*/  LOP3.LUT P0, RZ, R122, 0xff, RZ, 0xc0, !PT ;  /* 0x000000ff7aff7812 */ /* 0x000fe4000780c0ff */
[----:B------:R-:W-:Y:S01]  /*2830*/  F2FP.F16.F32.PACK_AB R81, R80, R81 ;  /* 0x000000515051723e */ /* 0x000fe200000000ff */
[----:B------:R-:W-:Y:S01]  /*2840*/  FMUL.FTZ R80, R85, UR23 ;  /* 0x0000001755507c20 */ /* 0x000fe20008410000 */
        /* <DEDUP_REMOVED lines=9> */
[----:B------:R-:W-:Y:S01]  /*28e0*/  F2FP.F16.F32.PACK_AB R80, R119, R80 ;  /* 0x000000507750723e */ /* 0x000fe200000000ff */
[----:B------:R-:W-:Y:S06]  /*28f0*/  BRA `(.L_x_1623) ;  /* 0x0000000c00947947 */ /* 0x000fec0003800000 */
.L_x_1626:
        /* <DEDUP_REMOVED lines=10> */
[----:B------:R-:W-:-:S02]  /*29a0*/  ISETP.GE.U32.AND.EX P0, PT, R123, 0x1000000, PT, P0 ;  /* 0x010000007b00780c */ /* 0x000fc40003f06100 */
[----:B------:R-:W-:Y:S01]  /*29b0*/  FMUL.FTZ R69, R71, UR23 ;  /* 0x0000001747457c20 */ /* 0x000fe20008410000 */
[----:B------:R-:W-:Y:S01]  /*29c0*/  FMUL.FTZ R68, R70, UR23 ;  /* 0x0000001746447c20 */ /* 0x000fe20008410000 */
[C---:B------:R-:W-:Y:S02]  /*29d0*/  ISETP.GE.U32.AND.EX P1, PT, R115.reuse, 0x1000000, PT, P1 ;  /* 0x010000007300780c */ /* 0x040fe40003f26110 */
[----:B------:R-:W-:Y:S02]  /*29e0*/  LOP3.LUT P6, RZ, R115, 0xff0000, RZ, 0xc0, !PT ;  /* 0x00ff000073ff7812 */ /* 0x000fe400078cc0ff */
[----:B------:R-:W-:Y:S02]  /*29f0*/  LOP3.LUT P2, RZ, R123, 0xff0000, RZ, 0xc0, !PT ;  /* 0x00ff00007bff7812 */ /* 0x000fe4000784c0ff */
[C---:B------:R-:W-:Y:S02]  /*2a00*/  FSEL R74, R69.reuse, RZ, P0 ;  /* 0x000000ff454a7208 */ /* 0x040fe40000000000 */
[----:B------:R-:W-:Y:S01]  /*2a10*/  FSEL R72, R69, RZ, P1 ;  /* 0x000000ff45487208 */ /* 0x000fe20000800000 */
[----:B------:R-:W-:Y:S01]  /*2a20*/  FFMA.FTZ R69, R11, UR10, R84 ;  /* 0x0000000a0b457c23 */ /* 0x000fe20008010054 */
[----:B------:R-:W-:-:S02]  /*2a30*/  FSEL R83, R68, RZ, P6 ;  /* 0x000000ff44537208 */ /* 0x000fc40003000000 */
[----:B------:R-:W-:Y:S01]  /*2a40*/  FSEL R79, R68, RZ, P2 ;  /* 0x000000ff444f7208 */ /* 0x000fe20001000000 */
[----:B------:R-:W-:Y:S01]  /*2a50*/  FFMA.FTZ R68, R92, UR10, R84 ;  /* 0x0000000a5c447c23 */ /* 0x000fe20008010054 */
[----:B------:R-:W-:Y:S01]  /*2a60*/  F2FP.F16.F32.PACK_AB R83, R72, R83 ;  /* 0x000000534853723e */ /* 0x000fe200000000ff */
[----:B------:R-:W-:Y:S01]  /*2a70*/  FADD.FTZ R69, R94, -R69 ;  /* 0x800000455e457221 */ /* 0x000fe20000010000 */
[----:B------:R-:W-:Y:S01]  /*2a80*/  LOP3.LUT P0, RZ, R115, 0xff, RZ, 0xc0, !PT ;  /* 0x000000ff73ff7812 */ /* 0x000fe2000780c0ff */
[----:B------:R-:W-:Y:S01]  /*2a90*/  FADD.FTZ R72, R93, -R68 ;  /* 0x800000445d487221 */ /* 0x000fe20000010000 */
[----:B------:R-:W-:Y:S01]  /*2aa0*/  LOP3.LUT P1, RZ, R123, 0xff, RZ, 0xc0, !PT ;  /* 0x000000ff7bff7812 */ /* 0x000fe2000782c0ff */
[----:B------:R-:W-:Y:S01]  /*2ab0*/  FMUL.FTZ R68, R69, UR11 ;  /* 0x0000000b45447c20 */ /* 0x000fe20008410000 */
[----:B------:R-:W-:Y:S01]  /*2ac0*/  F2FP.F16.F32.PACK_AB R79, R74, R79 ;  /* 0x0000004f4a4f723e */ /* 0x000fe200000000ff */
[----:B------:R-:W-:Y:S01]  /*2ad0*/  FMUL.FTZ R69, R72, UR11 ;  /* 0x0000000b48457c20 */ /* 0x000fe20008410000 */
[----:B------:R-:W-:Y:S01]  /*2ae0*/  LOP3.LUT P2, RZ, R115, 0xff00, RZ, 0xc0, !PT ;  /* 0x0000ff0073ff7812 */ /* 0x000fe2000784c0ff */
[----:B------:R-:W-:Y:S01]  /*2af0*/  FMUL.FTZ R73, R68, UR23 ;  /* 0x0000001744497c20 */ /* 0x000fe20008410000 */
[--C-:B------:R-:W-:Y:S01]  /*2b00*/  FFMA.FTZ R72, R9, UR10, R84.reuse ;  /* 0x0000000a09487c23 */ /* 0x100fe20008010054 */
[----:B------:R-:W-:Y:S01]  /*2b10*/  FMUL.FTZ R75, R69, UR23 ;  /* 0x00000017454b7c20 */ /* 0x000fe20008410000 */
[----:B------:R-:W-:Y:S01]  /*2b20*/  LOP3.LUT P6, RZ, R123, 0xff00, RZ, 0xc0, !PT ;  /* 0x0000ff007bff7812 */ /* 0x000fe200078cc0ff */
[----:B------:R-:W-:Y:S01]  /*2b30*/  FFMA.FTZ R74, R10, UR10, R84 ;  /* 0x0000000a0a4a7c23 */ /* 0x000fe20008010054 */
[----:B------:R-:W-:Y:S01]  /*2b40*/  FSEL R78, R73, RZ, P1 ;  /* 0x000000ff494e7208 */ /* 0x000fe20000800000 */
[----:B------:R-:W-:Y:S01]  /*2b50*/  FADD.FTZ R72, R7, -R72 ;  /* 0x8000004807487221 */ /* 0x000fe20000010000 */
[----:B------:R-:W-:-:S02]  /*2b60*/  FSEL R82, R73, RZ, P0 ;  /* 0x000000ff49527208 */ /* 0x000fc40000000000 */
[C---:B------:R-:W-:Y:S02]  /*2b70*/  FSEL R77, R75.reuse, RZ, P6 ;  /* 0x000000ff4b4d7208 */ /* 0x040fe40003000000 */
[----:B------:R-:W-:Y:S01]  /*2b80*/  FSEL R73, R75, RZ, P2 ;  /* 0x000000ff4b497208 */ /* 0x000fe20001000000 */
[----:B------:R-:W-:Y:S01]  /*2b90*/  FADD.FTZ R75, R5, -R74 ;  /* 0x8000004a054b7221 */ /* 0x000fe20000010000 */
[----:B------:R-:W-:Y:S01]  /*2ba0*/  FMUL.FTZ R74, R72, UR11 ;  /* 0x0000000b484a7c20 */ /* 0x000fe20008410000 */
[----:B------:R-:W-:Y:S02]  /*2bb0*/  LOP3.LUT P0, RZ, R114, 0xff0000, RZ, 0xc0, !PT ;  /* 0x00ff000072ff7812 */ /* 0x000fe4000780c0ff */
[----:B------:R-:W-:Y:S01]  /*2bc0*/  FMUL.FTZ R75, R75, UR11 ;  /* 0x0000000b4b4b7c20 */ /* 0x000fe20008410000 */
[----:B------:R-:W-:Y:S01]  /*2bd0*/  F2FP.F16.F32.PACK_AB R82, R73, R82 ;  /* 0x000000524952723e */ /* 0x000fe200000000ff */
[----:B------:R-:W-:Y:S01]  /*2be0*/  FMUL.FTZ R72, R74, UR23 ;  /* 0x000000174a487c20 */ /* 0x000fe20008410000 */
[C---:B------:R-:W-:Y:S01]  /*2bf0*/  LOP3.LUT P1, RZ, R122.reuse, 0xff0000, RZ, 0xc0, !PT ;  /* 0x00ff00007aff7812 */ /* 0x040fe2000782c0ff */
[----:B------:R-:W-:Y:S01]  /*2c00*/  FMUL.FTZ R73, R75, UR23 ;  /* 0x000000174b497c20 */ /* 0x000fe20008410000 */
[----:B------:R-:W-:-:S02]  /*2c10*/  LOP3.LUT P6, RZ, R122, 0xff000000, RZ, 0xc0, !PT ;  /* 0xff0000007aff7812 */ /* 0x000fc400078cc0ff */
[----:B------:R-:W-:Y:S02]  /*2c20*/  LOP3.LUT P2, RZ, R114, 0xff000000, RZ, 0xc0, !PT ;  /* 0xff00000072ff7812 */ /* 0x000fe4000784c0ff */
[----:B------:R-:W-:Y:S02]  /*2c30*/  F2FP.F16.F32.PACK_AB R78, R77, R78 ;  /* 0x0000004e4d4e723e */ /* 0x000fe400000000ff */
[C---:B------:R-:W-:Y:S02]  /*2c40*/  FSEL R81, R72.reuse, RZ, P0 ;  /* 0x000000ff48517208 */ /* 0x040fe40000000000 */
[----:B------:R-:W-:Y:S02]  /*2c50*/  FSEL R77, R72, RZ, P1 ;  /* 0x000000ff484d7208 */ /* 0x000fe40000800000 */
[C---:B------:R-:W-:Y:S02]  /*2c60*/  FSEL R76, R73.reuse, RZ, P6 ;  /* 0x000000ff494c7208 */ /* 0x040fe40003000000 */
[----:B------:R-:W-:Y:S01]  /*2c70*/  FSEL R72, R73, RZ, P2 ;  /* 0x000000ff49487208 */ /* 0x000fe20001000000 */
[----:B------:R-:W-:Y:S01]  /*2c80*/  FFMA.FTZ R73, R3, UR10, R84 ;  /* 0x0000000a03497c23 */ /* 0x000fe20008010054 */
[----:B------:R-:W-:-:S02]  /*2c90*/  F2FP.F16.F32.PACK_AB R77, R76, R77 ;  /* 0x0000004d4c4d723e */ /* 0x000fc400000000ff */
[----:B------:R-:W-:Y:S01]  /*2ca0*/  F2FP.F16.F32.PACK_AB R81, R72, R81 ;  /* 0x000000514851723e */ /* 0x000fe200000000ff */
[----:B------:R-:W-:Y:S01]  /*2cb0*/  FADD.FTZ R72, R6, -R73 ;  /* 0x8000004906487221 */ /* 0x000fe20000010000 */
[----:B------:R-:W-:Y:S01]  /*2cc0*/  FMUL.FTZ R73, R85, UR11 ;  /* 0x0000000b55497c20 */ /* 0x000fe20008410000 */
[----:B------:R-:W-:Y:S02]  /*2cd0*/  LOP3.LUT P2, RZ, R114, 0xff00, RZ, 0xc0, !PT ;  /* 0x0000ff0072ff7812 */ /* 0x000fe4000784c0ff */
[----:B------:R-:W-:Y:S01]  /*2ce0*/  FMUL.FTZ R72, R72, UR11 ;  /* 0x0000000b48487c20 */ /* 0x000fe20008410000 */
[----:B------:R-:W-:Y:S01]  /*2cf0*/  FMUL.FTZ R80, R73, UR23 ;  /* 0x0000001749507c20 */ /* 0x000fe20008410000 */
[----:B------:R-:W-:Y:S02]  /*2d00*/  LOP3.LUT P6, RZ, R122, 0xff00, RZ, 0xc0, !PT ;  /* 0x0000ff007aff7812 */ /* 0x000fe400078cc0ff */
[----:B------:R-:W-:Y:S01]  /*2d10*/  FMUL.FTZ R76, R72, UR23 ;  /* 0x00000017484c7c20 */ /* 0x000fe20008410000 */
[----:B------:R-:W-:-:S02]  /*2d20*/  LOP3.LUT P1, RZ, R122, 0xff, RZ, 0xc0, !PT ;  /* 0x000000ff7aff7812 */ /* 0x000fc4000782c0ff */
[----:B------:R-:W-:Y:S02]  /*2d30*/  LOP3.LUT P0, RZ, R114, 0xff, RZ, 0xc0, !PT ;  /* 0x000000ff72ff7812 */ /* 0x000fe4000780c0ff */
[C---:B------:R-:W-:Y:S02]  /*2d40*/  FSEL R87, R80.reuse, RZ, P2 ;  /* 0x000000ff50577208 */ /* 0x040fe40001000000 */
[----:B------:R-:W-:Y:S02]  /*2d50*/  FSEL R86, R80, RZ, P6 ;  /* 0x000000ff50567208 */ /* 0x000fe40003000000 */
[C---:B------:R-:W-:Y:S02]  /*2d60*/  FSEL R85, R76.reuse, RZ, P1 ;  /* 0x000000ff4c557208 */ /* 0x040fe40000800000 */
[----:B------:R-:W-:Y:S02]  /*2d70*/  FSEL R80, R76, RZ, P0 ;  /* 0x000000ff4c507208 */ /* 0x000fe40000000000 */
[----:B------:R-:W-:-:S02]  /*2d80*/  F2FP.F16.F32.PACK_AB R76, R86, R85 ;  /* 0x00000055564c723e */ /* 0x000fc400000000ff */
[----:B------:R-:W-:Y:S01]  /*2d90*/  F2FP.F16.F32.PACK_AB R80, R87, R80 ;  /* 0x000000505750723e */ /* 0x000fe200000000ff */
[----:B------:R-:W-:Y:S06]  /*2da0*/  BRA `(.L_x_1623) ;  /* 0x0000000800687947 */ /* 0x000fec0003800000 */
.L_x_1625:
        /* <DEDUP_REMOVED lines=11> */
[----:B------:R-:W-:Y:S01]  /*2e60*/  LOP3.LUT P1, RZ, R123, 0xff0000, RZ, 0xc0, !PT ;  /* 0x00ff00007bff7812 */ /* 0x000fe2000782c0ff */
[----:B------:R-:W-:Y:S01]  /*2e70*/  FFMA.FTZ R85, R3, UR10, R84 ;  /* 0x0000000a03557c23 */ /* 0x000fe20008010054 */
[----:B-----5:R-:W-:Y:S01]  /*2e80*/  FFMA.FTZ R77, R77, UR11, R14 ;  /* 0x0000000b4d4d7c23 */ /* 0x020fe2000801000e */
[----:B------:R-:W-:Y:S01]  /*2e90*/  FFMA.FTZ R76, R78, UR11, R15 ;  /* 0x0000000b4e4c7c23 */ /* 0x000fe2000801000f */
[----:B------:R-:W-:Y:S01]  /*2ea0*/  ISETP.GE.U32.AND.EX P0, PT, R123, 0x1000000, PT, P0 ;  /* 0x010000007b00780c */ /* 0x000fe20003f06100 */
[----:B------:R-:W-:Y:S01]  /*2eb0*/  FADD.FTZ R85, R6, -R85 ;  /* 0x8000005506557221 */ /* 0x000fe20000010000 */
[----:B------:R-:W-:Y:S01]  /*2ec0*/  FMUL.FTZ R78, R77, UR23 ;  /* 0x000000174d4e7c20 */ /* 0x000fe20008410000 */
[----:B------:R-:W-:Y:S01]  /*2ed0*/  FMUL.FTZ R80, R76, UR23 ;  /* 0x000000174c507c20 */ /* 0x000fe20008410000 */
[----:B------:R-:W-:Y:S01]  /*2ee0*/  FFMA.FTZ R77, R11, UR10, R84 ;  /* 0x0000000a0b4d7c23 */ /* 0x000fe20008010054 */
[----:B------:R-:W-:Y:S01]  /*2ef0*/  LOP3.LUT P6, RZ, R123, 0xff00, RZ, 0xc0, !PT ;  /* 0x0000ff007bff7812 */ /* 0x000fe200078cc0ff */
[----:B------:R-:W-:Y:S01]  /*2f00*/  FFMA.FTZ R85, R85, UR11, R16 ;  /* 0x0000000b55557c23 */ /* 0x000fe20008010010 */
[----:B------:R-:W-:Y:S01]  /*2f10*/  FSEL R79, R78, RZ, P1 ;  /* 0x000000ff4e4f7208 */ /* 0x000fe20000800000 */
[----:B------:R-:W-:Y:S01]  /*2f20*/  FADD.FTZ R77, R94, -R77 ;  /* 0x8000004d5e4d7221 */ /* 0x000fe20000010000 */
[----:B------:R-:W-:-:S02]  /*2f30*/  FSEL R76, R80, RZ, P0 ;  /* 0x000000ff504c7208 */ /* 0x000fc40000000000 */
[----:B------:R-:W-:Y:S01]  /*2f40*/  ISETP.GE.U32.AND P0, PT, R114, RZ, PT ;  /* 0x000000ff7200720c */ /* 0x000fe20003f06070 */
[----:B------:R-:W-:Y:S01]  /*2f50*/  FFMA.FTZ R77, R77, UR11, R12 ;  /* 0x0000000b4d4d7c23 */ /* 0x000fe2000801000c */
[----:B------:R-:W-:Y:S01]  /*2f60*/  F2FP.F16.F32.PACK_AB R79, R76, R79 ;  /* 0x0000004f4c4f723e */ /* 0x000fe200000000ff */
[----:B------:R-:W-:Y:S01]  /*2f70*/  FFMA.FTZ R76, R92, UR10, R84 ;  /* 0x0000000a5c4c7c23 */ /* 0x000fe20008010054 */
[----:B------:R-:W-:Y:S01]  /*2f80*/  LOP3.LUT P1, RZ, R115, 0xff0000, RZ, 0xc0, !PT ;  /* 0x00ff000073ff7812 */ /* 0x000fe2000782c0ff */
[----:B------:R-:W-:Y:S01]  /*2f90*/  FMUL.FTZ R77, R77, UR23 ;  /* 0x000000174d4d7c20 */ /* 0x000fe20008410000 */
[----:B------:R-:W-:Y:S01]  /*2fa0*/  ISETP.GE.U32.AND.EX P0, PT, R115, 0x1000000, PT, P0 ;  /* 0x010000007300780c */ /* 0x000fe20003f06100 */
[----:B------:R-:W-:Y:S01]  /*2fb0*/  FADD.FTZ R76, R93, -R76 ;  /* 0x8000004c5d4c7221 */ /* 0x000fe20000010000 */
[----:B------:R-:W-:Y:S02]  /*2fc0*/  FSEL R83, R78, RZ, P1 ;  /* 0x000000ff4e537208 */ /* 0x000fe40000800000 */
[----:B------:R-:W-:Y:S01]  /*2fd0*/  FSEL R80, R80, RZ, P0 ;  /* 0x000000ff50507208 */ /* 0x000fe20000000000 */
[----:B------:R-:W-:Y:S01]  /*2fe0*/  FFMA.FTZ R76, R76, UR11, R13 ;  /* 0x0000000b4c4c7c23 */ /* 0x000fe2000801000d */
[----:B------:R-:W-:-:S02]  /*2ff0*/  LOP3.LUT P0, RZ, R115, 0xff, RZ, 0xc0, !PT ;  /* 0x000000ff73ff7812 */ /* 0x000fc4000780c0ff */
[----:B------:R-:W-:Y:S01]  /*3000*/  LOP3.LUT P1, RZ, R123, 0xff, RZ, 0xc0, !PT ;  /* 0x000000ff7bff7812 */ /* 0x000fe2000782c0ff */
[----:B------:R-:W-:Y:S01]  /*3010*/  FMUL.FTZ R76, R76, UR23 ;  /* 0x000000174c4c7c20 */ /* 0x000fe20008410000 */
[----:B------:R-:W-:Y:S02]  /*3020*/  LOP3.LUT P2, RZ, R115, 0xff00, RZ, 0xc0, !PT ;  /* 0x0000ff0073ff7812 */ /* 0x000fe4000784c0ff */
        /* <DEDUP_REMOVED lines=11> */
[C---:B------:R-:W-:Y:S01]  /*30e0*/  LOP3.LUT P1, RZ, R122.reuse, 0xff0000, RZ, 0xc0, !PT ;  /* 0x00ff00007aff7812 */ /* 0x040fe2000782c0ff */
[----:B------:R-:W-:Y:S01]  /*30f0*/  FFMA.FTZ R77, R77, UR11, R18 ;  /* 0x0000000b4d4d7c23 */ /* 0x000fe20008010012 */
[----:B------:R-:W-:Y:S01]  /*3100*/  LOP3.LUT P6, RZ, R122, 0xff000000, RZ, 0xc0, !PT ;  /* 0xff0000007aff7812 */ /* 0x000fe200078cc0ff */
[----:B------:R-:W-:Y:S01]  /*3110*/  FFMA.FTZ R80, R80, UR11, R19 ;  /* 0x0000000b50507c23 */ /* 0x000fe20008010013 */
[----:B------:R-:W-:Y:S01]  /*3120*/  F2FP.F16.F32.PACK_AB R82, R81, R82 ;  /* 0x000000525152723e */ /* 0x000fe200000000ff */
[----:B------:R-:W-:Y:S01]  /*3130*/  FMUL.FTZ R77, R77, UR23 ;  /* 0x000000174d4d7c20 */ /* 0x000fe20008410000 */
[----:B------:R-:W-:Y:S01]  /*3140*/  LOP3.LUT P2, RZ, R114, 0xff000000, RZ, 0xc0, !PT ;  /* 0xff00000072ff7812 */ /* 0x000fe2000784c0ff */
[----:B------:R-:W-:-:S03]  /*3150*/  FMUL.FTZ R80, R80, UR23 ;  /* 0x0000001750507c20 */ /* 0x000fc60008410000 */
[C---:B------:R-:W-:Y:S02]  /*3160*/  FSEL R81, R77.reuse, RZ, P0 ;  /* 0x000000ff4d517208 */ /* 0x040fe40000000000 */
[----:B------:R-:W-:Y:S02]  /*3170*/  FSEL R77, R77, RZ, P1 ;  /* 0x000000ff4d4d7208 */ /* 0x000fe40000800000 */
[C---:B------:R-:W-:Y:S02]  /*3180*/  FSEL R76, R80.reuse, RZ, P6 ;  /* 0x000000ff504c7208 */ /* 0x040fe40003000000 */
[----:B------:R-:W-:Y:S02]  /*3190*/  FSEL R80, R80, RZ, P2 ;  /* 0x000000ff50507208 */ /* 0x000fe40001000000 */
[----:B------:R-:W-:Y:S01]  /*31a0*/  F2FP.F16.F32.PACK_AB R77, R76, R77 ;  /* 0x0000004d4c4d723e */ /* 0x000fe200000000ff */
[----:B------:R-:W-:Y:S01]  /*31b0*/  FADD.FTZ R76, R4, -R87 ;  /* 0x80000057044c7221 */ /* 0x000fe20000010000 */
[----:B------:R-:W-:Y:S01]  /*31c0*/  F2FP.F16.F32.PACK_AB R81, R80, R81 ;  /* 0x000000515051723e */ /* 0x000fe200000000ff */
[----:B------:R-:W-:Y:S01]  /*31d0*/  FMUL.FTZ R80, R85, UR23 ;  /* 0x0000001755507c20 */ /* 0x000fe20008410000 */
[----:B------:R-:W-:Y:S01]  /*31e0*/  LOP3.LUT P2, RZ, R114, 0xff00, RZ, 0xc0, !PT ;  /* 0x0000ff0072ff7812 */ /* 0x000fe2000784c0ff */
[----:B------:R-:W-:Y:S01]  /*31f0*/  FFMA.FTZ R76, R76, UR11, R17 ;  /* 0x0000000b4c4c7c23 */ /* 0x000fe20008010011 */
[----:B------:R-:W-:-:S02]  /*3200*/  LOP3.LUT P6, RZ, R122, 0xff00, RZ, 0xc0, !PT ;  /* 0x0000ff007aff7812 */ /* 0x000fc400078cc0ff */
[----:B------:R-:W-:Y:S01]  /*3210*/  LOP3.LUT P1, RZ, R122, 0xff, RZ, 0xc0, !PT ;  /* 0x000000ff7aff7812 */ /* 0x000fe2000782c0ff */
[----:B------:R-:W-:Y:S01]  /*3220*/  FMUL.FTZ R76, R76, UR23 ;  /* 0x000000174c4c7c20 */ /* 0x000fe20008410000 */
[----:B------:R-:W-:-:S04]  /*3230*/  LOP3.LUT P0, RZ, R114, 0xff, RZ, 0xc0, !PT ;  /* 0x000000ff72ff7812 */ /* 0x000fc8000780c0ff */
[C---:B------:R-:W-:Y:S02]  /*3240*/  FSEL R87, R76.reuse, RZ, P2 ;  /* 0x000000ff4c577208 */ /* 0x040fe40001000000 */
[----:B------:R-:W-:Y:S02]  /*3250*/  FSEL R85, R76, RZ, P6 ;  /* 0x000000ff4c557208 */ /* 0x000fe40003000000 */
[C---:B------:R-:W-:Y:S02]  /*3260*/  FSEL R76, R80.reuse, RZ, P1 ;  /* 0x000000ff504c7208 */ /* 0x040fe40000800000 */
[----:B------:R-:W-:Y:S02]  /*3270*/  FSEL R80, R80, RZ, P0 ;  /* 0x000000ff50507208 */ /* 0x000fe40000000000 */
[----:B------:R-:W-:Y:S02]  /*3280*/  F2FP.F16.F32.PACK_AB R76, R85, R76 ;  /* 0x0000004c554c723e */ /* 0x000fe400000000ff */
[----:B------:R-:W-:Y:S01]  /*3290*/  F2FP.F16.F32.PACK_AB R80, R87, R80 ;  /* 0x000000505750723e */ /* 0x000fe200000000ff */
[----:B------:R-:W-:Y:S06]  /*32a0*/  BRA `(.L_x_1623) ;  /* 0x0000000400287947 */ /* 0x000fec0003800000 */
.L_x_1627:
[--C-:B------:R-:W-:Y:S01]  /*32b0*/  FFMA.FTZ R68, R105, UR10, R84.reuse ;  /* 0x0000000a69447c23 */ /* 0x100fe20008010054 */
[--C-:B------:R-:W-:Y:S01]  /*32c0*/  FFMA.FTZ R70, R110, UR10, R84.reuse ;  /* 0x0000000a6e467c23 */ /* 0x100fe20008010054 */
[----:B------:R-:W-:Y:S01]  /*32d0*/  ISETP.GE.U32.AND P1, PT, R114, RZ, PT ;  /* 0x000000ff7200720c */ /* 0x000fe20003f26070 */
[----:B------:R-:W-:Y:S01]  /*32e0*/  FFMA.FTZ R85, R8, UR10, R84 ;  /* 0x0000000a08557c23 */ /* 0x000fe20008010054 */
[----:B------:R-:W-:Y:S01]  /*32f0*/  FADD.FTZ R69, R103, -R68 ;  /* 0x8000004467457221 */ /* 0x000fe20000010000 */
[----:B------:R-:W-:Y:S01]  /*3300*/  FADD.FTZ R68, R109, -R70 ;  /* 0x800000466d447221 */ /* 0x000fe20000010000 */
[----:B------:R-:W-:Y:S02]  /*3310*/  ISETP.GE.U32.AND P0, PT, R122, RZ, PT ;  /* 0x000000ff7a00720c */ /* 0x000fe40003f06070 */
[----:B-----5:R-:W-:Y:S01]  /*3320*/  FFMA.FTZ R70, R69, UR11, R14 ;  /* 0x0000000b45467c23 */ /* 0x020fe2000801000e */
[----:B------:R-:W-:Y:S01]  /*3330*/  FFMA.FTZ R71, R68, UR11, R15 ;  /* 0x0000000b44477c23 */ /* 0x000fe2000801000f */
        /* <DEDUP_REMOVED lines=17> */
[----:B------:R-:W-:Y:S01]  /*3450*/  FFMA.FTZ R68, R69, UR11, R12 ;  /* 0x0000000b45447c23 */ /* 0x000fe2000801000c */
[----:B------:R-:W-:Y:S01]  /*3460*/  F2FP.F16.F32.PACK_AB R79, R74, R79 ;  /* 0x0000004f4a4f723e */ /* 0x000fe200000000ff */
[----:B------:R-:W-:Y:S01]  /*3470*/  FFMA.FTZ R69, R72, UR11, R13 ;  /* 0x0000000b48457c23 */ /* 0x000fe2000801000d */
[----:B------:R-:W-:Y:S01]  /*3480*/  LOP3.LUT P2, RZ, R115, 0xff00, RZ, 0xc0, !PT ;  /* 0x0000ff0073ff7812 */ /* 0x000fe2000784c0ff */
[----:B------:R-:W-:Y:S01]  /*3490*/  FMUL.FTZ R75, R68, UR23 ;  /* 0x00000017444b7c20 */ /* 0x000fe20008410000 */
[--C-:B------:R-:W-:Y:S01]  /*34a0*/  FFMA.FTZ R72, R9, UR10, R84.reuse ;  /* 0x0000000a09487c23 */ /* 0x100fe20008010054 */
[----:B------:R-:W-:Y:S01]  /*34b0*/  FMUL.FTZ R76, R69, UR23 ;  /* 0x00000017454c7c20 */ /* 0x000fe20008410000 */
[----:B------:R-:W-:Y:S01]  /*34c0*/  FFMA.FTZ R74, R10, UR10, R84 ;  /* 0x0000000a0a4a7c23 */ /* 0x000fe20008010054 */
[----:B------:R-:W-:Y:S01]  /*34d0*/  LOP3.LUT P6, RZ, R123, 0xff00, RZ, 0xc0, !PT ;  /* 0x0000ff007bff7812 */ /* 0x000fe200078cc0ff */
[----:B------:R-:W-:Y:S01]  /*34e0*/  FADD.FTZ R73, R7, -R72 ;  /* 0x8000004807497221 */ /* 0x000fe20000010000 */
[----:B------:R-:W-:Y:S01]  /*34f0*/  FSEL R78, R75, RZ, P1 ;  /* 0x000000ff4b4e7208 */ /* 0x000fe20000800000 */
[----:B------:R-:W-:Y:S01]  /*3500*/  FADD.FTZ R72, R5, -R74 ;  /* 0x8000004a05487221 */ /* 0x000fe20000010000 */
[----:B------:R-:W-:Y:S01]  /*3510*/  FSEL R82, R75, RZ, P0 ;  /* 0x000000ff4b527208 */ /* 0x000fe20000000000 */
[----:B------:R-:W-:Y:S01]  /*3520*/  FFMA.FTZ R74, R73, UR11, R18 ;  /* 0x0000000b494a7c23 */ /* 0x000fe20008010012 */
[----:B------:R-:W-:-:S02]  /*3530*/  FSEL R75, R76, RZ, P2 ;  /* 0x000000ff4c4b7208 */ /* 0x000fc40001000000 */
[----:B------:R-:W-:Y:S02]  /*3540*/  FSEL R77, R76, RZ, P6 ;  /* 0x000000ff4c4d7208 */ /* 0x000fe40003000000 */
[----:B------:R-:W-:Y:S01]  /*3550*/  F2FP.F16.F32.PACK_AB R82, R75, R82 ;  /* 0x000000524b52723e */ /* 0x000fe200000000ff */
[----:B------:R-:W-:Y:S01]  /*3560*/  FFMA.FTZ R75, R72, UR11, R19 ;  /* 0x0000000b484b7c23 */ /* 0x000fe20008010013 */
[----:B------:R-:W-:Y:S01]  /*3570*/  FMUL.FTZ R72, R74, UR23 ;  /* 0x000000174a487c20 */ /* 0x000fe20008410000 */
[----:B------:R-:W-:Y:S02]  /*3580*/  LOP3.LUT P0, RZ, R114, 0xff0000, RZ, 0xc0, !PT ;  /* 0x00ff000072ff7812 */ /* 0x000fe4000780c0ff */
[----:B------:R-:W-:Y:S01]  /*3590*/  LOP3.LUT P1, RZ, R122, 0xff0000, RZ, 0xc0, !PT ;  /* 0x00ff00007aff7812 */ /* 0x000fe2000782c0ff */
[----:B------:R-:W-:Y:S01]  /*35a0*/  FMUL.FTZ R73, R75, UR23 ;  /* 0x000000174b497c20 */ /* 0x000fe20008410000 */
[----:B------:R-:W-:Y:S02]  /*35b0*/  LOP3.LUT P2, RZ, R114, 0xff000000, RZ, 0xc0, !PT ;  /* 0xff00000072ff7812 */ /* 0x000fe4000784c0ff */
[----:B------:R-:W-:-:S02]  /*35c0*/  LOP3.LUT P6, RZ, R122, 0xff000000, RZ, 0xc0, !PT ;  /* 0xff0000007aff7812 */ /* 0x000fc400078cc0ff */
[----:B------:R-:W-:Y:S02]  /*35d0*/  F2FP.F16.F32.PACK_AB R78, R77, R78 ;  /* 0x0000004e4d4e723e */ /* 0x000fe400000000ff */
[C---:B------:R-:W-:Y:S02]  /*35e0*/  FSEL R81, R72.reuse, RZ, P0 ;  /* 0x000000ff48517208 */ /* 0x040fe40000000000 */
[----:B------:R-:W-:Y:S02]  /*35f0*/  FSEL R77, R72, RZ, P1 ;  /* 0x000000ff484d7208 */ /* 0x000fe40000800000 */
[C---:B------:R-:W-:Y:S02]  /*3600*/  FSEL R72, R73.reuse, RZ, P2 ;  /* 0x000000ff49487208 */ /* 0x040fe40001000000 */
[----:B------:R-:W-:Y:S01]  /*3610*/  FSEL R76, R73, RZ, P6 ;  /* 0x000000ff494c7208 */ /* 0x000fe20003000000 */
[----:B------:R-:W-:Y:S01]  /*3620*/  FFMA.FTZ R73, R3, UR10, R84 ;  /* 0x0000000a03497c23 */ /* 0x000fe20008010054 */
[----:B------:R-:W-:Y:S01]  /*3630*/  F2FP.F16.F32.PACK_AB R81, R72, R81 ;  /* 0x000000514851723e */ /* 0x000fe200000000ff */
[----:B------:R-:W-:Y:S01]  /*3640*/  FADD.FTZ R72, R4, -R85 ;  /* 0x8000005504487221 */ /* 0x000fe20000010000 */
[----:B------:R-:W-:Y:S01]  /*3650*/  F2FP.F16.F32.PACK_AB R77, R76, R77 ;  /* 0x0000004d4c4d723e */ /* 0x000fe200000000ff */
[----:B------:R-:W-:Y:S01]  /*3660*/  FADD.FTZ R85, R6, -R73 ;  /* 0x8000004906557221 */ /* 0x000fe20000010000 */
[----:B------:R-:W-:Y:S01]  /*3670*/  LOP3.LUT P2, RZ, R114, 0xff00, RZ, 0xc0, !PT ;  /* 0x0000ff0072ff7812 */ /* 0x000fe2000784c0ff */
[----:B------:R-:W-:Y:S01]  /*3680*/  FFMA.FTZ R73, R72, UR11, R17 ;  /* 0x0000000b48497c23 */ /* 0x000fe20008010011 */
[C---:B------:R-:W-:Y:S01]  /*3690*/  LOP3.LUT P6, RZ, R122.reuse, 0xff00, RZ, 0xc0, !PT ;  /* 0x0000ff007aff7812 */ /* 0x040fe200078cc0ff */
        /* <DEDUP_REMOVED lines=8> */
[----:B------:R-:W-:Y:S02]  /*3720*/  FSEL R80, R76, RZ, P0 ;  /* 0x000000ff4c507208 */ /* 0x000fe40000000000 */
[----:B------:R-:W-:Y:S02]  /*3730*/  F2FP.F16.F32.PACK_AB R76, R86, R85 ;  /* 0x00000055564c723e */ /* 0x000fe400000000ff */
[----:B------:R-:W-:-:S07]  /*3740*/  F2FP.F16.F32.PACK_AB R80, R87, R80 ;  /* 0x000000505750723e */ /* 0x000fce00000000ff */
.L_x_1623:
        /* <DEDUP_REMOVED lines=15> */
.L_x_1619:
[----:B------:R-:W-:Y:S05]  /*3840*/  BSYNC.RECONVERGENT B0 ;  /* 0x0000000000007941 */ /* 0x000fea0003800200 */
.L_x_1618:
        /* <DEDUP_REMOVED lines=12> */
[--C-:B-1----:R-:W-:Y:S01]  /*3910*/  FFMA.FTZ R69, R104, UR10, R84.reuse ;  /* 0x0000000a68457c23 */ /* 0x102fe20008010054 */
[----:B------:R-:W-:Y:S01]  /*3920*/  ISETP.GE.U32.AND P6, PT, R112, RZ, PT ;  /* 0x000000ff7000720c */ /* 0x000fe20003fc6070 */
[--C-:B------:R-:W-:Y:S01]  /*3930*/  FFMA.FTZ R73, R108, UR10, R84.reuse ;  /* 0x0000000a6c497c23 */ /* 0x100fe20008010054 */
[----:B------:R-:W-:Y:S01]  /*3940*/  ISETP.GE.U32.AND P2, PT, R116, RZ, PT ;  /* 0x000000ff7400720c */ /* 0x000fe20003f46070 */
[----:B------:R-:W-:Y:S01]  /*3950*/  FADD.FTZ R68, R90, -R69 ;  /* 0x800000455a447221 */ /* 0x000fe20000010000 */
[----:B------:R-:W-:Y:S01]  /*3960*/  ISETP.GE.U32.AND.EX P6, PT, R113, 0x1000000, PT, P6 ;  /* 0x010000007100780c */ /* 0x000fe20003fc6160 */
[----:B------:R-:W-:Y:S01]  /*3970*/  FADD.FTZ R72, R106, -R73 ;  /* 0x800000496a487221 */ /* 0x000fe20000010000 */
[----:B------:R-:W-:Y:S01]  /*3980*/  ISETP.GE.U32.AND.EX P2, PT, R117, 0x1000000, PT, P2 ;  /* 0x010000007500780c */ /* 0x000fe20003f46120 */
[----:B-----5:R-:W-:Y:S01]  /*3990*/  FFMA.FTZ R71, R68, UR11, R67 ;  /* 0x0000000b44477c23 */ /* 0x020fe20008010043 */
[--C-:B------:R-:W-:Y:S01]  /*39a0*/  FFMA.FTZ R68, R107, UR10, R84.reuse ;  /* 0x0000000a6b447c23 */ /* 0x100fe20008010054 */
[--C-:B------:R-:W-:Y:S01]  /*39b0*/  FFMA.FTZ R75, R102, UR10, R84.reuse ;  /* 0x0000000a664b7c23 */ /* 0x100fe20008010054 */
[----:B------:R-:W-:Y:S01]  /*39c0*/  FFMA.FTZ R85, R95, UR10, R84 ;  /* 0x0000000a5f557c23 */ /* 0x000fe20008010054 */
[----:B------:R-:W-:Y:S01]  /*39d0*/  FMUL.FTZ R74, R71, UR23 ;  /* 0x00000017474a7c20 */ /* 0x000fe20008410000 */
[----:B------:R-:W-:Y:S01]  /*39e0*/  FADD.FTZ R69, R91, -R68 ;  /* 0x800000445b457221 */ /* 0x000fe20000010000 */
[----:B------:R-:W-:Y:S01]  /*39f0*/  FFMA.FTZ R68, R101, UR10, R84 ;  /* 0x0000000a65447c23 */ /* 0x000fe20008010054 */
[----:B------:R-:W-:-:S02]  /*3a00*/  FADD.FTZ R85, R96, -R85 ;  /* 0x8000005560557221 */ /* 0x000fc40000010000 */
[----:B------:R-:W-:Y:S01]  /*3a10*/  FFMA.FTZ R70, R69, UR11, R66 ;  /* 0x0000000b45467c23 */ /* 0x000fe20008010042 */
[----:B------:R-:W-:Y:S01]  /*3a20*/  FADD.FTZ R69, R89, -R68 ;  /* 0x8000004459457221 */ /* 0x000fe20000010000 */
[----:B------:R-:W-:Y:S02]  /*3a30*/  FSEL R80, R74, RZ, P6 ;  /* 0x000000ff4a507208 */ /* 0x000fe40003000000 */
        /* <DEDUP_REMOVED lines=9> */
[----:B------:R-:W-:Y:S01]  /*3ad0*/  FSEL R79, R73, RZ, P2 ;  /* 0x000000ff494f7208 */ /* 0x000fe20001000000 */
[----:B------:R-:W-:Y:S01]  /*3ae0*/  FFMA.FTZ R73, R99, UR10, R84 ;  /* 0x0000000a63497c23 */ /* 0x000fe20008010054 */
[C---:B------:R-:W-:Y:S01]  /*3af0*/  LOP3.LUT P2, RZ, R117.reuse, 0xff00, RZ, 0xc0, !PT ;  /* 0x0000ff0075ff7812 */ /* 0x040fe2000784c0ff */
[----:B------:R-:W-:Y:S01]  /*3b00*/  FADD.FTZ R72, R100, -R75 ;  /* 0x8000004b64487221 */ /* 0x000fe20000010000 */
[----:B------:R-:W-:Y:S01]  /*3b10*/  LOP3.LUT P6, RZ, R117, 0xff, RZ, 0xc0, !PT ;  /* 0x000000ff75ff7812 */ /* 0x000fe200078cc0ff */
[----:B------:R-:W-:Y:S01]  /*3b20*/  FADD.FTZ R73, R88, -R73 ;  /* 0x8000004958497221 */ /* 0x000fe20000010000 */
[----:B------:R-:W-:Y:S01]  /*3b30*/  FSEL R81, R77, RZ, P2 ;  /* 0x000000ff4d517208 */ /* 0x000fe20001000000 */
[----:B------:R-:W-:Y:S01]  /*3b40*/  FFMA.FTZ R75, R72, UR11, R63 ;  /* 0x0000000b484b7c23 */ /* 0x000fe2000801003f */
[----:B------:R-:W-:Y:S01]  /*3b50*/  F2FP.F16.F32.PACK_AB R79, R74, R79 ;  /* 0x0000004f4a4f723e */ /* 0x000fe200000000ff */
[----:B------:R-:W-:Y:S01]  /*3b60*/  FFMA.FTZ R74, R73, UR11, R62 ;  /* 0x0000000b494a7c23 */ /* 0x000fe2000801003e */
[----:B------:R-:W-:-:S02]  /*3b70*/  FSEL R78, R76, RZ, P6 ;  /* 0x000000ff4c4e7208 */ /* 0x000fc40003000000 */
[C---:B------:R-:W-:Y:S01]  /*3b80*/  LOP3.LUT P2, RZ, R113.reuse, 0xff, RZ, 0xc0, !PT ;  /* 0x000000ff71ff7812 */ /* 0x040fe2000784c0ff */
[----:B------:R-:W-:Y:S01]  /*3b90*/  FMUL.FTZ R73, R74, UR23 ;  /* 0x000000174a497c20 */ /* 0x000fe20008410000 */
[----:B------:R-:W-:Y:S02]  /*3ba0*/  LOP3.LUT P6, RZ, R113, 0xff00, RZ, 0xc0, !PT ;  /* 0x0000ff0071ff7812 */ /* 0x000fe400078cc0ff */
[----:B------:R-:W-:Y:S01]  /*3bb0*/  FSEL R82, R76, RZ, P2 ;  /* 0x000000ff4c527208 */ /* 0x000fe20001000000 */
[----:B------:R-:W-:Y:S01]  /*3bc0*/  FMUL.FTZ R76, R75, UR23 ;  /* 0x000000174b4c7c20 */ /* 0x000fe20008410000 */
[----:B------:R-:W-:Y:S02]  /*3bd0*/  FSEL R77, R77, RZ, P6 ;  /* 0x000000ff4d4d7208 */ /* 0x000fe40003000000 */
[C---:B------:R-:W-:Y:S02]  /*3be0*/  LOP3.LUT P2, RZ, R116.reuse, 0xff0000, RZ, 0xc0, !PT ;  /* 0x00ff000074ff7812 */ /* 0x040fe4000784c0ff */
[----:B------:R-:W-:-:S02]  /*3bf0*/  LOP3.LUT P6, RZ, R116, 0xff000000, RZ, 0xc0, !PT ;  /* 0xff00000074ff7812 */ /* 0x000fc400078cc0ff */
[----:B------:R-:W-:Y:S02]  /*3c00*/  F2FP.F16.F32.PACK_AB R82, R77, R82 ;  /* 0x000000524d52723e */ /* 0x000fe400000000ff */
[----:B------:R-:W-:Y:S02]  /*3c10*/  FSEL R77, R73, RZ, P2 ;  /* 0x000000ff494d7208 */ /* 0x000fe40001000000 */
[----:B------:R-:W-:Y:S02]  /*3c20*/  FSEL R72, R76, RZ, P6 ;  /* 0x000000ff4c487208 */ /* 0x000fe40003000000 */
[----:B------:R-:W-:Y:S02]  /*3c30*/  LOP3.LUT P2, RZ, R112, 0xff0000, RZ, 0xc0, !PT ;  /* 0x00ff000070ff7812 */ /* 0x000fe4000784c0ff */
[----:B------:R-:W-:Y:S01]  /*3c40*/  F2FP.F16.F32.PACK_AB R77, R72, R77 ;  /* 0x0000004d484d723e */ /* 0x000fe200000000ff */
[----:B------:R-:W-:Y:S01]  /*3c50*/  FFMA.FTZ R72, R98, UR10, R84 ;  /* 0x0000000a62487c23 */ /* 0x000fe20008010054 */
[----:B------:R-:W-:-:S02]  /*3c60*/  LOP3.LUT P6, RZ, R112, 0xff000000, RZ, 0xc0, !PT ;  /* 0xff00000070ff7812 */ /* 0x000fc400078cc0ff */
[----:B------:R-:W-:Y:S01]  /*3c70*/  F2FP.F16.F32.PACK_AB R78, R81, R78 ;  /* 0x0000004e514e723e */ /* 0x000fe200000000ff */
[----:B------:R-:W-:Y:S01]  /*3c80*/  FADD.FTZ R72, R97, -R72 ;  /* 0x8000004861487221 */ /* 0x000fe20000010000 */
[----:B------:R-:W-:Y:S02]  /*3c90*/  FSEL R81, R73, RZ, P2 ;  /* 0x000000ff49517208 */ /* 0x000fe40001000000 */
[----:B------:R-:W-:Y:S01]  /*3ca0*/  FSEL R76, R76, RZ, P6 ;  /* 0x000000ff4c4c7208 */ /* 0x000fe20003000000 */
[----:B------:R-:W-:Y:S01]  /*3cb0*/  FFMA.FTZ R73, R72, UR11, R61 ;  /* 0x0000000b48497c23 */ /* 0x000fe2000801003d */
[----:B------:R-:W-:Y:S01]  /*3cc0*/  LOP3.LUT P2, RZ, R112, 0xff00, RZ, 0xc0, !PT ;  /* 0x0000ff0070ff7812 */ /* 0x000fe2000784c0ff */
[----:B------:R-:W-:Y:S01]  /*3cd0*/  FFMA.FTZ R72, R85, UR11, R60 ;  /* 0x0000000b55487c23 */ /* 0x000fe2000801003c */
[----:B------:R-:W-:Y:S01]  /*3ce0*/  F2FP.F16.F32.PACK_AB R81, R76, R81 ;  /* 0x000000514c51723e */ /* 0x000fe200000000ff */
[----:B------:R-:W-:Y:S01]  /*3cf0*/  FMUL.FTZ R76, R73, UR23 ;  /* 0x00000017494c7c20 */ /* 0x000fe20008410000 */
[----:B------:R-:W-:-:S02]  /*3d00*/  LOP3.LUT P6, RZ, R116, 0xff00, RZ, 0xc0, !PT ;  /* 0x0000ff0074ff7812 */ /* 0x000fc400078cc0ff */
[----:B------:R-:W-:Y:S02]  /*3d10*/  F2FP.F16.F32.PACK_AB R83, R80, R83 ;  /* 0x000000535053723e */ /* 0x000fe400000000ff */
[C---:B------:R-:W-:Y:S02]  /*3d20*/  FSEL R85, R76.reuse, RZ, P2 ;  /* 0x000000ff4c557208 */ /* 0x040fe40001000000 */
[----:B------:R-:W-:Y:S01]  /*3d30*/  FSEL R87, R76, RZ, P6 ;  /* 0x000000ff4c577208 */ /* 0x000fe20003000000 */
[----:B------:R-:W-:Y:S01]  /*3d40*/  FMUL.FTZ R76, R72, UR23 ;  /* 0x00000017484c7c20 */ /* 0x000fe20008410000 */
[----:B------:R-:W-:Y:S02]  /*3d50*/  LOP3.LUT P2, RZ, R116, 0xff, RZ, 0xc0, !PT ;  /* 0x000000ff74ff7812 */ /* 0x000fe4000784c0ff */
[----:B------:R-:W-:Y:S02]  /*3d60*/  LOP3.LUT P6, RZ, R112, 0xff, RZ, 0xc0, !PT ;  /* 0x000000ff70ff7812 */ /* 0x000fe400078cc0ff */
[----:B------:R-:W-:-:S02]  /*3d70*/  FSEL R84, R76, RZ, P2 ;  /* 0x000000ff4c547208 */ /* 0x000fc40001000000 */
[----:B------:R-:W-:Y:S02]  /*3d80*/  FSEL R80, R76, RZ, P6 ;  /* 0x000000ff4c507208 */ /* 0x000fe40003000000 */
[----:B------:R-:W-:Y:S02]  /*3d90*/  F2FP.F16.F32.PACK_AB R76, R87, R84 ;  /* 0x00000054574c723e */ /* 0x000fe400000000ff */
[----:B------:R-:W-:Y:S01]  /*3da0*/  F2FP.F16.F32.PACK_AB R80, R85, R80 ;  /* 0x000000505550723e */ /* 0x000fe200000000ff */
[----:B------:R-:W-:Y:S06]  /*3db0*/  BRA `(.L_x_1633) ;  /* 0x0000001c001c7947 */ /* 0x000fec0003800000 */
.L_x_1632:
[--C-:B-1----:R-:W-:Y:S01]  /*3dc0*/  FFMA.FTZ R76, R107, UR10, R84.reuse ;  /* 0x0000000a6b4c7c23 */ /* 0x102fe20008010054 */
        /* <DEDUP_REMOVED lines=14> */
[----:B------:R-:W-:-:S02]  /*3eb0*/  FFMA.FTZ R85, R85, UR11, R60 ;  /* 0x0000000b55557c23 */ /* 0x000fc4000801003c */
[----:B------:R-:W-:Y:S01]  /*3ec0*/  FSEL R79, R80, RZ, P6 ;  /* 0x000000ff504f7208 */ /* 0x000fe20003000000 */
[----:B------:R-:W-:Y:S01]  /*3ed0*/  FADD.FTZ R77, R89, -R76 ;  /* 0x8000004c594d7221 */ /* 0x000fe20000010000 */
[----:B------:R-:W-:Y:S01]  /*3ee0*/  FSEL R78, R82, RZ, P2 ;  /* 0x000000ff524e7208 */ /* 0x000fe20001000000 */
[----:B------:R-:W-:Y:S01]  /*3ef0*/  FADD.FTZ R76, R106, -R81 ;  /* 0x800000516a4c7221 */ /* 0x000fe20000010000 */
[----:B------:R-:W-:Y:S01]  /*3f00*/  ISETP.GE.U32.AND P2, PT, R112, RZ, PT ;  /* 0x000000ff7000720c */ /* 0x000fe20003f46070 */
[----:B------:R-:W-:Y:S01]  /*3f10*/  FFMA.FTZ R77, R77, UR11, R64 ;  /* 0x0000000b4d4d7c23 */ /* 0x000fe20008010040 */
[----:B------:R-:W-:Y:S01]  /*3f20*/  F2FP.F16.F32.PACK_AB R79, R78, R79 ;  /* 0x0000004f4e4f723e */ /* 0x000fe200000000ff */
        /* <DEDUP_REMOVED lines=15> */
[----:B------:R-:W-:Y:S01]  /*4020*/  F2FP.F16.F32.PACK_AB R78, R77, R78 ;  /* 0x0000004e4d4e723e */ /* 0x000fe200000000ff */
[--C-:B------:R-:W-:Y:S01]  /*4030*/  FFMA.FTZ R77, R99, UR10, R84.reuse ;  /* 0x0000000a634d7c23 */ /* 0x100fe20008010054 */
[----:B------:R-:W-:Y:S02]  /*4040*/  FSEL R82, R76, RZ, P2 ;  /* 0x000000ff4c527208 */ /* 0x000fe40001000000 */
[----:B------:R-:W-:Y:S01]  /*4050*/  FSEL R81, R80, RZ, P6 ;  /* 0x000000ff50517208 */ /* 0x000fe20003000000 */
[----:B------:R-:W-:Y:S01]  /*4060*/  FADD.FTZ R77, R88, -R77 ;  /* 0x8000004d584d7221 */ /* 0x000fe20000010000 */
[----:B------:R-:W-:Y:S02]  /*4070*/  LOP3.LUT P6, RZ, R112, 0xff0000, RZ, 0xc0, !PT ;  /* 0x00ff000070ff7812 */ /* 0x000fe400078cc0ff */
[----:B------:R-:W-:Y:S01]  /*4080*/  F2FP.F16.F32.PACK_AB R82, R81, R82 ;  /* 0x000000525152723e */ /* 0x000fe200000000ff */
[----:B------:R-:W-:Y:S01]  /*4090*/  FFMA.FTZ R81, R102, UR10, R84 ;  /* 0x0000000a66517c23 */ /* 0x000fe20008010054 */
[----:B------:R-:W-:Y:S01]  /*40a0*/  FFMA.FTZ R77, R77, UR11, R62 ;  /* 0x0000000b4d4d7c23 */ /* 0x000fe2000801003e */
[----:B------:R-:W-:-:S02]  /*40b0*/  LOP3.LUT P2, RZ, R116, 0xff0000, RZ, 0xc0, !PT ;  /* 0x00ff000074ff7812 */ /* 0x000fc4000784c0ff */
[----:B------:R-:W-:Y:S01]  /*40c0*/  FADD.FTZ R76, R100, -R81 ;  /* 0x80000051644c7221 */ /* 0x000fe20000010000 */
[----:B------:R-:W-:-:S03]  /*40d0*/  FMUL.FTZ R77, R77, UR23 ;  /* 0x000000174d4d7c20 */ /* 0x000fc60008410000 */
[----:B------:R-:W-:Y:S02]  /*40e0*/  FFMA.FTZ R76, R76, UR11, R63 ;  /* 0x0000000b4c4c7c23 */ /* 0x000fe4000801003f */
[C---:B------:R-:W-:Y:S02]  /*40f0*/  FSEL R81, R77.reuse, RZ, P6 ;  /* 0x000000ff4d517208 */ /* 0x040fe40003000000 */
[----:B------:R-:W-:Y:S01]  /*4100*/  FMUL.FTZ R76, R76, UR23 ;  /* 0x000000174c4c7c20 */ /* 0x000fe20008410000 */
[----:B------:R-:W-:Y:S02]  /*4110*/  LOP3.LUT P6, RZ, R116, 0xff000000, RZ, 0xc0, !PT ;  /* 0xff00000074ff7812 */ /* 0x000fe400078cc0ff */
[----:B------:R-:W-:Y:S02]  /*4120*/  FSEL R77, R77, RZ, P2 ;  /* 0x000000ff4d4d7208 */ /* 0x000fe40001000000 */
[----:B------:R-:W-:Y:S02]  /*4130*/  LOP3.LUT P2, RZ, R112, 0xff000000, RZ, 0xc0, !PT ;  /* 0xff00000070ff7812 */ /* 0x000fe4000784c0ff */
[----:B------:R-:W-:-:S02]  /*4140*/  FSEL R80, R76, RZ, P6 ;  /* 0x000000ff4c507208 */ /* 0x000fc40003000000 */
[----:B------:R-:W-:Y:S02]  /*4150*/  FSEL R76, R76, RZ, P2 ;  /* 0x000000ff4c4c7208 */ /* 0x000fe40001000000 */
[----:B------:R-:W-:Y:S02]  /*4160*/  LOP3.LUT P2, RZ, R112, 0xff00, RZ, 0xc0, !PT ;  /* 0x0000ff0070ff7812 */ /* 0x000fe4000784c0ff */
[----:B------:R-:W-:Y:S01]  /*4170*/  F2FP.F16.F32.PACK_AB R81, R76, R81 ;  /* 0x000000514c51723e */ /* 0x000fe200000000ff */
[----:B------:R-:W-:Y:S01]  /*4180*/  FFMA.FTZ R76, R98, UR10, R84 ;  /* 0x0000000a624c7c23 */ /* 0x000fe20008010054 */
[----:B------:R-:W-:Y:S02]  /*4190*/  LOP3.LUT P6, RZ, R116, 0xff00, RZ, 0xc0, !PT ;  /* 0x0000ff0074ff7812 */ /* 0x000fe400078cc0ff */
[----:B------:R-:W-:Y:S01]  /*41a0*/  F2FP.F16.F32.PACK_AB R77, R80, R77 ;  /* 0x0000004d504d723e */ /* 0x000fe200000000ff */
[----:B------:R-:W-:-:S04]  /*41b0*/  FADD.FTZ R76, R97, -R76 ;  /* 0x8000004c614c7221 */ /* 0x000fc80000010000 */
[----:B------:R-:W-:-:S04]  /*41c0*/  FFMA.FTZ R76, R76, UR11, R61 ;  /* 0x0000000b4c4c7c23 */ /* 0x000fc8000801003d */
[----:B------:R-:W-:-:S05]  /*41d0*/  FMUL.FTZ R76, R76, UR23 ;  /* 0x000000174c4c7c20 */ /* 0x000fca0008410000 */
        /* <DEDUP_REMOVED lines=9> */
.L_x_1631:
[----:B-1----:R-:W0:Y:S02]  /*4270*/  LDC.64 R76, c[0x0][0x478] ;  /* 0x00011e00ff4c7b82 */ /* 0x002e240000000a00 */
[----:B0-----:R-:W-:-:S04]  /*4280*/  ISETP.NE.U32.AND P1, PT, R76, RZ, PT ;  /* 0x000000ff4c00720c */ /* 0x001fc80003f25070 */
[----:B------:R-:W-:-:S13]  /*4290*/  ISETP.NE.AND.EX P1, PT, R77, RZ, PT, P1 ;  /* 0x000000ff4d00720c */ /* 0x000fda0003f25310 */
[----:B------:R-:W-:Y:S05]  /*42a0*/  @!P1 BRA `(.L_x_1634) ;  /* 0x00000004002c9947 */ /* 0x000fea0003800000 */
[--C-:B------:R-:W-:Y:S01]  /*42b0*/  FFMA.FTZ R69, R104, UR10, R84.reuse ;  /* 0x0000000a68457c23 */ /* 0x100fe20008010054 */
[----:B------:R-:W-:Y:S01]  /*42c0*/  ISETP.GE.U32.AND P2, PT, R112, RZ, PT ;  /* 0x000000ff7000720c */ /* 0x000fe20003f46070 */
[--C-:B------:R-:W-:Y:S01]  /*42d0*/  FFMA.FTZ R70, R107, UR10, R84.reuse ;  /* 0x0000000a6b467c23 */ /* 0x100fe20008010054 */
[----:B------:R-:W-:Y:S01]  /*42e0*/  FFMA.FTZ R72, R101, UR10, R84 ;  /* 0x0000000a65487c23 */ /* 0x000fe20008010054 */
[----:B------:R-:W-:Y:S01]  /*42f0*/  FADD.FTZ R69, R90, -R69 ;  /* 0x800000455a457221 */ /* 0x000fe20000010000 */
[----:B------:R-:W-:Y:S01]  /*4300*/  ISETP.GE.U32.AND.EX P6, PT, R113, 0x1000000, PT, P2 ;  /* 0x010000007100780c */ /* 0x000fe20003fc6120 */
[----:B------:R-:W-:Y:S01]  /*4310*/  FADD.FTZ R70, R91, -R70 ;  /* 0x800000465b467221 */ /* 0x000fe20000010000 */
[----:B------:R-:W-:Y:S01]  /*4320*/  ISETP.GE.U32.AND P2, PT, R116, RZ, PT ;  /* 0x000000ff7400720c */ /* 0x000fe20003f46070 */
[----:B------:R-:W-:Y:S01]  /*4330*/  FMUL.FTZ R71, R69, UR11 ;  /* 0x0000000b45477c20 */ /* 0x000fe20008410000 */
[----:B------:R-:W-:Y:S01]  /*4340*/  FFMA.FTZ R69, R108, UR10, R84 ;  /* 0x0000000a6c457c23 */ /* 0x000fe20008010054 */
[----:B------:R-:W-:Y:S01]  /*4350*/  FMUL.FTZ R70, R70, UR11 ;  /* 0x0000000b46467c20 */ /* 0x000fe20008410000 */
[----:B------:R-:W-:Y:S01]  /*4360*/  ISETP.GE.U32.AND.EX P2, PT, R117, 0x1000000, PT, P2 ;  /* 0x010000007500780c */ /* 0x000fe20003f46120 */
[----:B------:R-:W-:Y:S01]  /*4370*/  FMUL.FTZ R68, R71, UR23 ;  /* 0x0000001747447c20 */ /* 0x000fe20008410000 */
[----:B------:R-:W-:Y:S01]  /*4380*/  FADD.FTZ R72, R89, -R72 ;  /* 0x8000004859487221 */ /* 0x000fe20000010000 */
[----:B------:R-:W-:Y:S01]  /*4390*/  FADD.FTZ R69, R106, -R69 ;  /* 0x800000456a457221 */ /* 0x000fe20000010000 */
[----:B------:R-:W-:Y:S01]  /*43a0*/  FMUL.FTZ R73, R70, UR23 ;  /* 0x0000001746497c20 */ /* 0x000fe20008410000 */
[--C-:B------:R-:W-:Y:S01]  /*43b0*/  FFMA.FTZ R77, R99, UR10, R84.reuse ;  /* 0x0000000a634d7c23 */ /* 0x100fe20008010054 */
[C---:B------:R-:W-:Y:S01]  /*43c0*/  FSEL R74, R68.reuse, RZ, P6 ;  /* 0x000000ff444a7208 */ /* 0x040fe20003000000 */
[----:B------:R-:W-:Y:S01]  /*43d0*/  FMUL.FTZ R69, R69, UR11 ;  /* 0x0000000b45457c20 */ /* 0x000fe20008410000 */
[----:B------:R-:W-:Y:S01]  /*43e0*/  FSEL R76, R68, RZ, P2 ;  /* 0x000000ff444c7208 */ /* 0x000fe20001000000 */
[----:B------:R-:W-:Y:S01]  /*43f0*/  FMUL.FTZ R68, R72, UR11 ;  /* 0x0000000b48447c20 */ /* 0x000fe20008410000 */
[----:B------:R-:W-:Y:S01]  /*4400*/  LOP3.LUT P6, RZ, R113, 0xff0000, RZ, 0xc0, !PT ;  /* 0x00ff000071ff7812 */ /* 0x000fe200078cc0ff */
[--C-:B------:R-:W-:Y:S01]  /*4410*/  FFMA.FTZ R81, R102, UR10, R84.reuse ;  /* 0x0000000a66517c23 */ /* 0x100fe20008010054 */
[----:B------:R-:W-:Y:S01]  /*4420*/  LOP3.LUT P2, RZ, R117, 0xff0000, RZ, 0xc0, !PT ;  /* 0x00ff000075ff7812 */ /* 0x000fe2000784c0ff */
[----:B------:R-:W-:Y:S01]  /*4430*/  FMUL.FTZ R72, R68, UR23 ;  /* 0x0000001744487c20 */ /* 0x000fe20008410000 */
[C---:B------:R-:W-:Y:S01]  /*4440*/  FSEL R83, R73.reuse, RZ, P6 ;  /* 0x000000ff49537208 */ /* 0x040fe20003000000 */
[----:B------:R-:W-:Y:S01]  /*4450*/  FADD.FTZ R77, R88, -R77 ;  /* 0x8000004d584d7221 */ /* 0x000fe20000010000 */
[----:B------:R-:W-:Y:S01]  /*4460*/  FSEL R79, R73, RZ, P2 ;  /* 0x000000ff494f7208 */ /* 0x000fe20001000000 */
[----:B------:R-:W-:Y:S01]  /*4470*/  FMUL.FTZ R73, R69, UR23 ;  /* 0x0000001745497c20 */ /* 0x000fe20008410000 */
[C---:B------:R-:W-:Y:S01]  /*4480*/  LOP3.LUT P6, RZ, R117.reuse, 0xff, RZ, 0xc0, !PT ;  /* 0x000000ff75ff7812 */ /* 0x040fe200078cc0ff */
[----:B------:R-:W-:Y:S01]  /*4490*/  FADD.FTZ R81, R100, -R81 ;  /* 0x8000005164517221 */ /* 0x000fe20000010000 */
[----:B------:R-:W-:Y:S01]  /*44a0*/  LOP3.LUT P2, RZ, R117, 0xff00, RZ, 0xc0, !PT ;  /* 0x0000ff0075ff7812 */ /* 0x000fe2000784c0ff */
[----:B------:R-:W-:Y:S01]  /*44b0*/  FFMA.FTZ R85, R95, UR10, R84 ;  /* 0x0000000a5f557c23 */ /* 0x000fe20008010054 */
[----:B------:R-:W-:-:S02]  /*44c0*/  FSEL R78, R72, RZ, P6 ;  /* 0x000000ff484e7208 */ /* 0x000fc40003000000 */
[----:B------:R-:W-:Y:S01]  /*44d0*/  FSEL R75, R73, RZ, P2 ;  /* 0x000000ff494b7208 */ /* 0x000fe20001000000 */
[----:B------:R-:W-:Y:S01]  /*44e0*/  FADD.FTZ R85, R96, -R85 ;  /* 0x8000005560557221 */ /* 0x000fe20000010000 */
[----:B------:R-:W-:Y:S01]  /*44f0*/  F2FP.F16.F32.PACK_AB R83, R74, R83 ;  /* 0x000000534a53723e */ /* 0x000fe200000000ff */
[----:B------:R-:W-:Y:S01]  /*4500*/  FMUL.FTZ R74, R77, UR11 ;  /* 0x0000000b4d4a7c20 */ /* 0x000fe20008410000 */
[----:B------:R-:W-:Y:S01]  /*4510*/  F2FP.F16.F32.PACK_AB R78, R75, R78 ;  /* 0x0000004e4b4e723e */ /* 0x000fe200000000ff */
[----:B------:R-:W-:Y:S01]  /*4520*/  FMUL.FTZ R75, R81, UR11 ;  /* 0x0000000b514b7c20 */ /* 0x000fe20008410000 */
[C---:B------:R-:W-:Y:S02]  /*4530*/  LOP3.LUT P2, RZ, R113.reuse, 0xff, RZ, 0xc0, !PT ;  /* 0x000000ff71ff7812 */ /* 0x040fe4000784c0ff */
[----:B------:R-:W-:Y:S02]  /*4540*/  LOP3.LUT P6, RZ, R113, 0xff00, RZ, 0xc0, !PT ;  /* 0x0000ff0071ff7812 */ /* 0x000fe400078cc0ff */
[----:B------:R-:W-:Y:S01]  /*4550*/  FSEL R82, R72, RZ, P2 ;  /* 0x000000ff48527208 */ /* 0x000fe20001000000 */
[----:B------:R-:W-:Y:S01]  /*4560*/  FMUL.FTZ R72, R74, UR23 ;  /* 0x000000174a487c20 */ /* 0x000fe20008410000 */
[----:B------:R-:W-:Y:S01]  /*4570*/  FSEL R77, R73, RZ, P6 ;  /* 0x000000ff494d7208 */ /* 0x000fe20003000000 */
[----:B------:R-:W-:Y:S01]  /*4580*/  FMUL.FTZ R73, R75, UR23 ;  /* 0x000000174b497c20 */ /* 0x000fe20008410000 */
[----:B------:R-:W-:-:S02]  /*4590*/  LOP3.LUT P2, RZ, R116, 0xff0000, RZ, 0xc0, !PT ;  /* 0x00ff000074ff7812 */ /* 0x000fc4000784c0ff */
[----:B------:R-:W-:Y:S02]  /*45a0*/  LOP3.LUT P6, RZ, R116, 0xff000000, RZ, 0xc0, !PT ;  /* 0xff00000074ff7812 */ /* 0x000fe400078cc0ff */
[----:B------:R-:W-:Y:S02]  /*45b0*/  F2FP.F16.F32.PACK_AB R79, R76, R79 ;  /* 0x0000004f4c4f723e */ /* 0x000fe400000000ff */
[----:B------:R-:W-:Y:S02]  /*45c0*/  F2FP.F16.F32.PACK_AB R82, R77, R82 ;  /* 0x000000524d52723e */ /* 0x000fe400000000ff */
[----:B------:R-:W-:Y:S02]  /*45d0*/  FSEL R77, R72, RZ, P2 ;  /* 0x000000ff484d7208 */ /* 0x000fe40001000000 */
[----:B------:R-:W-:Y:S02]  /*45e0*/  FSEL R76, R73, RZ, P6 ;  /* 0x000000ff494c7208 */ /* 0x000fe40003000000 */
[----:B------:R-:W-:-:S02]  /*45f0*/  LOP3.LUT P2, RZ, R112, 0xff0000, RZ, 0xc0, !PT ;  /* 0x00ff000070ff7812 */ /* 0x000fc4000784c0ff */
[----:B------:R-:W-:Y:S01]  /*4600*/  F2FP.F16.F32.PACK_AB R77, R76, R77 ;  /* 0x0000004d4c4d723e */ /* 0x000fe200000000ff */
[----:B------:R-:W-:Y:S01]  /*4610*/  FFMA.FTZ R76, R98, UR10, R84 ;  /* 0x0000000a624c7c23 */ /* 0x000fe20008010054 */
[----:B------:R-:W-:Y:S02]  /*4620*/  LOP3.LUT P6, RZ, R112, 0xff000000, RZ, 0xc0, !PT ;  /* 0xff00000070ff7812 */ /* 0x000fe400078cc0ff */
[----:B------:R-:W-:Y:S01]  /*4630*/  FSEL R81, R72, RZ, P2 ;  /* 0x000000ff48517208 */ /* 0x000fe20001000000 */
[----:B------:R-:W-:Y:S01]  /*4640*/  FADD.FTZ R76, R97, -R76 ;  /* 0x8000004c614c7221 */ /* 0x000fe20000010000 */
[----:B------:R-:W-:Y:S02]  /*4650*/  FSEL R72, R73, RZ, P6 ;  /* 0x000000ff49487208 */ /* 0x000fe40003000000 */
[----:B------:R-:W-:Y:S01]  /*4660*/  LOP3.LUT P2, RZ, R112, 0xff00, RZ, 0xc0, !PT ;  /* 0x0000ff0070ff7812 */ /* 0x000fe2000784c0ff */
[----:B------:R-:W-:Y:S01]  /*4670*/  FMUL.FTZ R73, R76, UR11 ;  /* 0x0000000b4c497c20 */ /* 0x000fe20008410000 */
[----:B------:R-:W-:Y:S01]  /*4680*/  F2FP.F16.F32.PACK_AB R81, R72, R81 ;  /* 0x000000514851723e */ /* 0x000fe200000000ff */
[----:B------:R-:W-:Y:S01]  /*4690*/  FMUL.FTZ R72, R85, UR11 ;  /* 0x0000000b55487c20 */ /* 0x000fe20008410000 */
[----:B------:R-:W-:Y:S01]  /*46a0*/  LOP3.LUT P6, RZ, R116, 0xff00, RZ, 0xc0, !PT ;  /* 0x0000ff0074ff7812 */ /* 0x000fe200078cc0ff */
        /* <DEDUP_REMOVED lines=11> */
.L_x_1634:
        /* <DEDUP_REMOVED lines=11> */
[----:B------:R-:W-:Y:S01]  /*4810*/  FMUL.FTZ R85, R85, UR11 ;  /* 0x0000000b55557c20 */ /* 0x000fe20008410000 */
[----:B------:R-:W-:Y:S01]  /*4820*/  FMUL.FTZ R80, R77, UR23 ;  /* 0x000000174d507c20 */ /* 0x000fe20008410000 */
[----:B------:R-:W-:Y:S01]  /*4830*/  FMUL.FTZ R78, R76, UR23 ;  /* 0x000000174c4e7c20 */ /* 0x000fe20008410000 */
[--C-:B------:R-:W-:Y:S01]  /*4840*/  FFMA.FTZ R76, R101, UR10, R84.reuse ;  /* 0x0000000a654c7c23 */ /* 0x100fe20008010054 */
[----:B------:R-:W-:Y:S01]  /*4850*/  FFMA.FTZ R77, R108, UR10, R84 ;  /* 0x0000000a6c4d7c23 */ /* 0x000fe20008010054 */
[----:B------:R-:W-:Y:S01]  /*4860*/  FMUL.FTZ R85, R85, UR23 ;  /* 0x0000001755557c20 */ /* 0x000fe20008410000 */
[----:B------:R-:W-:Y:S01]  /*4870*/  FSEL R82, R80, RZ, P2 ;  /* 0x000000ff50527208 */ /* 0x000fe20001000000 */
[----:B------:R-:W-:Y:S01]  /*4880*/  FADD.FTZ R76, R89, -R76 ;  /* 0x8000004c594c7221 */ /* 0x000fe20000010000 */
[----:B------:R-:W-:Y:S01]  /*4890*/  ISETP.GE.U32.AND P2, PT, R112, RZ, PT ;  /* 0x000000ff7000720c */ /* 0x000fe20003f46070 */
[----:B------:R-:W-:Y:S01]  /*48a0*/  FADD.FTZ R77, R106, -R77 ;  /* 0x8000004d6a4d7221 */ /* 0x000fe20000010000 */
[----:B------:R-:W-:Y:S01]  /*48b0*/  FSEL R79, R78, RZ, P6 ;  /* 0x000000ff4e4f7208 */ /* 0x000fe20003000000 */
[----:B------:R-:W-:Y:S01]  /*48c0*/  FMUL.FTZ R76, R76, UR11 ;  /* 0x0000000b4c4c7c20 */ /* 0x000fe20008410000 */
[----:B------:R-:W-:Y:S01]  /*48d0*/  LOP3.LUT P6, RZ, R113, 0xff0000, RZ, 0xc0, !PT ;  /* 0x00ff000071ff7812 */ /* 0x000fe200078cc0ff */
[----:B------:R-:W-:Y:S01]  /*48e0*/  FMUL.FTZ R77, R77, UR11 ;  /* 0x0000000b4d4d7c20 */ /* 0x000fe20008410000 */
[----:B------:R-:W-:Y:S01]  /*48f0*/  ISETP.GE.U32.AND.EX P2, PT, R113, 0x1000000, PT, P2 ;  /* 0x010000007100780c */ /* 0x000fe20003f46120 */
[----:B------:R-:W-:Y:S01]  /*4900*/  FMUL.FTZ R76, R76, UR23 ;  /* 0x000000174c4c7c20 */ /* 0x000fe20008410000 */
[----:B------:R-:W-:-:S02]  /*4910*/  FSEL R83, R78, RZ, P6 ;  /* 0x000000ff4e537208 */ /* 0x000fc40003000000 */
[----:B------:R-:W-:Y:S01]  /*4920*/  FSEL R78, R80, RZ, P2 ;  /* 0x000000ff504e7208 */ /* 0x000fe20001000000 */
[----:B------:R-:W-:Y:S01]  /*4930*/  FMUL.FTZ R80, R77, UR23 ;  /* 0x000000174d507c20 */ /* 0x000fe20008410000 */
[C---:B------:R-:W-:Y:S02]  /*4940*/  LOP3.LUT P6, RZ, R117.reuse, 0xff, RZ, 0xc0, !PT ;  /* 0x000000ff75ff7812 */ /* 0x040fe400078cc0ff */
[----:B------:R-:W-:Y:S02]  /*4950*/  LOP3.LUT P2, RZ, R117, 0xff00, RZ, 0xc0, !PT ;  /* 0x0000ff0075ff7812 */ /* 0x000fe4000784c0ff */
[----:B------:R-:W-:Y:S02]  /*4960*/  F2FP.F16.F32.PACK_AB R83, R78, R83 ;  /* 0x000000534e53723e */ /* 0x000fe400000000ff */
[----:B------:R-:W-:Y:S02]  /*4970*/  FSEL R78, R76, RZ, P6 ;  /* 0x000000ff4c4e7208 */ /* 0x000fe40003000000 */
[----:B------:R-:W-:-:S02]  /*4980*/  FSEL R77, R80, RZ, P2 ;  /* 0x000000ff504d7208 */ /* 0x000fc40001000000 */
[C---:B------:R-:W-:Y:S02]  /*4990*/  LOP3.LUT P2, RZ, R113.reuse, 0xff, RZ, 0xc0, !PT ;  /* 0x000000ff71ff7812 */ /* 0x040fe4000784c0ff */
[----:B------:R-:W-:Y:S02]  /*49a0*/  LOP3.LUT P6, RZ, R113, 0xff00, RZ, 0xc0, !PT ;  /* 0x0000ff0071ff7812 */ /* 0x000fe400078cc0ff */
[----:B------:R-:W-:Y:S02]  /*49b0*/  F2FP.F16.F32.PACK_AB R79, R82, R79 ;  /* 0x0000004f524f723e */ /* 0x000fe400000000ff */
[----:B------:R-:W-:Y:S01]  /*49c0*/  F2FP.F16.F32.PACK_AB R78, R77, R78 ;  /* 0x0000004e4d4e723e */ /* 0x000fe200000000ff */
[----:B------:R-:W-:Y:S01]  /*49d0*/  FFMA.FTZ R77, R99, UR10, R84 ;  /* 0x0000000a634d7c23 */ /* 0x000fe20008010054 */
[----:B------:R-:W-:Y:S02]  /*49e0*/  FSEL R82, R76, RZ, P2 ;  /* 0x000000ff4c527208 */ /* 0x000fe40001000000 */
[----:B------:R-:W-:Y:S01]  /*49f0*/  FSEL R81, R80, RZ, P6 ;  /* 0x000000ff50517208 */ /* 0x000fe20003000000 */
[----:B------:R-:W-:Y:S01]  /*4a00*/  FADD.FTZ R77, R88, -R77 ;  /* 0x8000004d584d7221 */ /* 0x000fe20000010000 */
[----:B------:R-:W-:-:S02]  /*4a10*/  LOP3.LUT P6, RZ, R112, 0xff0000, RZ, 0xc0, !PT ;  /* 0x00ff000070ff7812 */ /* 0x000fc400078cc0ff */
[----:B------:R-:W-:Y:S01]  /*4a20*/  F2FP.F16.F32.PACK_AB R82, R81, R82 ;  /* 0x000000525152723e */ /* 0x000fe200000000ff */
[----:B------:R-:W-:Y:S01]  /*4a30*/  FFMA.FTZ R81, R102, UR10, R84 ;  /* 0x0000000a66517c23 */ /* 0x000fe20008010054 */
[----:B------:R-:W-:Y:S01]  /*4a40*/  FMUL.FTZ R77, R77, UR11 ;  /* 0x0000000b4d4d7c20 */ /* 0x000fe20008410000 */
[----:B------:R-:W-:Y:S02]  /*4a50*/  LOP3.LUT P2, RZ, R116, 0xff0000, RZ, 0xc0, !PT ;  /* 0x00ff000074ff7812 */ /* 0x000fe4000784c0ff */
[----:B------:R-:W-:Y:S01]  /*4a60*/  FADD.FTZ R81, R100, -R81 ;  /* 0x8000005164517221 */ /* 0x000fe20000010000 */
[----:B------:R-:W-:-:S03]  /*4a70*/  FMUL.FTZ R77, R77, UR23 ;  /* 0x000000174d4d7c20 */ /* 0x000fc60008410000 */
[----:B------:R-:W-:Y:S02]  /*4a80*/  FMUL.FTZ R76, R81, UR11 ;  /* 0x0000000b514c7c20 */ /* 0x000fe40008410000 */
        /* <DEDUP_REMOVED lines=13> */
[----:B------:R-:W-:-:S04]  /*4b60*/  FMUL.FTZ R76, R76, UR11 ;  /* 0x0000000b4c4c7c20 */ /* 0x000fc80008410000 */
        /* <DEDUP_REMOVED lines=10> */
.L_x_1630:
        /* <DEDUP_REMOVED lines=15> */
[----:B-----5:R-:W-:Y:S01]  /*4d00*/  FFMA.FTZ R71, R72, UR11, R67 ;  /* 0x0000000b48477c23 */ /* 0x020fe20008010043 */
[----:B------:R-:W-:Y:S01]  /*4d10*/  FFMA.FTZ R70, R75, UR11, R66 ;  /* 0x0000000b4b467c23 */ /* 0x000fe20008010042 */
[----:B------:R-:W-:Y:S01]  /*4d20*/  FADD.FTZ R72, R106, -R73 ;  /* 0x800000496a487221 */ /* 0x000fe20000010000 */
[----:B------:R-:W-:Y:S01]  /*4d30*/  ISETP.GE.U32.AND.EX P2, PT, R113, 0x1000000, PT, P2 ;  /* 0x010000007100780c */ /* 0x000fe20003f46120 */
[----:B------:R-:W-:Y:S01]  /*4d40*/  FMUL.FTZ R74, R71, UR23 ;  /* 0x00000017474a7c20 */ /* 0x000fe20008410000 */
[----:B------:R-:W-:Y:S01]  /*4d50*/  FFMA.FTZ R68, R69, UR11, R64 ;  /* 0x0000000b45447c23 */ /* 0x000fe20008010040 */
[----:B------:R-:W-:Y:S01]  /*4d60*/  FMUL.FTZ R73, R70, UR23 ;  /* 0x0000001746497c20 */ /* 0x000fe20008410000 */
[----:B------:R-:W-:Y:S01]  /*4d70*/  LOP3.LUT P6, RZ, R113, 0xff0000, RZ, 0xc0, !PT ;  /* 0x00ff000071ff7812 */ /* 0x000fe200078cc0ff */
[----:B------:R-:W-:Y:S01]  /*4d80*/  FFMA.FTZ R69, R72, UR11, R65 ;  /* 0x0000000b48457c23 */ /* 0x000fe20008010041 */
[----:B------:R-:W-:Y:S01]  /*4d90*/  FSEL R80, R74, RZ, P2 ;  /* 0x000000ff4a507208 */ /* 0x000fe20001000000 */
[----:B------:R-:W-:Y:S01]  /*4da0*/  FMUL.FTZ R72, R68, UR23 ;  /* 0x0000001744487c20 */ /* 0x000fe20008410000 */
[----:B------:R-:W-:Y:S01]  /*4db0*/  FSEL R83, R73, RZ, P6 ;  /* 0x000000ff49537208 */ /* 0x000fe20003000000 */
[----:B------:R-:W-:Y:S01]  /*4dc0*/  FMUL.FTZ R74, R69, UR23 ;  /* 0x00000017454a7c20 */ /* 0x000fe20008410000 */
[----:B------:R-:W-:Y:S01]  /*4dd0*/  LOP3.LUT P2, RZ, R113, 0xff, RZ, 0xc0, !PT ;  /* 0x000000ff71ff7812 */ /* 0x000fe2000784c0ff */
[--C-:B------:R-:W-:Y:S01]  /*4de0*/  FFMA.FTZ R73, R95, UR10, R84.reuse ;  /* 0x0000000a5f497c23 */ /* 0x100fe20008010054 */
        /* <DEDUP_REMOVED lines=10> */
[----:B------:R-:W-:Y:S01]  /*4e90*/  FFMA.FTZ R72, R73, UR11, R60 ;  /* 0x0000000b49487c23 */ /* 0x000fe2000801003c */
[----:B------:R-:W-:Y:S01]  /*4ea0*/  LOP3.LUT P6, RZ, R112, 0xff, RZ, 0xc0, !PT ;  /* 0x000000ff70ff7812 */ /* 0x000fe200078cc0ff */
[----:B------:R-:W-:Y:S01]  /*4eb0*/  FADD.FTZ R84, R97, -R80 ;  /* 0x8000005061547221 */ /* 0x000fe20000010000 */
[----:B------:R-:W-:Y:S01]  /*4ec0*/  FADD.FTZ R75, R88, -R75 ;  /* 0x8000004b584b7221 */ /* 0x000fe20000010000 */
[----:B------:R-:W-:Y:S01]  /*4ed0*/  FMUL.FTZ R73, R72, UR23 ;  /* 0x0000001748497c20 */ /* 0x000fe20008410000 */
[----:B------:R-:W-:-:S02]  /*4ee0*/  LOP3.LUT P2, RZ, R112, 0xff0000, RZ, 0xc0, !PT ;  /* 0x00ff000070ff7812 */ /* 0x000fc4000784c0ff */
[----:B------:R-:W-:Y:S01]  /*4ef0*/  FFMA.FTZ R74, R75, UR11, R62 ;  /* 0x0000000b4b4a7c23 */ /* 0x000fe2000801003e */
[----:B------:R-:W-:Y:S01]  /*4f00*/  FFMA.FTZ R75, R86, UR11, R63 ;  /* 0x0000000b564b7c23 */ /* 0x000fe2000801003f */
[----:B------:R-:W-:Y:S01]  /*4f10*/  FSEL R80, R73, RZ, P6 ;  /* 0x000000ff49507208 */ /* 0x000fe20003000000 */
[----:B------:R-:W-:Y:S01]  /*4f20*/  FFMA.FTZ R73, R84, UR11, R61 ;  /* 0x0000000b54497c23 */ /* 0x000fe2000801003d */
[----:B------:R-:W-:Y:S01]  /*4f30*/  FMUL.FTZ R81, R74, UR23 ;  /* 0x000000174a517c20 */ /* 0x000fe20008410000 */
[----:B------:R-:W-:Y:S01]  /*4f40*/  FMUL.FTZ R85, R75, UR23 ;  /* 0x000000174b557c20 */ /* 0x000fe20008410000 */
[----:B------:R-:W-:-:S03]  /*4f50*/  LOP3.LUT P6, RZ, R112, 0xff00, RZ, 0xc0, !PT ;  /* 0x0000ff0070ff7812 */ /* 0x000fc600078cc0ff */
[----:B------:R-:W-:Y:S01]  /*4f60*/  FSEL R84, R81, RZ, P2 ;  /* 0x000000ff51547208 */ /* 0x000fe20001000000 */
[----:B------:R-:W-:Y:S01]  /*4f70*/  FMUL.FTZ R81, R73, UR23 ;  /* 0x0000001749517c20 */ /* 0x000fe20008410000 */
[----:B------:R-:W-:-:S04]  /*4f80*/  LOP3.LUT P2, RZ, R112, 0xff000000, RZ, 0xc0, !PT ;  /* 0xff00000070ff7812 */ /* 0x000fc8000784c0ff */
[----:B------:R-:W-:Y:S02]  /*4f90*/  FSEL R87, R85, RZ, P2 ;  /* 0x000000ff55577208 */ /* 0x000fe40001000000 */
[----:B------:R-:W-:Y:S02]  /*4fa0*/  FSEL R85, R81, RZ, P6 ;  /* 0x000000ff51557208 */ /* 0x000fe40003000000 */
[----:B------:R-:W-:Y:S02]  /*4fb0*/  F2FP.F16.F32.PACK_AB R81, R87, R84 ;  /* 0x000000545751723e */ /* 0x000fe400000000ff */
[----:B------:R-:W-:Y:S01]  /*4fc0*/  F2FP.F16.F32.PACK_AB R80, R85, R80 ;  /* 0x000000505550723e */ /* 0x000fe200000000ff */
[----:B------:R-:W-:Y:S06]  /*4fd0*/  BRA `(.L_x_1633) ;  /* 0x0000000800947947 */ /* 0x000fec0003800000 */
.L_x_1636:
[--C-:B------:R-:W-:Y:S01]  /*4fe0*/  FFMA.FTZ R81, R104, UR10, R84.reuse ;  /* 0x0000000a68517c23 */ /* 0x100fe20008010054 */
[--C-:B------:R-:W-:Y:S01]  /*4ff0*/  FFMA.FTZ R80, R107, UR10, R84.reuse ;  /* 0x0000000a6b507c23 */ /* 0x100fe20008010054 */
[----:B------:R-:W-:Y:S01]  /*5000*/  FFMA.FTZ R83, R108, UR10, R84 ;  /* 0x0000000a6c537c23 */ /* 0x000fe20008010054 */
[----:B------:R-:W-:Y:S01]  /*5010*/  ISETP.GE.U32.AND P2, PT, R112, RZ, PT ;  /* 0x000000ff7000720c */ /* 0x000fe20003f46070 */
[----:B------:R-:W-:Y:S01]  /*5020*/  FADD.FTZ R86, R90, -R81 ;  /* 0x800000515a567221 */ /* 0x000fe20000010000 */
[----:B------:R-:W-:Y:S01]  /*5030*/  FADD.FTZ R81, R91, -R80 ;  /* 0x800000505b517221 */ /* 0x000fe20000010000 */
[----:B------:R-:W-:Y:S01]  /*5040*/  FFMA.FTZ R80, R101, UR10, R84 ;  /* 0x0000000a65507c23 */ /* 0x000fe20008010054 */
[----:B------:R-:W-:Y:S01]  /*5050*/  LOP3.LUT P6, RZ, R113, 0xff0000, RZ, 0xc0, !PT ;  /* 0x00ff000071ff7812 */ /* 0x000fe200078cc0ff */
[----:B-----5:R-:W-:Y:S01]  /*5060*/  FFMA.FTZ R86, R86, UR11, R67 ;  /* 0x0000000b56567c23 */ /* 0x020fe20008010043 */
[----:B------:R-:W-:Y:S01]  /*5070*/  FFMA.FTZ R82, R81, UR11, R66 ;  /* 0x0000000b51527c23 */ /* 0x000fe20008010042 */
[----:B------:R-:W-:Y:S01]  /*5080*/  FADD.FTZ R81, R89, -R80 ;  /* 0x8000005059517221 */ /* 0x000fe20000010000 */
[----:B------:R-:W-:Y:S01]  /*5090*/  FADD.FTZ R80, R106, -R83 ;  /* 0x800000536a507221 */ /* 0x000fe20000010000 */
[----:B------:R-:W-:Y:S01]  /*50a0*/  FMUL.FTZ R86, R86, UR23 ;  /* 0x0000001756567c20 */ /* 0x000fe20008410000 */
[----:B------:R-:W-:Y:S01]  /*50b0*/  FMUL.FTZ R82, R82, UR23 ;  /* 0x0000001752527c20 */ /* 0x000fe20008410000 */
[----:B------:R-:W-:Y:S01]  /*50c0*/  ISETP.GE.U32.AND.EX P2, PT, R113, 0x1000000, PT, P2 ;  /* 0x010000007100780c */ /* 0x000fe20003f46120 */
[----:B------:R-:W-:Y:S01]  /*50d0*/  FFMA.FTZ R81, R81, UR11, R64 ;  /* 0x0000000b51517c23 */ /* 0x000fe20008010040 */
[----:B------:R-:W-:Y:S01]  /*50e0*/  FFMA.FTZ R80, R80, UR11, R65 ;  /* 0x0000000b50507c23 */ /* 0x000fe20008010041 */
[----:B------:R-:W-:Y:S01]  /*50f0*/  FFMA.FTZ R87, R102, UR10, R84 ;  /* 0x0000000a66577c23 */ /* 0x000fe20008010054 */
[----:B------:R-:W-:Y:S01]  /*5100*/  FSEL R82, R82, RZ, P6 ;  /* 0x000000ff52527208 */ /* 0x000fe20003000000 */
[----:B------:R-:W-:Y:S01]  /*5110*/  FMUL.FTZ R81, R81, UR23 ;  /* 0x0000001751517c20 */ /* 0x000fe20008410000 */
[----:B------:R-:W-:Y:S01]  /*5120*/  FMUL.FTZ R80, R80, UR23 ;  /* 0x0000001750507c20 */ /* 0x000fe20008410000 */
[----:B------:R-:W-:-:S02]  /*5130*/  FSEL R83, R86, RZ, P2 ;  /* 0x000000ff56537208 */ /* 0x000fc40001000000 */
[C---:B------:R-:W-:Y:S02]  /*5140*/  LOP3.LUT P6, RZ, R113.reuse, 0xff, RZ, 0xc0, !PT ;  /* 0x000000ff71ff7812 */ /* 0x040fe400078cc0ff */
[----:B------:R-:W-:Y:S02]  /*5150*/  LOP3.LUT P2, RZ, R113, 0xff00, RZ, 0xc0, !PT ;  /* 0x0000ff0071ff7812 */ /* 0x000fe4000784c0ff */
        /* <DEDUP_REMOVED lines=10> */
[----:B------:R-:W-:Y:S01]  /*5200*/  FADD.FTZ R80, R97, -R80 ;  /* 0x8000005061507221 */ /* 0x000fe20000010000 */
[----:B------:R-:W-:Y:S01]  /*5210*/  FFMA.FTZ R85, R85, UR11, R62 ;  /* 0x0000000b55557c23 */ /* 0x000fe2000801003e */
[----:B------:R-:W-:Y:S01]  /*5220*/  FADD.FTZ R81, R96, -R81 ;  /* 0x8000005160517221 */ /* 0x000fe20000010000 */
[----:B------:R-:W-:Y:S01]  /*5230*/  FFMA.FTZ R84, R84, UR11, R63 ;  /* 0x0000000b54547c23 */ /* 0x000fe2000801003f */
[----:B------:R-:W-:Y:S01]  /*5240*/  FFMA.FTZ R80, R80, UR11, R61 ;  /* 0x0000000b50507c23 */ /* 0x000fe2000801003d */
[----:B------:R-:W-:Y:S01]  /*5250*/  FMUL.FTZ R85, R85, UR23 ;  /* 0x0000001755557c20 */ /* 0x000fe20008410000 */
[----:B------:R-:W-:Y:S01]  /*5260*/  LOP3.LUT P6, RZ, R112, 0xff000000, RZ, 0xc0, !PT ;  /* 0xff00000070ff7812 */ /* 0x000fe200078cc0ff */
[----:B------:R-:W-:Y:S01]  /*5270*/  FMUL.FTZ R86, R84, UR23 ;  /* 0x0000001754567c20 */ /* 0x000fe20008410000 */
[----:B------:R-:W-:Y:S01]  /*5280*/  FFMA.FTZ R81, R81, UR11, R60 ;  /* 0x0000000b51517c23 */ /* 0x000fe2000801003c */
[----:B------:R-:W-:Y:S01]  /*5290*/  FMUL.FTZ R80, R80, UR23 ;  /* 0x0000001750507c20 */ /* 0x000fe20008410000 */
[----:B------:R-:W-:-:S02]  /*52a0*/  FSEL R84, R85, RZ, P2 ;  /* 0x000000ff55547208 */ /* 0x000fc40001000000 */
[----:B------:R-:W-:Y:S01]  /*52b0*/  LOP3.LUT P2, RZ, R112, 0xff00, RZ, 0xc0, !PT ;  /* 0x0000ff0070ff7812 */ /* 0x000fe2000784c0ff */
[----:B------:R-:W-:Y:S01]  /*52c0*/  FMUL.FTZ R81, R81, UR23 ;  /* 0x0000001751517c20 */ /* 0x000fe20008410000 */
[----:B------:R-:W-:Y:S02]  /*52d0*/  FSEL R87, R86, RZ, P6 ;  /* 0x000000ff56577208 */ /* 0x000fe40003000000 */
[----:B------:R-:W-:Y:S02]  /*52e0*/  LOP3.LUT P6, RZ, R112, 0xff, RZ, 0xc0, !PT ;  /* 0x000000ff70ff7812 */ /* 0x000fe400078cc0ff */
[----:B------:R-:W-:Y:S02]  /*52f0*/  FSEL R85, R80, RZ, P2 ;  /* 0x000000ff50557208 */ /* 0x000fe40001000000 */
[----:B------:R-:W-:Y:S02]  /*5300*/  FSEL R80, R81, RZ, P6 ;  /* 0x000000ff51507208 */ /* 0x000fe40003000000 */
[----:B------:R-:W-:-:S02]  /*5310*/  F2FP.F16.F32.PACK_AB R81, R87, R84 ;  /* 0x000000545751723e */ /* 0x000fc400000000ff */
[----:B------:R-:W-:Y:S01]  /*5320*/  F2FP.F16.F32.PACK_AB R80, R85, R80 ;  /* 0x000000505550723e */ /* 0x000fe200000000ff */
[----:B------:R-:W-:Y:S06]  /*5330*/  BRA `(.L_x_1633) ;  /* 0x0000000400bc7947 */ /* 0x000fec0003800000 */
.L_x_1635:
[----:B-1----:R-:W0:Y:S02]  /*5340*/  LDC.64 R80, c[0x0][0x478] ;  /* 0x00011e00ff507b82 */ /* 0x002e240000000a00 */
[----:B0-----:R-:W-:-:S04]  /*5350*/  ISETP.NE.U32.AND P1, PT, R80, RZ, PT ;  /* 0x000000ff5000720c */ /* 0x001fc80003f25070 */
[----:B------:R-:W-:-:S13]  /*5360*/  ISETP.NE.AND.EX P1, PT, R81, RZ, PT, P1 ;  /* 0x000000ff5100720c */ /* 0x000fda0003f25310 */
        /* <DEDUP_REMOVED lines=11> */
[----:B------:R-:W-:Y:S01]  /*5420*/  FADD.FTZ R69, R106, -R69 ;  /* 0x800000456a457221 */ /* 0x000fe20000010000 */
[----:B------:R-:W-:Y:S01]  /*5430*/  ISETP.GE.U32.AND.EX P2, PT, R113, 0x1000000, PT, P2 ;  /* 0x010000007100780c */ /* 0x000fe20003f46120 */
[----:B------:R-:W-:Y:S01]  /*5440*/  FMUL.FTZ R72, R71, UR23 ;  /* 0x0000001747487c20 */ /* 0x000fe20008410000 */
[----:B------:R-:W-:Y:S01]  /*5450*/  FMUL.FTZ R73, R70, UR23 ;  /* 0x0000001746497c20 */ /* 0x000fe20008410000 */
[----:B------:R-:W-:Y:S01]  /*5460*/  LOP3.LUT P6, RZ, R113, 0xff0000, RZ, 0xc0, !PT ;  /* 0x00ff000071ff7812 */ /* 0x000fe200078cc0ff */
[----:B------:R-:W-:Y:S01]  /*5470*/  FMUL.FTZ R68, R68, UR11 ;  /* 0x0000000b44447c20 */ /* 0x000fe20008410000 */
[----:B------:R-:W-:Y:S01]  /*5480*/  FMUL.FTZ R69, R69, UR11 ;  /* 0x0000000b45457c20 */ /* 0x000fe20008410000 */
[----:B------:R-:W-:Y:S01]  /*5490*/  FSEL R80, R72, RZ, P2 ;  /* 0x000000ff48507208 */ /* 0x000fe20001000000 */
[--C-:B------:R-:W-:Y:S01]  /*54a0*/  FFMA.FTZ R85, R102, UR10, R84.reuse ;  /* 0x0000000a66557c23 */ /* 0x100fe20008010054 */
[----:B------:R-:W-:Y:S01]  /*54b0*/  FMUL.FTZ R72, R68, UR23 ;  /* 0x0000001744487c20 */ /* 0x000fe20008410000 */
[----:B------:R-:W-:Y:S01]  /*54c0*/  FMUL.FTZ R74, R69, UR23 ;  /* 0x00000017454a7c20 */ /* 0x000fe20008410000 */
[----:B------:R-:W-:Y:S01]  /*54d0*/  FSEL R83, R73, RZ, P6 ;  /* 0x000000ff49537208 */ /* 0x000fe20003000000 */
[----:B------:R-:W-:Y:S01]  /*54e0*/  FFMA.FTZ R73, R95, UR10, R84 ;  /* 0x0000000a5f497c23 */ /* 0x000fe20008010054 */
[C---:B------:R-:W-:Y:S01]  /*54f0*/  LOP3.LUT P2, RZ, R113.reuse, 0xff, RZ, 0xc0, !PT ;  /* 0x000000ff71ff7812 */ /* 0x040fe2000784c0ff */
[----:B------:R-:W-:Y:S01]  /*5500*/  FADD.FTZ R85, R100, -R85 ;  /* 0x8000005564557221 */ /* 0x000fe20000010000 */
[----:B------:R-:W-:Y:S01]  /*5510*/  LOP3.LUT P6, RZ, R113, 0xff00, RZ, 0xc0, !PT ;  /* 0x0000ff0071ff7812 */ /* 0x000fe200078cc0ff */
[----:B------:R-:W-:Y:S01]  /*5520*/  FADD.FTZ R73, R96, -R73 ;  /* 0x8000004960497221 */ /* 0x000fe20000010000 */
[----:B------:R-:W-:-:S02]  /*5530*/  FSEL R72, R72, RZ, P2 ;  /* 0x000000ff48487208 */ /* 0x000fc40001000000 */
[----:B------:R-:W-:Y:S02]  /*5540*/  FSEL R75, R74, RZ, P6 ;  /* 0x000000ff4a4b7208 */ /* 0x000fe40003000000 */
[----:B------:R-:W-:Y:S01]  /*5550*/  F2FP.F16.F32.PACK_AB R83, R80, R83 ;  /* 0x000000535053723e */ /* 0x000fe200000000ff */
[--C-:B------:R-:W-:Y:S01]  /*5560*/  FFMA.FTZ R80, R98, UR10, R84.reuse ;  /* 0x0000000a62507c23 */ /* 0x100fe20008010054 */
[----:B------:R-:W-:Y:S01]  /*5570*/  F2FP.F16.F32.PACK_AB R82, R75, R72 ;  /* 0x000000484b52723e */ /* 0x000fe200000000ff */
[----:B------:R-:W-:Y:S01]  /*5580*/  FFMA.FTZ R75, R99, UR10, R84 ;  /* 0x0000000a634b7c23 */ /* 0x000fe20008010054 */
[----:B------:R-:W-:Y:S01]  /*5590*/  FMUL.FTZ R72, R73, UR11 ;  /* 0x0000000b49487c20 */ /* 0x000fe20008410000 */
[----:B------:R-:W-:Y:S01]  /*55a0*/  LOP3.LUT P6, RZ, R112, 0xff, RZ, 0xc0, !PT ;  /* 0x000000ff70ff7812 */ /* 0x000fe200078cc0ff */
[----:B------:R-:W-:Y:S01]  /*55b0*/  FADD.FTZ R81, R97, -R80 ;  /* 0x8000005061517221 */ /* 0x000fe20000010000 */
[----:B------:R-:W-:Y:S01]  /*55c0*/  FADD.FTZ R75, R88, -R75 ;  /* 0x8000004b584b7221 */ /* 0x000fe20000010000 */
[----:B------:R-:W-:Y:S01]  /*55d0*/  FMUL.FTZ R73, R72, UR23 ;  /* 0x0000001748497c20 */ /* 0x000fe20008410000 */
[----:B------:R-:W-:-:S02]  /*55e0*/  LOP3.LUT P2, RZ, R112, 0xff0000, RZ, 0xc0, !PT ;  /* 0x00ff000070ff7812 */ /* 0x000fc4000784c0ff */
[----:B------:R-:W-:Y:S01]  /*55f0*/  FMUL.FTZ R74, R75, UR11 ;  /* 0x0000000b4b4a7c20 */ /* 0x000fe20008410000 */
[----:B------:R-:W-:Y:S01]  /*5600*/  FMUL.FTZ R75, R85, UR11 ;  /* 0x0000000b554b7c20 */ /* 0x000fe20008410000 */
[----:B------:R-:W-:Y:S01]  /*5610*/  FSEL R80, R73, RZ, P6 ;  /* 0x000000ff49507208 */ /* 0x000fe20003000000 */
[----:B------:R-:W-:Y:S01]  /*5620*/  FMUL.FTZ R73, R81, UR11 ;  /* 0x0000000b51497c20 */ /* 0x000fe20008410000 */
[----:B------:R-:W-:Y:S01]  /*5630*/  FMUL.FTZ R84, R74, UR23 ;  /* 0x000000174a547c20 */ /* 0x000fe20008410000 */
[----:B------:R-:W-:Y:S01]  /*5640*/  FMUL.FTZ R85, R75, UR23 ;  /* 0x000000174b557c20 */ /* 0x000fe20008410000 */
[----:B------:R-:W-:Y:S01]  /*5650*/  LOP3.LUT P6, RZ, R112, 0xff00, RZ, 0xc0, !PT ;  /* 0x0000ff0070ff7812 */ /* 0x000fe200078cc0ff */
[----:B------:R-:W-:Y:S02]  /*5660*/  FMUL.FTZ R81, R73, UR23 ;  /* 0x0000001749517c20 */ /* 0x000fe40008410000 */
[----:B------:R-:W-:Y:S02]  /*5670*/  FSEL R84, R84, RZ, P2 ;  /* 0x000000ff54547208 */ /* 0x000fe40001000000 */
[----:B------:R-:W-:-:S04]  /*5680*/  LOP3.LUT P2, RZ, R112, 0xff000000, RZ, 0xc0, !PT ;  /* 0xff00000070ff7812 */ /* 0x000fc8000784c0ff */
[----:B------:R-:W-:Y:S02]  /*5690*/  FSEL R87, R85, RZ, P2 ;  /* 0x000000ff55577208 */ /* 0x000fe40001000000 */
[----:B------:R-:W-:Y:S02]  /*56a0*/  FSEL R85, R81, RZ, P6 ;  /* 0x000000ff51557208 */ /* 0x000fe40003000000 */
[----:B------:R-:W-:Y:S02]  /*56b0*/  F2FP.F16.F32.PACK_AB R81, R87, R84 ;  /* 0x000000545751723e */ /* 0x000fe400000000ff */
[----:B------:R-:W-:Y:S01]  /*56c0*/  F2FP.F16.F32.PACK_AB R80, R85, R80 ;  /* 0x000000505550723e */ /* 0x000fe200000000ff */
[----:B------:R-:W-:Y:S06]  /*56d0*/  BRA `(.L_x_1633) ;  /* 0x0000000000d47947 */ /* 0x000fec0003800000 */
.L_x_1637:
[--C-:B------:R-:W-:Y:S01]  /*56e0*/  FFMA.FTZ R81, R104, UR10, R84.reuse ;  /* 0x0000000a68517c23 */ /* 0x100fe20008010054 */
[--C-:B------:R-:W-:Y:S01]  /*56f0*/  FFMA.FTZ R80, R107, UR10, R84.reuse ;  /* 0x0000000a6b507c23 */ /* 0x100fe20008010054 */
[----:B------:R-:W-:Y:S01]  /*5700*/  ISETP.GE.U32.AND P2, PT, R112, RZ, PT ;  /* 0x000000ff7000720c */ /* 0x000fe20003f46070 */
        /* <DEDUP_REMOVED lines=19> */
[C---:B------:R-:W-:Y:S01]  /*5840*/  LOP3.LUT P6, RZ, R113.reuse, 0xff, RZ, 0xc0, !PT ;  /* 0x000000ff71ff7812 */ /* 0x040fe200078cc0ff */
[----:B------:R-:W-:Y:S01]  /*5850*/  FADD.FTZ R87, R100, -R87 ;  /* 0x8000005764577221 */ /* 0x000fe20000010000 */
[----:B------:R-:W-:-:S02]  /*5860*/  LOP3.LUT P2, RZ, R113, 0xff00, RZ, 0xc0, !PT ;  /* 0x0000ff0071ff7812 */ /* 0x000fc4000784c0ff */
[----:B------:R-:W-:Y:S01]  /*5870*/  FSEL R80, R80, RZ, P6 ;  /* 0x000000ff50507208 */ /* 0x000fe20003000000 */
[----:B------:R-:W-:Y:S01]  /*5880*/  FMUL.FTZ R87, R87, UR11 ;  /* 0x0000000b57577c20 */ /* 0x000fe20008410000 */
[----:B------:R-:W-:Y:S02]  /*5890*/  FSEL R81, R81, RZ, P2 ;  /* 0x000000ff51517208 */ /* 0x000fe40001000000 */
[----:B------:R-:W-:Y:S01]  /*58a0*/  F2FP.F16.F32.PACK_AB R83, R83, R82 ;  /* 0x000000525353723e */ /* 0x000fe200000000ff */
[----:B------:R-:W-:Y:S01]  /*58b0*/  FMUL.FTZ R87, R87, UR23 ;  /* 0x0000001757577c20 */ /* 0x000fe20008410000 */
[----:B------:R-:W-:Y:S01]  /*58c0*/  F2FP.F16.F32.PACK_AB R82, R81, R80 ;  /* 0x000000505152723e */ /* 0x000fe200000000ff */
[--C-:B------:R-:W-:Y:S01]  /*58d0*/  FFMA.FTZ R81, R99, UR10, R84.reuse ;  /* 0x0000000a63517c23 */ /* 0x100fe20008010054 */
[--C-:B------:R-:W-:Y:S01]  /*58e0*/  FFMA.FTZ R80, R98, UR10, R84.reuse ;  /* 0x0000000a62507c23 */ /* 0x100fe20008010054 */
[----:B------:R-:W-:Y:S02]  /*58f0*/  LOP3.LUT P2, RZ, R112, 0xff0000, RZ, 0xc0, !PT ;  /* 0x00ff000070ff7812 */ /* 0x000fe4000784c0ff */
[----:B------:R-:W-:Y:S01]  /*5900*/  FADD.FTZ R85, R88, -R81 ;  /* 0x8000005158557221 */ /* 0x000fe20000010000 */
[----:B------:R-:W-:Y:S01]  /*5910*/  FFMA.FTZ R81, R95, UR10, R84 ;  /* 0x0000000a5f517c23 */ /* 0x000fe20008010054 */
[----:B------:R-:W-:Y:S01]  /*5920*/  FADD.FTZ R80, R97, -R80 ;  /* 0x8000005061507221 */ /* 0x000fe20000010000 */
[----:B------:R-:W-:Y:S01]  /*5930*/  LOP3.LUT P6, RZ, R112, 0xff000000, RZ, 0xc0, !PT ;  /* 0xff00000070ff7812 */ /* 0x000fe200078cc0ff */
[----:B------:R-:W-:Y:S01]  /*5940*/  FMUL.FTZ R85, R85, UR11 ;  /* 0x0000000b55557c20 */ /* 0x000fe20008410000 */
[----:B------:R-:W-:Y:S01]  /*5950*/  FADD.FTZ R81, R96, -R81 ;  /* 0x8000005160517221 */ /* 0x000fe20000010000 */
[----:B------:R-:W-:Y:S01]  /*5960*/  FMUL.FTZ R80, R80, UR11 ;  /* 0x0000000b50507c20 */ /* 0x000fe20008410000 */
[----:B------:R-:W-:Y:S01]  /*5970*/  FSEL R87, R87, RZ, P6 ;  /* 0x000000ff57577208 */ /* 0x000fe20003000000 */
[----:B------:R-:W-:Y:S01]  /*5980*/  FMUL.FTZ R85, R85, UR23 ;  /* 0x0000001755557c20 */ /* 0x000fe20008410000 */
[----:B------:R-:W-:Y:S01]  /*5990*/  FMUL.FTZ R81, R81, UR11 ;  /* 0x0000000b51517c20 */ /* 0x000fe20008410000 */
[----:B------:R-:W-:Y:S01]  /*59a0*/  FMUL.FTZ R80, R80, UR23 ;  /* 0x0000001750507c20 */ /* 0x000fe20008410000 */
[----:B------:R-:W-:-:S02]  /*59b0*/  LOP3.LUT P6, RZ, R112, 0xff, RZ, 0xc0, !PT ;  /* 0x000000ff70ff7812 */ /* 0x000fc400078cc0ff */
[----:B------:R-:W-:Y:S01]  /*59c0*/  FSEL R84, R85, RZ, P2 ;  /* 0x000000ff55547208 */ /* 0x000fe20001000000 */
[----:B------:R-:W-:Y:S01]  /*59d0*/  FMUL.FTZ R81, R81, UR23 ;  /* 0x0000001751517c20 */ /* 0x000fe20008410000 */
[----:B------:R-:W-:-:S04]  /*59e0*/  LOP3.LUT P2, RZ, R112, 0xff00, RZ, 0xc0, !PT ;  /* 0x0000ff0070ff7812 */ /* 0x000fc8000784c0ff */
[----:B------:R-:W-:Y:S02]  /*59f0*/  FSEL R85, R80, RZ, P2 ;  /* 0x000000ff50557208 */ /* 0x000fe40001000000 */
[----:B------:R-:W-:Y:S02]  /*5a00*/  FSEL R80, R81, RZ, P6 ;  /* 0x000000ff51507208 */ /* 0x000fe40003000000 */
[----:B------:R-:W-:Y:S02]  /*5a10*/  F2FP.F16.F32.PACK_AB R81, R87, R84 ;  /* 0x000000545751723e */ /* 0x000fe400000000ff */
[----:B------:R-:W-:-:S07]  /*5a20*/  F2FP.F16.F32.PACK_AB R80, R85, R80 ;  /* 0x000000505550723e */ /* 0x000fce00000000ff */
.L_x_1633:
        /* <DEDUP_REMOVED lines=10> */
.L_x_1629:
[----:B------:R-:W-:Y:S05]  /*5ad0*/  BSYNC.RECONVERGENT B0 ;  /* 0x0000000000007941 */ /* 0x000fea0003800200 */
.L_x_1628:
[----:B------:R-:W-:Y:S01]  /*5ae0*/  UPLOP3.LUT UP1, UPT, UPT, UPT, UP1, 0x40, 0x4 ;  /* 0x000000000004789c */ /* 0x000fe20003f2e810 */
[----:B------:R-:W-:Y:S10]  /*5af0*/  BRA.U !UP2, `(.L_x_1638) ;  /* 0xffffffa90a507547 */ /* 0x000ff4000b83ffff */
.L_x_1611:
        /* <DEDUP_REMOVED lines=23> */
.L_x_1639:
        /* <DEDUP_REMOVED lines=9> */
.L_x_2836:


//--------------------- .text._ZN10layer_norm22ln_bwd_finalize_kernelINS_22Kernel_traits_finalizeILj2048E6__halfS2_fS2_fjLb0ELj1024ELj4ENS_18Kernel_traits_baseILj2048ES2_S2_fS2_fjLj1024EEEEELb0ELb1EEEvNS_9BwdParamsE --------------------------
	.section	.text._ZN10layer_norm22ln_bwd_finalize_kernelINS_22Kernel_traits_finalizeILj2048E6__halfS2_fS2_fjLb0ELj1024ELj4ENS_18Kernel_traits_baseILj2048ES2_S2_fS2_fjLj1024EEEEELb0ELb1EEEvNS_9BwdParamsE,"ax",@progbits
	.align	128
        .global         _ZN10layer_norm22ln_bwd_finalize_kernelINS_22Kernel_traits_finalizeILj2048E6__halfS2_fS2_fjLb0ELj1024ELj4ENS_18Kernel_traits_baseILj2048ES2_S2_fS2_fjLj1024EEEEELb0ELb1EEEvNS_9BwdParamsE
        .type           _ZN10layer_norm22ln_bwd_finalize_kernelINS_22Kernel_traits_finalizeILj2048E6__halfS2_fS2_fjLb0ELj1024ELj4ENS_18Kernel_traits_baseILj2048ES2_S2_fS2_fjLj1024EEEEELb0ELb1EEEvNS_9BwdParamsE,@function
        .size           _ZN10layer_norm22ln_bwd_finalize_kernelINS_22Kernel_traits_finalizeILj2048E6__halfS2_fS2_fjLb0ELj1024ELj4ENS_18Kernel_traits_baseILj2048ES2_S2_fS2_fjLj1024EEEEELb0ELb1EEEvNS_9BwdParamsE,(.L_x_2837 - _ZN10layer_norm22ln_bwd_finalize_kernelINS_22Kernel_traits_finalizeILj2048E6__halfS2_fS2_fjLb0ELj1024ELj4ENS_18Kernel_traits_baseILj2048ES2_S2_fS2_fjLj1024EEEEELb0ELb1EEEvNS_9BwdParamsE)
        .other          _ZN10layer_norm22ln_bwd_finalize_kernelINS_22Kernel_traits_finalizeILj2048E6__halfS2_fS2_fjLb0ELj1024ELj4ENS_18Kernel_traits_baseILj2048ES2_S2_fS2_fjLj1024EEEEELb0ELb1EEEvNS_9BwdParamsE,@"STO_CUDA_ENTRY STV_DEFAULT"
_ZN10layer_norm22ln_bwd_finalize_kernelINS_22Kernel_traits_finalizeILj2048E6__halfS2_fS2_fjLb0ELj1024ELj4ENS_18Kernel_traits_baseILj2048ES2_S2_fS2_fjLj1024EEEEELb0ELb1EEEvNS_9BwdParamsE:
.text._ZN10layer_norm22ln_bwd_finalize_kernelINS_22Kernel_traits_finalizeILj2048E6__halfS2_fS2_fjLb0ELj1024ELj4ENS_18Kernel_traits_baseILj2048ES2_S2_fS2_fjLj1024EEEEELb0ELb1EEEvNS_9BwdParamsE:
        /* <DEDUP_REMOVED lines=77> */
.L_x_1644:
        /* <DEDUP_REMOVED lines=118> */
.L_x_1643:
[----:B------:R-:W-:Y:S05]  /*0c30*/  BSYNC.RECONVERGENT B1 ;  /* 0x0000000000017941 */ /* 0x000fea0003800200 */
.L_x_1642:
        /* <DEDUP_REMOVED lines=69> */
.L_x_1646:
[----:B------:R-:W-:Y:S05]  /*1090*/  BSYNC.RECONVERGENT B1 ;  /* 0x0000000000017941 */ /* 0x000fea0003800200 */
.L_x_1645:
        /* <DEDUP_REMOVED lines=38> */
.L_x_1648:
[----:B------:R-:W-:Y:S05]  /*1300*/  BSYNC.RECONVERGENT B1 ;  /* 0x0000000000017941 */ /* 0x000fea0003800200 */
.L_x_1647:
[----:B------:R-:W-:Y:S05]  /*1310*/  @!P1 BRA `(.L_x_1641) ;  /* 0x0000000000409947 */ /* 0x000fea0003800000 */
[----:B------:R-:W0:Y:S01]  /*1320*/  LDC R12, c[0x0][0x388] ;  /* 0x0000e200ff0c7b82 */ /* 0x000e220000000800 */
[----:B------:R-:W-:-:S07]  /*1330*/  IADD3 R0, PT, PT, -R0, RZ, RZ ;  /* 0x000000ff00007210 */ /* 0x000fce0007ffe1ff */
[----:B------:R-:W1:Y:S08]  /*1340*/  LDC.64 R8, c[0x0][0x440] ;  /* 0x00011000ff087b82 */ /* 0x000e700000000a00 */
[----:B------:R-:W2:Y:S01]  /*1350*/  LDC.64 R10, c[0x0][0x448] ;  /* 0x00011200ff0a7b82 */ /* 0x000ea20000000a00 */
[----:B0-----:R-:W-:-:S05]  /*1360*/  IMAD R2, R2, R12, R5 ;  /* 0x0000000c02027224 */ /* 0x001fca00078e0205 */
[----:B------:R-:W-:-:S07]  /*1370*/  IADD3 R13, PT, PT, R57, R2, RZ ;  /* 0x00000002390d7210 */ /* 0x000fce0007ffe0ff */
.L_x_1649:
        /* <DEDUP_REMOVED lines=10> */
.L_x_1641:
[----:B------:R-:W-:Y:S05]  /*1420*/  BSYNC.RECONVERGENT B0 ;  /* 0x0000000000007941 */ /* 0x000fea0003800200 */
.L_x_1640:
        /* <DEDUP_REMOVED lines=59> */
.L_x_1650:
        /* <DEDUP_REMOVED lines=10> */
.L_x_2837:


//--------------------- .text._ZN10layer_norm40ln_parallel_residual_bwd_finalize_kernelINS_22Kernel_traits_finalizeILj2048E6__halfS2_fS2_fjLb0ELj1024ELj4ENS_18Kernel_traits_baseILj2048ES2_S2_fS2_fjLj1024EEEEELb1EEEvNS_9BwdParamsE --------------------------
	.section	.text._ZN10layer_norm40ln_parallel_residual_bwd_finalize_kernelINS_22Kernel_traits_finalizeILj2048E6__halfS2_fS2_fjLb0ELj1024ELj4ENS_18Kernel_traits_baseILj2048ES2_S2_fS2_fjLj1024EEEEELb1EEEvNS_9BwdParamsE,"ax",@progbits
	.align	128
        .global         _ZN10layer_norm40ln_parallel_residual_bwd_finalize_kernelINS_22Kernel_traits_finalizeILj2048E6__halfS2_fS2_fjLb0ELj1024ELj4ENS_18Kernel_traits_baseILj2048ES2_S2_fS2_fjLj1024EEEEELb1EEEvNS_9BwdParamsE
        .type           _ZN10layer_norm40ln_parallel_residual_bwd_finalize_kernelINS_22Kernel_traits_finalizeILj2048E6__halfS2_fS2_fjLb0ELj1024ELj4ENS_18Kernel_traits_baseILj2048ES2_S2_fS2_fjLj1024EEEEELb1EEEvNS_9BwdParamsE,@function
        .size           _ZN10layer_norm40ln_parallel_residual_bwd_finalize_kernelINS_22Kernel_traits_finalizeILj2048E6__halfS2_fS2_fjLb0ELj1024ELj4ENS_18Kernel_traits_baseILj2048ES2_S2_fS2_fjLj1024EEEEELb1EEEvNS_9BwdParamsE,(.L_x_2838 - _ZN10layer_norm40ln_parallel_residual_bwd_finalize_kernelINS_22Kernel_traits_finalizeILj2048E6__halfS2_fS2_fjLb0ELj1024ELj4ENS_18Kernel_traits_baseILj2048ES2_S2_fS2_fjLj1024EEEEELb1EEEvNS_9BwdParamsE)
        .other          _ZN10layer_norm40ln_parallel_residual_bwd_finalize_kernelINS_22Kernel_traits_finalizeILj2048E6__halfS2_fS2_fjLb0ELj1024ELj4ENS_18Kernel_traits_baseILj2048ES2_S2_fS2_fjLj1024EEEEELb1EEEvNS_9BwdParamsE,@"STO_CUDA_ENTRY STV_DEFAULT"
_ZN10layer_norm40ln_parallel_residual_bwd_finalize_kernelINS_22Kernel_traits_finalizeILj2048E6__halfS2_fS2_fjLb0ELj1024ELj4ENS_18Kernel_traits_baseILj2048ES2_S2_fS2_fjLj1024EEEEELb1EEEvNS_9BwdParamsE:
.text._ZN10layer_norm40ln_parallel_residual_bwd_finalize_kernelINS_22Kernel_traits_finalizeILj2048E6__halfS2_fS2_fjLb0ELj1024ELj4ENS_18Kernel_traits_baseILj2048ES2_S2_fS2_fjLj1024EEEEELb1EEEvNS_9BwdParamsE:
        /* <DEDUP_REMOVED lines=57> */
.L_x_1655:
        /* <DEDUP_REMOVED lines=112> */
.L_x_1654:
[----:B------:R-:W-:Y:S05]  /*0a90*/  BSYNC.RECONVERGENT B1 ;  /* 0x0000000000017941 */ /* 0x000fea0003800200 */
.L_x_1653:
        /* <DEDUP_REMOVED lines=67> */
.L_x_1657:
[----:B------:R-:W-:Y:S05]  /*0ed0*/  BSYNC.RECONVERGENT B1 ;  /* 0x0000000000017941 */ /* 0x000fea0003800200 */
.L_x_1656:
        /* <DEDUP_REMOVED lines=37> */
.L_x_1659:
[----:B------:R-:W-:Y:S05]  /*1130*/  BSYNC.RECONVERGENT B1 ;  /* 0x0000000000017941 */ /* 0x000fea0003800200 */
.L_x_1658:
        /* <DEDUP_REMOVED lines=19> */
.L_x_1652:
[----:B------:R-:W-:Y:S05]  /*1270*/  BSYNC.RECONVERGENT B0 ;  /* 0x0000000000007941 */ /* 0x000fea0003800200 */
.L_x_1651:
        /* <DEDUP_REMOVED lines=93> */
.L_x_1660:
        /* <DEDUP_REMOVED lines=11> */
.L_x_2838:


//--------------------- .text._ZN10layer_norm31ln_parallel_residual_bwd_kernelINS_13Kernel_traitsI6__halfS2_fS2_fjLj2048ELj1ELj1ELj4ELj16ENS_18Kernel_traits_baseILj2048ES2_S2_fS2_fjLj128EEEEELb1ELb1ELb1EEEvNS_9BwdParamsE --------------------------
	.section	.text._ZN10layer_norm31ln_parallel_residual_bwd_kernelINS_13Kernel_traitsI6__halfS2_fS2_fjLj2048ELj1ELj1ELj4ELj16ENS_18Kernel_traits_baseILj2048ES2_S2_fS2_fjLj128EEEEELb1ELb1ELb1EEEvNS_9BwdParamsE,"ax",@progbits
	.align	128
        .global         _ZN10layer_norm31ln_parallel_residual_bwd_kernelINS_13Kernel_traitsI6__halfS2_fS2_fjLj2048ELj1ELj1ELj4ELj16ENS_18Kernel_traits_baseILj2048ES2_S2_fS2_fjLj128EEEEELb1ELb1ELb1EEEvNS_9BwdParamsE
        .type           _ZN10layer_norm31ln_parallel_residual_bwd_kernelINS_13Kernel_traitsI6__halfS2_fS2_fjLj2048ELj1ELj1ELj4ELj16ENS_18Kernel_traits_baseILj2048ES2_S2_fS2_fjLj128EEEEELb1ELb1ELb1EEEvNS_9BwdParamsE,@function
        .size           _ZN10layer_norm31ln_parallel_residual_bwd_kernelINS_13Kernel_traitsI6__halfS2_fS2_fjLj2048ELj1ELj1ELj4ELj16ENS_18Kernel_traits_baseILj2048ES2_S2_fS2_fjLj128EEEEELb1ELb1ELb1EEEvNS_9BwdParamsE,(.L_x_2839 - _ZN10layer_norm31ln_parallel_residual_bwd_kernelINS_13Kernel_traitsI6__halfS2_fS2_fjLj2048ELj1ELj1ELj4ELj16ENS_18Kernel_traits_baseILj2048ES2_S2_fS2_fjLj128EEEEELb1ELb1ELb1EEEvNS_9BwdParamsE)
        .other          _ZN10layer_norm31ln_parallel_residual_bwd_kernelINS_13Kernel_traitsI6__halfS2_fS2_fjLj2048ELj1ELj1ELj4ELj16ENS_18Kernel_traits_baseILj2048ES2_S2_fS2_fjLj128EEEEELb1ELb1ELb1EEEvNS_9BwdParamsE,@"STO_CUDA_ENTRY STV_DEFAULT"
_ZN10layer_norm31ln_parallel_residual_bwd_kernelINS_13Kernel_traitsI6__halfS2_fS2_fjLj2048ELj1ELj1ELj4ELj16ENS_18Kernel_traits_baseILj2048ES2_S2_fS2_fjLj128EEEEELb1ELb1ELb1EEEvNS_9BwdParamsE:
.text._ZN10layer_norm31ln_parallel_residual_bwd_kernelINS_13Kernel_traitsI6__halfS2_fS2_fjLj2048ELj1ELj1ELj4ELj16ENS_18Kernel_traits_baseILj2048ES2_S2_fS2_fjLj128EEEEELb1ELb1ELb1EEEvNS_9BwdParamsE:
        /* <DEDUP_REMOVED lines=49> */
[----:B------:R-:W1:Y:S03]  /*0310*/  LDCU UR7, c[0x0][0x408] ;  /* 0x00008100ff0777ac */ /* 0x000e660008000800 */
[----:B------:R-:W-:Y:S02]  /*0320*/  PLOP3.LUT P4, PT, PT, PT, UP2, 0x80, 0x8 ;  /* 0x000000000008781c */ /* 0x000fe40003f8f028 */
[----:B-----5:R-:W-:Y:S02]  /*0330*/  CS2R R2, SRZ ;  /* 0x0000000000027805 */ /* 0x020fe4000001ff00 */
[----:B------:R-:W-:Y:S01]  /*0340*/  PLOP3.LUT P0, PT, PT, PT, UP0, 0x80, 0x8 ;  /* 0x000000000008781c */ /* 0x000fe20003f0f008 */
[----:B------:R-:W3:Y:S01]  /*0350*/  LDCU.64 UR26, c[0x0][0x438] ;  /* 0x00008700ff1a77ac */ /* 0x000ee20008000a00 */
[----:B------:R-:W0:Y:S01]  /*0360*/  LDCU.128 UR12, c[0x0][0x3c0] ;  /* 0x00007800ff0c77ac */ /* 0x000e220008000c00 */
[----:B------:R-:W0:Y:S01]  /*0370*/  LDCU.64 UR22, c[0x0][0x380] ;  /* 0x00007000ff1677ac */ /* 0x000e220008000a00 */
[----:B------:R-:W0:Y:S01]  /*0380*/  LDCU.64 UR24, c[0x0][0x470] ;  /* 0x00008e00ff1877ac */ /* 0x000e220008000a00 */
[----:B--2---:R-:W-:-:S02]  /*0390*/  HADD2.F32 R89, -RZ, R8.H0_H0 ;  /* 0x20000008ff597230 */ /* 0x004fc40000004100 */
        /* <DEDUP_REMOVED lines=9> */
[--C-:B----4-:R-:W-:Y:S02]  /*0430*/  HADD2.F32 R97, -RZ, R4.reuse.H0_H0 ;  /* 0x20000004ff617230 */ /* 0x110fe40000004100 */
        /* <DEDUP_REMOVED lines=8> */
[----:B01-3--:R-:W-:-:S07]  /*04c0*/  CS2R R6, SRZ ;  /* 0x0000000000067805 */ /* 0x00bfce000001ff00 */
.L_x_1680:
        /* <DEDUP_REMOVED lines=11> */
[----:B------:R-:W2:Y:S01]  /*0580*/  LDC.64 R120, c[0x0][0x3b0] ;  /* 0x0000ec00ff787b82 */ /* 0x000ea20000000a00 */
[----:B------:R-:W-:Y:S02]  /*0590*/  MOV R49, UR11 ;  /* 0x0000000b00317c02 */ /* 0x000fe40008000f00 */
[----:B------:R-:W-:Y:S02]  /*05a0*/  LEA.HI.SX32 R107, R0, R67, 0x1d ;  /* 0x00000043006b7211 */ /* 0x000fe400078feaff */
[----:B------:R-:W3:Y:S02]  /*05b0*/  LDG.E R0, desc[UR18][R50.64] ;  /* 0x0000001232007981 */ /* 0x000ee4000c1e1900 */
[C---:B------:R-:W-:Y:S01]  /*05c0*/  IADD3 R106, PT, PT, R107.reuse, 0x80, RZ ;  /* 0x000000806b6a7810 */ /* 0x040fe20007ffe0ff */
[C---:B0-----:R-:W-:Y:S01]  /*05d0*/  IMAD.WIDE.U32 R56, R107.reuse, 0x20, R64 ;  /* 0x000000206b387825 */ /* 0x041fe200078e0040 */
[----:B------:R-:W4:Y:S01]  /*05e0*/  LDG.E R115, desc[UR18][R48.64] ;  /* 0x0000001230737981 */ /* 0x000f22000c1e1900 */
[----:B------:R-:W0:Y:S02]  /*05f0*/  @P0 LDC.64 R108, c[0x0][0x438] ;  /* 0x00010e00ff6c0b82 */ /* 0x000e240000000a00 */
[----:B-1----:R-:W-:-:S04]  /*0600*/  IMAD.WIDE.U32 R52, R107, 0x10, R68 ;  /* 0x000000106b347825 */ /* 0x002fc800078e0044 */
[C---:B------:R-:W-:Y:S01]  /*0610*/  IMAD.WIDE.U32 R64, R106.reuse, 0x20, R64 ;  /* 0x000000206a407825 */ /* 0x040fe200078e0040 */
[----:B------:R-:W4:Y:S04]  /*0620*/  LDG.E.128 R48, desc[UR18][R56.64] ;  /* 0x0000001238307981 */ /* 0x000f28000c1e1d00 */
[----:B------:R-:W4:Y:S04]  /*0630*/  LDG.E.128 R52, desc[UR18][R52.64] ;  /* 0x0000001234347981 */ /* 0x000f28000c1e1d00 */
[----:B------:R-:W4:Y:S04]  /*0640*/  LDG.E.128 R60, desc[UR18][R64.64] ;  /* 0x00000012403c7981 */ /* 0x000f28000c1e1d00 */
[----:B------:R-:W4:Y:S04]  /*0650*/  LDG.E.128 R56, desc[UR18][R56.64+0x10] ;  /* 0x0000101238387981 */ /* 0x000f28000c1e1d00 */
[----:B------:R-:W4:Y:S01]  /*0660*/  LDG.E.128 R64, desc[UR18][R64.64+0x10] ;  /* 0x0000101240407981 */ /* 0x000f22000c1e1d00 */
[----:B------:R-:W-:-:S06]  /*0670*/  IMAD.WIDE.U32 R68, R106, 0x10, R68 ;  /* 0x000000106a447825 */ /* 0x000fcc00078e0044 */
[----:B------:R-:W4:Y:S01]  /*0680*/  LDG.E.128 R68, desc[UR18][R68.64] ;  /* 0x0000001244447981 */ /* 0x000f22000c1e1d00 */
[----:B--2---:R-:W-:-:S04]  /*0690*/  IMAD.WIDE.U32 R122, R107, 0x8, R120 ;  /* 0x000000086b7a7825 */ /* 0x004fc800078e0078 */
[----:B------:R-:W-:Y:S01]  /*06a0*/  IMAD.WIDE.U32 R120, R106, 0x8, R120 ;  /* 0x000000086a787825 */ /* 0x000fe200078e0078 */
[----:B------:R-:W-:Y:S01]  /*06b0*/  ISETP.NE.U32.AND P1, PT, RZ, UR24, PT ;  /* 0x00000018ff007c0c */ /* 0x000fe2000bf25070 */
[----:B------:R-:W5:Y:S04]  /*06c0*/  LDG.E.64 R124, desc[UR18][R122.64] ;  /* 0x000000127a7c7981 */ /* 0x000f68000c1e1b00 */
[----:B------:R-:W5:Y:S01]  /*06d0*/  LDG.E.64 R120, desc[UR18][R120.64] ;  /* 0x0000001278787981 */ /* 0x000f62000c1e1b00 */
[----:B0-----:R-:W-:Y:S01]  /*06e0*/  @P0 IMAD.WIDE.U32 R108, R107, 0x20, R108 ;  /* 0x000000206b6c0825 */ /* 0x001fe200078e006c */
[----:B------:R-:W-:Y:S02]  /*06f0*/  ISETP.NE.AND.EX P1, PT, RZ, UR25, PT, P1 ;  /* 0x00000019ff007c0c */ /* 0x000fe4000bf25310 */
[----:B------:R-:W-:-:S02]  /*0700*/  ISETP.NE.U32.AND P2, PT, RZ, UR26, PT ;  /* 0x0000001aff007c0c */ /* 0x000fc4000bf45070 */
[----:B------:R-:W5:Y:S04]  /*0710*/  @P0 LDG.E.128 R32, desc[UR18][R108.64] ;  /* 0x000000126c200981 */ /* 0x000f68000c1e1d00 */
[----:B------:R0:W5:Y:S01]  /*0720*/  @P0 LDG.E.128 R28, desc[UR18][R108.64+0x10] ;  /* 0x000010126c1c0981 */ /* 0x000162000c1e1d00 */
[----:B------:R-:W-:-:S04]  /*0730*/  ISETP.NE.AND.EX P0, PT, RZ, UR27, PT, P2 ;  /* 0x0000001bff007c0c */ /* 0x000fc8000bf05320 */
[----:B------:R-:W1:Y:S08]  /*0740*/  @P1 LDC.64 R110, c[0x0][0x3b8] ;  /* 0x0000ee00ff6e1b82 */ /* 0x000e700000000a00 */
[----:B------:R-:W2:Y:S08]  /*0750*/  @P1 LDC.64 R112, c[0x0][0x3b8] ;  /* 0x0000ee00ff701b82 */ /* 0x000eb00000000a00 */
[----:B0-----:R-:W0:Y:S01]  /*0760*/  @P0 LDC.64 R108, c[0x0][0x438] ;  /* 0x00010e00ff6c0b82 */ /* 0x001e220000000a00 */
[----:B-1----:R-:W-:-:S05]  /*0770*/  @P1 IMAD.WIDE.U32 R110, R106, 0x8, R110 ;  /* 0x000000086a6e1825 */ /* 0x002fca00078e006e */
[----:B------:R1:W5:Y:S01]  /*0780*/  @P1 LDG.E.64 R82, desc[UR18][R110.64] ;  /* 0x000000126e521981 */ /* 0x000362000c1e1b00 */
[----:B--2---:R-:W-:-:S05]  /*0790*/  @P1 IMAD.WIDE.U32 R112, R107, 0x8, R112 ;  /* 0x000000086b701825 */ /* 0x004fca00078e0070 */
[----:B------:R-:W5:Y:S01]  /*07a0*/  @P1 LDG.E.64 R80, desc[UR18][R112.64] ;  /* 0x0000001270501981 */ /* 0x000f62000c1e1b00 */
[----:B0-----:R-:W-:-:S05]  /*07b0*/  @P0 IMAD.WIDE.U32 R108, R106, 0x20, R108 ;  /* 0x000000206a6c0825 */ /* 0x001fca00078e006c */
[----:B------:R-:W5:Y:S04]  /*07c0*/  @P0 LDG.E.128 R24, desc[UR18][R108.64] ;  /* 0x000000126c180981 */ /* 0x000f68000c1e1d00 */
[----:B------:R0:W5:Y:S01]  /*07d0*/  @P0 LDG.E.128 R20, desc[UR18][R108.64+0x10] ;  /* 0x000010126c140981 */ /* 0x000162000c1e1d00 */
[----:B---3--:R-:W-:Y:S02]  /*07e0*/  R2UR UR10, R0 ;  /* 0x00000000000a72ca */ /* 0x008fe400000e0000 */
[----:B----4-:R-:W-:-:S05]  /*07f0*/  FSEL R115, R115, RZ, !P4 ;  /* 0x000000ff73737208 */ /* 0x010fca0006000000 */
[C---:B------:R-:W-:Y:S01]  /*0800*/  FADD.FTZ R0, -R115.reuse, R48 ;  /* 0x0000003073007221 */ /* 0x040fe20000010100 */
[C---:B------:R-:W-:Y:S01]  /*0810*/  FADD.FTZ R49, -R115.reuse, R49 ;  /* 0x0000003173317221 */ /* 0x040fe20000010100 */
[--C-:B------:R-:W-:Y:S02]  /*0820*/  HADD2.F32 R48, -RZ, R52.reuse.H0_H0 ;  /* 0x20000034ff307230 */ /* 0x100fe40000004100 */
[C---:B------:R-:W-:Y:S01]  /*0830*/  FADD.FTZ R50, -R115.reuse, R50 ;  /* 0x0000003273327221 */ /* 0x040fe20000010100 */
[----:B------:R-:W-:Y:S02]  /*0840*/  HADD2.F32 R52, -RZ, R52.H1_H1 ;  /* 0x30000034ff347230 */ /* 0x000fe40000004100 */
[----:B-1----:R-:W-:Y:S01]  /*0850*/  FADD.FTZ R111, -R115, R63 ;  /* 0x0000003f736f7221 */ /* 0x002fe20000010100 */
[----:B------:R-:W-:Y:S01]  /*0860*/  FMUL.FTZ R63, R49, UR10 ;  /* 0x0000000a313f7c20 */ /* 0x000fe20008410000 */
[--C-:B0-----:R-:W-:Y:S02]  /*0870*/  HADD2.F32 R108, -RZ, R53.reuse.H0_H0 ;  /* 0x20000035ff6c7230 */ /* 0x101fe40000004100 */
[----:B------:R-:W-:Y:S01]  /*0880*/  FADD.FTZ R51, -R115, R51 ;  /* 0x0000003373337221 */ /* 0x000fe20000010100 */
[----:B------:R-:W-:Y:S01]  /*0890*/  FADD.FTZ R86, R52, R86 ;  /* 0x0000005634567221 */ /* 0x000fe20000010000 */
[----:B------:R-:W-:Y:S01]  /*08a0*/  FFMA.FTZ R87, R63, R52, R87 ;  /* 0x000000343f577223 */ /* 0x000fe20000010057 */
[----:B------:R-:W-:Y:S01]  /*08b0*/  FADD.FTZ R114, -R115, R66 ;  /* 0x0000004273727221 */ /* 0x000fe20000010100 */
[----:B------:R-:W-:Y:S01]  /*08c0*/  FMUL.FTZ R66, R89, R48 ;  /* 0x0000003059427220 */ /* 0x000fe20000410000 */
[----:B------:R-:W-:Y:S01]  /*08d0*/  FADD.FTZ R112, -R115, R64 ;  /* 0x0000004073707221 */ /* 0x000fe20000010100 */
[----:B------:R-:W-:Y:S01]  /*08e0*/  FMUL.FTZ R64, R50, UR10 ;  /* 0x0000000a32407c20 */ /* 0x000fe20008410000 */
[----:B------:R-:W-:Y:S01]  /*08f0*/  FMUL.FTZ R52, R90, R52 ;  /* 0x000000345a347220 */ /* 0x000fe20000410000 */
[----:B------:R-:W-:Y:S01]  /*0900*/  FADD.FTZ R49, RZ, R66 ;  /* 0x00000042ff317221 */ /* 0x000fe20000010000 */
[----:B------:R-:W-:-:S02]  /*0910*/  HADD2.F32 R109, -RZ, R53.H1_H1 ;  /* 0x30000035ff6d7230 */ /* 0x000fc40000004100 */
[C---:B------:R-:W-:Y:S01]  /*0920*/  FADD.FTZ R113, -R115.reuse, R65 ;  /* 0x0000004173717221 */ /* 0x040fe20000010100 */
[----:B------:R-:W-:Y:S01]  /*0930*/  FADD.FTZ R56, -R115, R56 ;  /* 0x0000003873387221 */ /* 0x000fe20000010100 */
[----:B------:R-:W-:Y:S01]  /*0940*/  FMUL.FTZ R0, R0, UR10 ;  /* 0x0000000a00007c20 */ /* 0x000fe20008410000 */
[----:B------:R-:W-:Y:S01]  /*0950*/  FMUL.FTZ R65, R51, UR10 ;  /* 0x0000000a33417c20 */ /* 0x000fe20008410000 */
[----:B------:R-:W-:Y:S01]  /*0960*/  FADD.FTZ R84, R108, R84 ;  /* 0x000000546c547221 */ /* 0x000fe20000010000 */
[-C--:B------:R-:W-:Y:S01]  /*0970*/  FFMA.FTZ R85, R64, R108.reuse, R85 ;  /* 0x0000006c40557223 */ /* 0x080fe20000010055 */
[----:B------:R-:W-:Y:S01]  /*0980*/  FMUL.FTZ R108, R91, R108 ;  /* 0x0000006c5b6c7220 */ /* 0x000fe20000410000 */
[----:B------:R-:W-:Y:S01]  /*0990*/  FADD.FTZ R49, R52, R49 ;  /* 0x0000003134317221 */ /* 0x000fe20000010000 */
[--C-:B------:R-:W-:Y:S02]  /*09a0*/  HADD2.F32 R53, -RZ, R54.reuse.H0_H0 ;  /* 0x20000036ff357230 */ /* 0x100fe40000004100 */
[----:B------:R-:W-:Y:S01]  /*09b0*/  FADD.FTZ R57, -R115, R57 ;  /* 0x0000003973397221 */ /* 0x000fe20000010100 */
[----:B------:R-:W-:Y:S01]  /*09c0*/  FADD.FTZ R88, R48, R88 ;  /* 0x0000005830587221 */ /* 0x000fe20000010000 */
[----:B------:R-:W-:Y:S01]  /*09d0*/  FFMA.FTZ R105, R0, R48, R105 ;  /* 0x0000003000697223 */ /* 0x000fe20000010069 */
[----:B------:R-:W-:Y:S01]  /*09e0*/  FADD.FTZ R78, R109, R78 ;  /* 0x0000004e6d4e7221 */ /* 0x000fe20000010000 */
[----:B------:R-:W-:Y:S01]  /*09f0*/  FMUL.FTZ R56, R56, UR10 ;  /* 0x0000000a38387c20 */ /* 0x000fe20008410000 */
[-C--:B------:R-:W-:Y:S01]  /*0a00*/  FFMA.FTZ R79, R65, R109.reuse, R79 ;  /* 0x0000006d414f7223 */ /* 0x080fe2000001004f */
[----:B------:R-:W-:Y:S01]  /*0a10*/  FMUL.FTZ R109, R92, R109 ;  /* 0x0000006d5c6d7220 */ /* 0x000fe20000410000 */
[----:B------:R-:W-:Y:S01]  /*0a20*/  FADD.FTZ R48, R108, R49 ;  /* 0x000000316c307221 */ /* 0x000fe20000010000 */
[----:B------:R-:W-:-:S02]  /*0a30*/  HADD2.F32 R54, -RZ, R54.H1_H1 ;  /* 0x30000036ff367230 */ /* 0x000fc40000004100 */
[----:B------:R-:W-:Y:S01]  /*0a40*/  FADD.FTZ R58, -R115, R58 ;  /* 0x0000003a733a7221 */ /* 0x000fe20000010100 */
[----:B------:R-:W-:Y:S01]  /*0a50*/  FADD.FTZ R14, R53, R14 ;  /* 0x0000000e350e7221 */ /* 0x000fe20000010000 */
[----:B------:R-:W-:Y:S01]  /*0a60*/  FMUL.FTZ R57, R57, UR10 ;  /* 0x0000000a39397c20 */ /* 0x000fe20008410000 */
[-C--:B------:R-:W-:Y:S01]  /*0a70*/  FFMA.FTZ R2, R56, R53.reuse, R2 ;  /* 0x0000003538027223 */ /* 0x080fe20000010002 */
[----:B------:R-:W-:Y:S01]  /*0a80*/  FMUL.FTZ R53, R93, R53 ;  /* 0x000000355d357220 */ /* 0x000fe20000410000 */
[----:B------:R-:W-:Y:S01]  /*0a90*/  FADD.FTZ R48, R109, R48 ;  /* 0x000000306d307221 */ /* 0x000fe20000010000 */
[--C-:B------:R-:W-:Y:S02]  /*0aa0*/  HADD2.F32 R110, -RZ, R55.reuse.H0_H0 ;  /* 0x20000037ff6e7230 */ /* 0x100fe40000004100 */
[----:B------:R-:W-:Y:S01]  /*0ab0*/  FADD.FTZ R59, -R115, R59 ;  /* 0x0000003b733b7221 */ /* 0x000fe20000010100 */
[----:B------:R-:W-:Y:S01]  /*0ac0*/  FADD.FTZ R15, R54, R15 ;  /* 0x0000000f360f7221 */ /* 0x000fe20000010000 */
[----:B------:R-:W-:Y:S01]  /*0ad0*/  FMUL.FTZ R58, R58, UR10 ;  /* 0x0000000a3a3a7c20 */ /* 0x000fe20008410000 */
[-C--:B------:R-:W-:Y:S01]  /*0ae0*/  FFMA.FTZ R3, R57, R54.reuse, R3 ;  /* 0x0000003639037223 */ /* 0x080fe20000010003 */
[----:B------:R-:W-:Y:S01]  /*0af0*/  FMUL.FTZ R54, R94, R54 ;  /* 0x000000365e367220 */ /* 0x000fe20000410000 */
[----:B------:R-:W-:Y:S01]  /*0b00*/  FADD.FTZ R49, R53, R48 ;  /* 0x0000003035317221 */ /* 0x000fe20000010000 */
[----:B------:R-:W-:-:S02]  /*0b10*/  HADD2.F32 R55, -RZ, R55.H1_H1 ;  /* 0x30000037ff377230 */ /* 0x000fc40000004100 */
[----:B------:R-:W-:Y:S01]  /*0b20*/  FADD.FTZ R16, R110, R16 ;  /* 0x000000106e107221 */ /* 0x000fe20000010000 */
[----:B------:R-:W-:Y:S01]  /*0b30*/  FMUL.FTZ R59, R59, UR10 ;  /* 0x0000000a3b3b7c20 */ /* 0x000fe20008410000 */
[-C--:B------:R-:W-:Y:S01]  /*0b40*/  FFMA.FTZ R4, R58, R110.reuse, R4 ;  /* 0x0000006e3a047223 */ /* 0x080fe20000010004 */
[----:B------:R-:W-:Y:S01]  /*0b50*/  FMUL.FTZ R110, R95, R110 ;  /* 0x0000006e5f6e7220 */ /* 0x000fe20000410000 */
[----:B------:R-:W-:Y:S01]  /*0b60*/  FADD.FTZ R49, R54, R49 ;  /* 0x0000003136317221 */ /* 0x000fe20000010000 */
[C---:B------:R-:W-:Y:S01]  /*0b70*/  FADD.FTZ R60, -R115.reuse, R60 ;  /* 0x0000003c733c7221 */ /* 0x040fe20000010100 */
[C---:B------:R-:W-:Y:S01]  /*0b80*/  FADD.FTZ R61, -R115.reuse, R61 ;  /* 0x0000003d733d7221 */ /* 0x040fe20000010100 */
[C---:B------:R-:W-:Y:S01]  /*0b90*/  FADD.FTZ R62, -R115.reuse, R62 ;  /* 0x0000003e733e7221 */ /* 0x040fe20000010100 */
[----:B------:R-:W-:Y:S01]  /*0ba0*/  FADD.FTZ R115, -R115, R67 ;  /* 0x0000004373737221 */ /* 0x000fe20000010100 */
[--C-:B------:R-:W-:Y:S02]  /*0bb0*/  HADD2.F32 R67, -RZ, R68.reuse.H0_H0 ;  /* 0x20000044ff437230 */ /* 0x100fe40000004100 */
[----:B------:R-:W-:Y:S01]  /*0bc0*/  FADD.FTZ R17, R55, R17 ;  /* 0x0000001137117221 */ /* 0x000fe20000010000 */
[-C--:B------:R-:W-:Y:S01]  /*0bd0*/  FFMA.FTZ R5, R59, R55.reuse, R5 ;  /* 0x000000373b057223 */ /* 0x080fe20000010005 */
[----:B------:R-:W-:Y:S01]  /*0be0*/  FFMA.FTZ R50, R0, R66, RZ ;  /* 0x0000004200327223 */ /* 0x000fe200000100ff */
[----:B------:R-:W-:Y:S01]  /*0bf0*/  FMUL.FTZ R55, R96, R55 ;  /* 0x0000003760377220 */ /* 0x000fe20000410000 */
[----:B------:R-:W-:Y:S01]  /*0c00*/  FADD.FTZ R48, R110, R49 ;  /* 0x000000316e307221 */ /* 0x000fe20000010000 */
[----:B------:R-:W-:-:S02]  /*0c10*/  HADD2.F32 R68, -RZ, R68.H1_H1 ;  /* 0x30000044ff447230 */ /* 0x000fc40000004100 */
[----:B------:R-:W-:Y:S01]  /*0c20*/  FMUL.FTZ R61, R61, UR10 ;  /* 0x0000000a3d3d7c20 */ /* 0x000fe20008410000 */
[----:B------:R-:W-:Y:S01]  /*0c30*/  FFMA.FTZ R49, R63, R52, R50 ;  /* 0x000000343f317223 */ /* 0x000fe20000010032 */
[----:B------:R-:W-:Y:S01]  /*0c40*/  FMUL.FTZ R119, R97, R67 ;  /* 0x0000004361777220 */ /* 0x000fe20000410000 */
[----:B------:R-:W-:Y:S01]  /*0c50*/  FADD.FTZ R48, R55, R48 ;  /* 0x0000003037307221 */ /* 0x000fe20000010000 */
[--C-:B------:R-:W-:Y:S02]  /*0c60*/  HADD2.F32 R116, -RZ, R69.reuse.H0_H0 ;  /* 0x20000045ff747230 */ /* 0x100fe40000004100 */
[----:B------:R-:W-:Y:S01]  /*0c70*/  FMUL.FTZ R62, R62, UR10 ;  /* 0x0000000a3e3e7c20 */ /* 0x000fe20008410000 */
[----:B------:R-:W-:Y:S01]  /*0c80*/  FADD.FTZ R19, R68, R19 ;  /* 0x0000001344137221 */ /* 0x000fe20000010000 */
[----:B------:R-:W-:Y:S01]  /*0c90*/  FFMA.FTZ R7, R61, R68, R7 ;  /* 0x000000443d077223 */ /* 0x000fe20000010007 */
[----:B------:R-:W-:Y:S01]  /*0ca0*/  FFMA.FTZ R50, R64, R108, R49 ;  /* 0x0000006c40327223 */ /* 0x000fe20000010031 */
[----:B------:R-:W-:Y:S01]  /*0cb0*/  FMUL.FTZ R68, R98, R68 ;  /* 0x0000004462447220 */ /* 0x000fe20000410000 */
[----:B------:R-:W-:Y:S01]  /*0cc0*/  FADD.FTZ R49, R119, R48 ;  /* 0x0000003077317221 */ /* 0x000fe20000010000 */
[----:B------:R-:W-:-:S02]  /*0cd0*/  HADD2.F32 R69, -RZ, R69.H1_H1 ;  /* 0x30000045ff457230 */ /* 0x000fc40000004100 */
[----:B------:R-:W-:Y:S01]  /*0ce0*/  FMUL.FTZ R111, R111, UR10 ;  /* 0x0000000a6f6f7c20 */ /* 0x000fe20008410000 */
[----:B------:R-:W-:Y:S01]  /*0cf0*/  FADD.FTZ R72, R116, R72 ;  /* 0x0000004874487221 */ /* 0x000fe20000010000 */
[-C--:B------:R-:W-:Y:S01]  /*0d00*/  FFMA.FTZ R8, R62, R116.reuse, R8 ;  /* 0x000000743e087223 */ /* 0x080fe20000010008 */
        /* <DEDUP_REMOVED lines=26> */
[----:B------:R-:W-:Y:S01]  /*0eb0*/  FMUL.FTZ R115, R115, UR10 ;  /* 0x0000000a73737c20 */ /* 0x000fe20008410000 */
[----:B------:R-:W-:Y:S01]  /*0ec0*/  FADD.FTZ R76, R118, R76 ;  /* 0x0000004c764c7221 */ /* 0x000fe20000010000 */
[-C--:B------:R-:W-:Y:S01]  /*0ed0*/  FFMA.FTZ R12, R114, R118.reuse, R12 ;  /* 0x00000076720c7223 */ /* 0x080fe2000001000c */
[----:B------:R-:W-:Y:S01]  /*0ee0*/  FFMA.FTZ R49, R59, R55, R48 ;  /* 0x000000373b317223 */ /* 0x000fe20000010030 */
[----:B------:R-:W-:Y:S01]  /*0ef0*/  FMUL.FTZ R118, R103, R118 ;  /* 0x0000007667767220 */ /* 0x000fe20000410000 */
        /* <DEDUP_REMOVED lines=18> */
[----:B------:R-:W-:Y:S01]  /*1020*/  FADD.FTZ R18, R67, R18 ;  /* 0x0000001243127221 */ /* 0x000fe20000010000 */
[----:B------:R-:W-:Y:S01]  /*1030*/  FFMA.FTZ R6, R60, R67, R6 ;  /* 0x000000433c067223 */ /* 0x000fe20000010006 */
        /* <DEDUP_REMOVED lines=11> */
[----:B------:R-:W1:Y:S01]  /*10f0*/  S2R R67, SR_TID.X ;  /* 0x0000000000437919 */ /* 0x000e620000002100 */
[----:B0-----:R-:W-:Y:S02]  /*1100*/  FADD.FTZ R50, R48, R50 ;  /* 0x0000003230327221 */ /* 0x001fe40000010000 */
[----:B------:R-:W0:Y:S04]  /*1110*/  SHFL.DOWN PT, R48, R51, 0x1, 0x1f ;  /* 0x08201f0033307f89 */ /* 0x000e2800000e0000 */
[----:B------:R-:W2:Y:S01]  /*1120*/  SHFL.DOWN PT, R49, R50, 0x1, 0x1f ;  /* 0x08201f0032317f89 */ /* 0x000ea200000e0000 */
[----:B-1----:R-:W-:Y:S01]  /*1130*/  LOP3.LUT P2, RZ, R67, 0x1f, RZ, 0xc0, !PT ;  /* 0x0000001f43ff7812 */ /* 0x002fe2000784c0ff */
[----:B------:R-:W-:Y:S01]  /*1140*/  BSSY.RECONVERGENT B0, `(.L_x_1662) ;  /* 0x000000c000007945 */ /* 0x000fe20003800200 */
[----:B0-----:R-:W-:Y:S01]  /*1150*/  FADD.FTZ R48, R51, R48 ;  /* 0x0000003033307221 */ /* 0x001fe20000010000 */
[----:B--2---:R-:W-:-:S10]  /*1160*/  FADD.FTZ R49, R50, R49 ;  /* 0x0000003132317221 */ /* 0x004fd40000010000 */
        /* <DEDUP_REMOVED lines=9> */
.L_x_1663:
[----:B------:R-:W-:Y:S05]  /*1200*/  BSYNC.RECONVERGENT B0 ;  /* 0x0000000000007941 */ /* 0x000fea0003800200 */
.L_x_1662:
        /* <DEDUP_REMOVED lines=44> */
[----:B------:R-:W-:Y:S01]  /*14d0*/  FADD.FTZ R53, R53, -R56 ;  /* 0x8000003835357221 */ /* 0x000fe20000010000 */
[----:B------:R-:W-:Y:S01]  /*14e0*/  FADD.FTZ R54, R54, -R57 ;  /* 0x8000003936367221 */ /* 0x000fe20000010000 */
[----:B------:R-:W-:Y:S01]  /*14f0*/  FADD.FTZ R110, R110, -R49 ;  /* 0x800000316e6e7221 */ /* 0x000fe20000010000 */
[----:B------:R-:W-:Y:S01]  /*1500*/  FADD.FTZ R48, R55, -R48 ;  /* 0x8000003037307221 */ /* 0x000fe20000010000 */
        /* <DEDUP_REMOVED lines=42> */
.L_x_1666:
        /* <DEDUP_REMOVED lines=14> */
[----:B------:R-:W-:Y:S01]  /*1890*/  FMUL.FTZ R44, R41, UR10 ;  /* 0x0000000a292c7c20 */ /* 0x000fe20008410000 */
[----:B------:R-:W-:Y:S01]  /*18a0*/  FMUL.FTZ R41, R42, UR7 ;  /* 0x000000072a297c20 */ /* 0x000fe20008410000 */
[----:B-----5:R-:W-:Y:S01]  /*18b0*/  LOP3.LUT P5, RZ, R125, 0xff0000, RZ, 0xc0, !PT ;  /* 0x00ff00007dff7812 */ /* 0x020fe200078ac0ff */
[----:B------:R-:W-:Y:S01]  /*18c0*/  FADD.FTZ R47, R109, -R40 ;  /* 0x800000286d2f7221 */ /* 0x000fe20000010000 */
[----:B------:R-:W-:Y:S01]  /*18d0*/  FADD.FTZ R57, R54, -R57 ;  /* 0x8000003936397221 */ /* 0x000fe20000010000 */
        /* <DEDUP_REMOVED lines=35> */
.L_x_1665:
        /* <DEDUP_REMOVED lines=19> */
[----:B------:R-:W-:Y:S01]  /*1c40*/  FFMA.FTZ R53, R53, UR10, R28 ;  /* 0x0000000a35357c23 */ /* 0x000fe2000801001c */
[----:B------:R-:W-:Y:S01]  /*1c50*/  FADD.FTZ R48, R109, -R48 ;  /* 0x800000306d307221 */ /* 0x000fe20000010000 */
[----:B------:R-:W-:Y:S01]  /*1c60*/  FFMA.FTZ R54, R54, UR10, R29 ;  /* 0x0000000a36367c23 */ /* 0x000fe2000801001d */
[----:B------:R-:W-:Y:S01]  /*1c70*/  FADD.FTZ R52, R52, -R63 ;  /* 0x8000003f34347221 */ /* 0x000fe20000010000 */
[----:B------:R-:W-:Y:S01]  /*1c80*/  FADD.FTZ R49, R108, -R49 ;  /* 0x800000316c317221 */ /* 0x000fe20000010000 */
[----:B------:R-:W-:Y:S01]  /*1c90*/  FADD.FTZ R55, R66, -R51 ;  /* 0x8000003342377221 */ /* 0x000fe20000010000 */
[----:B------:R-:W-:Y:S01]  /*1ca0*/  ISETP.GE.U32.AND P2, PT, R124, RZ, PT ;  /* 0x000000ff7c00720c */ /* 0x000fe20003f46070 */
[----:B------:R-:W-:Y:S01]  /*1cb0*/  FMUL.FTZ R51, R50, UR7 ;  /* 0x0000000732337c20 */ /* 0x000fe20008410000 */
[----:B------:R-:W-:Y:S01]  /*1cc0*/  FMUL.FTZ R0, R0, UR7 ;  /* 0x0000000700007c20 */ /* 0x000fe20008410000 */
[----:B------:R-:W-:Y:S01]  /*1cd0*/  FMUL.FTZ R50, R53, UR7 ;  /* 0x0000000735327c20 */ /* 0x000fe20008410000 */
[C---:B------:R-:W-:Y:S01]  /*1ce0*/  LOP3.LUT P3, RZ, R125.reuse, 0xff0000, RZ, 0xc0, !PT ;  /* 0x00ff00007dff7812 */ /* 0x040fe2000786c0ff */
[----:B------:R-:W-:Y:S01]  /*1cf0*/  FFMA.FTZ R53, R48, UR10, R35 ;  /* 0x0000000a30357c23 */ /* 0x000fe20008010023 */
[----:B------:R-:W-:Y:S01]  /*1d00*/  FMUL.FTZ R54, R54, UR7 ;  /* 0x0000000736367c20 */ /* 0x000fe20008410000 */
[C---:B------:R-:W-:Y:S01]  /*1d10*/  LOP3.LUT P5, RZ, R125.reuse, 0xff, RZ, 0xc0, !PT ;  /* 0x000000ff7dff7812 */ /* 0x040fe200078ac0ff */
[----:B------:R-:W-:Y:S01]  /*1d20*/  FFMA.FTZ R52, R52, UR10, R33 ;  /* 0x0000000a34347c23 */ /* 0x000fe20008010021 */
[----:B------:R-:W-:Y:S01]  /*1d30*/  ISETP.GE.U32.AND.EX P2, PT, R125, 0x1000000, PT, P2 ;  /* 0x010000007d00780c */ /* 0x000fe20003f46120 */
[----:B------:R-:W-:Y:S01]  /*1d40*/  FFMA.FTZ R49, R49, UR10, R34 ;  /* 0x0000000a31317c23 */ /* 0x000fe20008010022 */
        /* <DEDUP_REMOVED lines=23> */
.L_x_1668:
[--C-:B------:R-:W-:Y:S01]  /*1ec0*/  FFMA.FTZ R42, R59, UR11, R122.reuse ;  /* 0x0000000b3b2a7c23 */ /* 0x100fe2000801007a */
[--C-:B------:R-:W-:Y:S01]  /*1ed0*/  FFMA.FTZ R45, R58, UR11, R122.reuse ;  /* 0x0000000b3a2d7c23 */ /* 0x100fe2000801007a */
[----:B------:R-:W-:Y:S01]  /*1ee0*/  FFMA.FTZ R43, R0, UR11, R122 ;  /* 0x0000000b002b7c23 */ /* 0x000fe2000801007a */
[----:B-----5:R-:W-:Y:S01]  /*1ef0*/  ISETP.GE.U32.AND P2, PT, R124, RZ, PT ;  /* 0x000000ff7c00720c */ /* 0x020fe20003f46070 */
[----:B------:R-:W-:Y:S01]  /*1f00*/  FADD.FTZ R42, R55, -R42 ;  /* 0x8000002a372a7221 */ /* 0x000fe20000010000 */
[----:B------:R-:W-:Y:S01]  /*1f10*/  FADD.FTZ R47, R110, -R45 ;  /* 0x8000002d6e2f7221 */ /* 0x000fe20000010000 */
[----:B------:R-:W-:Y:S01]  /*1f20*/  FADD.FTZ R45, R66, -R43 ;  /* 0x8000002b422d7221 */ /* 0x000fe20000010000 */
[--C-:B------:R-:W-:Y:S01]  /*1f30*/  FFMA.FTZ R41, R64, UR11, R122.reuse ;  /* 0x0000000b40297c23 */ /* 0x100fe2000801007a */
[----:B------:R-:W-:Y:S01]  /*1f40*/  FFMA.FTZ R43, R42, UR10, R31 ;  /* 0x0000000a2a2b7c23 */ /* 0x000fe2000801001f */
[----:B------:R-:W-:Y:S01]  /*1f50*/  FFMA.FTZ R57, R57, UR11, R122 ;  /* 0x0000000b39397c23 */ /* 0x000fe2000801007a */
[----:B------:R-:W-:Y:S01]  /*1f60*/  FFMA.FTZ R42, R47, UR10, R30 ;  /* 0x0000000a2f2a7c23 */ /* 0x000fe2000801001e */
[----:B------:R-:W-:Y:S01]  /*1f70*/  ISETP.GE.U32.AND.EX P2, PT, R125, 0x1000000, PT, P2 ;  /* 0x010000007d00780c */ /* 0x000fe20003f46120 */
[----:B------:R-:W-:Y:S01]  /*1f80*/  FMUL.FTZ R46, R43, UR7 ;  /* 0x000000072b2e7c20 */ /* 0x000fe20008410000 */
[--C-:B------:R-:W-:Y:S01]  /*1f90*/  FFMA.FTZ R40, R65, UR11, R122.reuse ;  /* 0x0000000b41287c23 */ /* 0x100fe2000801007a */
[----:B------:R-:W-:Y:S01]  /*1fa0*/  FADD.FTZ R41, R108, -R41 ;  /* 0x800000296c297221 */ /* 0x000fe20000010000 */
[--C-:B------:R-:W-:Y:S01]  /*1fb0*/  FFMA.FTZ R63, R63, UR11, R122.reuse ;  /* 0x0000000b3f3f7c23 */ /* 0x100fe2000801007a */
[----:B------:R-:W-:Y:S01]  /*1fc0*/  FFMA.FTZ R56, R56, UR11, R122 ;  /* 0x0000000b38387c23 */ /* 0x000fe2000801007a */
[----:B------:R-:W-:Y:S01]  /*1fd0*/  FADD.FTZ R54, R54, -R57 ;  /* 0x8000003936367221 */ /* 0x000fe20000010000 */
[----:B------:R-:W-:Y:S01]  /*1fe0*/  FFMA.FTZ R44, R45, UR10, R32 ;  /* 0x0000000a2d2c7c23 */ /* 0x000fe20008010020 */
[----:B------:R-:W-:Y:S01]  /*1ff0*/  FMUL.FTZ R45, R42, UR7 ;  /* 0x000000072a2d7c20 */ /* 0x000fe20008410000 */
[----:B------:R-:W-:Y:S01]  /*2000*/  FSEL R57, R46, RZ, P2 ;  /* 0x000000ff2e397208 */ /* 0x000fe20001000000 */
[----:B------:R-:W-:Y:S01]  /*2010*/  FADD.FTZ R40, R109, -R40 ;  /* 0x800000286d287221 */ /* 0x000fe20000010000 */
[----:B------:R-:W-:Y:S01]  /*2020*/  LOP3.LUT P5, RZ, R125, 0xff0000, RZ, 0xc0, !PT ;  /* 0x00ff00007dff7812 */ /* 0x000fe200078ac0ff */
[----:B------:R-:W-:Y:S01]  /*2030*/  FFMA.FTZ R46, R41, UR10, R34 ;  /* 0x0000000a292e7c23 */ /* 0x000fe20008010022 */
[----:B------:R-:W-:Y:S01]  /*2040*/  FADD.FTZ R52, R52, -R63 ;  /* 0x8000003f34347221 */ /* 0x000fe20000010000 */
[----:B------:R-:W-:Y:S01]  /*2050*/  FADD.FTZ R53, R53, -R56 ;  /* 0x8000003835357221 */ /* 0x000fe20000010000 */
[----:B------:R-:W-:Y:S01]  /*2060*/  FMUL.FTZ R0, R44, UR7 ;  /* 0x000000072c007c20 */ /* 0x000fe20008410000 */
[----:B------:R-:W-:Y:S01]  /*2070*/  LOP3.LUT P3, RZ, R124, 0xff, RZ, 0xc0, !PT ;  /* 0x000000ff7cff7812 */ /* 0x000fe2000786c0ff */
[----:B------:R-:W-:Y:S01]  /*2080*/  FFMA.FTZ R47, R40, UR10, R35 ;  /* 0x0000000a282f7c23 */ /* 0x000fe20008010023 */
[----:B------:R-:W-:Y:S01]  /*2090*/  FSEL R56, R45, RZ, P5 ;  /* 0x000000ff2d387208 */ /* 0x000fe20002800000 */
[----:B------:R-:W-:Y:S01]  /*20a0*/  FFMA.FTZ R41, R54, UR10, R29 ;  /* 0x0000000a36297c23 */ /* 0x000fe2000801001d */
        /* <DEDUP_REMOVED lines=23> */
.L_x_1664:
        /* <DEDUP_REMOVED lines=28> */
[----:B------:R-:W-:Y:S01]  /*23e0*/  FFMA.FTZ R54, R65, UR11, R122 ;  /* 0x0000000b41367c23 */ /* 0x000fe2000801007a */
[----:B------:R-:W-:Y:S01]  /*23f0*/  ISETP.GE.U32.AND P2, PT, R80, RZ, PT ;  /* 0x000000ff5000720c */ /* 0x000fe20003f46070 */
[----:B------:R-:W-:Y:S01]  /*2400*/  FMUL.FTZ R37, R37, UR7 ;  /* 0x0000000725257c20 */ /* 0x000fe20008410000 */
[----:B------:R-:W-:Y:S01]  /*2410*/  FSEL R50, R56, RZ, P5 ;  /* 0x000000ff38327208 */ /* 0x000fe20002800000 */
[----:B------:R-:W-:Y:S01]  /*2420*/  FMUL.FTZ R108, R108, UR7 ;  /* 0x000000076c6c7c20 */ /* 0x000fe20008410000 */
[----:B------:R-:W-:Y:S01]  /*2430*/  LOP3.LUT P3, RZ, R125, 0xff0000, RZ, 0xc0, !PT ;  /* 0x00ff00007dff7812 */ /* 0x000fe2000786c0ff */
[----:B------:R-:W-:Y:S01]  /*2440*/  FMUL.FTZ R57, R57, UR10 ;  /* 0x0000000a39397c20 */ /* 0x000fe20008410000 */
[----:B------:R-:W-:Y:S01]  /*2450*/  LOP3.LUT P6, RZ, R81, 0xff0000, RZ, 0xc0, !PT ;  /* 0x00ff000051ff7812 */ /* 0x000fe200078cc0ff */
        /* <DEDUP_REMOVED lines=9> */
[----:B------:R-:W-:Y:S01]  /*24f0*/  FSEL R39, R39, RZ, P2 ;  /* 0x000000ff27277208 */ /* 0x000fe20001000000 */
[----:B------:R-:W-:Y:S01]  /*2500*/  FADD.FTZ R53, R66, -R53 ;  /* 0x8000003542357221 */ /* 0x000fe20000010000 */
[----:B------:R-:W-:Y:S01]  /*2510*/  FSEL R0, R108, RZ, P5 ;  /* 0x000000ff6c007208 */ /* 0x000fe20002800000 */
[----:B------:R-:W-:Y:S01]  /*2520*/  FADD.FTZ R63, R52, -R63 ;  /* 0x8000003f343f7221 */ /* 0x000fe20000010000 */
[C---:B------:R-:W-:Y:S01]  /*2530*/  LOP3.LUT P3, RZ, R81.reuse, 0xff, RZ, 0xc0, !PT ;  /* 0x000000ff51ff7812 */ /* 0x040fe2000786c0ff */
[----:B------:R-:W-:Y:S01]  /*2540*/  FMUL.FTZ R54, R54, UR7 ;  /* 0x0000000736367c20 */ /* 0x000fe20008410000 */
[----:B------:R-:W-:Y:S01]  /*2550*/  LOP3.LUT P2, RZ, R81, 0xff00, RZ, 0xc0, !PT ;  /* 0x0000ff0051ff7812 */ /* 0x000fe2000784c0ff */
[----:B------:R-:W-:Y:S01]  /*2560*/  FMUL.FTZ R53, R53, UR10 ;  /* 0x0000000a35357c20 */ /* 0x000fe20008410000 */
[----:B------:R-:W-:Y:S01]  /*2570*/  LOP3.LUT P5, RZ, R80, 0xff0000, RZ, 0xc0, !PT ;  /* 0x00ff000050ff7812 */ /* 0x000fe200078ac0ff */
[----:B------:R-:W-:Y:S01]  /*2580*/  FMUL.FTZ R63, R63, UR10 ;  /* 0x0000000a3f3f7c20 */ /* 0x000fe20008410000 */
[----:B------:R-:W-:Y:S01]  /*2590*/  F2FP.F16.F32.PACK_AB R39, R39, R48 ;  /* 0x000000302727723e */ /* 0x000fe200000000ff */
        /* <DEDUP_REMOVED lines=8> */
[----:B------:R-:W-:Y:S02]  /*2620*/  F2FP.F16.F32.PACK_AB R38, R38, R49 ;  /* 0x000000312626723e */ /* 0x000fe400000000ff */
[----:B------:R-:W-:-:S02]  /*2630*/  FSEL R37, R57, RZ, P6 ;  /* 0x000000ff39257208 */ /* 0x000fc40003000000 */
[C---:B------:R-:W-:Y:S02]  /*2640*/  FSEL R49, R54.reuse, RZ, P5 ;  /* 0x000000ff36317208 */ /* 0x040fe40002800000 */
[----:B------:R-:W-:Y:S02]  /*2650*/  FSEL R57, R54, RZ, P3 ;  /* 0x000000ff36397208 */ /* 0x000fe40001800000 */
[----:B------:R-:W-:Y:S02]  /*2660*/  LOP3.LUT P5, RZ, R80, 0xff, RZ, 0xc0, !PT ;  /* 0x000000ff50ff7812 */ /* 0x000fe400078ac0ff */
[C---:B------:R-:W-:Y:S02]  /*2670*/  LOP3.LUT P6, RZ, R124.reuse, 0xff00, RZ, 0xc0, !PT ;  /* 0x0000ff007cff7812 */ /* 0x040fe400078cc0ff */
[----:B------:R-:W-:Y:S02]  /*2680*/  LOP3.LUT P2, RZ, R124, 0xff, RZ, 0xc0, !PT ;  /* 0x000000ff7cff7812 */ /* 0x000fe4000784c0ff */
[----:B------:R-:W-:-:S02]  /*2690*/  LOP3.LUT P3, RZ, R80, 0xff00, RZ, 0xc0, !PT ;  /* 0x0000ff0050ff7812 */ /* 0x000fc4000786c0ff */
[----:B------:R-:W-:Y:S02]  /*26a0*/  F2FP.F16.F32.PACK_AB R51, R51, R36 ;  /* 0x000000243333723e */ /* 0x000fe400000000ff */
[C---:B------:R-:W-:Y:S02]  /*26b0*/  FSEL R36, R52.reuse, RZ, P5 ;  /* 0x000000ff34247208 */ /* 0x040fe40002800000 */
[C---:B------:R-:W-:Y:S02]  /*26c0*/  FSEL R55, R63.reuse, RZ, P6 ;  /* 0x000000ff3f377208 */ /* 0x040fe40003000000 */
[----:B------:R-:W-:Y:S02]  /*26d0*/  FSEL R53, R63, RZ, P3 ;  /* 0x000000ff3f357208 */ /* 0x000fe40001800000 */
[----:B------:R-:W-:Y:S02]  /*26e0*/  FSEL R52, R52, RZ, P2 ;  /* 0x000000ff34347208 */ /* 0x000fe40001000000 */
[----:B------:R-:W-:-:S02]  /*26f0*/  F2FP.F16.F32.PACK_AB R50, R37, R50 ;  /* 0x000000322532723e */ /* 0x000fc400000000ff */
[----:B------:R-:W-:Y:S02]  /*2700*/  F2FP.F16.F32.PACK_AB R37, R49, R48 ;  /* 0x000000303125723e */ /* 0x000fe400000000ff */
[----:B------:R-:W-:Y:S02]  /*2710*/  F2FP.F16.F32.PACK_AB R49, R57, R0 ;  /* 0x000000003931723e */ /* 0x000fe400000000ff */
[----:B------:R-:W-:Y:S02]  /*2720*/  F2FP.F16.F32.PACK_AB R36, R53, R36 ;  /* 0x000000243524723e */ /* 0x000fe400000000ff */
[----:B------:R-:W-:Y:S01]  /*2730*/  F2FP.F16.F32.PACK_AB R48, R55, R52 ;  /* 0x000000343730723e */ /* 0x000fe200000000ff */
[----:B------:R-:W-:Y:S06]  /*2740*/  BRA `(.L_x_1667) ;  /* 0x0000000c00947947 */ /* 0x000fec0003800000 */
.L_x_1670:
        /* <DEDUP_REMOVED lines=11> */
[----:B-----5:R-:W-:Y:S01]  /*2800*/  ISETP.GE.U32.AND P2, PT, R124, RZ, PT ;  /* 0x000000ff7c00720c */ /* 0x020fe20003f46070 */
[----:B------:R-:W-:Y:S01]  /*2810*/  FMUL.FTZ R36, R42, UR7 ;  /* 0x000000072a247c20 */ /* 0x000fe20008410000 */
[----:B------:R-:W-:Y:S01]  /*2820*/  ISETP.GE.U32.AND P3, PT, R80, RZ, PT ;  /* 0x000000ff5000720c */ /* 0x000fe20003f66070 */
[----:B------:R-:W-:Y:S01]  /*2830*/  FADD.FTZ R46, R108, -R37 ;  /* 0x800000256c2e7221 */ /* 0x000fe20000010000 */
[----:B------:R-:W-:Y:S01]  /*2840*/  LOP3.LUT P6, RZ, R125, 0xff0000, RZ, 0xc0, !PT ;  /* 0x00ff00007dff7812 */ /* 0x000fe200078cc0ff */
[----:B------:R-:W-:Y:S01]  /*2850*/  FMUL.FTZ R40, R56, UR10 ;  /* 0x0000000a38287c20 */ /* 0x000fe20008410000 */
[----:B------:R-:W-:Y:S01]  /*2860*/  LOP3.LUT P5, RZ, R81, 0xff0000, RZ, 0xc0, !PT ;  /* 0x00ff000051ff7812 */ /* 0x000fe200078ac0ff */
[----:B------:R-:W-:Y:S01]  /*2870*/  FMUL.FTZ R37, R43, UR7 ;  /* 0x000000072b257c20 */ /* 0x000fe20008410000 */
[----:B------:R-:W-:Y:S01]  /*2880*/  ISETP.GE.U32.AND.EX P2, PT, R125, 0x1000000, PT, P2 ;  /* 0x010000007d00780c */ /* 0x000fe20003f46120 */
[----:B------:R-:W-:Y:S01]  /*2890*/  FMUL.FTZ R41, R57, UR10 ;  /* 0x0000000a39297c20 */ /* 0x000fe20008410000 */
[----:B------:R-:W-:Y:S01]  /*28a0*/  ISETP.GE.U32.AND.EX P3, PT, R81, 0x1000000, PT, P3 ;  /* 0x010000005100780c */ /* 0x000fe20003f66130 */
[----:B------:R-:W-:Y:S01]  /*28b0*/  FMUL.FTZ R46, R46, UR10 ;  /* 0x0000000a2e2e7c20 */ /* 0x000fe20008410000 */
[C---:B------:R-:W-:Y:S01]  /*28c0*/  FSEL R51, R36.reuse, RZ, P6 ;  /* 0x000000ff24337208 */ /* 0x040fe20003000000 */
[----:B------:R-:W-:Y:S01]  /*28d0*/  FMUL.FTZ R39, R41, UR7 ;  /* 0x0000000729277c20 */ /* 0x000fe20008410000 */
[----:B------:R-:W-:Y:S01]  /*28e0*/  FSEL R47, R36, RZ, P5 ;  /* 0x000000ff242f7208 */ /* 0x000fe20002800000 */
[----:B------:R-:W-:Y:S01]  /*28f0*/  FMUL.FTZ R36, R40, UR7 ;  /* 0x0000000728247c20 */ /* 0x000fe20008410000 */
[----:B------:R-:W-:Y:S01]  /*2900*/  LOP3.LUT P6, RZ, R125, 0xff, RZ, 0xc0, !PT ;  /* 0x000000ff7dff7812 */ /* 0x000fe200078cc0ff */
[----:B------:R-:W-:Y:S01]  /*2910*/  FFMA.FTZ R63, R63, UR11, R122 ;  /* 0x0000000b3f3f7c23 */ /* 0x000fe2000801007a */
[----:B------:R-:W-:-:S02]  /*2920*/  LOP3.LUT P5, RZ, R81, 0xff, RZ, 0xc0, !PT ;  /* 0x000000ff51ff7812 */ /* 0x000fc400078ac0ff */
[C---:B------:R-:W-:Y:S01]  /*2930*/  FSEL R48, R37.reuse, RZ, P2 ;  /* 0x000000ff25307208 */ /* 0x040fe20001000000 */
[----:B------:R-:W-:Y:S01]  /*2940*/  FADD.FTZ R63, R52, -R63 ;  /* 0x8000003f343f7221 */ /* 0x000fe20000010000 */
[----:B------:R-:W-:Y:S02]  /*2950*/  FSEL R54, R37, RZ, P3 ;  /* 0x000000ff25367208 */ /* 0x000fe40001800000 */
        /* <DEDUP_REMOVED lines=8> */
[----:B------:R-:W-:Y:S01]  /*29e0*/  FMUL.FTZ R0, R46, UR7 ;  /* 0x000000072e007c20 */ /* 0x000fe20008410000 */
[----:B------:R-:W-:Y:S01]  /*29f0*/  LOP3.LUT P6, RZ, R124, 0xff0000, RZ, 0xc0, !PT ;  /* 0x00ff00007cff7812 */ /* 0x000fe200078cc0ff */
[----:B------:R-:W-:Y:S01]  /*2a00*/  FADD.FTZ R36, R109, -R36 ;  /* 0x800000246d247221 */ /* 0x000fe20000010000 */
[----:B------:R-:W-:Y:S01]  /*2a10*/  FADD.FTZ R44, R66, -R39 ;  /* 0x80000027422c7221 */ /* 0x000fe20000010000 */
[----:B------:R-:W-:Y:S02]  /*2a20*/  F2FP.F16.F32.PACK_AB R39, R54, R47 ;  /* 0x0000002f3627723e */ /* 0x000fe400000000ff */
[----:B------:R-:W-:Y:S01]  /*2a30*/  FMUL.FTZ R47, R36, UR10 ;  /* 0x0000000a242f7c20 */ /* 0x000fe20008410000 */
[----:B------:R-:W-:Y:S01]  /*2a40*/  FSEL R49, R0, RZ, P6 ;  /* 0x000000ff00317208 */ /* 0x000fe20003000000 */
[----:B------:R-:W-:Y:S01]  /*2a50*/  FMUL.FTZ R44, R44, UR10 ;  /* 0x0000000a2c2c7c20 */ /* 0x000fe20008410000 */
[----:B------:R-:W-:-:S02]  /*2a60*/  LOP3.LUT P6, RZ, R80, 0xff0000, RZ, 0xc0, !PT ;  /* 0x00ff000050ff7812 */ /* 0x000fc400078cc0ff */
[----:B------:R-:W-:Y:S01]  /*2a70*/  F2FP.F16.F32.PACK_AB R51, R48, R51 ;  /* 0x000000333033723e */ /* 0x000fe200000000ff */
[----:B------:R-:W-:Y:S01]  /*2a80*/  FMUL.FTZ R48, R47, UR7 ;  /* 0x000000072f307c20 */ /* 0x000fe20008410000 */
[----:B------:R-:W-:Y:S01]  /*2a90*/  F2FP.F16.F32.PACK_AB R38, R45, R38 ;  /* 0x000000262d26723e */ /* 0x000fe200000000ff */
        /* <DEDUP_REMOVED lines=22> */
.L_x_1669:
        /* <DEDUP_REMOVED lines=13> */
[----:B------:R-:W-:Y:S01]  /*2cd0*/  FFMA.FTZ R36, R36, UR10, R31 ;  /* 0x0000000a24247c23 */ /* 0x000fe2000801001f */
[----:B------:R-:W-:Y:S01]  /*2ce0*/  FFMA.FTZ R37, R37, UR10, R30 ;  /* 0x0000000a25257c23 */ /* 0x000fe2000801001e */
[----:B------:R-:W-:Y:S01]  /*2cf0*/  ISETP.GE.U32.AND.EX P5, PT, R125, 0x1000000, PT, P2 ;  /* 0x010000007d00780c */ /* 0x000fe20003fa6120 */
[----:B------:R-:W-:Y:S01]  /*2d00*/  FADD.FTZ R54, R54, -R57 ;  /* 0x8000003936367221 */ /* 0x000fe20000010000 */
[----:B------:R-:W-:Y:S01]  /*2d10*/  ISETP.GE.U32.AND P2, PT, R80, RZ, PT ;  /* 0x000000ff5000720c */ /* 0x000fe20003f46070 */
[----:B------:R-:W-:Y:S01]  /*2d20*/  FMUL.FTZ R48, R36, UR7 ;  /* 0x0000000724307c20 */ /* 0x000fe20008410000 */
[----:B------:R-:W-:Y:S01]  /*2d30*/  FMUL.FTZ R37, R37, UR7 ;  /* 0x0000000725257c20 */ /* 0x000fe20008410000 */
[----:B------:R-:W-:Y:S01]  /*2d40*/  FFMA.FTZ R53, R53, UR10, R28 ;  /* 0x0000000a35357c23 */ /* 0x000fe2000801001c */
[C---:B------:R-:W-:Y:S01]  /*2d50*/  LOP3.LUT P6, RZ, R81.reuse, 0xff0000, RZ, 0xc0, !PT ;  /* 0x00ff000051ff7812 */ /* 0x040fe200078cc0ff */
[----:B------:R-:W-:Y:S01]  /*2d60*/  FFMA.FTZ R54, R54, UR10, R29 ;  /* 0x0000000a36367c23 */ /* 0x000fe2000801001d */
        /* <DEDUP_REMOVED lines=14> */
[----:B------:R-:W-:Y:S01]  /*2e50*/  FSEL R36, R37, RZ, P3 ;  /* 0x000000ff25247208 */ /* 0x000fe20001800000 */
[----:B------:R-:W-:Y:S01]  /*2e60*/  FADD.FTZ R52, R52, -R63 ;  /* 0x8000003f34347221 */ /* 0x000fe20000010000 */
[----:B------:R-:W-:Y:S01]  /*2e70*/  FSEL R37, R54, RZ, P6 ;  /* 0x000000ff36257208 */ /* 0x000fe20003000000 */
[----:B------:R-:W-:Y:S01]  /*2e80*/  FFMA.FTZ R56, R56, UR10, R35 ;  /* 0x0000000a38387c23 */ /* 0x000fe20008010023 */
[----:B------:R-:W-:Y:S01]  /*2e90*/  FSEL R38, R54, RZ, P2 ;  /* 0x000000ff36267208 */ /* 0x000fe20001000000 */
[----:B------:R-:W-:Y:S01]  /*2ea0*/  FFMA.FTZ R54, R39, UR10, R34 ;  /* 0x0000000a27367c23 */ /* 0x000fe20008010022 */
[----:B------:R-:W-:Y:S01]  /*2eb0*/  LOP3.LUT P5, RZ, R125, 0xff, RZ, 0xc0, !PT ;  /* 0x000000ff7dff7812 */ /* 0x000fe200078ac0ff */
[----:B------:R-:W-:Y:S01]  /*2ec0*/  FFMA.FTZ R39, R0, UR11, R122 ;  /* 0x0000000b00277c23 */ /* 0x000fe2000801007a */
[----:B------:R-:W-:Y:S01]  /*2ed0*/  LOP3.LUT P3, RZ, R81, 0xff, RZ, 0xc0, !PT ;  /* 0x000000ff51ff7812 */ /* 0x000fe2000786c0ff */
[----:B------:R-:W-:Y:S01]  /*2ee0*/  FMUL.FTZ R54, R54, UR7 ;  /* 0x0000000736367c20 */ /* 0x000fe20008410000 */
[----:B------:R-:W-:Y:S01]  /*2ef0*/  FSEL R50, R49, RZ, P5 ;  /* 0x000000ff31327208 */ /* 0x000fe20002800000 */
[----:B------:R-:W-:Y:S01]  /*2f00*/  FADD.FTZ R55, R66, -R39 ;  /* 0x8000002742377221 */ /* 0x000fe20000010000 */
[----:B------:R-:W-:Y:S01]  /*2f10*/  LOP3.LUT P5, RZ, R124, 0xff0000, RZ, 0xc0, !PT ;  /* 0x00ff00007cff7812 */ /* 0x000fe200078ac0ff */
[----:B------:R-:W-:Y:S01]  /*2f20*/  FMUL.FTZ R56, R56, UR7 ;  /* 0x0000000738387c20 */ /* 0x000fe20008410000 */
[----:B------:R-:W-:Y:S01]  /*2f30*/  F2FP.F16.F32.PACK_AB R39, R48, R53 ;  /* 0x000000353027723e */ /* 0x000fe200000000ff */
[----:B------:R-:W-:Y:S01]  /*2f40*/  FFMA.FTZ R55, R55, UR10, R32 ;  /* 0x0000000a37377c23 */ /* 0x000fe20008010020 */
[----:B------:R-:W-:Y:S01]  /*2f50*/  FSEL R0, R54, RZ, P5 ;  /* 0x000000ff36007208 */ /* 0x000fe20002800000 */
[----:B------:R-:W-:Y:S01]  /*2f60*/  FFMA.FTZ R52, R52, UR10, R33 ;  /* 0x0000000a34347c23 */ /* 0x000fe20008010021 */
[----:B------:R-:W-:Y:S01]  /*2f70*/  LOP3.LUT P5, RZ, R80, 0xff0000, RZ, 0xc0, !PT ;  /* 0x00ff000050ff7812 */ /* 0x000fe200078ac0ff */
[----:B------:R-:W-:Y:S01]  /*2f80*/  FMUL.FTZ R55, R55, UR7 ;  /* 0x0000000737377c20 */ /* 0x000fe20008410000 */
[----:B------:R-:W-:Y:S01]  /*2f90*/  FSEL R49, R49, RZ, P3 ;  /* 0x000000ff31317208 */ /* 0x000fe20001800000 */
[----:B------:R-:W-:Y:S01]  /*2fa0*/  FMUL.FTZ R52, R52, UR7 ;  /* 0x0000000734347c20 */ /* 0x000fe20008410000 */
[----:B------:R-:W-:-:S02]  /*2fb0*/  FSEL R48, R54, RZ, P5 ;  /* 0x000000ff36307208 */ /* 0x000fc40002800000 */
[----:B------:R-:W-:Y:S02]  /*2fc0*/  LOP3.LUT P5, RZ, R80, 0xff000000, RZ, 0xc0, !PT ;  /* 0xff00000050ff7812 */ /* 0x000fe400078ac0ff */
[----:B------:R-:W-:Y:S02]  /*2fd0*/  LOP3.LUT P3, RZ, R124, 0xff000000, RZ, 0xc0, !PT ;  /* 0xff0000007cff7812 */ /* 0x000fe4000786c0ff */
        /* <DEDUP_REMOVED lines=18> */
.L_x_1671:
[--C-:B------:R-:W-:Y:S01]  /*3100*/  FFMA.FTZ R37, R58, UR11, R122.reuse ;  /* 0x0000000b3a257c23 */ /* 0x100fe2000801007a */
[--C-:B------:R-:W-:Y:S01]  /*3110*/  FFMA.FTZ R56, R56, UR11, R122.reuse ;  /* 0x0000000b38387c23 */ /* 0x100fe2000801007a */
[----:B------:R-:W-:Y:S01]  /*3120*/  FFMA.FTZ R36, R59, UR11, R122 ;  /* 0x0000000b3b247c23 */ /* 0x000fe2000801007a */
[----:B-----5:R-:W-:Y:S01]  /*3130*/  LOP3.LUT P6, RZ, R125, 0xff0000, RZ, 0xc0, !PT ;  /* 0x00ff00007dff7812 */ /* 0x020fe200078cc0ff */
[----:B------:R-:W-:Y:S01]  /*3140*/  FADD.FTZ R37, R110, -R37 ;  /* 0x800000256e257221 */ /* 0x000fe20000010000 */
[----:B------:R-:W-:Y:S01]  /*3150*/  FADD.FTZ R53, R53, -R56 ;  /* 0x8000003835357221 */ /* 0x000fe20000010000 */
[----:B------:R-:W-:Y:S01]  /*3160*/  FADD.FTZ R38, R55, -R36 ;  /* 0x8000002437267221 */ /* 0x000fe20000010000 */
[----:B------:R-:W-:Y:S01]  /*3170*/  LOP3.LUT P5, RZ, R81, 0xff0000, RZ, 0xc0, !PT ;  /* 0x00ff000051ff7812 */ /* 0x000fe200078ac0ff */
[----:B------:R-:W-:Y:S01]  /*3180*/  FFMA.FTZ R42, R37, UR10, R30 ;  /* 0x0000000a252a7c23 */ /* 0x000fe2000801001e */
[----:B------:R-:W-:Y:S01]  /*3190*/  FFMA.FTZ R40, R53, UR10, R28 ;  /* 0x0000000a35287c23 */ /* 0x000fe2000801001c */
[--C-:B------:R-:W-:Y:S01]  /*31a0*/  FFMA.FTZ R39, R64, UR11, R122.reuse ;  /* 0x0000000b40277c23 */ /* 0x100fe2000801007a */
[----:B------:R-:W-:Y:S01]  /*31b0*/  FFMA.FTZ R57, R57, UR11, R122 ;  /* 0x0000000b39397c23 */ /* 0x000fe2000801007a */
[----:B------:R-:W-:Y:S01]  /*31c0*/  FMUL.FTZ R36, R42, UR7 ;  /* 0x000000072a247c20 */ /* 0x000fe20008410000 */
[----:B------:R-:W-:Y:S01]  /*31d0*/  FFMA.FTZ R43, R38, UR10, R31 ;  /* 0x0000000a262b7c23 */ /* 0x000fe2000801001f */
[----:B------:R-:W-:Y:S01]  /*31e0*/  FADD.FTZ R39, R108, -R39 ;  /* 0x800000276c277221 */ /* 0x000fe20000010000 */
[----:B------:R-:W-:Y:S01]  /*31f0*/  FADD.FTZ R54, R54, -R57 ;  /* 0x8000003936367221 */ /* 0x000fe20000010000 */
[----:B------:R-:W-:Y:S01]  /*3200*/  ISETP.GE.U32.AND P3, PT, R80, RZ, PT ;  /* 0x000000ff5000720c */ /* 0x000fe20003f66070 */
[----:B------:R-:W-:Y:S01]  /*3210*/  FMUL.FTZ R37, R43, UR7 ;  /* 0x000000072b257c20 */ /* 0x000fe20008410000 */
[----:B------:R-:W-:Y:S01]  /*3220*/  FSEL R51, R36, RZ, P6 ;  /* 0x000000ff24337208 */ /* 0x000fe20003000000 */
[----:B------:R-:W-:Y:S01]  /*3230*/  FFMA.FTZ R41, R54, UR10, R29 ;  /* 0x0000000a36297c23 */ /* 0x000fe2000801001d */
[----:B------:R-:W-:Y:S01]  /*3240*/  FSEL R47, R36, RZ, P5 ;  /* 0x000000ff242f7208 */ /* 0x000fe20002800000 */
[----:B------:R-:W-:Y:S01]  /*3250*/  FMUL.FTZ R36, R40, UR7 ;  /* 0x0000000728247c20 */ /* 0x000fe20008410000 */
[----:B------:R-:W-:Y:S01]  /*3260*/  LOP3.LUT P6, RZ, R125, 0xff, RZ, 0xc0, !PT ;  /* 0x000000ff7dff7812 */ /* 0x000fe200078cc0ff */
[----:B------:R-:W-:Y:S01]  /*3270*/  FFMA.FTZ R46, R39, UR10, R34 ;  /* 0x0000000a272e7c23 */ /* 0x000fe20008010022 */
[----:B------:R-:W-:Y:S01]  /*3280*/  LOP3.LUT P5, RZ, R81, 0xff, RZ, 0xc0, !PT ;  /* 0x000000ff51ff7812 */ /* 0x000fe200078ac0ff */
[--C-:B------:R-:W-:Y:S01]  /*3290*/  FFMA.FTZ R39, R0, UR11, R122.reuse ;  /* 0x0000000b00277c23 */ /* 0x100fe2000801007a */
[----:B------:R-:W-:Y:S01]  /*32a0*/  ISETP.GE.U32.AND P2, PT, R124, RZ, PT ;  /* 0x000000ff7c00720c */ /* 0x000fe20003f46070 */
[----:B------:R-:W-:Y:S01]  /*32b0*/  FMUL.FTZ R44, R41, UR7 ;  /* 0x00000007292c7c20 */ /* 0x000fe20008410000 */
[----:B------:R-:W-:Y:S01]  /*32c0*/  ISETP.GE.U32.AND.EX P3, PT, R81, 0x1000000, PT, P3 ;  /* 0x010000005100780c */ /* 0x000fe20003f66130 */
[----:B------:R-:W-:Y:S01]  /*32d0*/  FMUL.FTZ R0, R46, UR7 ;  /* 0x000000072e007c20 */ /* 0x000fe20008410000 */
[C---:B------:R-:W-:Y:S01]  /*32e0*/  FSEL R50, R36.reuse, RZ, P6 ;  /* 0x000000ff24327208 */ /* 0x040fe20003000000 */
[--C-:B------:R-:W-:Y:S01]  /*32f0*/  FFMA.FTZ R63, R63, UR11, R122.reuse ;  /* 0x0000000b3f3f7c23 */ /* 0x100fe2000801007a */
[----:B------:R-:W-:Y:S01]  /*3300*/  FSEL R38, R36, RZ, P5 ;  /* 0x000000ff24267208 */ /* 0x000fe20002800000 */
[----:B------:R-:W-:Y:S01]  /*3310*/  FFMA.FTZ R36, R65, UR11, R122 ;  /* 0x0000000b41247c23 */ /* 0x000fe2000801007a */
[----:B------:R-:W-:Y:S01]  /*3320*/  ISETP.GE.U32.AND.EX P2, PT, R125, 0x1000000, PT, P2 ;  /* 0x010000007d00780c */ /* 0x000fe20003f46120 */
[----:B------:R-:W-:Y:S01]  /*3330*/  FADD.FTZ R49, R66, -R39 ;  /* 0x8000002742317221 */ /* 0x000fe20000010000 */
[----:B------:R-:W-:Y:S01]  /*3340*/  FSEL R54, R37, RZ, P3 ;  /* 0x000000ff25367208 */ /* 0x000fe20001800000 */
[----:B------:R-:W-:Y:S01]  /*3350*/  FADD.FTZ R36, R109, -R36 ;  /* 0x800000246d247221 */ /* 0x000fe20000010000 */
[----:B------:R-:W-:Y:S01]  /*3360*/  LOP3.LUT P3, RZ, R81, 0xff00, RZ, 0xc0, !PT ;  /* 0x0000ff0051ff7812 */ /* 0x000fe2000786c0ff */
[----:B------:R-:W-:Y:S01]  /*3370*/  FADD.FTZ R52, R52, -R63 ;  /* 0x8000003f34347221 */ /* 0x000fe20000010000 */
[----:B------:R-:W-:-:S02]  /*3380*/  LOP3.LUT P6, RZ, R124, 0xff0000, RZ, 0xc0, !PT ;  /* 0x00ff00007cff7812 */ /* 0x000fc400078cc0ff */
[----:B------:R-:W-:Y:S02]  /*3390*/  FSEL R48, R37, RZ, P2 ;  /* 0x000000ff25307208 */ /* 0x000fe40001000000 */
[----:B------:R-:W-:Y:S01]  /*33a0*/  F2FP.F16.F32.PACK_AB R39, R54, R47 ;  /* 0x0000002f3627723e */ /* 0x000fe200000000ff */
[----:B------:R-:W-:Y:S01]  /*33b0*/  FFMA.FTZ R47, R36, UR10, R35 ;  /* 0x0000000a242f7c23 */ /* 0x000fe20008010023 */
[----:B------:R-:W-:Y:S02]  /*33c0*/  FSEL R45, R44, RZ, P3 ;  /* 0x000000ff2c2d7208 */ /* 0x000fe40001800000 */
[----:B------:R-:W-:Y:S02]  /*33d0*/  FSEL R54, R0, RZ, P6 ;  /* 0x000000ff00367208 */ /* 0x000fe40003000000 */
[----:B------:R-:W-:Y:S02]  /*33e0*/  LOP3.LUT P2, RZ, R125, 0xff00, RZ, 0xc0, !PT ;  /* 0x0000ff007dff7812 */ /* 0x000fe4000784c0ff */
[----:B------:R-:W-:-:S02]  /*33f0*/  LOP3.LUT P6, RZ, R80, 0xff0000, RZ, 0xc0, !PT ;  /* 0x00ff000050ff7812 */ /* 0x000fc400078cc0ff */
[----:B------:R-:W-:Y:S01]  /*3400*/  F2FP.F16.F32.PACK_AB R51, R48, R51 ;  /* 0x000000333033723e */ /* 0x000fe200000000ff */
[----:B------:R-:W-:Y:S01]  /*3410*/  FMUL.FTZ R48, R47, UR7 ;  /* 0x000000072f307c20 */ /* 0x000fe20008410000 */
[----:B------:R-:W-:Y:S01]  /*3420*/  F2FP.F16.F32.PACK_AB R38, R45, R38 ;  /* 0x000000262d26723e */ /* 0x000fe200000000ff */
[----:B------:R-:W-:Y:S01]  /*3430*/  FFMA.FTZ R45, R52, UR10, R33 ;  /* 0x0000000a342d7c23 */ /* 0x000fe20008010021 */
[----:B------:R-:W-:Y:S02]  /*3440*/  LOP3.LUT P5, RZ, R124, 0xff000000, RZ, 0xc0, !PT ;  /* 0xff0000007cff7812 */ /* 0x000fe400078ac0ff */
[----:B------:R-:W-:Y:S01]  /*3450*/  FSEL R37, R44, RZ, P2 ;  /* 0x000000ff2c257208 */ /* 0x000fe20001000000 */
[----:B------:R-:W-:Y:S01]  /*3460*/  FFMA.FTZ R44, R49, UR10, R32 ;  /* 0x0000000a312c7c23 */ /* 0x000fe20008010020 */
        /* <DEDUP_REMOVED lines=18> */
[----:B------:R-:W-:-:S07]  /*3590*/  F2FP.F16.F32.PACK_AB R48, R53, R48 ;  /* 0x000000303530723e */ /* 0x000fce00000000ff */
.L_x_1667:
        /* <DEDUP_REMOVED lines=24> */
[----:B------:R-:W-:Y:S01]  /*3720*/  FADD.FTZ R36, R69, -R0 ;  /* 0x8000000045247221 */ /* 0x000fe20000010000 */
[----:B------:R-:W-:Y:S01]  /*3730*/  LOP3.LUT P5, RZ, R121, 0xff0000, RZ, 0xc0, !PT ;  /* 0x00ff000079ff7812 */ /* 0x000fe200078ac0ff */
[----:B------:R-:W-:Y:S01]  /*3740*/  FFMA.FTZ R37, R62, UR11, R122 ;  /* 0x0000000b3e257c23 */ /* 0x000fe2000801007a */
[----:B------:R-:W-:Y:S01]  /*3750*/  FMUL.FTZ R0, R42, UR7 ;  /* 0x000000072a007c20 */ /* 0x000fe20008410000 */
[----:B------:R-:W-:Y:S01]  /*3760*/  LOP3.LUT P6, RZ, R83, 0xff0000, RZ, 0xc0, !PT ;  /* 0x00ff000053ff7812 */ /* 0x000fe200078cc0ff */
[----:B------:R-:W-:Y:S01]  /*3770*/  FFMA.FTZ R43, R38, UR10, R23 ;  /* 0x0000000a262b7c23 */ /* 0x000fe20008010017 */
[----:B------:R-:W-:Y:S01]  /*3780*/  FFMA.FTZ R40, R117, UR10, R20 ;  /* 0x0000000a75287c23 */ /* 0x000fe20008010014 */
[----:B------:R-:W-:Y:S01]  /*3790*/  FADD.FTZ R70, R70, -R113 ;  /* 0x8000007146467221 */ /* 0x000fe20000010000 */
[----:B------:R-:W-:Y:S01]  /*37a0*/  ISETP.GE.U32.AND P3, PT, R120, RZ, PT ;  /* 0x000000ff7800720c */ /* 0x000fe20003f66070 */
[----:B------:R-:W-:Y:S01]  /*37b0*/  FADD.FTZ R37, R116, -R37 ;  /* 0x8000002574257221 */ /* 0x000fe20000010000 */
[C---:B------:R-:W-:Y:S01]  /*37c0*/  FSEL R51, R0.reuse, RZ, P5 ;  /* 0x000000ff00337208 */ /* 0x040fe20002800000 */
[----:B------:R-:W-:Y:S01]  /*37d0*/  FMUL.FTZ R38, R43, UR7 ;  /* 0x000000072b267c20 */ /* 0x000fe20008410000 */
[----:B------:R-:W-:Y:S01]  /*37e0*/  FSEL R39, R0, RZ, P6 ;  /* 0x000000ff00277208 */ /* 0x000fe20003000000 */
[----:B------:R-:W-:Y:S01]  /*37f0*/  FMUL.FTZ R0, R40, UR7 ;  /* 0x0000000728007c20 */ /* 0x000fe20008410000 */
[----:B------:R-:W-:Y:S01]  /*3800*/  ISETP.GE.U32.AND P5, PT, R82, RZ, PT ;  /* 0x000000ff5200720c */ /* 0x000fe20003fa6070 */
[----:B------:R-:W-:Y:S01]  /*3810*/  FFMA.FTZ R41, R70, UR10, R21 ;  /* 0x0000000a46297c23 */ /* 0x000fe20008010015 */
[----:B------:R-:W-:Y:S01]  /*3820*/  ISETP.GE.U32.AND.EX P3, PT, R121, 0x1000000, PT, P3 ;  /* 0x010000007900780c */ /* 0x000fe20003f66130 */
[----:B------:R-:W-:Y:S01]  /*3830*/  FFMA.FTZ R61, R61, UR11, R122 ;  /* 0x0000000b3d3d7c23 */ /* 0x000fe2000801007a */
[----:B------:R-:W-:Y:S01]  /*3840*/  LOP3.LUT P6, RZ, R121, 0xff, RZ, 0xc0, !PT ;  /* 0x000000ff79ff7812 */ /* 0x000fe200078cc0ff */
[----:B------:R-:W-:Y:S01]  /*3850*/  FFMA.FTZ R46, R37, UR10, R26 ;  /* 0x0000000a252e7c23 */ /* 0x000fe2000801001a */
[----:B------:R-:W-:Y:S01]  /*3860*/  ISETP.GE.U32.AND.EX P5, PT, R83, 0x1000000, PT, P5 ;  /* 0x010000005300780c */ /* 0x000fe20003fa6150 */
[----:B------:R-:W-:Y:S01]  /*3870*/  FMUL.FTZ R37, R41, UR7 ;  /* 0x0000000729257c20 */ /* 0x000fe20008410000 */
[----:B------:R-:W-:Y:S01]  /*3880*/  FSEL R56, R38, RZ, P3 ;  /* 0x000000ff26387208 */ /* 0x000fe20001800000 */
[----:B------:R-:W-:Y:S01]  /*3890*/  FFMA.FTZ R47, R36, UR10, R27 ;  /* 0x0000000a242f7c23 */ /* 0x000fe2000801001b */
[----:B------:R-:W-:Y:S01]  /*38a0*/  FSEL R50, R0, RZ, P6 ;  /* 0x000000ff00327208 */ /* 0x000fe20003000000 */
[----:B------:R-:W-:Y:S01]  /*38b0*/  FADD.FTZ R68, R68, -R61 ;  /* 0x8000003d44447221 */ /* 0x000fe20000010000 */
[C---:B------:R-:W-:Y:S01]  /*38c0*/  LOP3.LUT P3, RZ, R83.reuse, 0xff, RZ, 0xc0, !PT ;  /* 0x000000ff53ff7812 */ /* 0x040fe2000786c0ff */
[----:B------:R-:W-:Y:S01]  /*38d0*/  FFMA.FTZ R60, R60, UR11, R122 ;  /* 0x0000000b3c3c7c23 */ /* 0x000fe2000801007a */
        /* <DEDUP_REMOVED lines=10> */
[----:B------:R-:W-:-:S02]  /*3980*/  LOP3.LUT P6, RZ, R120, 0xff000000, RZ, 0xc0, !PT ;  /* 0xff00000078ff7812 */ /* 0x000fc400078cc0ff */
[----:B------:R-:W-:Y:S02]  /*3990*/  LOP3.LUT P3, RZ, R120, 0xff0000, RZ, 0xc0, !PT ;  /* 0x00ff000078ff7812 */ /* 0x000fe4000786c0ff */
[----:B------:R-:W-:Y:S02]  /*39a0*/  FSEL R57, R37, RZ, P5 ;  /* 0x000000ff25397208 */ /* 0x000fe40002800000 */
[----:B------:R-:W-:Y:S02]  /*39b0*/  FSEL R54, R38, RZ, P6 ;  /* 0x000000ff26367208 */ /* 0x000fe40003000000 */
[----:B------:R-:W-:Y:S02]  /*39c0*/  LOP3.LUT P5, RZ, R82, 0xff0000, RZ, 0xc0, !PT ;  /* 0x00ff000052ff7812 */ /* 0x000fe400078ac0ff */
[----:B------:R-:W-:Y:S02]  /*39d0*/  FSEL R49, R0, RZ, P3 ;  /* 0x000000ff00317208 */ /* 0x000fe40001800000 */
[----:B------:R-:W-:Y:S01]  /*39e0*/  F2FP.F16.F32.PACK_AB R39, R44, R39 ;  /* 0x000000272c27723e */ /* 0x000fe200000000ff */
[----:B------:R-:W-:Y:S01]  /*39f0*/  FFMA.FTZ R44, R119, UR10, R24 ;  /* 0x0000000a772c7c23 */ /* 0x000fe20008010018 */
[----:B------:R-:W-:-:S02]  /*3a00*/  LOP3.LUT P6, RZ, R82, 0xff000000, RZ, 0xc0, !PT ;  /* 0xff00000052ff7812 */ /* 0x000fc400078cc0ff */
[----:B------:R-:W-:Y:S02]  /*3a10*/  LOP3.LUT P3, RZ, R120, 0xff00, RZ, 0xc0, !PT ;  /* 0x0000ff0078ff7812 */ /* 0x000fe4000786c0ff */
[----:B------:R-:W-:Y:S02]  /*3a20*/  F2FP.F16.F32.PACK_AB R51, R56, R51 ;  /* 0x000000333833723e */ /* 0x000fe400000000ff */
[----:B------:R-:W-:Y:S01]  /*3a30*/  FSEL R37, R0, RZ, P5 ;  /* 0x000000ff00257208 */ /* 0x000fe20002800000 */
[----:B------:R-:W-:Y:S01]  /*3a40*/  FMUL.FTZ R0, R44, UR7 ;  /* 0x000000072c007c20 */ /* 0x000fe20008410000 */
[----:B------:R-:W-:Y:S02]  /*3a50*/  FSEL R56, R38, RZ, P6 ;  /* 0x000000ff26387208 */ /* 0x000fe40003000000 */
[----:B------:R-:W-:Y:S02]  /*3a60*/  LOP3.LUT P6, RZ, R82, 0xff00, RZ, 0xc0, !PT ;  /* 0x0000ff0052ff7812 */ /* 0x000fe400078cc0ff */
[----:B------:R-:W-:-:S02]  /*3a70*/  FSEL R55, R36, RZ, P3 ;  /* 0x000000ff24377208 */ /* 0x000fc40001800000 */
[----:B------:R-:W-:Y:S02]  /*3a80*/  LOP3.LUT P5, RZ, R120, 0xff, RZ, 0xc0, !PT ;  /* 0x000000ff78ff7812 */ /* 0x000fe400078ac0ff */
[----:B------:R-:W-:Y:S02]  /*3a90*/  LOP3.LUT P3, RZ, R82, 0xff, RZ, 0xc0, !PT ;  /* 0x000000ff52ff7812 */ /* 0x000fe4000786c0ff */
[----:B------:R-:W-:Y:S02]  /*3aa0*/  F2FP.F16.F32.PACK_AB R50, R57, R50 ;  /* 0x000000323932723e */ /* 0x000fe400000000ff */
[----:B------:R-:W-:Y:S02]  /*3ab0*/  F2FP.F16.F32.PACK_AB R38, R59, R48 ;  /* 0x000000303b26723e */ /* 0x000fe400000000ff */
        /* <DEDUP_REMOVED lines=8> */
.L_x_1674:
        /* <DEDUP_REMOVED lines=63> */
[----:B------:R-:W-:-:S02]  /*3f30*/  F2FP.F16.F32.PACK_AB R39, R36, R39 ;  /* 0x000000272427723e */ /* 0x000fc400000000ff */
[----:B------:R-:W-:Y:S02]  /*3f40*/  F2FP.F16.F32.PACK_AB R51, R48, R51 ;  /* 0x000000333033723e */ /* 0x000fe400000000ff */
[----:B------:R-:W-:Y:S02]  /*3f50*/  F2FP.F16.F32.PACK_AB R50, R57, R50 ;  /* 0x000000323932723e */ /* 0x000fe400000000ff */
        /* <DEDUP_REMOVED lines=9> */
.L_x_1673:
        /* <DEDUP_REMOVED lines=19> */
[--C-:B------:R-:W-:Y:S01]  /*4120*/  FFMA.FTZ R37, R62, UR11, R122.reuse ;  /* 0x0000000b3e257c23 */ /* 0x100fe2000801007a */
        /* <DEDUP_REMOVED lines=34> */
[----:B------:R-:W-:Y:S01]  /*4350*/  F2FP.F16.F32.PACK_AB R39, R44, R39 ;  /* 0x000000272c27723e */ /* 0x000fe200000000ff */
[----:B------:R-:W-:Y:S01]  /*4360*/  FMUL.FTZ R44, R60, UR10 ;  /* 0x0000000a3c2c7c20 */ /* 0x000fe20008410000 */
        /* <DEDUP_REMOVED lines=20> */
.L_x_1676:
[--C-:B0-----:R-:W-:Y:S01]  /*44b0*/  FFMA.FTZ R39, R114, UR11, R122.reuse ;  /* 0x0000000b72277c23 */ /* 0x101fe2000801007a */
        /* <DEDUP_REMOVED lines=22> */
[C---:B------:R-:W-:Y:S01]  /*4620*/  ISETP.GE.U32.AND.EX P3, PT, R83.reuse, 0x1000000, PT, P3 ;  /* 0x010000005300780c */ /* 0x040fe20003f66130 */
        /* <DEDUP_REMOVED lines=17> */
[C---:B------:R-:W-:Y:S01]  /*4740*/  FSEL R57, R113.reuse, RZ, P3 ;  /* 0x000000ff71397208 */ /* 0x040fe20001800000 */
        /* <DEDUP_REMOVED lines=15> */
[----:B------:R-:W-:Y:S02]  /*4840*/  FSEL R37, R37, RZ, P3 ;  /* 0x000000ff25257208 */ /* 0x000fe40001800000 */
        /* <DEDUP_REMOVED lines=8> */
[----:B------:R-:W-:Y:S02]  /*48d0*/  FSEL R57, R68, RZ, P5 ;  /* 0x000000ff44397208 */ /* 0x000fe40002800000 */
[C---:B------:R-:W-:Y:S02]  /*48e0*/  FSEL R36, R60.reuse, RZ, P6 ;  /* 0x000000ff3c247208 */ /* 0x040fe40003000000 */
[----:B------:R-:W-:Y:S02]  /*48f0*/  FSEL R48, R60, RZ, P3 ;  /* 0x000000ff3c307208 */ /* 0x000fe40001800000 */
[----:B------:R-:W-:Y:S02]  /*4900*/  F2FP.F16.F32.PACK_AB R38, R113, R38 ;  /* 0x000000267126723e */ /* 0x000fe400000000ff */
[----:B------:R-:W-:-:S02]  /*4910*/  F2FP.F16.F32.PACK_AB R37, R0, R37 ;  /* 0x000000250025723e */ /* 0x000fc400000000ff */
[----:B------:R-:W-:Y:S02]  /*4920*/  F2FP.F16.F32.PACK_AB R49, R54, R49 ;  /* 0x000000313631723e */ /* 0x000fe400000000ff */
[----:B------:R-:W-:Y:S02]  /*4930*/  F2FP.F16.F32.PACK_AB R36, R57, R36 ;  /* 0x000000243924723e */ /* 0x000fe400000000ff */
[----:B------:R-:W-:Y:S01]  /*4940*/  F2FP.F16.F32.PACK_AB R48, R55, R48 ;  /* 0x000000303730723e */ /* 0x000fe200000000ff */
[----:B------:R-:W-:Y:S06]  /*4950*/  BRA `(.L_x_1675) ;  /* 0x0000000c00687947 */ /* 0x000fec0003800000 */
.L_x_1672:
        /* <DEDUP_REMOVED lines=14> */
[----:B------:R-:W-:Y:S01]  /*4a40*/  FMUL.FTZ R40, R42, UR7 ;  /* 0x000000072a287c20 */ /* 0x000fe20008410000 */
[----:B------:R-:W-:Y:S01]  /*4a50*/  ISETP.GE.U32.AND P3, PT, R120, RZ, PT ;  /* 0x000000ff7800720c */ /* 0x000fe20003f66070 */
[----:B------:R-:W-:Y:S01]  /*4a60*/  FFMA.FTZ R44, R119, UR10, R24 ;  /* 0x0000000a772c7c23 */ /* 0x000fe20008010018 */
[----:B------:R-:W-:Y:S01]  /*4a70*/  LOP3.LUT P5, RZ, R121, 0xff0000, RZ, 0xc0, !PT ;  /* 0x00ff000079ff7812 */ /* 0x000fe200078ac0ff */
[----:B------:R-:W-:Y:S01]  /*4a80*/  FFMA.FTZ R113, R113, UR11, R122 ;  /* 0x0000000b71717c23 */ /* 0x000fe2000801007a */
[----:B------:R-:W-:Y:S01]  /*4a90*/  FADD.FTZ R117, R117, -R112 ;  /* 0x8000007075757221 */ /* 0x000fe20000010000 */
        /* <DEDUP_REMOVED lines=36> */
.L_x_1678:
        /* <DEDUP_REMOVED lines=54> */
.L_x_1677:
        /* <DEDUP_REMOVED lines=11> */
[--C-:B------:R-:W-:Y:S01]  /*50f0*/  FFMA.FTZ R0, R111, UR11, R122.reuse ;  /* 0x0000000b6f007c23 */ /* 0x100fe2000801007a */
[----:B------:R-:W-:Y:S01]  /*5100*/  FADD.FTZ R41, R116, -R41 ;  /* 0x8000002974297221 */ /* 0x000fe20000010000 */
[----:B------:R-:W-:Y:S01]  /*5110*/  FMUL.FTZ R40, R42, UR7 ;  /* 0x000000072a287c20 */ /* 0x000fe20008410000 */
[----:B------:R-:W-:Y:S01]  /*5120*/  ISETP.GE.U32.AND P3, PT, R120, RZ, PT ;  /* 0x000000ff7800720c */ /* 0x000fe20003f66070 */
[----:B------:R-:W-:Y:S01]  /*5130*/  FMUL.FTZ R44, R60, UR10 ;  /* 0x0000000a3c2c7c20 */ /* 0x000fe20008410000 */
        /* <DEDUP_REMOVED lines=39> */
.L_x_1679:
        /* <DEDUP_REMOVED lines=52> */
[----:B------:R-:W-:-:S07]  /*56f0*/  F2FP.F16.F32.PACK_AB R48, R61, R48 ;  /* 0x000000303d30723e */ /* 0x000fce00000000ff */
.L_x_1675:
        /* <DEDUP_REMOVED lines=43> */
.L_x_1661:
        /* <DEDUP_REMOVED lines=17> */
.L_x_1681:
        /* <DEDUP_REMOVED lines=12> */
.L_x_2839:


//--------------------- .text._ZN10layer_norm31ln_parallel_residual_bwd_kernelINS_13Kernel_traitsIf6__halffS2_fjLj2048ELj1ELj1ELj4ELj16ENS_18Kernel_traits_baseILj2048EfS2_fS2_fjLj128EEEEELb0ELb0ELb0EEEvNS_9BwdParamsE --------------------------
	.section	.text._ZN10layer_norm31ln_parallel_residual_bwd_kernelINS_13Kernel_traitsIf6__halffS2_fjLj2048ELj1ELj1ELj4ELj16ENS_18Kernel_traits_baseILj2048EfS2_fS2_fjLj128EEEEELb0ELb0ELb0EEEvNS_9BwdParamsE,"ax",@progbits
	.align	128
        .global         _ZN10layer_norm31ln_parallel_residual_bwd_kernelINS_13Kernel_traitsIf6__halffS2_fjLj2048ELj1ELj1ELj4ELj16ENS_18Kernel_traits_baseILj2048EfS2_fS2_fjLj128EEEEELb0ELb0ELb0EEEvNS_9BwdParamsE
        .type           _ZN10layer_norm31ln_parallel_residual_bwd_kernelINS_13Kernel_traitsIf6__halffS2_fjLj2048ELj1ELj1ELj4ELj16ENS_18Kernel_traits_baseILj2048EfS2_fS2_fjLj128EEEEELb0ELb0ELb0EEEvNS_9BwdParamsE,@function
        .size           _ZN10layer_norm31ln_parallel_residual_bwd_kernelINS_13Kernel_traitsIf6__halffS2_fjLj2048ELj1ELj1ELj4ELj16ENS_18Kernel_traits_baseILj2048EfS2_fS2_fjLj128EEEEELb0ELb0ELb0EEEvNS_9BwdParamsE,(.L_x_2840 - _ZN10layer_norm31ln_parallel_residual_bwd_kernelINS_13Kernel_traitsIf6__halffS2_fjLj2048ELj1ELj1ELj4ELj16ENS_18Kernel_traits_baseILj2048EfS2_fS2_fjLj128EEEEELb0ELb0ELb0EEEvNS_9BwdParamsE)
        .other          _ZN10layer_norm31ln_parallel_residual_bwd_kernelINS_13Kernel_traitsIf6__halffS2_fjLj2048ELj1ELj1ELj4ELj16ENS_18Kernel_traits_baseILj2048EfS2_fS2_fjLj128EEEEELb0ELb0ELb0EEEvNS_9BwdParamsE,@"STO_CUDA_ENTRY STV_DEFAULT"
_ZN10layer_norm31ln_parallel_residual_bwd_kernelINS_13Kernel_traitsIf6__halffS2_fjLj2048ELj1ELj1ELj4ELj16ENS_18Kernel_traits_baseILj2048EfS2_fS2_fjLj128EEEEELb0ELb0ELb0EEEvNS_9BwdParamsE:
.text._ZN10layer_norm31ln_parallel_residual_bwd_kernelINS_13Kernel_traitsIf6__halffS2_fjLj2048ELj1ELj1ELj4ELj16ENS_18Kernel_traits_baseILj2048EfS2_fS2_fjLj128EEEEELb0ELb0ELb0EEEvNS_9BwdParamsE:
        /* <DEDUP_REMOVED lines=109> */
.L_x_1709:
        /* <DEDUP_REMOVED lines=37> */
[C---:B------:R-:W-:Y:S01]  /*0920*/  FADD.FTZ R166, -R160.reuse, R159 ;  /* 0x0000009fa0a67221 */ /* 0x040fe20000010100 */
[C---:B------:R-:W-:Y:S01]  /*0930*/  FADD.FTZ R3, -R160.reuse, R156 ;  /* 0x0000009ca0037221 */ /* 0x040fe20000010100 */
[----:B------:R-:W-:Y:S01]  /*0940*/  FADD.FTZ R156, -R160, R157 ;  /* 0x0000009da09c7221 */ /* 0x000fe20000010100 */
[--C-:B--2---:R-:W-:Y:S02]  /*0950*/  HADD2.F32 R159, -RZ, R129.reuse.H0_H0 ;  /* 0x20000081ff9f7230 */ /* 0x104fe40000004100 */
[----:B0-----:R-:W-:-:S02]  /*0960*/  HADD2.F32 R164, -RZ, R129.H1_H1 ;  /* 0x30000081ffa47230 */ /* 0x001fc40000004100 */
[----:B------:R-:W-:Y:S02]  /*0970*/  HADD2.F32 R157, -RZ, R128.H0_H0 ;  /* 0x20000080ff9d7230 */ /* 0x000fe40000004100 */
[--C-:B---3--:R-:W-:Y:S02]  /*0980*/  HADD2.F32 R129, -RZ, R132.reuse.H0_H0 ;  /* 0x20000084ff817230 */ /* 0x108fe40000004100 */
[----:B------:R-:W-:Y:S02]  /*0990*/  HADD2.F32 R132, -RZ, R132.H1_H1 ;  /* 0x30000084ff847230 */ /* 0x000fe40000004100 */
[--C-:B------:R-:W-:Y:S02]  /*09a0*/  HADD2.F32 R161, -RZ, R133.reuse.H0_H0 ;  /* 0x20000085ffa17230 */ /* 0x100fe40000004100 */
[----:B----4-:R-:W-:Y:S02]  /*09b0*/  HADD2.F32 R162, -RZ, R133.H1_H1 ;  /* 0x30000085ffa27230 */ /* 0x010fe40000004100 */
[----:B------:R-:W-:Y:S01]  /*09c0*/  FADD.FTZ R133, -R160, R152 ;  /* 0x00000098a0857221 */ /* 0x000fe20000010100 */
[----:B------:R-:W-:-:S02]  /*09d0*/  HADD2.F32 R128, -RZ, R128.H1_H1 ;  /* 0x30000080ff807230 */ /* 0x000fc40000004100 */
[----:B------:R-:W-:Y:S01]  /*09e0*/  FMUL.FTZ R152, R156, UR14 ;  /* 0x0000000e9c987c20 */ /* 0x000fe20008410000 */
[--C-:B------:R-:W-:Y:S02]  /*09f0*/  HADD2.F32 R165, -RZ, R130.reuse.H0_H0 ;  /* 0x20000082ffa57230 */ /* 0x100fe40000004100 */
[----:B------:R-:W-:Y:S02]  /*0a00*/  HADD2.F32 R168, -RZ, R130.H1_H1 ;  /* 0x30000082ffa87230 */ /* 0x000fe40000004100 */
[----:B-----5:R-:W-:Y:S01]  /*0a10*/  FMUL.FTZ R130, R97, R132 ;  /* 0x0000008461827220 */ /* 0x020fe20000410000 */
[--C-:B------:R-:W-:Y:S02]  /*0a20*/  HADD2.F32 R163, -RZ, R134.reuse.H0_H0 ;  /* 0x20000086ffa37230 */ /* 0x100fe40000004100 */
[----:B------:R-:W-:Y:S02]  /*0a30*/  HADD2.F32 R170, -RZ, R134.H1_H1 ;  /* 0x30000086ffaa7230 */ /* 0x000fe40000004100 */
[----:B------:R-:W-:Y:S01]  /*0a40*/  FADD.FTZ R134, -R160, R153 ;  /* 0x00000099a0867221 */ /* 0x000fe20000010100 */
[----:B------:R-:W-:-:S02]  /*0a50*/  HADD2.F32 R167, -RZ, R131.H0_H0 ;  /* 0x20000083ffa77230 */ /* 0x000fc40000004100 */
[----:B------:R-:W-:Y:S01]  /*0a60*/  FMUL.FTZ R3, R3, UR14 ;  /* 0x0000000e03037c20 */ /* 0x000fe20008410000 */
[----:B------:R-:W-:Y:S02]  /*0a70*/  HADD2.F32 R172, -RZ, R131.H1_H1 ;  /* 0x30000083ffac7230 */ /* 0x000fe40000004100 */
[----:B------:R-:W-:Y:S01]  /*0a80*/  FMUL.FTZ R131, R96, R129 ;  /* 0x0000008160837220 */ /* 0x000fe20000410000 */
[----:B------:R-:W-:Y:S01]  /*0a90*/  FADD.FTZ R57, R57, R128 ;  /* 0x0000008039397221 */ /* 0x000fe20000010000 */
[-C--:B------:R-:W-:Y:S01]  /*0aa0*/  FFMA.FTZ R153, R105, R128.reuse, R130 ;  /* 0x0000008069997223 */ /* 0x080fe20000010082 */
[----:B------:R-:W-:Y:S01]  /*0ab0*/  FFMA.FTZ R73, R152, R128, R73 ;  /* 0x0000008098497223 */ /* 0x000fe20000010049 */
[----:B------:R-:W-:Y:S01]  /*0ac0*/  FADD.FTZ R158, -R160, R158 ;  /* 0x0000009ea09e7221 */ /* 0x000fe20000010100 */
[----:B------:R-:W-:Y:S01]  /*0ad0*/  FMUL.FTZ R128, R99, R162 ;  /* 0x000000a263807220 */ /* 0x000fe20000410000 */
[--C-:B------:R-:W-:Y:S02]  /*0ae0*/  HADD2.F32 R169, -RZ, R135.reuse.H0_H0 ;  /* 0x20000087ffa97230 */ /* 0x100fe40000004100 */
[----:B------:R-:W-:-:S02]  /*0af0*/  HADD2.F32 R174, -RZ, R135.H1_H1 ;  /* 0x30000087ffae7230 */ /* 0x000fc40000004100 */
[C---:B------:R-:W-:Y:S01]  /*0b00*/  FADD.FTZ R135, -R160.reuse, R154 ;  /* 0x0000009aa0877221 */ /* 0x040fe20000010100 */
[----:B------:R-:W-:Y:S01]  /*0b10*/  FADD.FTZ R171, -R160, R155 ;  /* 0x0000009ba0ab7221 */ /* 0x000fe20000010100 */
[----:B------:R-:W-:Y:S01]  /*0b20*/  FADD.FTZ R56, R56, R157 ;  /* 0x0000009d38387221 */ /* 0x000fe20000010000 */
[-C--:B------:R-:W-:Y:S01]  /*0b30*/  FFMA.FTZ R154, R104, R157.reuse, R131 ;  /* 0x0000009d689a7223 */ /* 0x080fe20000010083 */
[----:B------:R-:W-:Y:S01]  /*0b40*/  FFMA.FTZ R72, R3, R157, R72 ;  /* 0x0000009d03487223 */ /* 0x000fe20000010048 */
[----:B------:R-:W-:Y:S01]  /*0b50*/  FMUL.FTZ R155, R158, UR14 ;  /* 0x0000000e9e9b7c20 */ /* 0x000fe20008410000 */
[----:B------:R-:W-:Y:S01]  /*0b60*/  FFMA.FTZ R157, R107, R164, R128 ;  /* 0x000000a46b9d7223 */ /* 0x000fe20000010080 */
[----:B------:R-:W-:Y:S01]  /*0b70*/  FMUL.FTZ R156, R166, UR14 ;  /* 0x0000000ea69c7c20 */ /* 0x000fe20008410000 */
[----:B------:R-:W-:Y:S01]  /*0b80*/  FADD.FTZ R24, R24, R129 ;  /* 0x0000008118187221 */ /* 0x000fe20000010000 */
[----:B------:R-:W-:Y:S01]  /*0b90*/  FFMA.FTZ R40, R3, R129, R40 ;  /* 0x0000008103287223 */ /* 0x000fe20000010028 */
[----:B------:R-:W-:Y:S01]  /*0ba0*/  FMUL.FTZ R128, R93, R170 ;  /* 0x000000aa5d807220 */ /* 0x000fe20000410000 */
[----:B------:R-:W-:Y:S01]  /*0bb0*/  FMUL.FTZ R129, R92, R163 ;  /* 0x000000a35c817220 */ /* 0x000fe20000410000 */
[-C--:B------:R-:W-:Y:S01]  /*0bc0*/  FMUL.FTZ R131, R98, R161.reuse ;  /* 0x000000a162837220 */ /* 0x080fe20000410000 */
[----:B------:R-:W-:Y:S01]  /*0bd0*/  FADD.FTZ R26, R26, R161 ;  /* 0x000000a11a1a7221 */ /* 0x000fe20000010000 */
[----:B------:R-:W-:Y:S01]  /*0be0*/  FFMA.FTZ R42, R155, R161, R42 ;  /* 0x000000a19b2a7223 */ /* 0x000fe2000001002a */
[----:B------:R-:W-:Y:S01]  /*0bf0*/  FADD.FTZ R59, R59, R164 ;  /* 0x000000a43b3b7221 */ /* 0x000fe20000010000 */
[----:B------:R-:W-:Y:S01]  /*0c00*/  FFMA.FTZ R75, R156, R164, R75 ;  /* 0x000000a49c4b7223 */ /* 0x000fe2000001004b */
[----:B------:R-:W-:Y:S01]  /*0c10*/  FFMA.FTZ R161, R101, R168, R128 ;  /* 0x000000a865a17223 */ /* 0x000fe20000010080 */
[----:B------:R-:W-:Y:S01]  /*0c20*/  FFMA.FTZ R164, R100, R165, R129 ;  /* 0x000000a564a47223 */ /* 0x000fe20000010081 */
[----:B------:R-:W-:Y:S01]  /*0c30*/  FADD.FTZ R128, RZ, R154 ;  /* 0x0000009aff807221 */ /* 0x000fe20000010000 */
[----:B------:R-:W-:Y:S01]  /*0c40*/  FFMA.FTZ R129, R3, R154, RZ ;  /* 0x0000009a03817223 */ /* 0x000fe200000100ff */
[----:B------:R-:W-:-:S02]  /*0c50*/  FFMA.FTZ R158, R106, R159, R131 ;  /* 0x0000009f6a9e7223 */ /* 0x000fc40000010083 */
[----:B------:R-:W-:Y:S01]  /*0c60*/  FADD.FTZ R131, R128, R153 ;  /* 0x0000009980837221 */ /* 0x000fe20000010000 */
[----:B------:R-:W-:-:S03]  /*0c70*/  FFMA.FTZ R128, R152, R153, R129 ;  /* 0x0000009998807223 */ /* 0x000fc60000010081 */
[----:B------:R-:W-:Y:S01]  /*0c80*/  FADD.FTZ R130, R131, R158 ;  /* 0x0000009e83827221 */ /* 0x000fe20000010000 */
[C---:B------:R-:W-:Y:S01]  /*0c90*/  FFMA.FTZ R129, R155.reuse, R158, R128 ;  /* 0x0000009e9b817223 */ /* 0x040fe20000010080 */
[----:B------:R-:W-:Y:S01]  /*0ca0*/  FADD.FTZ R58, R58, R159 ;  /* 0x0000009f3a3a7221 */ /* 0x000fe20000010000 */
[----:B------:R-:W-:Y:S01]  /*0cb0*/  FFMA.FTZ R74, R155, R159, R74 ;  /* 0x0000009f9b4a7223 */ /* 0x000fe2000001004a */
[----:B------:R-:W-:Y:S01]  /*0cc0*/  FMUL.FTZ R159, R133, UR14 ;  /* 0x0000000e859f7c20 */ /* 0x000fe20008410000 */
        /* <DEDUP_REMOVED lines=12> */
[----:B------:R-:W-:Y:S01]  /*0d90*/  FMUL.FTZ R163, R135, UR14 ;  /* 0x0000000e87a37c20 */ /* 0x000fe20008410000 */
        /* <DEDUP_REMOVED lines=10> */
[----:B------:R-:W-:Y:S01]  /*0e40*/  FMUL.FTZ R168, R171, UR14 ;  /* 0x0000000eaba87c20 */ /* 0x000fe20008410000 */
[----:B------:R-:W-:Y:S01]  /*0e50*/  FFMA.FTZ R165, R103, R172, R132 ;  /* 0x000000ac67a57223 */ /* 0x000fe20000010084 */
        /* <DEDUP_REMOVED lines=13> */
.L_x_1684:
[----:B-1--4-:R-:W-:Y:S05]  /*0f30*/  BSYNC.RECONVERGENT B0 ;  /* 0x0000000000007941 */ /* 0x012fea0003800200 */
.L_x_1683:
        /* <DEDUP_REMOVED lines=8> */
[----:B------:R-:W4:Y:S04]  /*0fc0*/  LDG.E.128 R132, desc[UR20][R146.64+0x10] ;  /* 0x0000101492847981 */ /* 0x000f28000c1e1d00 */
[----:B------:R-:W4:Y:S01]  /*0fd0*/  LDG.E.128 R128, desc[UR20][R128.64] ;  /* 0x0000001480807981 */ /* 0x000f22000c1e1d00 */
[----:B--2---:R-:W-:-:S06]  /*0fe0*/  IMAD.WIDE.U32 R140, R169, 0x10, R140 ;  /* 0x00000010a98c7825 */ /* 0x004fcc00078e008c */
[----:B------:R-:W2:Y:S01]  /*0ff0*/  LDG.E.128 R140, desc[UR20][R140.64] ;  /* 0x000000148c8c7981 */ /* 0x000ea2000c1e1d00 */
[----:B------:R-:W-:-:S04]  /*1000*/  ISETP.NE.U32.AND P0, PT, RZ, UR24, PT ;  /* 0x00000018ff007c0c */ /* 0x000fc8000bf05070 */
[----:B------:R-:W-:-:S13]  /*1010*/  ISETP.NE.AND.EX P0, PT, RZ, UR25, PT, P0 ;  /* 0x00000019ff007c0c */ /* 0x000fda000bf05300 */
[----:B------:R-:W0:Y:S02]  /*1020*/  @P0 LDC.64 R144, c[0x0][0x438] ;  /* 0x00010e00ff900b82 */ /* 0x000e240000000a00 */
[----:B0-----:R-:W-:-:S05]  /*1030*/  @P0 IMAD.WIDE.U32 R144, R169, 0x20, R144 ;  /* 0x00000020a9900825 */ /* 0x001fca00078e0090 */
[----:B------:R-:W5:Y:S04]  /*1040*/  @P0 LDG.E.128 R108, desc[UR20][R144.64] ;  /* 0x00000014906c0981 */ /* 0x000f68000c1e1d00 */
[----:B------:R0:W5:Y:S01]  /*1050*/  @P0 LDG.E.128 R112, desc[UR20][R144.64+0x10] ;  /* 0x0000101490700981 */ /* 0x000162000c1e1d00 */
[C---:B---3--:R-:W-:Y:S01]  /*1060*/  FADD.FTZ R136, -R160.reuse, R136 ;  /* 0x00000088a0887221 */ /* 0x048fe20000010100 */
[--C-:B----4-:R-:W-:Y:S02]  /*1070*/  HADD2.F32 R149, -RZ, R128.reuse.H0_H0 ;  /* 0x20000080ff957230 */ /* 0x110fe40000004100 */
[----:B------:R-:W-:Y:S02]  /*1080*/  HADD2.F32 R148, -RZ, R128.H1_H1 ;  /* 0x30000080ff947230 */ /* 0x000fe40000004100 */
[----:B------:R-:W-:Y:S01]  /*1090*/  FADD.FTZ R128, -R160, R137 ;  /* 0x00000089a0807221 */ /* 0x000fe20000010100 */
[----:B------:R-:W-:-:S02]  /*10a0*/  HADD2.F32 R151, -RZ, R129.H0_H0 ;  /* 0x20000081ff977230 */ /* 0x000fc40000004100 */
[----:B------:R-:W-:Y:S02]  /*10b0*/  HADD2.F32 R150, -RZ, R129.H1_H1 ;  /* 0x30000081ff967230 */ /* 0x000fe40000004100 */
[----:B------:R-:W-:Y:S01]  /*10c0*/  FMUL.FTZ R137, R136, UR14 ;  /* 0x0000000e88897c20 */ /* 0x000fe20008410000 */
[--C-:B--2---:R-:W-:Y:S02]  /*10d0*/  HADD2.F32 R129, -RZ, R140.reuse.H0_H0 ;  /* 0x2000008cff817230 */ /* 0x104fe40000004100 */
[--C-:B0-----:R-:W-:Y:S02]  /*10e0*/  HADD2.F32 R145, -RZ, R141.reuse.H0_H0 ;  /* 0x2000008dff917230 */ /* 0x101fe40000004100 */
[----:B------:R-:W-:Y:S02]  /*10f0*/  HADD2.F32 R144, -RZ, R141.H1_H1 ;  /* 0x3000008dff907230 */ /* 0x000fe40000004100 */
[----:B------:R-:W-:Y:S01]  /*1100*/  FADD.FTZ R141, -R160, R138 ;  /* 0x0000008aa08d7221 */ /* 0x000fe20000010100 */
[----:B------:R-:W-:-:S02]  /*1110*/  HADD2.F32 R140, -RZ, R140.H1_H1 ;  /* 0x3000008cff8c7230 */ /* 0x000fc40000004100 */
[----:B------:R-:W-:Y:S01]  /*1120*/  FMUL.FTZ R138, R128, UR14 ;  /* 0x0000000e808a7c20 */ /* 0x000fe20008410000 */
[--C-:B------:R-:W-:Y:S02]  /*1130*/  HADD2.F32 R171, -RZ, R131.reuse.H0_H0 ;  /* 0x20000083ffab7230 */ /* 0x100fe40000004100 */
[----:B------:R-:W-:Y:S01]  /*1140*/  FADD.FTZ R16, R16, R129 ;  /* 0x0000008110107221 */ /* 0x000fe20000010000 */
[----:B------:R-:W-:Y:S02]  /*1150*/  HADD2.F32 R176, -RZ, R131.H1_H1 ;  /* 0x30000083ffb07230 */ /* 0x000fe40000004100 */
[-C--:B-----5:R-:W-:Y:S01]  /*1160*/  FMUL.FTZ R131, R80, R129.reuse ;  /* 0x0000008150837220 */ /* 0x0a0fe20000410000 */
[--C-:B------:R-:W-:Y:S02]  /*1170*/  HADD2.F32 R169, -RZ, R142.reuse.H0_H0 ;  /* 0x2000008effa97230 */ /* 0x100fe40000004100 */
[----:B------:R-:W-:Y:S01]  /*1180*/  FFMA.FTZ R32, R137, R129, R32 ;  /* 0x0000008189207223 */ /* 0x000fe20000010020 */
[----:B------:R-:W-:-:S02]  /*1190*/  HADD2.F32 R174, -RZ, R142.H1_H1 ;  /* 0x3000008effae7230 */ /* 0x000fc40000004100 */
[----:B------:R-:W-:Y:S01]  /*11a0*/  FADD.FTZ R142, -R160, R139 ;  /* 0x0000008ba08e7221 */ /* 0x000fe20000010100 */
[----:B------:R-:W-:Y:S01]  /*11b0*/  FMUL.FTZ R129, R82, R145 ;  /* 0x0000009152817220 */ /* 0x000fe20000410000 */
[----:B------:R-:W-:Y:S01]  /*11c0*/  FMUL.FTZ R141, R141, UR14 ;  /* 0x0000000e8d8d7c20 */ /* 0x000fe20008410000 */
[--C-:B------:R-:W-:Y:S02]  /*11d0*/  HADD2.F32 R147, -RZ, R130.reuse.H0_H0 ;  /* 0x20000082ff937230 */ /* 0x100fe40000004100 */
[----:B------:R-:W-:Y:S01]  /*11e0*/  FADD.FTZ R132, -R160, R132 ;  /* 0x00000084a0847221 */ /* 0x000fe20000010100 */
[----:B------:R-:W-:Y:S02]  /*11f0*/  HADD2.F32 R172, -RZ, R130.H1_H1 ;  /* 0x30000082ffac7230 */ /* 0x000fe40000004100 */
[----:B------:R-:W-:Y:S01]  /*1200*/  FMUL.FTZ R128, R83, R144 ;  /* 0x0000009053807220 */ /* 0x000fe20000410000 */
[-C--:B------:R-:W-:Y:S01]  /*1210*/  FMUL.FTZ R130, R81, R140.reuse ;  /* 0x0000008c51827220 */ /* 0x080fe20000410000 */
[----:B------:R-:W-:Y:S01]  /*1220*/  FADD.FTZ R17, R17, R140 ;  /* 0x0000008c11117221 */ /* 0x000fe20000010000 */
[----:B------:R-:W-:Y:S01]  /*1230*/  FFMA.FTZ R33, R138, R140, R33 ;  /* 0x0000008c8a217223 */ /* 0x000fe20000010021 */
[----:B------:R-:W-:Y:S01]  /*1240*/  FMUL.FTZ R140, R142, UR14 ;  /* 0x0000000e8e8c7c20 */ /* 0x000fe20008410000 */
[----:B------:R-:W-:-:S02]  /*1250*/  HADD2.F32 R173, -RZ, R143.H0_H0 ;  /* 0x2000008fffad7230 */ /* 0x000fc40000004100 */
[----:B------:R-:W-:Y:S01]  /*1260*/  FFMA.FTZ R142, R90, R151, R129 ;  /* 0x000000975a8e7223 */ /* 0x000fe20000010081 */
[----:B------:R-:W-:Y:S02]  /*1270*/  HADD2.F32 R178, -RZ, R143.H1_H1 ;  /* 0x3000008fffb27230 */ /* 0x000fe40000004100 */
[----:B------:R-:W-:Y:S01]  /*1280*/  FADD.FTZ R18, R18, R145 ;  /* 0x0000009112127221 */ /* 0x000fe20000010000 */
[----:B------:R-:W-:Y:S01]  /*1290*/  FFMA.FTZ R34, R141, R145, R34 ;  /* 0x000000918d227223 */ /* 0x000fe20000010022 */
[----:B------:R-:W-:Y:S01]  /*12a0*/  FFMA.FTZ R143, R91, R150, R128 ;  /* 0x000000965b8f7223 */ /* 0x000fe20000010080 */
[----:B------:R-:W-:Y:S01]  /*12b0*/  FMUL.FTZ R129, R76, R169 ;  /* 0x000000a94c817220 */ /* 0x000fe20000410000 */
[----:B------:R-:W-:Y:S01]  /*12c0*/  FMUL.FTZ R145, R132, UR14 ;  /* 0x0000000e84917c20 */ /* 0x000fe20008410000 */
[----:B------:R-:W-:Y:S01]  /*12d0*/  FMUL.FTZ R128, R77, R174 ;  /* 0x000000ae4d807220 */ /* 0x000fe20000410000 */
[----:B------:R-:W-:Y:S01]  /*12e0*/  FFMA.FTZ R136, R88, R149, R131 ;  /* 0x0000009558887223 */ /* 0x000fe20000010083 */
[----:B------:R-:W-:Y:S01]  /*12f0*/  FADD.FTZ R44, R44, R147 ;  /* 0x000000932c2c7221 */ /* 0x000fe20000010000 */
[-C--:B------:R-:W-:Y:S01]  /*1300*/  FFMA.FTZ R146, R84, R147.reuse, R129 ;  /* 0x0000009354927223 */ /* 0x080fe20000010081 */
[----:B------:R-:W-:Y:S01]  /*1310*/  FFMA.FTZ R60, R145, R147, R60 ;  /* 0x00000093913c7223 */ /* 0x000fe2000001003c */
        /* <DEDUP_REMOVED lines=8> */
[----:B------:R-:W-:Y:S02]  /*13a0*/  FADD.FTZ R133, -R160, R133 ;  /* 0x00000085a0857221 */ /* 0x000fe40000010100 */
[----:B------:R-:W-:Y:S01]  /*13b0*/  FADD.FTZ R131, R130, R143 ;  /* 0x0000008f82837221 */ /* 0x000fe20000010000 */
[C---:B------:R-:W-:Y:S01]  /*13c0*/  FFMA.FTZ R128, R140.reuse, R143, R129 ;  /* 0x0000008f8c807223 */ /* 0x040fe20000010081 */
[----:B------:R-:W-:Y:S01]  /*13d0*/  FADD.FTZ R19, R19, R144 ;  /* 0x0000009013137221 */ /* 0x000fe20000010000 */
[----:B------:R-:W-:Y:S01]  /*13e0*/  FFMA.FTZ R35, R140, R144, R35 ;  /* 0x000000908c237223 */ /* 0x000fe20000010023 */
[----:B------:R-:W-:Y:S01]  /*13f0*/  FMUL.FTZ R144, R133, UR14 ;  /* 0x0000000e85907c20 */ /* 0x000fe20008410000 */
[----:B------:R-:W-:Y:S01]  /*1400*/  FADD.FTZ R134, -R160, R134 ;  /* 0x00000086a0867221 */ /* 0x000fe20000010100 */
[----:B------:R-:W-:Y:S01]  /*1410*/  FMUL.FTZ R133, R78, R173 ;  /* 0x000000ad4e857220 */ /* 0x000fe20000410000 */
[----:B------:R-:W-:Y:S01]  /*1420*/  FADD.FTZ R130, R131, R146 ;  /* 0x0000009283827221 */ /* 0x000fe20000010000 */
[----:B------:R-:W-:Y:S01]  /*1430*/  FFMA.FTZ R129, R145, R146, R128 ;  /* 0x0000009291817223 */ /* 0x000fe20000010080 */
[----:B------:R-:W-:Y:S01]  /*1440*/  FADD.FTZ R48, R48, R149 ;  /* 0x0000009530307221 */ /* 0x000fe20000010000 */
[----:B------:R-:W-:Y:S01]  /*1450*/  FFMA.FTZ R64, R137, R149, R64 ;  /* 0x0000009589407223 */ /* 0x000fe20000010040 */
[----:B------:R-:W-:Y:S01]  /*1460*/  FADD.FTZ R49, R49, R148 ;  /* 0x0000009431317221 */ /* 0x000fe20000010000 */
[----:B------:R-:W-:Y:S01]  /*1470*/  FFMA.FTZ R65, R138, R148, R65 ;  /* 0x000000948a417223 */ /* 0x000fe20000010041 */
[----:B------:R-:W-:Y:S01]  /*1480*/  FADD.FTZ R135, -R160, R135 ;  /* 0x00000087a0877221 */ /* 0x000fe20000010100 */
        /* <DEDUP_REMOVED lines=29> */
.L_x_1686:
[----:B------:R-:W-:Y:S05]  /*1660*/  BSYNC.RECONVERGENT B0 ;  /* 0x0000000000007941 */ /* 0x000fea0003800200 */
.L_x_1685:
        /* <DEDUP_REMOVED lines=32> */
.L_x_1688:
[----:B------:R-:W-:Y:S05]  /*1870*/  BSYNC.RECONVERGENT B0 ;  /* 0x0000000000007941 */ /* 0x000fea0003800200 */
.L_x_1687:
        /* <DEDUP_REMOVED lines=70> */
.L_x_1693:
        /* <DEDUP_REMOVED lines=33> */
.L_x_1692:
        /* <DEDUP_REMOVED lines=34> */
.L_x_1695:
        /* <DEDUP_REMOVED lines=33> */
.L_x_1691:
        /* <DEDUP_REMOVED lines=39> */
.L_x_1697:
        /* <DEDUP_REMOVED lines=33> */
.L_x_1696:
        /* <DEDUP_REMOVED lines=34> */
.L_x_1698:
        /* <DEDUP_REMOVED lines=32> */
.L_x_1694:
        /* <DEDUP_REMOVED lines=15> */
.L_x_1690:
[----:B------:R-:W-:Y:S05]  /*2cb0*/  BSYNC.RECONVERGENT B0 ;  /* 0x0000000000007941 */ /* 0x000fea0003800200 */
.L_x_1689:
        /* <DEDUP_REMOVED lines=46> */
.L_x_1703:
        /* <DEDUP_REMOVED lines=29> */
.L_x_1702:
        /* <DEDUP_REMOVED lines=37> */
.L_x_1705:
        /* <DEDUP_REMOVED lines=29> */
.L_x_1701:
        /* <DEDUP_REMOVED lines=41> */
.L_x_1707:
        /* <DEDUP_REMOVED lines=29> */
.L_x_1706:
        /* <DEDUP_REMOVED lines=37> */
.L_x_1708:
        /* <DEDUP_REMOVED lines=28> */
.L_x_1704:
        /* <DEDUP_REMOVED lines=10> */
.L_x_1700:
[----:B------:R-:W-:Y:S05]  /*3ea0*/  BSYNC.RECONVERGENT B0 ;  /* 0x0000000000007941 */ /* 0x000fea0003800200 */
.L_x_1699:
[----:B------:R-:W-:Y:S01]  /*3eb0*/  UPLOP3.LUT UP1, UPT, UPT, UPT, UP1, 0x40, 0x4 ;  /* 0x000000000004789c */ /* 0x000fe20003f2e810 */
[----:B------:R-:W-:Y:S10]  /*3ec0*/  BRA.U !UP2, `(.L_x_1709) ;  /* 0xffffffc90a007547 */ /* 0x000ff4000b83ffff */
.L_x_1682:
        /* <DEDUP_REMOVED lines=23> */
.L_x_1711:
[----:B------:R-:W-:Y:S05]  /*4040*/  BSYNC.RECONVERGENT B0 ;  /* 0x0000000000007941 */ /* 0x000fea0003800200 */
.L_x_1710:
        /* <DEDUP_REMOVED lines=18> */
.L_x_1712:
        /* <DEDUP_REMOVED lines=9> */
.L_x_2840:


//--------------------- .text._ZN10layer_norm31ln_parallel_residual_bwd_kernelINS_13Kernel_traitsIf6__halffS2_fjLj2048ELj1ELj1ELj4ELj16ENS_18Kernel_traits_baseILj2048EfS2_fS2_fjLj128EEEEELb0ELb0ELb1EEEvNS_9BwdParamsE --------------------------
	.section	.text._ZN10layer_norm31ln_parallel_residual_bwd_kernelINS_13Kernel_traitsIf6__halffS2_fjLj2048ELj1ELj1ELj4ELj16ENS_18Kernel_traits_baseILj2048EfS2_fS2_fjLj128EEEEELb0ELb0ELb1EEEvNS_9BwdParamsE,"ax",@progbits
	.align	128
        .global         _ZN10layer_norm31ln_parallel_residual_bwd_kernelINS_13Kernel_traitsIf6__halffS2_fjLj2048ELj1ELj1ELj4ELj16ENS_18Kernel_traits_baseILj2048EfS2_fS2_fjLj128EEEEELb0ELb0ELb1EEEvNS_9BwdParamsE
        .type           _ZN10layer_norm31ln_parallel_residual_bwd_kernelINS_13Kernel_traitsIf6__halffS2_fjLj2048ELj1ELj1ELj4ELj16ENS_18Kernel_traits_baseILj2048EfS2_fS2_fjLj128EEEEELb0ELb0ELb1EEEvNS_9BwdParamsE,@function
        .size           _ZN10layer_norm31ln_parallel_residual_bwd_kernelINS_13Kernel_traitsIf6__halffS2_fjLj2048ELj1ELj1ELj4ELj16ENS_18Kernel_traits_baseILj2048EfS2_fS2_fjLj128EEEEELb0ELb0ELb1EEEvNS_9BwdParamsE,(.L_x_2841 - _ZN10layer_norm31ln_parallel_residual_bwd_kernelINS_13Kernel_traitsIf6__halffS2_fjLj2048ELj1ELj1ELj4ELj16ENS_18Kernel_traits_baseILj2048EfS2_fS2_fjLj128EEEEELb0ELb0ELb1EEEvNS_9BwdParamsE)
        .other          _ZN10layer_norm31ln_parallel_residual_bwd_kernelINS_13Kernel_traitsIf6__halffS2_fjLj2048ELj1ELj1ELj4ELj16ENS_18Kernel_traits_baseILj2048EfS2_fS2_fjLj128EEEEELb0ELb0ELb1EEEvNS_9BwdParamsE,@"STO_CUDA_ENTRY STV_DEFAULT"
_ZN10layer_norm31ln_parallel_residual_bwd_kernelINS_13Kernel_traitsIf6__halffS2_fjLj2048ELj1ELj1ELj4ELj16ENS_18Kernel_traits_baseILj2048EfS2_fS2_fjLj128EEEEELb0ELb0ELb1EEEvNS_9BwdParamsE:
.text._ZN10layer_norm31ln_parallel_residual_bwd_kernelINS_13Kernel_traitsIf6__halffS2_fjLj2048ELj1ELj1ELj4ELj16ENS_18Kernel_traits_baseILj2048EfS2_fS2_fjLj128EEEEELb0ELb0ELb1EEEvNS_9BwdParamsE:
        /* <DEDUP_REMOVED lines=93> */
.L_x_1732:
        /* <DEDUP_REMOVED lines=25> */
[----:B------:R-:W-:Y:S01]  /*0760*/  FSEL R158, R150, RZ, !P1 ;  /* 0x000000ff969e7208 */ /* 0x000fe20004800000 */
[----:B------:R-:W-:-:S04]  /*0770*/  HADD2.F32 R150, -RZ, R80.H0_H0 ;  /* 0x20000050ff967230 */ /* 0x000fc80000004100 */
[----:B--2---:R-:W-:Y:S01]  /*0780*/  FADD.FTZ R92, -R158, R92 ;  /* 0x0000005c9e5c7221 */ /* 0x004fe20000010100 */
[----:B-----5:R-:W-:Y:S01]  /*0790*/  FMUL.FTZ R155, R32, R150 ;  /* 0x00000096209b7220 */ /* 0x020fe20000410000 */
[----:B------:R-:W-:-:S04]  /*07a0*/  FADD.FTZ R93, -R158, R93 ;  /* 0x0000005d9e5d7221 */ /* 0x000fc80000010100 */
[----:B------:R-:W-:Y:S01]  /*07b0*/  FMUL.FTZ R151, R92, UR9 ;  /* 0x000000095c977c20 */ /* 0x000fe20008410000 */
[----:B------:R-:W-:Y:S01]  /*07c0*/  FADD.FTZ R145, R150, R145 ;  /* 0x0000009196917221 */ /* 0x000fe20000010000 */
[----:B---3--:R-:W-:Y:S02]  /*07d0*/  HADD2.F32 R153, -RZ, R84.H0_H0 ;  /* 0x20000054ff997230 */ /* 0x008fe40000004100 */
        /* <DEDUP_REMOVED lines=12> */
[----:B------:R-:W-:Y:S01]  /*08a0*/  FADD.FTZ R95, -R158, R95 ;  /* 0x0000005f9e5f7221 */ /* 0x000fe20000010100 */
[----:B------:R-:W-:Y:S02]  /*08b0*/  HADD2.F32 R84, -RZ, R84.H1_H1 ;  /* 0x30000054ff547230 */ /* 0x000fe40000004100 */
[----:B------:R-:W-:Y:S01]  /*08c0*/  FADD.FTZ R137, R80, R137 ;  /* 0x0000008950897221 */ /* 0x000fe20000010000 */
[-C--:B------:R-:W-:Y:S01]  /*08d0*/  FFMA.FTZ R138, R155, R80.reuse, R138 ;  /* 0x000000509b8a7223 */ /* 0x080fe2000001008a */
[----:B-1----:R-:W-:Y:S01]  /*08e0*/  FMUL.FTZ R103, R34, R80 ;  /* 0x0000005022677220 */ /* 0x002fe20000410000 */
[----:B------:R-:W-:Y:S02]  /*08f0*/  HADD2.F32 R93, -RZ, R85.H0_H0 ;  /* 0x20000055ff5d7230 */ /* 0x000fe40000004100 */
[----:B------:R-:W-:Y:S01]  /*0900*/  FMUL.FTZ R157, R95, UR9 ;  /* 0x000000095f9d7c20 */ /* 0x000fe20008410000 */
[----:B------:R-:W-:-:S02]  /*0910*/  HADD2.F32 R80, -RZ, R81.H1_H1 ;  /* 0x30000051ff507230 */ /* 0x000fc40000004100 */
[----:B------:R-:W-:Y:S01]  /*0920*/  HADD2.F32 R156, -RZ, R85.H1_H1 ;  /* 0x30000055ff9c7230 */ /* 0x000fe20000004100 */
[----:B------:R-:W-:Y:S01]  /*0930*/  IADD3 R85, PT, PT, R149, 0x80, RZ ;  /* 0x0000008095557810 */ /* 0x000fe20007ffe0ff */
[----:B------:R-:W-:Y:S01]  /*0940*/  FADD.FTZ R143, R84, R143 ;  /* 0x0000008f548f7221 */ /* 0x000fe20000010000 */
[-C--:B------:R-:W-:Y:S01]  /*0950*/  FFMA.FTZ R144, R153, R84.reuse, R144 ;  /* 0x0000005499907223 */ /* 0x080fe20000010090 */
[----:B------:R-:W-:Y:S01]  /*0960*/  FFMA.FTZ R152, R49, R84, R152 ;  /* 0x0000005431987223 */ /* 0x000fe20000010098 */
[-C--:B------:R-:W-:Y:S01]  /*0970*/  FMUL.FTZ R84, R35, R80.reuse ;  /* 0x0000005023547220 */ /* 0x080fe20000410000 */
        /* <DEDUP_REMOVED lines=8> */
[----:B------:R-:W2:Y:S02]  /*0a00*/  LDG.E.128 R96, desc[UR20][R80.64] ;  /* 0x0000001450607981 */ /* 0x000ea4000c1e1d00 */
[----:B------:R-:W-:Y:S01]  /*0a10*/  FADD.FTZ R88, -R158, R88 ;  /* 0x000000589e587221 */ /* 0x000fe20000010100 */
[----:B------:R-:W-:Y:S01]  /*0a20*/  HADD2.F32 R161, -RZ, R82.H0_H0 ;  /* 0x20000052ffa17230 */ /* 0x000fe20000004100 */
[----:B------:R-:W3:Y:S01]  /*0a30*/  LDG.E.128 R92, desc[UR20][R92.64] ;  /* 0x000000145c5c7981 */ /* 0x000ee2000c1e1d00 */
[----:B------:R-:W-:Y:S01]  /*0a40*/  FADD.FTZ R135, R156, R135 ;  /* 0x000000879c877221 */ /* 0x000fe20000010000 */
[-C--:B------:R-:W-:Y:S01]  /*0a50*/  FFMA.FTZ R136, R157, R156.reuse, R136 ;  /* 0x0000009c9d887223 */ /* 0x080fe20000010088 */
[----:B------:R-:W-:Y:S01]  /*0a60*/  FFMA.FTZ R156, R51, R156, R84 ;  /* 0x0000009c339c7223 */ /* 0x000fe20000010054 */
[----:B------:R-:W4:Y:S01]  /*0a70*/  LDG.E.128 R100, desc[UR20][R100.64] ;  /* 0x0000001464647981 */ /* 0x000f22000c1e1d00 */
[----:B------:R-:W-:-:S02]  /*0a80*/  HADD2.F32 R84, -RZ, R86.H0_H0 ;  /* 0x20000056ff547230 */ /* 0x000fc40000004100 */
[----:B------:R-:W-:Y:S01]  /*0a90*/  FMUL.FTZ R159, R88, UR9 ;  /* 0x00000009589f7c20 */ /* 0x000fe20008410000 */
[----:B------:R-:W-:Y:S01]  /*0aa0*/  FMUL.FTZ R163, R28, R161 ;  /* 0x000000a11ca37220 */ /* 0x000fe20000410000 */
[----:B------:R-:W-:Y:S02]  /*0ab0*/  HADD2.F32 R82, -RZ, R82.H1_H1 ;  /* 0x30000052ff527230 */ /* 0x000fe40000004100 */
[----:B------:R-:W-:Y:S01]  /*0ac0*/  FADD.FTZ R89, -R158, R89 ;  /* 0x000000599e597221 */ /* 0x000fe20000010100 */
[----:B------:R-:W-:Y:S02]  /*0ad0*/  HADD2.F32 R86, -RZ, R86.H1_H1 ;  /* 0x30000056ff567230 */ /* 0x000fe40000004100 */
[----:B------:R-:W-:Y:S01]  /*0ae0*/  FADD.FTZ R131, R84, R131 ;  /* 0x0000008354837221 */ /* 0x000fe20000010000 */
[-C--:B------:R-:W-:Y:S01]  /*0af0*/  FFMA.FTZ R132, R159, R84.reuse, R132 ;  /* 0x000000549f847223 */ /* 0x080fe20000010084 */
[----:B------:R-:W-:Y:S01]  /*0b00*/  FFMA.FTZ R88, R44, R84, R163 ;  /* 0x000000542c587223 */ /* 0x000fe200000100a3 */
[----:B------:R-:W-:Y:S01]  /*0b10*/  FMUL.FTZ R89, R89, UR9 ;  /* 0x0000000959597c20 */ /* 0x000fe20008410000 */
[----:B------:R-:W-:Y:S01]  /*0b20*/  FMUL.FTZ R84, R29, R82 ;  /* 0x000000521d547220 */ /* 0x000fe20000410000 */
[----:B------:R-:W-:-:S02]  /*0b30*/  HADD2.F32 R163, -RZ, R83.H0_H0 ;  /* 0x20000053ffa37230 */ /* 0x000fc40000004100 */
[----:B------:R-:W-:Y:S01]  /*0b40*/  FADD.FTZ R90, -R158, R90 ;  /* 0x0000005a9e5a7221 */ /* 0x000fe20000010100 */
[----:B------:R-:W-:Y:S01]  /*0b50*/  FADD.FTZ R127, R86, R127 ;  /* 0x0000007f567f7221 */ /* 0x000fe20000010000 */
[C---:B------:R-:W-:Y:S01]  /*0b60*/  FFMA.FTZ R128, R89.reuse, R86, R128 ;  /* 0x0000005659807223 */ /* 0x040fe20000010080 */
[----:B------:R-:W-:Y:S01]  /*0b70*/  FADD.FTZ R125, R82, R125 ;  /* 0x0000007d527d7221 */ /* 0x000fe20000010000 */
[----:B------:R-:W-:Y:S01]  /*0b80*/  FFMA.FTZ R126, R89, R82, R126 ;  /* 0x00000052597e7223 */ /* 0x000fe2000001007e */
[----:B------:R-:W-:Y:S01]  /*0b90*/  FADD.FTZ R129, R161, R129 ;  /* 0x00000081a1817221 */ /* 0x000fe20000010000 */
[----:B------:R-:W-:Y:S01]  /*0ba0*/  FFMA.FTZ R130, R159, R161, R130 ;  /* 0x000000a19f827223 */ /* 0x000fe20000010082 */
[----:B------:R-:W-:Y:S01]  /*0bb0*/  FFMA.FTZ R86, R45, R86, R84 ;  /* 0x000000562d567223 */ /* 0x000fe20000010054 */
[----:B------:R-:W-:Y:S02]  /*0bc0*/  HADD2.F32 R82, -RZ, R87.H0_H0 ;  /* 0x20000057ff527230 */ /* 0x000fe40000004100 */
[----:B------:R-:W-:Y:S01]  /*0bd0*/  FMUL.FTZ R161, R90, UR9 ;  /* 0x000000095aa17c20 */ /* 0x000fe20008410000 */
[----:B------:R-:W-:Y:S01]  /*0be0*/  FMUL.FTZ R165, R30, R163 ;  /* 0x000000a31ea57220 */ /* 0x000fe20000410000 */
[----:B------:R-:W-:-:S02]  /*0bf0*/  HADD2.F32 R84, -RZ, R83.H1_H1 ;  /* 0x30000053ff547230 */ /* 0x000fc40000004100 */
[----:B------:R-:W-:Y:S01]  /*0c00*/  FADD.FTZ R91, -R158, R91 ;  /* 0x0000005b9e5b7221 */ /* 0x000fe20000010100 */
[----:B------:R-:W-:Y:S01]  /*0c10*/  FADD.FTZ R123, R82, R123 ;  /* 0x0000007b527b7221 */ /* 0x000fe20000010000 */
[-C--:B------:R-:W-:Y:S01]  /*0c20*/  FFMA.FTZ R124, R161, R82.reuse, R124 ;  /* 0x00000052a17c7223 */ /* 0x080fe2000001007c */
[----:B------:R-:W-:Y:S01]  /*0c30*/  FFMA.FTZ R90, R46, R82, R165 ;  /* 0x000000522e5a7223 */ /* 0x000fe200000100a5 */
[----:B------:R-:W-:Y:S01]  /*0c40*/  FADD.FTZ R121, R163, R121 ;  /* 0x00000079a3797221 */ /* 0x000fe20000010000 */
[----:B------:R-:W-:Y:S01]  /*0c50*/  FFMA.FTZ R122, R161, R163, R122 ;  /* 0x000000a3a17a7223 */ /* 0x000fe2000001007a */
[----:B------:R-:W-:Y:S02]  /*0c60*/  HADD2.F32 R160, -RZ, R87.H1_H1 ;  /* 0x30000057ffa07230 */ /* 0x000fe40000004100 */
[----:B------:R-:W-:Y:S01]  /*0c70*/  FMUL.FTZ R163, R91, UR9 ;  /* 0x000000095ba37c20 */ /* 0x000fe20008410000 */
[----:B------:R-:W-:Y:S02]  /*0c80*/  FMUL.FTZ R82, R31, R84 ;  /* 0x000000541f527220 */ /* 0x000fe40000410000 */
[----:B------:R-:W-:Y:S01]  /*0c90*/  FADD.FTZ R119, R160, R119 ;  /* 0x00000077a0777221 */ /* 0x000fe20000010000 */
[-C--:B------:R-:W-:Y:S01]  /*0ca0*/  FFMA.FTZ R120, R163, R160.reuse, R120 ;  /* 0x000000a0a3787223 */ /* 0x080fe20000010078 */
[----:B------:R-:W-:-:S02]  /*0cb0*/  FFMA.FTZ R160, R47, R160, R82 ;  /* 0x000000a02fa07223 */ /* 0x000fc40000010052 */
[----:B------:R-:W4:Y:S01]  /*0cc0*/  LDG.E.128 R80, desc[UR20][R80.64+0x10] ;  /* 0x0000101450507981 */ /* 0x000f22000c1e1d00 */
[----:B------:R-:W-:Y:S01]  /*0cd0*/  FADD.FTZ R117, R84, R117 ;  /* 0x0000007554757221 */ /* 0x000fe20000010000 */
[----:B------:R-:W-:Y:S01]  /*0ce0*/  FFMA.FTZ R118, R163, R84, R118 ;  /* 0x00000054a3767223 */ /* 0x000fe20000010076 */
[----:B------:R-:W-:-:S04]  /*0cf0*/  ISETP.NE.U32.AND P0, PT, RZ, UR24, PT ;  /* 0x00000018ff007c0c */ /* 0x000fc8000bf05070 */
[----:B------:R-:W-:Y:S01]  /*0d00*/  ISETP.NE.AND.EX P0, PT, RZ, UR25, PT, P0 ;  /* 0x00000019ff007c0c */ /* 0x000fe2000bf05300 */
[C---:B--2---:R-:W-:Y:S01]  /*0d10*/  FADD.FTZ R91, -R158.reuse, R96 ;  /* 0x000000609e5b7221 */ /* 0x044fe20000010100 */
[----:B------:R-:W-:Y:S01]  /*0d20*/  FADD.FTZ R96, -R158, R97 ;  /* 0x000000619e607221 */ /* 0x000fe20000010100 */
[--C-:B---3--:R-:W-:Y:S02]  /*0d30*/  HADD2.F32 R165, -RZ, R92.reuse.H0_H0 ;  /* 0x2000005cffa57230 */ /* 0x108fe40000004100 */
[----:B------:R-:W-:Y:S01]  /*0d40*/  FMUL.FTZ R91, R91, UR9 ;  /* 0x000000095b5b7c20 */ /* 0x000fe20008410000 */
[----:B------:R-:W-:Y:S02]  /*0d50*/  HADD2.F32 R84, -RZ, R92.H1_H1 ;  /* 0x3000005cff547230 */ /* 0x000fe40000004100 */
[----:B------:R-:W-:Y:S01]  /*0d60*/  FMUL.FTZ R96, R96, UR9 ;  /* 0x0000000960607c20 */ /* 0x000fe20008410000 */
[--C-:B----4-:R-:W-:Y:S02]  /*0d70*/  HADD2.F32 R87, -RZ, R100.reuse.H0_H0 ;  /* 0x20000064ff577230 */ /* 0x110fe40000004100 */
[----:B------:R-:W-:Y:S01]  /*0d80*/  FADD.FTZ R8, R165, R8 ;  /* 0x00000008a5087221 */ /* 0x000fe20000010000 */
[-C--:B------:R-:W-:Y:S01]  /*0d90*/  FFMA.FTZ R16, R91, R165.reuse, R16 ;  /* 0x000000a55b107223 */ /* 0x080fe20000010010 */
[----:B------:R-:W-:Y:S01]  /*0da0*/  FMUL.FTZ R165, R24, R165 ;  /* 0x000000a518a57220 */ /* 0x000fe20000410000 */
[----:B------:R-:W-:Y:S01]  /*0db0*/  FADD.FTZ R98, -R158, R98 ;  /* 0x000000629e627221 */ /* 0x000fe20000010100 */
[----:B------:R-:W-:-:S02]  /*0dc0*/  HADD2.F32 R92, -RZ, R100.H1_H1 ;  /* 0x30000064ff5c7230 */ /* 0x000fc40000004100 */
        /* <DEDUP_REMOVED lines=8> */
[----:B------:R-:W-:Y:S01]  /*0e50*/  FADD.FTZ R98, -R158, R99 ;  /* 0x000000639e627221 */ /* 0x000fe20000010100 */
[----:B------:R-:W-:Y:S01]  /*0e60*/  FADD.FTZ R107, R92, R107 ;  /* 0x0000006b5c6b7221 */ /* 0x000fe20000010000 */
[----:B------:R-:W-:Y:S01]  /*0e70*/  FFMA.FTZ R115, R96, R92, R115 ;  /* 0x0000005c60737223 */ /* 0x000fe20000010073 */
[----:B------:R-:W-:-:S02]  /*0e80*/  HADD2.F32 R97, -RZ, R101.H0_H0 ;  /* 0x20000065ff617230 */ /* 0x000fc40000004100 */
[----:B------:R-:W-:Y:S01]  /*0e90*/  FFMA.FTZ R92, R41, R92, R100 ;  /* 0x0000005c295c7223 */ /* 0x000fe20000010064 */
[----:B------:R-:W-:Y:S01]  /*0ea0*/  FADD.FTZ R6, R84, R6 ;  /* 0x0000000654067221 */ /* 0x000fe20000010000 */
[-C--:B------:R-:W-:Y:S01]  /*0eb0*/  FFMA.FTZ R14, R165, R84.reuse, R14 ;  /* 0x00000054a50e7223 */ /* 0x080fe2000001000e */
[----:B------:R-:W-:Y:S01]  /*0ec0*/  FMUL.FTZ R84, R26, R84 ;  /* 0x000000541a547220 */ /* 0x000fe20000410000 */
        /* <DEDUP_REMOVED lines=12> */
[----:B------:R-:W-:Y:S02]  /*0f90*/  HADD2.F32 R84, -RZ, R94.H0_H0 ;  /* 0x2000005eff547230 */ /* 0x000fe40000004100 */
[----:B------:R-:W-:-:S03]  /*0fa0*/  FADD.FTZ R80, -R158, R80 ;  /* 0x000000509e507221 */ /* 0x000fc60000010100 */
[----:B------:R-:W-:Y:S01]  /*0fb0*/  FMUL.FTZ R99, R20, R84 ;  /* 0x0000005414637220 */ /* 0x000fe20000410000 */
[----:B------:R-:W-:Y:S01]  /*0fc0*/  FMUL.FTZ R101, R80, UR9 ;  /* 0x0000000950657c20 */ /* 0x000fe20008410000 */
[----:B------:R-:W-:Y:S02]  /*0fd0*/  HADD2.F32 R80, -RZ, R102.H0_H0 ;  /* 0x20000066ff507230 */ /* 0x000fe40000004100 */
[----:B------:R-:W-:-:S03]  /*0fe0*/  FADD.FTZ R81, -R158, R81 ;  /* 0x000000519e517221 */ /* 0x000fc60000010100 */
[-C--:B------:R-:W-:Y:S01]  /*0ff0*/  FFMA.FTZ R99, R36, R80.reuse, R99 ;  /* 0x0000005024637223 */ /* 0x080fe20000010063 */
[----:B------:R-:W-:Y:S01]  /*1000*/  FFMA.FTZ R112, R101, R80, R112 ;  /* 0x0000005065707223 */ /* 0x000fe20000010070 */
[----:B------:R-:W-:Y:S01]  /*1010*/  FADD.FTZ R104, R80, R104 ;  /* 0x0000006850687221 */ /* 0x000fe20000010000 */
[----:B------:R-:W-:Y:S02]  /*1020*/  HADD2.F32 R80, -RZ, R94.H1_H1 ;  /* 0x3000005eff507230 */ /* 0x000fe40000004100 */
[C---:B------:R-:W-:Y:S01]  /*1030*/  FADD.FTZ R82, -R158.reuse, R82 ;  /* 0x000000529e527221 */ /* 0x040fe20000010100 */
[----:B------:R-:W-:Y:S01]  /*1040*/  FADD.FTZ R83, -R158, R83 ;  /* 0x000000539e537221 */ /* 0x000fe20000010100 */
[----:B------:R-:W-:Y:S01]  /*1050*/  FMUL.FTZ R94, R81, UR9 ;  /* 0x00000009515e7c20 */ /* 0x000fe20008410000 */
[----:B------:R-:W-:Y:S02]  /*1060*/  HADD2.F32 R102, -RZ, R102.H1_H1 ;  /* 0x30000066ff667230 */ /* 0x000fe40000004100 */
[-C--:B------:R-:W-:Y:S01]  /*1070*/  FMUL.FTZ R158, R21, R80.reuse ;  /* 0x00000050159e7220 */ /* 0x080fe20000410000 */
[----:B------:R-:W-:Y:S01]  /*1080*/  FADD.FTZ R3, R80, R3 ;  /* 0x0000000350037221 */ /* 0x000fe20000010000 */
[----:B------:R-:W-:Y:S01]  /*1090*/  FFMA.FTZ R11, R94, R80, R11 ;  /* 0x000000505e0b7223 */ /* 0x000fe2000001000b */
[----:B------:R-:W-:-:S02]  /*10a0*/  HADD2.F32 R80, -RZ, R95.H0_H0 ;  /* 0x2000005fff507230 */ /* 0x000fc40000004100 */
[----:B------:R-:W-:Y:S01]  /*10b0*/  FADD.FTZ R19, R102, R19 ;  /* 0x0000001366137221 */ /* 0x000fe20000010000 */
[-C--:B------:R-:W-:Y:S01]  /*10c0*/  FFMA.FTZ R111, R94, R102.reuse, R111 ;  /* 0x000000665e6f7223 */ /* 0x080fe2000001006f */
[----:B------:R-:W-:Y:S01]  /*10d0*/  FFMA.FTZ R158, R37, R102, R158 ;  /* 0x00000066259e7223 */ /* 0x000fe2000001009e */
[----:B------:R-:W-:Y:S01]  /*10e0*/  FMUL.FTZ R102, R82, UR9 ;  /* 0x0000000952667c20 */ /* 0x000fe20008410000 */
[----:B------:R-:W-:Y:S02]  /*10f0*/  HADD2.F32 R95, -RZ, R95.H1_H1 ;  /* 0x3000005fff5f7230 */ /* 0x000fe40000004100 */
[-C--:B------:R-:W-:Y:S01]  /*1100*/  FMUL.FTZ R100, R22, R80.reuse ;  /* 0x0000005016647220 */ /* 0x080fe20000410000 */
[----:B------:R-:W-:Y:S01]  /*1110*/  FADD.FTZ R2, R80, R2 ;  /* 0x0000000250027221 */ /* 0x000fe20000010000 */
[----:B------:R-:W-:Y:S01]  /*1120*/  FFMA.FTZ R10, R102, R80, R10 ;  /* 0x00000050660a7223 */ /* 0x000fe2000001000a */
[--C-:B------:R-:W-:Y:S02]  /*1130*/  HADD2.F32 R81, -RZ, R103.reuse.H0_H0 ;  /* 0x20000067ff517230 */ /* 0x100fe40000004100 */
[----:B------:R-:W-:Y:S01]  /*1140*/  FMUL.FTZ R162, R83, UR9 ;  /* 0x0000000953a27c20 */ /* 0x000fe20008410000 */
[----:B------:R-:W-:-:S02]  /*1150*/  HADD2.F32 R80, -RZ, R103.H1_H1 ;  /* 0x30000067ff507230 */ /* 0x000fc40000004100 */
        /* <DEDUP_REMOVED lines=8> */
[----:B------:R-:W-:Y:S02]  /*11e0*/  FFMA.FTZ R95, R39, R80, R82 ;  /* 0x00000050275f7223 */ /* 0x000fe40000010052 */
        /* <DEDUP_REMOVED lines=13> */
[----:B------:R-:W-:-:S04]  /*12c0*/  FADD.FTZ R83, R87, R82 ;  /* 0x0000005257537221 */ /* 0x000fc80000010000 */
[----:B------:R-:W-:Y:S01]  /*12d0*/  FADD.FTZ R82, R83, R92 ;  /* 0x0000005c53527221 */ /* 0x000fe20000010000 */
[----:B0-----:R-:W-:-:S04]  /*12e0*/  @P0 IMAD.WIDE.U32 R80, R85, 0x20, R80 ;  /* 0x0000002055500825 */ /* 0x001fc800078e0050 */
[----:B------:R-:W-:Y:S01]  /*12f0*/  FADD.FTZ R82, R82, R97 ;  /* 0x0000006152527221 */ /* 0x000fe20000010000 */
[----:B------:R-:W5:Y:S03]  /*1300*/  @P0 LDG.E.128 R60, desc[UR20][R80.64] ;  /* 0x00000014503c0981 */ /* 0x000f66000c1e1d00 */
[----:B------:R-:W-:Y:S01]  /*1310*/  FADD.FTZ R82, R82, R93 ;  /* 0x0000005d52527221 */ /* 0x000fe20000010000 */
[----:B------:R0:W5:Y:S03]  /*1320*/  @P0 LDG.E.128 R64, desc[UR20][R80.64+0x10] ;  /* 0x0000101450400981 */ /* 0x000166000c1e1d00 */
[----:B0-----:R-:W-:Y:S01]  /*1330*/  FADD.FTZ R81, R82, R99 ;  /* 0x0000006352517221 */ /* 0x001fe20000010000 */
[----:B------:R-:W-:-:S04]  /*1340*/  FFMA.FTZ R82, R151, R150, RZ ;  /* 0x0000009697527223 */ /* 0x000fc800000100ff */
[----:B------:R-:W-:-:S04]  /*1350*/  FFMA.FTZ R82, R153, R152, R82 ;  /* 0x0000009899527223 */ /* 0x000fc80000010052 */
[----:B------:R-:W-:-:S04]  /*1360*/  FFMA.FTZ R82, R155, R154, R82 ;  /* 0x0000009a9b527223 */ /* 0x000fc80000010052 */
[----:B------:R-:W-:-:S04]  /*1370*/  FFMA.FTZ R82, R157, R156, R82 ;  /* 0x0000009c9d527223 */ /* 0x000fc80000010052 */
[----:B------:R-:W-:-:S04]  /*1380*/  FFMA.FTZ R82, R159, R88, R82 ;  /* 0x000000589f527223 */ /* 0x000fc80000010052 */
[----:B------:R-:W-:Y:S01]  /*1390*/  FFMA.FTZ R82, R89, R86, R82 ;  /* 0x0000005659527223 */ /* 0x000fe20000010052 */
[----:B------:R-:W-:-:S03]  /*13a0*/  FADD.FTZ R81, R81, R158 ;  /* 0x0000009e51517221 */ /* 0x000fc60000010000 */
[----:B------:R-:W-:Y:S01]  /*13b0*/  FFMA.FTZ R82, R161, R90, R82 ;  /* 0x0000005aa1527223 */ /* 0x000fe20000010052 */
[----:B------:R-:W-:-:S03]  /*13c0*/  FADD.FTZ R80, R81, R100 ;  /* 0x0000006451507221 */ /* 0x000fc60000010000 */
[----:B------:R-:W-:Y:S01]  /*13d0*/  FFMA.FTZ R82, R163, R160, R82 ;  /* 0x000000a0a3527223 */ /* 0x000fe20000010052 */
[----:B------:R-:W-:-:S03]  /*13e0*/  FADD.FTZ R83, R80, R95 ;  /* 0x0000005f50537221 */ /* 0x000fc60000010000 */
[----:B------:R-:W-:-:S04]  /*13f0*/  FFMA.FTZ R81, R91, R87, R82 ;  /* 0x000000575b517223 */ /* 0x000fc80000010052 */
[----:B------:R-:W-:Y:S01]  /*1400*/  FFMA.FTZ R82, R96, R92, R81 ;  /* 0x0000005c60527223 */ /* 0x000fe20000010051 */
[----:B------:R-:W0:Y:S03]  /*1410*/  SHFL.DOWN PT, R80, R83, 0x10, 0x1f ;  /* 0x0a001f0053507f89 */ /* 0x000e2600000e0000 */
        /* <DEDUP_REMOVED lines=39> */
.L_x_1715:
[----:B------:R-:W-:Y:S05]  /*1690*/  BSYNC.RECONVERGENT B0 ;  /* 0x0000000000007941 */ /* 0x000fea0003800200 */
.L_x_1714:
        /* <DEDUP_REMOVED lines=61> */
[----:B------:R-:W-:-:S03]  /*1a70*/  FMUL.FTZ R89, R152, UR9 ;  /* 0x0000000998597c20 */ /* 0x000fc60008410000 */
[----:B------:R-:W-:Y:S02]  /*1a80*/  F2FP.F16.F32.PACK_AB R82, R103, R82 ;  /* 0x000000526752723e */ /* 0x000fe400000000ff */
[----:B------:R-:W-:Y:S02]  /*1a90*/  F2FP.F16.F32.PACK_AB R81, R156, R81 ;  /* 0x000000519c51723e */ /* 0x000fe400000000ff */
[----:B------:R-:W-:Y:S01]  /*1aa0*/  F2FP.F16.F32.PACK_AB R80, R89, R80 ;  /* 0x000000505950723e */ /* 0x000fe200000000ff */
[----:B------:R-:W-:Y:S06]  /*1ab0*/  BRA `(.L_x_1719) ;  /* 0x0000000c00b87947 */ /* 0x000fec0003800000 */
.L_x_1718:
        /* <DEDUP_REMOVED lines=33> */
.L_x_1717:
        /* <DEDUP_REMOVED lines=34> */
.L_x_1720:
        /* <DEDUP_REMOVED lines=33> */
.L_x_1716:
        /* <DEDUP_REMOVED lines=28> */
[----:B------:R-:W-:Y:S01]  /*22c0*/  F2FP.F16.F32.PACK_AB R83, R80, R83 ;  /* 0x000000535053723e */ /* 0x000fe200000000ff */
[----:B------:R-:W-:Y:S01]  /*22d0*/  FFMA.FTZ R80, R81, UR9, R52 ;  /* 0x0000000951507c23 */ /* 0x000fe20008010034 */
        /* <DEDUP_REMOVED lines=9> */
.L_x_1722:
        /* <DEDUP_REMOVED lines=33> */
.L_x_1721:
        /* <DEDUP_REMOVED lines=34> */
.L_x_1723:
        /* <DEDUP_REMOVED lines=32> */
.L_x_1719:
        /* <DEDUP_REMOVED lines=50> */
.L_x_1726:
        /* <DEDUP_REMOVED lines=29> */
.L_x_1725:
        /* <DEDUP_REMOVED lines=34> */
.L_x_1728:
        /* <DEDUP_REMOVED lines=29> */
.L_x_1724:
        /* <DEDUP_REMOVED lines=35> */
.L_x_1730:
        /* <DEDUP_REMOVED lines=29> */
.L_x_1729:
        /* <DEDUP_REMOVED lines=34> */
.L_x_1731:
        /* <DEDUP_REMOVED lines=28> */
.L_x_1727:
        /* <DEDUP_REMOVED lines=71> */
.L_x_1713:
        /* <DEDUP_REMOVED lines=29> */
.L_x_1733:
        /* <DEDUP_REMOVED lines=14> */
.L_x_2841:


//--------------------- .text._ZN10layer_norm31ln_parallel_residual_bwd_kernelINS_13Kernel_traitsIf6__halffS2_fjLj2048ELj1ELj1ELj4ELj16ENS_18Kernel_traits_baseILj2048EfS2_fS2_fjLj128EEEEELb0ELb1ELb0EEEvNS_9BwdParamsE --------------------------
	.section	.text._ZN10layer_norm31ln_parallel_residual_bwd_kernelINS_13Kernel_traitsIf6__halffS2_fjLj2048ELj1ELj1ELj4ELj16ENS_18Kernel_traits_baseILj2048EfS2_fS2_fjLj128EEEEELb0ELb1ELb0EEEvNS_9BwdParamsE,"ax",@progbits
	.align	128
        .global         _ZN10layer_norm31ln_parallel_residual_bwd_kernelINS_13Kernel_traitsIf6__halffS2_fjLj2048ELj1ELj1ELj4ELj16ENS_18Kernel_traits_baseILj2048EfS2_fS2_fjLj128EEEEELb0ELb1ELb0EEEvNS_9BwdParamsE
        .type           _ZN10layer_norm31ln_parallel_residual_bwd_kernelINS_13Kernel_traitsIf6__halffS2_fjLj2048ELj1ELj1ELj4ELj16ENS_18Kernel_traits_baseILj2048EfS2_fS2_fjLj128EEEEELb0ELb1ELb0EEEvNS_9BwdParamsE,@function
        .size           _ZN10layer_norm31ln_parallel_residual_bwd_kernelINS_13Kernel_traitsIf6__halffS2_fjLj2048ELj1ELj1ELj4ELj16ENS_18Kernel_traits_baseILj2048EfS2_fS2_fjLj128EEEEELb0ELb1ELb0EEEvNS_9BwdParamsE,(.L_x_2842 - _ZN10layer_norm31ln_parallel_residual_bwd_kernelINS_13Kernel_traitsIf6__halffS2_fjLj2048ELj1ELj1ELj4ELj16ENS_18Kernel_traits_baseILj2048EfS2_fS2_fjLj128EEEEELb0ELb1ELb0EEEvNS_9BwdParamsE)
        .other          _ZN10layer_norm31ln_parallel_residual_bwd_kernelINS_13Kernel_traitsIf6__halffS2_fjLj2048ELj1ELj1ELj4ELj16ENS_18Kernel_traits_baseILj2048EfS2_fS2_fjLj128EEEEELb0ELb1ELb0EEEvNS_9BwdParamsE,@"STO_CUDA_ENTRY STV_DEFAULT"
_ZN10layer_norm31ln_parallel_residual_bwd_kernelINS_13Kernel_traitsIf6__halffS2_fjLj2048ELj1ELj1ELj4ELj16ENS_18Kernel_traits_baseILj2048EfS2_fS2_fjLj128EEEEELb0ELb1ELb0EEEvNS_9BwdParamsE:
.text._ZN10layer_norm31ln_parallel_residual_bwd_kernelINS_13Kernel_traitsIf6__halffS2_fjLj2048ELj1ELj1ELj4ELj16ENS_18Kernel_traits_baseILj2048EfS2_fS2_fjLj128EEEEELb0ELb1ELb0EEEvNS_9BwdParamsE:
        /* <DEDUP_REMOVED lines=69> */
.L_x_1761:
        /* <DEDUP_REMOVED lines=26> */
[----:B------:R0:W2:Y:S04]  /*05f0*/  LDG.E.128 R96, desc[UR20][R110.64+0x10] ;  /* 0x000010146e607981 */ /* 0x0000a8000c1e1d00 */
[----:B------:R-:W2:Y:S01]  /*0600*/  LDG.E.128 R92, desc[UR20][R92.64] ;  /* 0x000000145c5c7981 */ /* 0x000ea2000c1e1d00 */
[----:B----4-:R-:W-:-:S04]  /*0610*/  ISETP.NE.U32.AND P0, PT, RZ, UR24, PT ;  /* 0x00000018ff007c0c */ /* 0x010fc8000bf05070 */
[----:B------:R-:W-:-:S13]  /*0620*/  ISETP.NE.AND.EX P0, PT, RZ, UR25, PT, P0 ;  /* 0x00000019ff007c0c */ /* 0x000fda000bf05300 */
[----:B------:R-:W4:Y:S02]  /*0630*/  @P0 LDC.64 R108, c[0x0][0x438] ;  /* 0x00010e00ff6c0b82 */ /* 0x000f240000000a00 */
[----:B----4-:R-:W-:-:S05]  /*0640*/  @P0 IMAD.WIDE.U32 R108, R0, 0x20, R108 ;  /* 0x00000020006c0825 */ /* 0x010fca00078e006c */
[----:B------:R-:W5:Y:S04]  /*0650*/  @P0 LDG.E.128 R24, desc[UR20][R108.64] ;  /* 0x000000146c180981 */ /* 0x000f68000c1e1d00 */
[----:B------:R4:W5:Y:S01]  /*0660*/  @P0 LDG.E.128 R20, desc[UR20][R108.64+0x10] ;  /* 0x000010146c140981 */ /* 0x000962000c1e1d00 */
[----:B---3--:R-:W-:-:S04]  /*0670*/  FADD.FTZ R119, -R118, R88 ;  /* 0x0000005876777221 */ /* 0x008fc80000010100 */
[----:B------:R-:W-:Y:S01]  /*0680*/  FMUL.FTZ R119, R119, UR18 ;  /* 0x0000001277777c20 */ /* 0x000fe20008410000 */
[--C-:B--2---:R-:W-:Y:S02]  /*0690*/  HADD2.F32 R117, -RZ, R92.reuse.H0_H0 ;  /* 0x2000005cff757230 */ /* 0x104fe40000004100 */
[C---:B------:R-:W-:Y:S01]  /*06a0*/  FADD.FTZ R90, -R118.reuse, R90 ;  /* 0x0000005a765a7221 */ /* 0x040fe20000010100 */
[----:B------:R-:W-:Y:S02]  /*06b0*/  HADD2.F32 R92, -RZ, R92.H1_H1 ;  /* 0x3000005cff5c7230 */ /* 0x000fe40000004100 */
[----:B------:R-:W-:Y:S01]  /*06c0*/  FADD.FTZ R116, -R118, R89 ;  /* 0x0000005976747221 */ /* 0x000fe20000010100 */
[----:B------:R-:W-:Y:S01]  /*06d0*/  FADD.FTZ R40, R40, R117 ;  /* 0x0000007528287221 */ /* 0x000fe20000010000 */
[-C--:B------:R-:W-:Y:S01]  /*06e0*/  FFMA.FTZ R56, R119, R117.reuse, R56 ;  /* 0x0000007577387223 */ /* 0x080fe20000010038 */
[----:B-----5:R-:W-:Y:S01]  /*06f0*/  FMUL.FTZ R117, R64, R117 ;  /* 0x0000007540757220 */ /* 0x020fe20000410000 */
[----:B------:R-:W-:-:S02]  /*0700*/  HADD2.F32 R113, -RZ, R93.H0_H0 ;  /* 0x2000005dff717230 */ /* 0x000fc40000004100 */
[C---:B------:R-:W-:Y:S01]  /*0710*/  FADD.FTZ R112, -R118.reuse, R91 ;  /* 0x0000005b76707221 */ /* 0x040fe20000010100 */
[----:B0-----:R-:W-:Y:S02]  /*0720*/  HADD2.F32 R110, -RZ, R93.H1_H1 ;  /* 0x3000005dff6e7230 */ /* 0x001fe40000004100 */
[----:B------:R-:W-:Y:S01]  /*0730*/  FADD.FTZ R111, -R118, R96 ;  /* 0x00000060766f7221 */ /* 0x000fe20000010100 */
[----:B------:R-:W-:Y:S01]  /*0740*/  FMUL.FTZ R115, R90, UR18 ;  /* 0x000000125a737c20 */ /* 0x000fe20008410000 */
[--C-:B------:R-:W-:Y:S02]  /*0750*/  HADD2.F32 R89, -RZ, R95.reuse.H0_H0 ;  /* 0x2000005fff597230 */ /* 0x100fe40000004100 */
[----:B------:R-:W-:Y:S01]  /*0760*/  FMUL.FTZ R116, R116, UR18 ;  /* 0x0000001274747c20 */ /* 0x000fe20008410000 */
[----:B------:R-:W-:Y:S02]  /*0770*/  HADD2.F32 R88, -RZ, R95.H1_H1 ;  /* 0x3000005fff587230 */ /* 0x000fe40000004100 */
[----:B------:R-:W-:Y:S01]  /*0780*/  FMUL.FTZ R114, R65, R92 ;  /* 0x0000005c41727220 */ /* 0x000fe20000410000 */
[----:B------:R-:W-:Y:S01]  /*0790*/  FADD.FTZ R93, RZ, R117 ;  /* 0x00000075ff5d7221 */ /* 0x000fe20000010000 */
[----:B------:R-:W-:Y:S01]  /*07a0*/  FFMA.FTZ R95, R119, R117, RZ ;  /* 0x00000075775f7223 */ /* 0x000fe200000100ff */
[----:B------:R-:W-:-:S02]  /*07b0*/  HADD2.F32 R91, -RZ, R94.H0_H0 ;  /* 0x2000005eff5b7230 */ /* 0x000fc40000004100 */
[----:B------:R-:W-:Y:S01]  /*07c0*/  FMUL.FTZ R112, R112, UR18 ;  /* 0x0000001270707c20 */ /* 0x000fe20008410000 */
[----:B------:R-:W-:Y:S01]  /*07d0*/  FADD.FTZ R42, R42, R113 ;  /* 0x000000712a2a7221 */ /* 0x000fe20000010000 */
[-C--:B------:R-:W-:Y:S01]  /*07e0*/  FFMA.FTZ R58, R115, R113.reuse, R58 ;  /* 0x00000071733a7223 */ /* 0x080fe2000001003a */
        /* <DEDUP_REMOVED lines=8> */
[----:B------:R-:W-:Y:S01]  /*0870*/  FADD.FTZ R36, R36, R91 ;  /* 0x0000005b24247221 */ /* 0x000fe20000010000 */
[-C--:B------:R-:W-:Y:S01]  /*0880*/  FFMA.FTZ R52, R111, R91.reuse, R52 ;  /* 0x0000005b6f347223 */ /* 0x080fe20000010034 */
[----:B----4-:R-:W-:Y:S01]  /*0890*/  FMUL.FTZ R109, R60, R91 ;  /* 0x0000005b3c6d7220 */ /* 0x010fe20000410000 */
[----:B------:R-:W-:Y:S01]  /*08a0*/  FMUL.FTZ R110, R67, R110 ;  /* 0x0000006e436e7220 */ /* 0x000fe20000410000 */
[----:B------:R-:W-:Y:S01]  /*08b0*/  FADD.FTZ R91, R90, R113 ;  /* 0x000000715a5b7221 */ /* 0x000fe20000010000 */
[----:B------:R-:W-:Y:S01]  /*08c0*/  FFMA.FTZ R93, R115, R113, R92 ;  /* 0x00000071735d7223 */ /* 0x000fe2000001005c */
[----:B------:R-:W-:-:S02]  /*08d0*/  HADD2.F32 R94, -RZ, R94.H1_H1 ;  /* 0x3000005eff5e7230 */ /* 0x000fc40000004100 */
[C---:B------:R-:W-:Y:S01]  /*08e0*/  FADD.FTZ R98, -R118.reuse, R98 ;  /* 0x0000006276627221 */ /* 0x040fe20000010100 */
[----:B------:R-:W-:Y:S01]  /*08f0*/  FADD.FTZ R90, R91, R110 ;  /* 0x0000006e5b5a7221 */ /* 0x000fe20000010000 */
[----:B------:R-:W-:Y:S01]  /*0900*/  FADD.FTZ R96, -R118, R97 ;  /* 0x0000006176607221 */ /* 0x000fe20000010100 */
[----:B------:R-:W-:Y:S01]  /*0910*/  FFMA.FTZ R92, R112, R110, R93 ;  /* 0x0000006e705c7223 */ /* 0x000fe2000001005d */
[----:B------:R-:W-:Y:S01]  /*0920*/  FADD.FTZ R108, -R118, R99 ;  /* 0x00000063766c7221 */ /* 0x000fe20000010100 */
[----:B------:R-:W-:Y:S01]  /*0930*/  FMUL.FTZ R99, R98, UR18 ;  /* 0x0000001262637c20 */ /* 0x000fe20008410000 */
[----:B------:R-:W-:Y:S01]  /*0940*/  FMUL.FTZ R97, R61, R94 ;  /* 0x0000005e3d617220 */ /* 0x000fe20000410000 */
[----:B------:R-:W-:Y:S01]  /*0950*/  FADD.FTZ R90, R90, R109 ;  /* 0x0000006d5a5a7221 */ /* 0x000fe20000010000 */
[----:B------:R-:W-:Y:S01]  /*0960*/  FMUL.FTZ R96, R96, UR18 ;  /* 0x0000001260607c20 */ /* 0x000fe20008410000 */
[----:B------:R-:W-:Y:S01]  /*0970*/  FFMA.FTZ R91, R111, R109, R92 ;  /* 0x0000006d6f5b7223 */ /* 0x000fe2000001005c */
        /* <DEDUP_REMOVED lines=16> */
.L_x_1736:
[----:B-1--4-:R-:W-:Y:S05]  /*0a80*/  BSYNC.RECONVERGENT B0 ;  /* 0x0000000000007941 */ /* 0x012fea0003800200 */
.L_x_1735:
        /* <DEDUP_REMOVED lines=21> */
[C---:B------:R-:W-:Y:S01]  /*0be0*/  FADD.FTZ R8, -R118.reuse, R9 ;  /* 0x0000000976087221 */ /* 0x040fe20000010100 */
[----:B------:R-:W-:Y:S01]  /*0bf0*/  FMUL.FTZ R3, R3, UR18 ;  /* 0x0000001203037c20 */ /* 0x000fe20008410000 */
[----:B------:R-:W-:Y:S01]  /*0c00*/  FADD.FTZ R9, -R118, R10 ;  /* 0x0000000a76097221 */ /* 0x000fe20000010100 */
[----:B----4-:R-:W-:-:S02]  /*0c10*/  HADD2.F32 R11, -RZ, R88.H0_H0 ;  /* 0x20000058ff0b7230 */ /* 0x010fc40000004100 */
[----:B------:R-:W-:Y:S01]  /*0c20*/  FMUL.FTZ R4, R4, UR18 ;  /* 0x0000001204047c20 */ /* 0x000fe20008410000 */
[----:B------:R-:W-:Y:S02]  /*0c30*/  HADD2.F32 R102, -RZ, R88.H1_H1 ;  /* 0x30000058ff667230 */ /* 0x000fe40000004100 */
[----:B------:R-:W-:Y:S01]  /*0c40*/  FMUL.FTZ R5, R5, UR18 ;  /* 0x0000001205057c20 */ /* 0x000fe20008410000 */
[--C-:B0-----:R-:W-:Y:S02]  /*0c50*/  HADD2.F32 R101, -RZ, R89.reuse.H0_H0 ;  /* 0x20000059ff657230 */ /* 0x101fe40000004100 */
[-C--:B-----5:R-:W-:Y:S01]  /*0c60*/  FMUL.FTZ R10, R72, R11.reuse ;  /* 0x0000000b480a7220 */ /* 0x0a0fe20000410000 */
[----:B------:R-:W-:Y:S01]  /*0c70*/  FADD.FTZ R32, R32, R11 ;  /* 0x0000000b20207221 */ /* 0x000fe20000010000 */
[----:B------:R-:W-:Y:S01]  /*0c80*/  FFMA.FTZ R48, R3, R11, R48 ;  /* 0x0000000b03307223 */ /* 0x000fe20000010030 */
[----:B------:R-:W-:Y:S02]  /*0c90*/  HADD2.F32 R94, -RZ, R89.H1_H1 ;  /* 0x30000059ff5e7230 */ /* 0x000fe40000004100 */
[----:B------:R-:W-:Y:S01]  /*0ca0*/  FADD.FTZ R33, R33, R102 ;  /* 0x0000006621217221 */ /* 0x000fe20000010000 */
[-C--:B------:R-:W-:Y:S01]  /*0cb0*/  FFMA.FTZ R49, R4, R102.reuse, R49 ;  /* 0x0000006604317223 */ /* 0x080fe20000010031 */
[----:B------:R-:W-:Y:S01]  /*0cc0*/  FMUL.FTZ R11, R73, R102 ;  /* 0x00000066490b7220 */ /* 0x000fe20000410000 */
[----:B------:R-:W-:-:S02]  /*0cd0*/  HADD2.F32 R89, -RZ, R91.H0_H0 ;  /* 0x2000005bff597230 */ /* 0x000fc40000004100 */
[----:B------:R-:W-:Y:S01]  /*0ce0*/  FADD.FTZ R102, R95, R10 ;  /* 0x0000000a5f667221 */ /* 0x000fe20000010000 */
[----:B------:R-:W-:Y:S02]  /*0cf0*/  HADD2.F32 R88, -RZ, R91.H1_H1 ;  /* 0x3000005bff587230 */ /* 0x000fe40000004100 */
[----:B------:R-:W-:Y:S01]  /*0d00*/  FFMA.FTZ R91, R3, R10, R92 ;  /* 0x0000000a035b7223 */ /* 0x000fe2000001005c */
[----:B------:R-:W-:Y:S01]  /*0d10*/  FMUL.FTZ R6, R6, UR18 ;  /* 0x0000001206067c20 */ /* 0x000fe20008410000 */
[----:B------:R-:W-:Y:S01]  /*0d20*/  FMUL.FTZ R100, R74, R101 ;  /* 0x000000654a647220 */ /* 0x000fe20000410000 */
[----:B------:R-:W-:Y:S01]  /*0d30*/  FADD.FTZ R95, R102, R11 ;  /* 0x0000000b665f7221 */ /* 0x000fe20000010000 */
[----:B------:R-:W-:Y:S01]  /*0d40*/  FFMA.FTZ R92, R4, R11, R91 ;  /* 0x0000000b045c7223 */ /* 0x000fe2000001005b */
[--C-:B------:R-:W-:Y:S02]  /*0d50*/  HADD2.F32 R93, -RZ, R90.reuse.H0_H0 ;  /* 0x2000005aff5d7230 */ /* 0x100fe40000004100 */
[----:B------:R-:W-:Y:S01]  /*0d60*/  FADD.FTZ R34, R34, R101 ;  /* 0x0000006522227221 */ /* 0x000fe20000010000 */
[----:B------:R-:W-:Y:S01]  /*0d70*/  FFMA.FTZ R50, R5, R101, R50 ;  /* 0x0000006505327223 */ /* 0x000fe20000010032 */
[----:B------:R-:W-:Y:S01]  /*0d80*/  FMUL.FTZ R7, R7, UR18 ;  /* 0x0000001207077c20 */ /* 0x000fe20008410000 */
[----:B------:R-:W-:Y:S01]  /*0d90*/  FADD.FTZ R35, R35, R94 ;  /* 0x0000005e23237221 */ /* 0x000fe20000010000 */
[-C--:B------:R-:W-:Y:S01]  /*0da0*/  FFMA.FTZ R51, R6, R94.reuse, R51 ;  /* 0x0000005e06337223 */ /* 0x080fe20000010033 */
[----:B------:R-:W-:Y:S01]  /*0db0*/  FMUL.FTZ R101, R75, R94 ;  /* 0x0000005e4b657220 */ /* 0x000fe20000410000 */
[----:B------:R-:W-:Y:S01]  /*0dc0*/  FADD.FTZ R94, R95, R100 ;  /* 0x000000645f5e7221 */ /* 0x000fe20000010000 */
[----:B------:R-:W-:Y:S01]  /*0dd0*/  FFMA.FTZ R91, R5, R100, R92 ;  /* 0x00000064055b7223 */ /* 0x000fe2000001005c */
[----:B------:R-:W-:-:S02]  /*0de0*/  HADD2.F32 R90, -RZ, R90.H1_H1 ;  /* 0x3000005aff5a7230 */ /* 0x000fc40000004100 */
[----:B------:R-:W-:Y:S01]  /*0df0*/  FMUL.FTZ R8, R8, UR18 ;  /* 0x0000001208087c20 */ /* 0x000fe20008410000 */
[----:B------:R-:W-:Y:S01]  /*0e00*/  FADD.FTZ R28, R28, R93 ;  /* 0x0000005d1c1c7221 */ /* 0x000fe20000010000 */
[-C--:B------:R-:W-:Y:S01]  /*0e10*/  FFMA.FTZ R44, R7, R93.reuse, R44 ;  /* 0x0000005d072c7223 */ /* 0x080fe2000001002c */
[----:B------:R-:W-:Y:S01]  /*0e20*/  FMUL.FTZ R102, R68, R93 ;  /* 0x0000005d44667220 */ /* 0x000fe20000410000 */
        /* <DEDUP_REMOVED lines=20> */
[----:B------:R-:W-:-:S07]  /*0f70*/  FFMA.FTZ R92, R106, R105, R90 ;  /* 0x000000696a5c7223 */ /* 0x000fce000001005a */
.L_x_1738:
[----:B------:R-:W-:Y:S05]  /*0f80*/  BSYNC.RECONVERGENT B0 ;  /* 0x0000000000007941 */ /* 0x000fea0003800200 */
.L_x_1737:
        /* <DEDUP_REMOVED lines=32> */
.L_x_1740:
[----:B------:R-:W-:Y:S05]  /*1190*/  BSYNC.RECONVERGENT B0 ;  /* 0x0000000000007941 */ /* 0x000fea0003800200 */
.L_x_1739:
        /* <DEDUP_REMOVED lines=55> */
[----:B------:R-:W-:Y:S01]  /*1510*/  F2FP.F16.F32.PACK_AB R88, R89, R88 ;  /* 0x000000585958723e */ /* 0x000fe200000000ff */
        /* <DEDUP_REMOVED lines=14> */
.L_x_1745:
        /* <DEDUP_REMOVED lines=27> */
[----:B------:R-:W-:Y:S02]  /*17b0*/  F2FP.F16.F32.PACK_AB R88, R77, R76 ;  /* 0x0000004c4d58723e */ /* 0x000fe400000000ff */
[----:B------:R-:W-:Y:S02]  /*17c0*/  MOV R79, R91 ;  /* 0x0000005b004f7202 */ /* 0x000fe40000000f00 */
[----:B------:R-:W-:Y:S02]  /*17d0*/  MOV R78, R90 ;  /* 0x0000005a004e7202 */ /* 0x000fe40000000f00 */
[----:B------:R-:W-:Y:S02]  /*17e0*/  MOV R77, R89 ;  /* 0x00000059004d7202 */ /* 0x000fe40000000f00 */
[----:B------:R-:W-:Y:S01]  /*17f0*/  MOV R76, R88 ;  /* 0x00000058004c7202 */ /* 0x000fe20000000f00 */
[----:B------:R-:W-:Y:S06]  /*1800*/  BRA `(.L_x_1746) ;  /* 0x0000000c00347947 */ /* 0x000fec0003800000 */
.L_x_1744:
        /* <DEDUP_REMOVED lines=34> */
.L_x_1747:
        /* <DEDUP_REMOVED lines=33> */
.L_x_1743:
        /* <DEDUP_REMOVED lines=23> */
[----:B------:R-:W-:Y:S01]  /*1db0*/  F2FP.F16.F32.PACK_AB R88, R89, R88 ;  /* 0x000000585958723e */ /* 0x000fe200000000ff */
        /* <DEDUP_REMOVED lines=10> */
[----:B------:R-:W-:Y:S01]  /*1e60*/  F2FP.F16.F32.PACK_AB R89, R90, R89 ;  /* 0x000000595a59723e */ /* 0x000fe200000000ff */
[----:B------:R-:W-:-:S05]  /*1e70*/  FFMA.FTZ R94, R94, UR18, R21 ;  /* 0x000000125e5e7c23 */ /* 0x000fca0008010015 */
[----:B------:R-:W-:Y:S02]  /*1e80*/  F2FP.F16.F32.PACK_AB R90, R94, R91 ;  /* 0x0000005b5e5a723e */ /* 0x000fe400000000ff */
[----:B------:R-:W-:Y:S01]  /*1e90*/  F2FP.F16.F32.PACK_AB R91, R120, R93 ;  /* 0x0000005d785b723e */ /* 0x000fe200000000ff */
[----:B------:R-:W-:Y:S06]  /*1ea0*/  BRA `(.L_x_1746) ;  /* 0x00000004008c7947 */ /* 0x000fec0003800000 */
.L_x_1749:
        /* <DEDUP_REMOVED lines=12> */
[----:B------:R-:W-:Y:S01]  /*1f70*/  F2FP.F16.F32.PACK_AB R91, R78, R77 ;  /* 0x0000004d4e5b723e */ /* 0x000fe200000000ff */
        /* <DEDUP_REMOVED lines=20> */
.L_x_1748:
        /* <DEDUP_REMOVED lines=34> */
.L_x_1750:
        /* <DEDUP_REMOVED lines=32> */
.L_x_1746:
        /* <DEDUP_REMOVED lines=15> */
.L_x_1742:
[----:B------:R-:W-:Y:S05]  /*25d0*/  BSYNC.RECONVERGENT B0 ;  /* 0x0000000000007941 */ /* 0x000fea0003800200 */
.L_x_1741:
        /* <DEDUP_REMOVED lines=46> */
.L_x_1755:
        /* <DEDUP_REMOVED lines=29> */
.L_x_1754:
        /* <DEDUP_REMOVED lines=18> */
[----:B------:R-:W-:Y:S01]  /*2bb0*/  F2FP.F16.F32.PACK_AB R91, R78, R91 ;  /* 0x0000005b4e5b723e */ /* 0x000fe200000000ff */
        /* <DEDUP_REMOVED lines=18> */
.L_x_1757:
        /* <DEDUP_REMOVED lines=27> */
[----:B------:R-:W-:Y:S01]  /*2e90*/  F2FP.F16.F32.PACK_AB R91, R120, R93 ;  /* 0x0000005d785b723e */ /* 0x000fe200000000ff */
[----:B------:R-:W-:Y:S06]  /*2ea0*/  BRA `(.L_x_1756) ;  /* 0x00000008001c7947 */ /* 0x000fec0003800000 */
.L_x_1753:
        /* <DEDUP_REMOVED lines=41> */
.L_x_1759:
        /* <DEDUP_REMOVED lines=29> */
.L_x_1758:
        /* <DEDUP_REMOVED lines=37> */
.L_x_1760:
        /* <DEDUP_REMOVED lines=28> */
.L_x_1756:
        /* <DEDUP_REMOVED lines=10> */
.L_x_1752:
[----:B------:R-:W-:Y:S05]  /*37c0*/  BSYNC.RECONVERGENT B0 ;  /* 0x0000000000007941 */ /* 0x000fea0003800200 */
.L_x_1751:
[----:B------:R-:W-:Y:S01]  /*37d0*/  UPLOP3.LUT UP1, UPT, UPT, UPT, UP1, 0x40, 0x4 ;  /* 0x000000000004789c */ /* 0x000fe20003f2e810 */
[----:B------:R-:W-:Y:S10]  /*37e0*/  BRA.U !UP2, `(.L_x_1761) ;  /* 0xffffffcd0a187547 */ /* 0x000ff4000b83ffff */
.L_x_1734:
        /* <DEDUP_REMOVED lines=23> */
.L_x_1762:
        /* <DEDUP_REMOVED lines=10> */
.L_x_2842:


//--------------------- .text._ZN10layer_norm31ln_parallel_residual_bwd_kernelINS_13Kernel_traitsIf6__halffS2_fjLj2048ELj1ELj1ELj4ELj16ENS_18Kernel_traits_baseILj2048EfS2_fS2_fjLj128EEEEELb0ELb1ELb1EEEvNS_9BwdParamsE --------------------------
	.section	.text._ZN10layer_norm31ln_parallel_residual_bwd_kernelINS_13Kernel_traitsIf6__halffS2_fjLj2048ELj1ELj1ELj4ELj16ENS_18Kernel_traits_baseILj2048EfS2_fS2_fjLj128EEEEELb0ELb1ELb1EEEvNS_9BwdParamsE,"ax",@progbits
	.align	128
        .global         _ZN10layer_norm31ln_parallel_residual_bwd_kernelINS_13Kernel_traitsIf6__halffS2_fjLj2048ELj1ELj1ELj4ELj16ENS_18Kernel_traits_baseILj2048EfS2_fS2_fjLj128EEEEELb0ELb1ELb1EEEvNS_9BwdParamsE
        .type           _ZN10layer_norm31ln_parallel_residual_bwd_kernelINS_13Kernel_traitsIf6__halffS2_fjLj2048ELj1ELj1ELj4ELj16ENS_18Kernel_traits_baseILj2048EfS2_fS2_fjLj128EEEEELb0ELb1ELb1EEEvNS_9BwdParamsE,@function
        .size           _ZN10layer_norm31ln_parallel_residual_bwd_kernelINS_13Kernel_traitsIf6__halffS2_fjLj2048ELj1ELj1ELj4ELj16ENS_18Kernel_traits_baseILj2048EfS2_fS2_fjLj128EEEEELb0ELb1ELb1EEEvNS_9BwdParamsE,(.L_x_2843 - _ZN10layer_norm31ln_parallel_residual_bwd_kernelINS_13Kernel_traitsIf6__halffS2_fjLj2048ELj1ELj1ELj4ELj16ENS_18Kernel_traits_baseILj2048EfS2_fS2_fjLj128EEEEELb0ELb1ELb1EEEvNS_9BwdParamsE)
        .other          _ZN10layer_norm31ln_parallel_residual_bwd_kernelINS_13Kernel_traitsIf6__halffS2_fjLj2048ELj1ELj1ELj4ELj16ENS_18Kernel_traits_baseILj2048EfS2_fS2_fjLj128EEEEELb0ELb1ELb1EEEvNS_9BwdParamsE,@"STO_CUDA_ENTRY STV_DEFAULT"
_ZN10layer_norm31ln_parallel_residual_bwd_kernelINS_13Kernel_traitsIf6__halffS2_fjLj2048ELj1ELj1ELj4ELj16ENS_18Kernel_traits_baseILj2048EfS2_fS2_fjLj128EEEEELb0ELb1ELb1EEEvNS_9BwdParamsE:
.text._ZN10layer_norm31ln_parallel_residual_bwd_kernelINS_13Kernel_traitsIf6__halffS2_fjLj2048ELj1ELj1ELj4ELj16ENS_18Kernel_traits_baseILj2048EfS2_fS2_fjLj128EEEEELb0ELb1ELb1EEEvNS_9BwdParamsE:
        /* <DEDUP_REMOVED lines=60> */
.L_x_1782:
        /* <DEDUP_REMOVED lines=117> */
[----:B------:R-:W-:Y:S01]  /*0b10*/  FMUL.FTZ R113, R108, R113 ;  /* 0x000000716c717220 */ /* 0x000fe20000410000 */
        /* <DEDUP_REMOVED lines=10> */
[----:B------:R-:W-:Y:S01]  /*0bc0*/  FMUL.FTZ R117, R108, R117 ;  /* 0x000000756c757220 */ /* 0x000fe20000410000 */
[----:B------:R-:W-:Y:S01]  /*0bd0*/  FADD.FTZ R102, R76, R102 ;  /* 0x000000664c667221 */ /* 0x000fe20000010000 */
[----:B------:R-:W-:Y:S01]  /*0be0*/  FFMA.FTZ R103, R98, R76, R103 ;  /* 0x0000004c62677223 */ /* 0x000fe20000010067 */
[----:B------:R-:W-:Y:S01]  /*0bf0*/  FFMA.FTZ R74, R116, R118, R73 ;  /* 0x00000076744a7223 */ /* 0x000fe20000010049 */
[----:B------:R-:W-:-:S02]  /*0c00*/  HADD2.F32 R82, -RZ, R83.H0_H0 ;  /* 0x20000053ff527230 */ /* 0x000fc40000004100 */
[----:B------:R-:W-:Y:S01]  /*0c10*/  FADD.FTZ R76, R75, R72 ;  /* 0x000000484b4c7221 */ /* 0x000fe20000010000 */
[----:B------:R-:W-:Y:S01]  /*0c20*/  FMUL.FTZ R73, R17, R122 ;  /* 0x0000007a11497220 */ /* 0x000fe20000410000 */
[----:B------:R-:W-:Y:S01]  /*0c30*/  FADD.FTZ R4, R79, R4 ;  /* 0x000000044f047221 */ /* 0x000fe20000010000 */
[C---:B------:R-:W-:Y:S01]  /*0c40*/  FFMA.FTZ R90, R117.reuse, R79, R90 ;  /* 0x0000004f755a7223 */ /* 0x040fe2000001005a */
        /* <DEDUP_REMOVED lines=11> */
[----:B------:R-:W-:-:S04]  /*0d00*/  FFMA.FTZ R79, R65, R69, R78 ;  /* 0x00000045414f7223 */ /* 0x000fc8000001004e */
[----:B------:R-:W-:Y:S01]  /*0d10*/  FFMA.FTZ R78, R66, R70, R79 ;  /* 0x00000046424e7223 */ /* 0x000fe2000001004f */
[----:B------:R-:W0:Y:S01]  /*0d20*/  SHFL.DOWN PT, R124, R63, 0x10, 0x1f ;  /* 0x0a001f003f7c7f89 */ /* 0x000e2200000e0000 */
[----:B------:R-:W-:Y:S02]  /*0d30*/  FADD.FTZ R9, R77, R9 ;  /* 0x000000094d097221 */ /* 0x000fe40000010000 */
[----:B------:R-:W-:Y:S01]  /*0d40*/  FFMA.FTZ R79, R67, R71, R78 ;  /* 0x00000047434f7223 */ /* 0x000fe2000001004e */
[----:B------:R-:W-:Y:S01]  /*0d50*/  FFMA.FTZ R85, R76, R77, R85 ;  /* 0x0000004d4c557223 */ /* 0x000fe20000010055 */
[----:B------:R-:W-:Y:S02]  /*0d60*/  FMUL.FTZ R77, R108, R62 ;  /* 0x0000003e6c4d7220 */ /* 0x000fe40000410000 */
        /* <DEDUP_REMOVED lines=37> */
.L_x_1765:
[----:B------:R-:W-:Y:S05]  /*0fc0*/  BSYNC.RECONVERGENT B0 ;  /* 0x0000000000007941 */ /* 0x000fea0003800200 */
.L_x_1764:
        /* <DEDUP_REMOVED lines=69> */
.L_x_1768:
        /* <DEDUP_REMOVED lines=33> */
.L_x_1767:
        /* <DEDUP_REMOVED lines=32> */
.L_x_1770:
        /* <DEDUP_REMOVED lines=33> */
.L_x_1766:
        /* <DEDUP_REMOVED lines=37> */
.L_x_1772:
        /* <DEDUP_REMOVED lines=33> */
.L_x_1771:
        /* <DEDUP_REMOVED lines=32> */
.L_x_1773:
        /* <DEDUP_REMOVED lines=32> */
.L_x_1769:
        /* <DEDUP_REMOVED lines=50> */
.L_x_1776:
        /* <DEDUP_REMOVED lines=29> */
.L_x_1775:
        /* <DEDUP_REMOVED lines=34> */
.L_x_1778:
        /* <DEDUP_REMOVED lines=29> */
.L_x_1774:
        /* <DEDUP_REMOVED lines=35> */
.L_x_1780:
        /* <DEDUP_REMOVED lines=29> */
.L_x_1779:
        /* <DEDUP_REMOVED lines=34> */
.L_x_1781:
        /* <DEDUP_REMOVED lines=28> */
.L_x_1777:
        /* <DEDUP_REMOVED lines=43> */
.L_x_1763:
        /* <DEDUP_REMOVED lines=16> */
.L_x_1783:
        /* <DEDUP_REMOVED lines=15> */
.L_x_2843:


//--------------------- .text._ZN10layer_norm31ln_parallel_residual_bwd_kernelINS_13Kernel_traitsIf6__halffS2_fjLj2048ELj1ELj1ELj4ELj16ENS_18Kernel_traits_baseILj2048EfS2_fS2_fjLj128EEEEELb1ELb0ELb0EEEvNS_9BwdParamsE --------------------------
	.section	.text._ZN10layer_norm31ln_parallel_residual_bwd_kernelINS_13Kernel_traitsIf6__halffS2_fjLj2048ELj1ELj1ELj4ELj16ENS_18Kernel_traits_baseILj2048EfS2_fS2_fjLj128EEEEELb1ELb0ELb0EEEvNS_9BwdParamsE,"ax",@progbits
	.align	128
        .global         _ZN10layer_norm31ln_parallel_residual_bwd_kernelINS_13Kernel_traitsIf6__halffS2_fjLj2048ELj1ELj1ELj4ELj16ENS_18Kernel_traits_baseILj2048EfS2_fS2_fjLj128EEEEELb1ELb0ELb0EEEvNS_9BwdParamsE
        .type           _ZN10layer_norm31ln_parallel_residual_bwd_kernelINS_13Kernel_traitsIf6__halffS2_fjLj2048ELj1ELj1ELj4ELj16ENS_18Kernel_traits_baseILj2048EfS2_fS2_fjLj128EEEEELb1ELb0ELb0EEEvNS_9BwdParamsE,@function
        .size           _ZN10layer_norm31ln_parallel_residual_bwd_kernelINS_13Kernel_traitsIf6__halffS2_fjLj2048ELj1ELj1ELj4ELj16ENS_18Kernel_traits_baseILj2048EfS2_fS2_fjLj128EEEEELb1ELb0ELb0EEEvNS_9BwdParamsE,(.L_x_2844 - _ZN10layer_norm31ln_parallel_residual_bwd_kernelINS_13Kernel_traitsIf6__halffS2_fjLj2048ELj1ELj1ELj4ELj16ENS_18Kernel_traits_baseILj2048EfS2_fS2_fjLj128EEEEELb1ELb0ELb0EEEvNS_9BwdParamsE)
        .other          _ZN10layer_norm31ln_parallel_residual_bwd_kernelINS_13Kernel_traitsIf6__halffS2_fjLj2048ELj1ELj1ELj4ELj16ENS_18Kernel_traits_baseILj2048EfS2_fS2_fjLj128EEEEELb1ELb0ELb0EEEvNS_9BwdParamsE,@"STO_CUDA_ENTRY STV_DEFAULT"
_ZN10layer_norm31ln_parallel_residual_bwd_kernelINS_13Kernel_traitsIf6__halffS2_fjLj2048ELj1ELj1ELj4ELj16ENS_18Kernel_traits_baseILj2048EfS2_fS2_fjLj128EEEEELb1ELb0ELb0EEEvNS_9BwdParamsE:
.text._ZN10layer_norm31ln_parallel_residual_bwd_kernelINS_13Kernel_traitsIf6__halffS2_fjLj2048ELj1ELj1ELj4ELj16ENS_18Kernel_traits_baseILj2048EfS2_fS2_fjLj128EEEEELb1ELb0ELb0EEEvNS_9BwdParamsE:
        /* <DEDUP_REMOVED lines=107> */
.L_x_1811:
        /* <DEDUP_REMOVED lines=25> */
[----:B-1----:R-:W-:-:S03]  /*0840*/  IMAD.WIDE.U32 R140, R148, 0x10, R140 ;  /* 0x00000010948c7825 */ /* 0x002fc600078e008c */
[----:B------:R-:W3:Y:S04]  /*0850*/  LDG.E.128 R144, desc[UR10][R136.64+0x10] ;  /* 0x0000100a88907981 */ /* 0x000ee8000c1e1d00 */
[----:B------:R-:W3:Y:S01]  /*0860*/  LDG.E.128 R140, desc[UR10][R140.64] ;  /* 0x0000000a8c8c7981 */ /* 0x000ee2000c1e1d00 */
[----:B--2---:R-:W-:-:S06]  /*0870*/  IMAD.WIDE.U32 R132, R148, 0x10, R132 ;  /* 0x0000001094847825 */ /* 0x004fcc00078e0084 */
[----:B------:R-:W2:Y:S01]  /*0880*/  LDG.E.128 R132, desc[UR10][R132.64] ;  /* 0x0000000a84847981 */ /* 0x000ea2000c1e1d00 */
[----:B------:R-:W-:Y:S02]  /*0890*/  ISETP.NE.AND.EX P0, PT, RZ, UR17, PT, P0 ;  /* 0x00000011ff007c0c */ /* 0x000fe4000bf05300 */
[----:B----4-:R-:W-:-:S04]  /*08a0*/  ISETP.NE.U32.AND P1, PT, RZ, UR12, PT ;  /* 0x0000000cff007c0c */ /* 0x010fc8000bf25070 */
[----:B------:R-:W-:-:S07]  /*08b0*/  ISETP.NE.AND.EX P1, PT, RZ, UR13, PT, P1 ;  /* 0x0000000dff007c0c */ /* 0x000fce000bf25310 */
[----:B------:R-:W1:Y:S08]  /*08c0*/  @P0 LDC.64 R168, c[0x0][0x438] ;  /* 0x00010e00ffa80b82 */ /* 0x000e700000000a00 */
[----:B------:R-:W4:Y:S01]  /*08d0*/  @P1 LDC.64 R172, c[0x0][0x3b8] ;  /* 0x0000ee00ffac1b82 */ /* 0x000f220000000a00 */
[----:B0-----:R-:W-:-:S05]  /*08e0*/  IMAD.WIDE.U32 R170, R148, 0x8, R170 ;  /* 0x0000000894aa7825 */ /* 0x001fca00078e00aa */
[----:B------:R-:W5:Y:S01]  /*08f0*/  LDG.E.64 R136, desc[UR10][R170.64] ;  /* 0x0000000aaa887981 */ /* 0x000f62000c1e1b00 */
[----:B-1----:R-:W-:-:S05]  /*0900*/  @P0 IMAD.WIDE.U32 R168, R148, 0x20, R168 ;  /* 0x0000002094a80825 */ /* 0x002fca00078e00a8 */
[----:B------:R-:W5:Y:S01]  /*0910*/  @P0 LDG.E.128 R16, desc[UR10][R168.64] ;  /* 0x0000000aa8100981 */ /* 0x000f62000c1e1d00 */
[----:B----4-:R-:W-:-:S03]  /*0920*/  @P1 IMAD.WIDE.U32 R172, R148, 0x8, R172 ;  /* 0x0000000894ac1825 */ /* 0x010fc600078e00ac */
[----:B------:R0:W5:Y:S04]  /*0930*/  @P0 LDG.E.128 R12, desc[UR10][R168.64+0x10] ;  /* 0x0000100aa80c0981 */ /* 0x000168000c1e1d00 */
[----:B------:R1:W5:Y:S01]  /*0940*/  @P1 LDG.E.64 R180, desc[UR10][R172.64] ;  /* 0x0000000aacb41981 */ /* 0x000362000c1e1b00 */
[----:B------:R-:W-:Y:S01]  /*0950*/  IADD3 R189, PT, PT, R148, 0x80, RZ ;  /* 0x0000008094bd7810 */ /* 0x000fe20007ffe0ff */
[C---:B---3--:R-:W-:Y:S01]  /*0960*/  FADD.FTZ R174, -R186.reuse, R131 ;  /* 0x00000083baae7221 */ /* 0x048fe20000010100 */
[C---:B------:R-:W-:Y:S01]  /*0970*/  FADD.FTZ R128, -R186.reuse, R128 ;  /* 0x00000080ba807221 */ /* 0x040fe20000010100 */
[C---:B------:R-:W-:Y:S01]  /*0980*/  FADD.FTZ R166, -R186.reuse, R129 ;  /* 0x00000081baa67221 */ /* 0x040fe20000010100 */
[----:B------:R-:W-:Y:S01]  /*0990*/  FADD.FTZ R130, -R186, R130 ;  /* 0x00000082ba827221 */ /* 0x000fe20000010100 */
[----:B------:R-:W-:-:S02]  /*09a0*/  HADD2.F32 R131, -RZ, R140.H0_H0 ;  /* 0x2000008cff837230 */ /* 0x000fc40000004100 */
[----:B------:R-:W-:Y:S02]  /*09b0*/  HADD2.F32 R140, -RZ, R140.H1_H1 ;  /* 0x3000008cff8c7230 */ /* 0x000fe40000004100 */
[----:B-----5:R-:W-:Y:S01]  /*09c0*/  FMUL.FTZ R3, R151, R128 ;  /* 0x0000008097037220 */ /* 0x020fe20000410000 */
[----:B--2---:R-:W-:Y:S02]  /*09d0*/  HADD2.F32 R129, -RZ, R132.H0_H0 ;  /* 0x20000084ff817230 */ /* 0x004fe40000004100 */
[--C-:B------:R-:W-:Y:S02]  /*09e0*/  HADD2.F32 R175, -RZ, R133.reuse.H0_H0 ;  /* 0x20000085ffaf7230 */ /* 0x100fe40000004100 */
[----:B------:R-:W-:Y:S02]  /*09f0*/  HADD2.F32 R176, -RZ, R133.H1_H1 ;  /* 0x30000085ffb07230 */ /* 0x000fe40000004100 */
[----:B------:R-:W-:Y:S01]  /*0a00*/  FMUL.FTZ R133, R104, R131 ;  /* 0x0000008368857220 */ /* 0x000fe20000410000 */
[----:B------:R-:W-:-:S02]  /*0a10*/  HADD2.F32 R185, -RZ, R135.H0_H0 ;  /* 0x20000087ffb97230 */ /* 0x000fc40000004100 */
[----:B------:R-:W-:Y:S02]  /*0a20*/  HADD2.F32 R190, -RZ, R135.H1_H1 ;  /* 0x30000087ffbe7230 */ /* 0x000fe40000004100 */
[----:B------:R-:W-:Y:S01]  /*0a30*/  FMUL.FTZ R128, R105, R140 ;  /* 0x0000008c69807220 */ /* 0x000fe20000410000 */
[----:B------:R-:W-:Y:S02]  /*0a40*/  HADD2.F32 R132, -RZ, R132.H1_H1 ;  /* 0x30000084ff847230 */ /* 0x000fe40000004100 */
[--C-:B------:R-:W-:Y:S02]  /*0a50*/  HADD2.F32 R177, -RZ, R134.reuse.H0_H0 ;  /* 0x20000086ffb17230 */ /* 0x100fe40000004100 */
[----:B------:R-:W-:Y:S02]  /*0a60*/  HADD2.F32 R178, -RZ, R134.H1_H1 ;  /* 0x30000086ffb27230 */ /* 0x000fe40000004100 */
[--C-:B------:R-:W-:Y:S02]  /*0a70*/  HADD2.F32 R135, -RZ, R141.reuse.H0_H0 ;  /* 0x2000008dff877230 */ /* 0x100fe40000004100 */
[----:B------:R-:W-:-:S02]  /*0a80*/  HADD2.F32 R134, -RZ, R141.H1_H1 ;  /* 0x3000008dff867230 */ /* 0x000fc40000004100 */
[----:B------:R-:W-:Y:S01]  /*0a90*/  FADD.FTZ R64, R64, R129 ;  /* 0x0000008140407221 */ /* 0x000fe20000010000 */
[-C--:B0-----:R-:W-:Y:S01]  /*0aa0*/  FFMA.FTZ R168, R112, R129.reuse, R133 ;  /* 0x0000008170a87223 */ /* 0x081fe20000010085 */
[----:B------:R-:W-:Y:S01]  /*0ab0*/  FFMA.FTZ R80, R3, R129, R80 ;  /* 0x0000008103507223 */ /* 0x000fe20000010050 */
[--C-:B------:R-:W-:Y:S02]  /*0ac0*/  HADD2.F32 R141, -RZ, R142.reuse.H0_H0 ;  /* 0x2000008eff8d7230 */ /* 0x100fe40000004100 */
[----:B------:R-:W-:Y:S01]  /*0ad0*/  FFMA.FTZ R169, R113, R132, R128 ;  /* 0x0000008471a97223 */ /* 0x000fe20000010080 */
[----:B------:R-:W-:Y:S01]  /*0ae0*/  FMUL.FTZ R171, R151, R130 ;  /* 0x0000008297ab7220 */ /* 0x000fe20000410000 */
[----:B------:R-:W-:Y:S01]  /*0af0*/  FMUL.FTZ R129, R106, R135 ;  /* 0x000000876a817220 */ /* 0x000fe20000410000 */
[----:B------:R-:W-:Y:S02]  /*0b00*/  HADD2.F32 R184, -RZ, R142.H1_H1 ;  /* 0x3000008effb87230 */ /* 0x000fe40000004100 */
[----:B------:R-:W-:Y:S01]  /*0b10*/  FADD.FTZ R144, -R186, R144 ;  /* 0x00000090ba907221 */ /* 0x000fe20000010100 */
[----:B------:R-:W-:Y:S01]  /*0b20*/  FMUL.FTZ R128, R107, R134 ;  /* 0x000000866b807220 */ /* 0x000fe20000410000 */
[----:B------:R-:W-:Y:S01]  /*0b30*/  FMUL.FTZ R170, R151, R174 ;  /* 0x000000ae97aa7220 */ /* 0x000fe20000410000 */
[----:B------:R-:W-:Y:S01]  /*0b40*/  FADD.FTZ R66, R66, R175 ;  /* 0x000000af42427221 */ /* 0x000fe20000010000 */
[-C--:B-1----:R-:W-:Y:S01]  /*0b50*/  FFMA.FTZ R172, R114, R175.reuse, R129 ;  /* 0x000000af72ac7223 */ /* 0x082fe20000010081 */
[----:B------:R-:W-:Y:S01]  /*0b60*/  FFMA.FTZ R82, R171, R175, R82 ;  /* 0x000000afab527223 */ /* 0x000fe20000010052 */
[----:B------:R-:W-:Y:S01]  /*0b70*/  FFMA.FTZ R173, R115, R176, R128 ;  /* 0x000000b073ad7223 */ /* 0x000fe20000010080 */
[----:B------:R-:W-:Y:S01]  /*0b80*/  FMUL.FTZ R129, R100, R141 ;  /* 0x0000008d64817220 */ /* 0x000fe20000410000 */
[----:B------:R-:W-:Y:S01]  /*0b90*/  FMUL.FTZ R175, R151, R144 ;  /* 0x0000009097af7220 */ /* 0x000fe20000410000 */
[----:B------:R-:W-:Y:S01]  /*0ba0*/  FMUL.FTZ R128, R101, R184 ;  /* 0x000000b865807220 */ /* 0x000fe20000410000 */
[----:B------:R-:W-:Y:S01]  /*0bb0*/  FADD.FTZ R67, R67, R176 ;  /* 0x000000b043437221 */ /* 0x000fe20000010000 */
[----:B------:R-:W-:Y:S01]  /*0bc0*/  FFMA.FTZ R83, R170, R176, R83 ;  /* 0x000000b0aa537223 */ /* 0x000fe20000010053 */
[----:B------:R-:W-:Y:S01]  /*0bd0*/  FADD.FTZ R60, R60, R177 ;  /* 0x000000b13c3c7221 */ /* 0x000fe20000010000 */
[-C--:B------:R-:W-:Y:S01]  /*0be0*/  FFMA.FTZ R176, R108, R177.reuse, R129 ;  /* 0x000000b16cb07223 */ /* 0x080fe20000010081 */
[----:B------:R-:W-:Y:S01]  /*0bf0*/  FFMA.FTZ R76, R175, R177, R76 ;  /* 0x000000b1af4c7223 */ /* 0x000fe2000001004c */
[----:B------:R-:W-:Y:S01]  /*0c00*/  FFMA.FTZ R177, R109, R178, R128 ;  /* 0x000000b26db17223 */ /* 0x000fe20000010080 */
[----:B------:R-:W-:Y:S01]  /*0c10*/  FADD.FTZ R128, RZ, R168 ;  /* 0x000000a8ff807221 */ /* 0x000fe20000010000 */
[----:B------:R-:W-:Y:S01]  /*0c20*/  FMUL.FTZ R166, R151, R166 ;  /* 0x000000a697a67220 */ /* 0x000fe20000410000 */
[C---:B------:R-:W-:Y:S01]  /*0c30*/  FFMA.FTZ R129, R3.reuse, R168, RZ ;  /* 0x000000a803817223 */ /* 0x040fe200000100ff */
[----:B------:R-:W-:Y:S01]  /*0c40*/  FADD.FTZ R32, R32, R131 ;  /* 0x0000008320207221 */ /* 0x000fe20000010000 */
[----:B------:R-:W-:Y:S01]  /*0c50*/  FFMA.FTZ R48, R3, R131, R48 ;  /* 0x0000008303307223 */ /* 0x000fe20000010030 */
[----:B------:R-:W-:Y:S01]  /*0c60*/  FADD.FTZ R131, R128, R169 ;  /* 0x000000a980837221 */ /* 0x000fe20000010000 */
[----:B------:R-:W-:-:S03]  /*0c70*/  FFMA.FTZ R128, R166, R169, R129 ;  /* 0x000000a9a6807223 */ /* 0x000fc60000010081 */
[----:B------:R-:W-:Y:S01]  /*0c80*/  FADD.FTZ R130, R131, R172 ;  /* 0x000000ac83827221 */ /* 0x000fe20000010000 */
[----:B------:R-:W-:Y:S01]  /*0c90*/  FFMA.FTZ R129, R171, R172, R128 ;  /* 0x000000acab817223 */ /* 0x000fe20000010080 */
[--C-:B------:R-:W-:Y:S02]  /*0ca0*/  HADD2.F32 R187, -RZ, R143.reuse.H0_H0 ;  /* 0x2000008fffbb7230 */ /* 0x100fe40000004100 */
[----:B------:R-:W-:Y:S01]  /*0cb0*/  FADD.FTZ R142, -R186, R145 ;  /* 0x00000091ba8e7221 */ /* 0x000fe20000010100 */
[----:B------:R-:W-:Y:S01]  /*0cc0*/  FADD.FTZ R131, R130, R173 ;  /* 0x000000ad82837221 */ /* 0x000fe20000010000 */
[----:B------:R-:W-:Y:S01]  /*0cd0*/  FFMA.FTZ R128, R170, R173, R129 ;  /* 0x000000adaa807223 */ /* 0x000fe20000010081 */
[----:B------:R-:W-:Y:S02]  /*0ce0*/  HADD2.F32 R192, -RZ, R143.H1_H1 ;  /* 0x3000008fffc07230 */ /* 0x000fe40000004100 */
[----:B------:R-:W-:Y:S01]  /*0cf0*/  FADD.FTZ R146, -R186, R146 ;  /* 0x00000092ba927221 */ /* 0x000fe20000010100 */
[----:B------:R-:W-:Y:S01]  /*0d00*/  FMUL.FTZ R174, R151, R142 ;  /* 0x0000008e97ae7220 */ /* 0x000fe20000410000 */
[----:B------:R-:W-:Y:S01]  /*0d10*/  FMUL.FTZ R133, R102, R187 ;  /* 0x000000bb66857220 */ /* 0x000fe20000410000 */
        /* <DEDUP_REMOVED lines=36> */
.L_x_1786:
[----:B----4-:R-:W-:Y:S05]  /*0f60*/  BSYNC.RECONVERGENT B0 ;  /* 0x0000000000007941 */ /* 0x010fea0003800200 */
.L_x_1785:
        /* <DEDUP_REMOVED lines=14> */
[----:B------:R-:W-:Y:S02]  /*1050*/  ISETP.NE.U32.AND P0, PT, RZ, UR16, PT ;  /* 0x00000010ff007c0c */ /* 0x000fe4000bf05070 */
[----:B------:R-:W-:Y:S02]  /*1060*/  ISETP.NE.AND.EX P1, PT, RZ, UR13, PT, P1 ;  /* 0x0000000dff007c0c */ /* 0x000fe4000bf25310 */
[----:B------:R-:W-:-:S11]  /*1070*/  ISETP.NE.AND.EX P0, PT, RZ, UR17, PT, P0 ;  /* 0x00000011ff007c0c */ /* 0x000fd6000bf05300 */
[----:B------:R-:W1:Y:S08]  /*1080*/  @P1 LDC.64 R156, c[0x0][0x3b8] ;  /* 0x0000ee00ff9c1b82 */ /* 0x000e700000000a00 */
[----:B------:R-:W1:Y:S01]  /*1090*/  @P0 LDC.64 R152, c[0x0][0x438] ;  /* 0x00010e00ff980b82 */ /* 0x000e620000000a00 */
[----:B0-----:R-:W-:-:S05]  /*10a0*/  IMAD.WIDE.U32 R154, R189, 0x8, R154 ;  /* 0x00000008bd9a7825 */ /* 0x001fca00078e009a */
[----:B------:R0:W5:Y:S01]  /*10b0*/  LDG.E.64 R138, desc[UR10][R154.64] ;  /* 0x0000000a9a8a7981 */ /* 0x000162000c1e1b00 */
[----:B-1----:R-:W-:-:S05]  /*10c0*/  @P1 IMAD.WIDE.U32 R156, R189, 0x8, R156 ;  /* 0x00000008bd9c1825 */ /* 0x002fca00078e009c */
[----:B------:R-:W5:Y:S01]  /*10d0*/  @P1 LDG.E.64 R182, desc[UR10][R156.64] ;  /* 0x0000000a9cb61981 */ /* 0x000f62000c1e1b00 */
[----:B------:R-:W-:-:S05]  /*10e0*/  @P0 IMAD.WIDE.U32 R152, R189, 0x20, R152 ;  /* 0x00000020bd980825 */ /* 0x000fca00078e0098 */
[----:B------:R-:W5:Y:S04]  /*10f0*/  @P0 LDG.E.128 R8, desc[UR10][R152.64] ;  /* 0x0000000a98080981 */ /* 0x000f68000c1e1d00 */
[----:B------:R1:W5:Y:S01]  /*1100*/  @P0 LDG.E.128 R4, desc[UR10][R152.64+0x10] ;  /* 0x0000100a98040981 */ /* 0x000362000c1e1d00 */
[--C-:B---3--:R-:W-:Y:S02]  /*1110*/  HADD2.F32 R161, -RZ, R133.reuse.H0_H0 ;  /* 0x20000085ffa17230 */ /* 0x108fe40000004100 */
[----:B------:R-:W-:Y:S02]  /*1120*/  HADD2.F32 R158, -RZ, R133.H1_H1 ;  /* 0x30000085ff9e7230 */ /* 0x000fe40000004100 */
[--C-:B------:R-:W-:Y:S02]  /*1130*/  HADD2.F32 R163, -RZ, R134.reuse.H0_H0 ;  /* 0x20000086ffa37230 */ /* 0x100fe40000004100 */
[----:B------:R-:W-:-:S02]  /*1140*/  HADD2.F32 R162, -RZ, R134.H1_H1 ;  /* 0x30000086ffa27230 */ /* 0x000fc40000004100 */
[--C-:B----4-:R-:W-:Y:S02]  /*1150*/  HADD2.F32 R133, -RZ, R140.reuse.H0_H0 ;  /* 0x2000008cff857230 */ /* 0x110fe40000004100 */
[----:B------:R-:W-:Y:S02]  /*1160*/  HADD2.F32 R140, -RZ, R140.H1_H1 ;  /* 0x3000008cff8c7230 */ /* 0x000fe40000004100 */
[--C-:B------:R-:W-:Y:S02]  /*1170*/  HADD2.F32 R167, -RZ, R135.reuse.H0_H0 ;  /* 0x20000087ffa77230 */ /* 0x100fe40000004100 */
[----:B------:R-:W-:Y:S02]  /*1180*/  HADD2.F32 R190, -RZ, R135.H1_H1 ;  /* 0x30000087ffbe7230 */ /* 0x000fe40000004100 */
[----:B--2---:R-:W-:Y:S01]  /*1190*/  FADD.FTZ R160, -R186, R129 ;  /* 0x00000081baa07221 */ /* 0x004fe20000010100 */
[--C-:B------:R-:W-:Y:S02]  /*11a0*/  HADD2.F32 R135, -RZ, R141.reuse.H0_H0 ;  /* 0x2000008dff877230 */ /* 0x100fe40000004100 */
[----:B------:R-:W-:-:S02]  /*11b0*/  HADD2.F32 R134, -RZ, R141.H1_H1 ;  /* 0x3000008dff867230 */ /* 0x000fc40000004100 */
[----:B------:R-:W-:Y:S01]  /*11c0*/  FMUL.FTZ R129, R88, R133 ;  /* 0x0000008558817220 */ /* 0x000fe20000410000 */
[----:B------:R-:W-:Y:S02]  /*11d0*/  HADD2.F32 R159, -RZ, R132.H0_H0 ;  /* 0x20000084ff9f7230 */ /* 0x000fe40000004100 */
[--C-:B------:R-:W-:Y:S02]  /*11e0*/  HADD2.F32 R141, -RZ, R142.reuse.H0_H0 ;  /* 0x2000008eff8d7230 */ /* 0x100fe40000004100 */
[----:B------:R-:W-:Y:S02]  /*11f0*/  HADD2.F32 R164, -RZ, R142.H1_H1 ;  /* 0x3000008effa47230 */ /* 0x000fe40000004100 */
[C---:B------:R-:W-:Y:S01]  /*1200*/  FADD.FTZ R142, -R186.reuse, R128 ;  /* 0x00000080ba8e7221 */ /* 0x040fe20000010100 */
[----:B------:R-:W-:Y:S02]  /*1210*/  HADD2.F32 R132, -RZ, R132.H1_H1 ;  /* 0x30000084ff847230 */ /* 0x000fe40000004100 */
[C---:B------:R-:W-:Y:S01]  /*1220*/  FADD.FTZ R144, -R186.reuse, R144 ;  /* 0x00000090ba907221 */ /* 0x040fe20000010100 */
[C---:B------:R-:W-:Y:S01]  /*1230*/  FADD.FTZ R146, -R186.reuse, R146 ;  /* 0x00000092ba927221 */ /* 0x040fe20000010100 */
[----:B------:R-:W-:Y:S01]  /*1240*/  FMUL.FTZ R128, R89, R140 ;  /* 0x0000008c59807220 */ /* 0x000fe20000410000 */
[----:B0-----:R-:W-:Y:S01]  /*1250*/  FADD.FTZ R154, -R186, R147 ;  /* 0x00000093ba9a7221 */ /* 0x001fe20000010100 */
[----:B------:R-:W-:Y:S01]  /*1260*/  FFMA.FTZ R150, R96, R159, R129 ;  /* 0x0000009f60967223 */ /* 0x000fe20000010081 */
[----:B-1---5:R-:W-:Y:S01]  /*1270*/  FMUL.FTZ R153, R151, R144 ;  /* 0x0000009097997220 */ /* 0x022fe20000410000 */
[----:B------:R-:W-:Y:S01]  /*1280*/  FFMA.FTZ R155, R97, R132, R128 ;  /* 0x00000084619b7223 */ /* 0x000fe20000010080 */
[----:B------:R-:W-:Y:S01]  /*1290*/  FMUL.FTZ R129, R90, R135 ;  /* 0x000000875a817220 */ /* 0x000fe20000410000 */
        /* <DEDUP_REMOVED lines=9> */
[----:B------:R-:W-:Y:S01]  /*1330*/  FMUL.FTZ R129, R84, R141 ;  /* 0x0000008d54817220 */ /* 0x000fe20000410000 */
[----:B------:R-:W-:Y:S01]  /*1340*/  FMUL.FTZ R161, R151, R142 ;  /* 0x0000008e97a17220 */ /* 0x000fe20000410000 */
[----:B------:R-:W-:Y:S01]  /*1350*/  FMUL.FTZ R128, R85, R164 ;  /* 0x000000a455807220 */ /* 0x000fe20000410000 */
[----:B------:R-:W-:Y:S01]  /*1360*/  FADD.FTZ R59, R59, R158 ;  /* 0x0000009e3b3b7221 */ /* 0x000fe20000010000 */
[----:B------:R-:W-:Y:S01]  /*1370*/  FFMA.FTZ R75, R154, R158, R75 ;  /* 0x0000009e9a4b7223 */ /* 0x000fe2000001004b */
[----:B------:R-:W-:Y:S01]  /*1380*/  FADD.FTZ R152, -R186, R145 ;  /* 0x00000091ba987221 */ /* 0x000fe20000010100 */
[----:B------:R-:W-:Y:S01]  /*1390*/  FMUL.FTZ R158, R151, R160 ;  /* 0x000000a0979e7220 */ /* 0x000fe20000410000 */
[----:B------:R-:W-:Y:S01]  /*13a0*/  FADD.FTZ R52, R52, R163 ;  /* 0x000000a334347221 */ /* 0x000fe20000010000 */
[-C--:B------:R-:W-:Y:S01]  /*13b0*/  FFMA.FTZ R160, R92, R163.reuse, R129 ;  /* 0x000000a35ca07223 */ /* 0x080fe20000010081 */
[----:B------:R-:W-:Y:S01]  /*13c0*/  FFMA.FTZ R68, R161, R163, R68 ;  /* 0x000000a3a1447223 */ /* 0x000fe20000010044 */
[----:B------:R-:W-:Y:S01]  /*13d0*/  FFMA.FTZ R163, R93, R162, R128 ;  /* 0x000000a25da37223 */ /* 0x000fe20000010080 */
[----:B------:R-:W-:Y:S01]  /*13e0*/  FADD.FTZ R128, R187, R150 ;  /* 0x00000096bb807221 */ /* 0x000fe20000010000 */
[----:B------:R-:W-:Y:S01]  /*13f0*/  FMUL.FTZ R152, R151, R152 ;  /* 0x0000009897987220 */ /* 0x000fe20000410000 */
[----:B------:R-:W-:Y:S01]  /*1400*/  FFMA.FTZ R129, R153, R150, R188 ;  /* 0x0000009699817223 */ /* 0x000fe200000100bc */
[C---:B------:R-:W-:Y:S01]  /*1410*/  FADD.FTZ R130, -R186.reuse, R130 ;  /* 0x00000082ba827221 */ /* 0x040fe20000010100 */
[----:B------:R-:W-:Y:S01]  /*1420*/  FADD.FTZ R186, -R186, R131 ;  /* 0x00000083baba7221 */ /* 0x000fe20000010100 */
[----:B------:R-:W-:Y:S01]  /*1430*/  FADD.FTZ R131, R128, R155 ;  /* 0x0000009b80837221 */ /* 0x000fe20000010000 */
[----:B------:R-:W-:Y:S01]  /*1440*/  FFMA.FTZ R128, R152, R155, R129 ;  /* 0x0000009b98807223 */ /* 0x000fe20000010081 */
[----:B------:R-:W-:-:S02]  /*1450*/  FMUL.FTZ R165, R151, R130 ;  /* 0x0000008297a57220 */ /* 0x000fc40000410000 */
[----:B------:R-:W-:Y:S01]  /*1460*/  FADD.FTZ R130, R131, R156 ;  /* 0x0000009c83827221 */ /* 0x000fe20000010000 */
[----:B------:R-:W-:Y:S01]  /*1470*/  FFMA.FTZ R129, R157, R156, R128 ;  /* 0x0000009c9d817223 */ /* 0x000fe20000010080 */
[--C-:B------:R-:W-:Y:S02]  /*1480*/  HADD2.F32 R189, -RZ, R143.reuse.H0_H0 ;  /* 0x2000008fffbd7230 */ /* 0x100fe40000004100 */
[----:B------:R-:W-:Y:S01]  /*1490*/  FADD.FTZ R131, R130, R159 ;  /* 0x0000009f82837221 */ /* 0x000fe20000010000 */
[----:B------:R-:W-:Y:S01]  /*14a0*/  FFMA.FTZ R128, R154, R159, R129 ;  /* 0x0000009f9a807223 */ /* 0x000fe20000010081 */
        /* <DEDUP_REMOVED lines=38> */
.L_x_1788:
[----:B------:R-:W-:Y:S05]  /*1710*/  BSYNC.RECONVERGENT B0 ;  /* 0x0000000000007941 */ /* 0x000fea0003800200 */
.L_x_1787:
        /* <DEDUP_REMOVED lines=32> */
.L_x_1790:
[----:B------:R-:W-:Y:S05]  /*1920*/  BSYNC.RECONVERGENT B0 ;  /* 0x0000000000007941 */ /* 0x000fea0003800200 */
.L_x_1789:
        /* <DEDUP_REMOVED lines=94> */
.L_x_1795:
        /* <DEDUP_REMOVED lines=54> */
.L_x_1794:
        /* <DEDUP_REMOVED lines=59> */
.L_x_1797:
        /* <DEDUP_REMOVED lines=54> */
.L_x_1793:
        /* <DEDUP_REMOVED lines=40> */
[----:B------:R-:W-:Y:S01]  /*2c00*/  F2FP.F16.F32.PACK_AB R127, R124, R127 ;  /* 0x0000007f7c7f723e */ /* 0x000fe200000000ff */
[----:B------:R-:W-:Y:S01]  /*2c10*/  FADD.FTZ R124, R172, -R129 ;  /* 0x80000081ac7c7221 */ /* 0x000fe20000010000 */
[----:B------:R-:W-:Y:S02]  /*2c20*/  F2FP.F16.F32.PACK_AB R126, R125, R126 ;  /* 0x0000007e7d7e723e */ /* 0x000fe400000000ff */
[----:B------:R-:W-:Y:S01]  /*2c30*/  LOP3.LUT P6, RZ, R137, 0xff, RZ, 0xc0, !PT ;  /* 0x000000ff89ff7812 */ /* 0x000fe200078cc0ff */
[----:B------:R-:W-:Y:S01]  /*2c40*/  FMUL.FTZ R125, R151, R124 ;  /* 0x0000007c977d7220 */ /* 0x000fe20000410000 */
[-CC-:B------:R-:W-:Y:S01]  /*2c50*/  FFMA.FTZ R124, R166, R132.reuse, R133.reuse ;  /* 0x00000084a67c7223 */ /* 0x180fe20000010085 */
[----:B------:R-:W-:Y:S02]  /*2c60*/  F2FP.F16.F32.PACK_AB R131, R134, R131 ;  /* 0x000000838683723e */ /* 0x000fe400000000ff */
        /* <DEDUP_REMOVED lines=27> */
[----:B------:R-:W-:Y:S02]  /*2e20*/  F2FP.F16.F32.PACK_AB R130, R145, R134 ;  /* 0x000000869182723e */ /* 0x000fe400000000ff */
        /* <DEDUP_REMOVED lines=8> */
.L_x_1799:
        /* <DEDUP_REMOVED lines=31> */
[----:B------:R-:W-:Y:S01]  /*30a0*/  F2FP.F16.F32.PACK_AB R131, R118, R131 ;  /* 0x000000837683723e */ /* 0x000fe200000000ff */
[----:B------:R-:W-:Y:S01]  /*30b0*/  FADD.FTZ R118, R172, -R117 ;  /* 0x80000075ac767221 */ /* 0x000fe20000010000 */
[----:B------:R-:W-:Y:S01]  /*30c0*/  F2FP.F16.F32.PACK_AB R127, R124, R127 ;  /* 0x0000007f7c7f723e */ /* 0x000fe200000000ff */
        /* <DEDUP_REMOVED lines=9> */
[----:B------:R-:W-:Y:S01]  /*3160*/  F2FP.F16.F32.PACK_AB R126, R125, R126 ;  /* 0x0000007e7d7e723e */ /* 0x000fe200000000ff */
        /* <DEDUP_REMOVED lines=22> */
[----:B------:R-:W-:Y:S02]  /*32d0*/  F2FP.F16.F32.PACK_AB R130, R141, R130 ;  /* 0x000000828d82723e */ /* 0x000fe400000000ff */
        /* <DEDUP_REMOVED lines=8> */
.L_x_1798:
        /* <DEDUP_REMOVED lines=38> */
[----:B------:R-:W-:Y:S01]  /*35c0*/  F2FP.F16.F32.PACK_AB R131, R128, R131 ;  /* 0x000000838083723e */ /* 0x000fe200000000ff */
[-CC-:B------:R-:W-:Y:S01]  /*35d0*/  FFMA.FTZ R128, R170, R132.reuse, R133.reuse ;  /* 0x00000084aa807223 */ /* 0x180fe20000010085 */
[----:B------:R-:W-:Y:S02]  /*35e0*/  LOP3.LUT P6, RZ, R137, 0xff, RZ, 0xc0, !PT ;  /* 0x000000ff89ff7812 */ /* 0x000fe400078cc0ff */
[----:B------:R-:W-:Y:S01]  /*35f0*/  F2FP.F16.F32.PACK_AB R127, R124, R127 ;  /* 0x0000007f7c7f723e */ /* 0x000fe200000000ff */
[----:B------:R-:W-:Y:S01]  /*3600*/  FFMA.FTZ R124, R166, R132, R133 ;  /* 0x00000084a67c7223 */ /* 0x000fe20000010085 */
[----:B------:R-:W-:-:S02]  /*3610*/  FSEL R125, R135, RZ, P5 ;  /* 0x000000ff877d7208 */ /* 0x000fc40002800000 */
[----:B------:R-:W-:Y:S01]  /*3620*/  FSEL R134, R130, RZ, P6 ;  /* 0x000000ff82867208 */ /* 0x000fe20003000000 */
[----:B------:R-:W-:Y:S01]  /*3630*/  FADD.FTZ R130, R173, -R128 ;  /* 0x80000080ad827221 */ /* 0x000fe20000010000 */
[----:B------:R-:W-:Y:S01]  /*3640*/  F2FP.F16.F32.PACK_AB R126, R125, R126 ;  /* 0x0000007e7d7e723e */ /* 0x000fe200000000ff */
        /* <DEDUP_REMOVED lines=33> */
.L_x_1800:
        /* <DEDUP_REMOVED lines=32> */
[----:B------:R-:W-:Y:S01]  /*3a60*/  F2FP.F16.F32.PACK_AB R127, R124, R127 ;  /* 0x0000007f7c7f723e */ /* 0x000fe200000000ff */
[-CC-:B------:R-:W-:Y:S01]  /*3a70*/  FFMA.FTZ R124, R170, R132.reuse, R133.reuse ;  /* 0x00000084aa7c7223 */ /* 0x180fe20000010085 */
[----:B------:R-:W-:Y:S01]  /*3a80*/  FSEL R130, R116, RZ, P6 ;  /* 0x000000ff74827208 */ /* 0x000fe20003000000 */
[-CC-:B------:R-:W-:Y:S01]  /*3a90*/  FFMA.FTZ R116, R166, R132.reuse, R133.reuse ;  /* 0x00000084a6747223 */ /* 0x180fe20000010085 */
[----:B------:R-:W-:Y:S01]  /*3aa0*/  FSEL R125, R119, RZ, P5 ;  /* 0x000000ff777d7208 */ /* 0x000fe20002800000 */
[----:B------:R-:W-:Y:S01]  /*3ab0*/  FADD.FTZ R128, R173, -R124 ;  /* 0x8000007cad807221 */ /* 0x000fe20000010000 */
[----:B------:R-:W-:Y:S01]  /*3ac0*/  F2FP.F16.F32.PACK_AB R131, R118, R131 ;  /* 0x000000837683723e */ /* 0x000fe200000000ff */
[----:B------:R-:W-:Y:S01]  /*3ad0*/  FFMA.FTZ R118, R151, R117, R18 ;  /* 0x0000007597767223 */ /* 0x000fe20000010012 */
[----:B------:R-:W-:Y:S01]  /*3ae0*/  LOP3.LUT P0, RZ, R137, 0xff00, RZ, 0xc0, !PT ;  /* 0x0000ff0089ff7812 */ /* 0x000fe2000780c0ff */
[----:B------:R-:W-:Y:S01]  /*3af0*/  FFMA.FTZ R117, R3, R132, R133 ;  /* 0x0000008403757223 */ /* 0x000fe20000010085 */
[----:B------:R-:W-:Y:S01]  /*3b00*/  FADD.FTZ R124, R169, -R116 ;  /* 0x80000074a97c7221 */ /* 0x000fe20000010000 */
[----:B------:R-:W-:Y:S01]  /*3b10*/  F2FP.F16.F32.PACK_AB R126, R125, R126 ;  /* 0x0000007e7d7e723e */ /* 0x000fe200000000ff */
        /* <DEDUP_REMOVED lines=29> */
[----:B------:R-:W-:-:S07]  /*3cf0*/  F2FP.F16.F32.PACK_AB R128, R135, R128 ;  /* 0x000000808780723e */ /* 0x000fce00000000ff */
.L_x_1796:
        /* <DEDUP_REMOVED lines=15> */
.L_x_1792:
[----:B------:R-:W-:Y:S05]  /*3df0*/  BSYNC.RECONVERGENT B0 ;  /* 0x0000000000007941 */ /* 0x000fea0003800200 */
.L_x_1791:
        /* <DEDUP_REMOVED lines=39> */
[----:B------:R-:W-:Y:S02]  /*4070*/  F2FP.F16.F32.PACK_AB R131, R142, R131 ;  /* 0x000000838e83723e */ /* 0x000fe400000000ff */
[----:B------:R-:W-:Y:S01]  /*4080*/  FSEL R127, R119, RZ, P6 ;  /* 0x000000ff777f7208 */ /* 0x000fe20003000000 */
[----:B------:R-:W-:Y:S01]  /*4090*/  FMUL.FTZ R119, R121, UR14 ;  /* 0x0000000e79777c20 */ /* 0x000fe20008410000 */
[----:B------:R-:W-:Y:S01]  /*40a0*/  LOP3.LUT P6, RZ, R139, 0xff, RZ, 0xc0, !PT ;  /* 0x000000ff8bff7812 */ /* 0x000fe200078cc0ff */
[----:B------:R-:W-:Y:S01]  /*40b0*/  FMUL.FTZ R117, R118, UR14 ;  /* 0x0000000e76757c20 */ /* 0x000fe20008410000 */
[----:B------:R-:W-:-:S02]  /*40c0*/  F2FP.F16.F32.PACK_AB R127, R144, R127 ;  /* 0x0000007f907f723e */ /* 0x000fc400000000ff */
        /* <DEDUP_REMOVED lines=10> */
[----:B------:R-:W-:Y:S01]  /*4170*/  F2FP.F16.F32.PACK_AB R130, R143, R130 ;  /* 0x000000828f82723e */ /* 0x000fe200000000ff */
[----:B------:R-:W-:Y:S01]  /*4180*/  FADD.FTZ R116, R155, -R116 ;  /* 0x800000749b747221 */ /* 0x000fe20000010000 */
[----:B------:R-:W-:Y:S01]  /*4190*/  FSEL R145, R119, RZ, P6 ;  /* 0x000000ff77917208 */ /* 0x000fe20003000000 */
[----:B------:R-:W-:Y:S01]  /*41a0*/  FFMA.FTZ R119, R151, R124, R11 ;  /* 0x0000007c97777223 */ /* 0x000fe2000001000b */
[----:B------:R-:W-:Y:S01]  /*41b0*/  LOP3.LUT P6, RZ, R138, 0xff0000, RZ, 0xc0, !PT ;  /* 0x00ff00008aff7812 */ /* 0x000fe200078cc0ff */
[----:B------:R-:W-:Y:S01]  /*41c0*/  FADD.FTZ R133, R150, -R133 ;  /* 0x8000008596857221 */ /* 0x000fe20000010000 */
[----:B------:R-:W-:Y:S01]  /*41d0*/  F2FP.F16.F32.PACK_AB R126, R145, R126 ;  /* 0x0000007e917e723e */ /* 0x000fe200000000ff */
        /* <DEDUP_REMOVED lines=10> */
[----:B------:R-:W-:-:S02]  /*4280*/  F2FP.F16.F32.PACK_AB R129, R132, R129 ;  /* 0x000000818481723e */ /* 0x000fc400000000ff */
[----:B------:R-:W-:Y:S01]  /*4290*/  FSEL R141, R124, RZ, P6 ;  /* 0x000000ff7c8d7208 */ /* 0x000fe20003000000 */
[----:B------:R-:W-:Y:S01]  /*42a0*/  FMUL.FTZ R124, R116, UR14 ;  /* 0x0000000e747c7c20 */ /* 0x000fe20008410000 */
[----:B------:R-:W-:-:S04]  /*42b0*/  LOP3.LUT P6, RZ, R138, 0xff00, RZ, 0xc0, !PT ;  /* 0x0000ff008aff7812 */ /* 0x000fc800078cc0ff */
        /* <DEDUP_REMOVED lines=11> */
.L_x_1805:
        /* <DEDUP_REMOVED lines=24> */
[----:B------:R-:W-:Y:S02]  /*44f0*/  F2FP.F16.F32.PACK_AB R131, R146, R131 ;  /* 0x000000839283723e */ /* 0x000fe400000000ff */
        /* <DEDUP_REMOVED lines=24> */
[----:B------:R-:W-:-:S02]  /*4680*/  F2FP.F16.F32.PACK_AB R127, R147, R144 ;  /* 0x00000090937f723e */ /* 0x000fc400000000ff */
[----:B------:R-:W-:Y:S01]  /*4690*/  FSEL R129, R125, RZ, P6 ;  /* 0x000000ff7d817208 */ /* 0x000fe20003000000 */
[----:B------:R-:W-:Y:S01]  /*46a0*/  FMUL.FTZ R124, R124, UR14 ;  /* 0x0000000e7c7c7c20 */ /* 0x000fe20008410000 */
[----:B------:R-:W-:Y:S01]  /*46b0*/  LOP3.LUT P6, RZ, R182, 0xff0000, RZ, 0xc0, !PT ;  /* 0x00ff0000b6ff7812 */ /* 0x000fe200078cc0ff */
[----:B------:R-:W-:Y:S01]  /*46c0*/  FFMA.FTZ R133, R151, R133, R8 ;  /* 0x0000008597857223 */ /* 0x000fe20000010008 */
[----:B------:R-:W-:Y:S02]  /*46d0*/  F2FP.F16.F32.PACK_AB R130, R143, R130 ;  /* 0x000000828f82723e */ /* 0x000fe400000000ff */
[----:B------:R-:W-:Y:S01]  /*46e0*/  FSEL R125, R125, RZ, P6 ;  /* 0x000000ff7d7d7208 */ /* 0x000fe20003000000 */
[----:B------:R-:W-:Y:S01]  /*46f0*/  FMUL.FTZ R133, R133, UR14 ;  /* 0x0000000e85857c20 */ /* 0x000fe20008410000 */
[----:B------:R-:W-:-:S04]  /*4700*/  LOP3.LUT P6, RZ, R138, 0xff000000, RZ, 0xc0, !PT ;  /* 0xff0000008aff7812 */ /* 0x000fc800078cc0ff */
[----:B------:R-:W-:Y:S02]  /*4710*/  FSEL R132, R126, RZ, P6 ;  /* 0x000000ff7e847208 */ /* 0x000fe40003000000 */
[----:B------:R-:W-:Y:S02]  /*4720*/  LOP3.LUT P6, RZ, R182, 0xff000000, RZ, 0xc0, !PT ;  /* 0xff000000b6ff7812 */ /* 0x000fe400078cc0ff */
[----:B------:R-:W-:Y:S02]  /*4730*/  F2FP.F16.F32.PACK_AB R129, R132, R129 ;  /* 0x000000818481723e */ /* 0x000fe400000000ff */
[----:B------:R-:W-:Y:S02]  /*4740*/  FSEL R134, R126, RZ, P6 ;  /* 0x000000ff7e867208 */ /* 0x000fe40003000000 */
[----:B------:R-:W-:Y:S02]  /*4750*/  LOP3.LUT P6, RZ, R138, 0xff00, RZ, 0xc0, !PT ;  /* 0x0000ff008aff7812 */ /* 0x000fe400078cc0ff */
[----:B------:R-:W-:-:S02]  /*4760*/  F2FP.F16.F32.PACK_AB R126, R145, R142 ;  /* 0x0000008e917e723e */ /* 0x000fc400000000ff */
[----:B------:R-:W-:Y:S02]  /*4770*/  FSEL R135, R124, RZ, P6 ;  /* 0x000000ff7c877208 */ /* 0x000fe40003000000 */
[----:B------:R-:W-:Y:S02]  /*4780*/  LOP3.LUT P6, RZ, R182, 0xff00, RZ, 0xc0, !PT ;  /* 0x0000ff00b6ff7812 */ /* 0x000fe400078cc0ff */
[----:B------:R-:W-:Y:S02]  /*4790*/  F2FP.F16.F32.PACK_AB R125, R134, R125 ;  /* 0x0000007d867d723e */ /* 0x000fe400000000ff */
[----:B------:R-:W-:Y:S02]  /*47a0*/  FSEL R141, R124, RZ, P6 ;  /* 0x000000ff7c8d7208 */ /* 0x000fe40003000000 */
[----:B------:R-:W-:-:S04]  /*47b0*/  LOP3.LUT P6, RZ, R138, 0xff, RZ, 0xc0, !PT ;  /* 0x000000ff8aff7812 */ /* 0x000fc800078cc0ff */
[----:B------:R-:W-:Y:S02]  /*47c0*/  FSEL R128, R133, RZ, P6 ;  /* 0x000000ff85807208 */ /* 0x000fe40003000000 */
[----:B------:R-:W-:Y:S02]  /*47d0*/  LOP3.LUT P6, RZ, R182, 0xff, RZ, 0xc0, !PT ;  /* 0x000000ffb6ff7812 */ /* 0x000fe400078cc0ff */
[----:B------:R-:W-:Y:S02]  /*47e0*/  F2FP.F16.F32.PACK_AB R128, R135, R128 ;  /* 0x000000808780723e */ /* 0x000fe400000000ff */
[----:B------:R-:W-:-:S04]  /*47f0*/  FSEL R124, R133, RZ, P6 ;  /* 0x000000ff857c7208 */ /* 0x000fc80003000000 */
[----:B------:R-:W-:Y:S01]  /*4800*/  F2FP.F16.F32.PACK_AB R124, R141, R124 ;  /* 0x0000007c8d7c723e */ /* 0x000fe200000000ff */
[----:B------:R-:W-:Y:S06]  /*4810*/  BRA `(.L_x_1806) ;  /* 0x0000001400f07947 */ /* 0x000fec0003800000 */
.L_x_1804:
        /* <DEDUP_REMOVED lines=29> */
[----:B------:R-:W-:Y:S02]  /*49f0*/  F2FP.F16.F32.PACK_AB R131, R142, R131 ;  /* 0x000000838e83723e */ /* 0x000fe400000000ff */
[----:B------:R-:W-:Y:S01]  /*4a00*/  FSEL R127, R117, RZ, P6 ;  /* 0x000000ff757f7208 */ /* 0x000fe20003000000 */
[----:B------:R-:W-:Y:S01]  /*4a10*/  FFMA.FTZ R117, R157, R132, R133 ;  /* 0x000000849d757223 */ /* 0x000fe20000010085 */
[----:B------:R-:W-:Y:S02]  /*4a20*/  LOP3.LUT P6, RZ, R139, 0xff, RZ, 0xc0, !PT ;  /* 0x000000ff8bff7812 */ /* 0x000fe400078cc0ff */
[----:B------:R-:W-:Y:S01]  /*4a30*/  F2FP.F16.F32.PACK_AB R127, R144, R127 ;  /* 0x0000007f907f723e */ /* 0x000fe200000000ff */
        /* <DEDUP_REMOVED lines=15> */
[----:B------:R-:W-:-:S02]  /*4b30*/  F2FP.F16.F32.PACK_AB R130, R143, R130 ;  /* 0x000000828f82723e */ /* 0x000fc400000000ff */
[----:B------:R-:W-:Y:S01]  /*4b40*/  FSEL R145, R117, RZ, P6 ;  /* 0x000000ff75917208 */ /* 0x000fe20003000000 */
[----:B------:R-:W-:Y:S01]  /*4b50*/  FMUL.FTZ R124, R119, UR14 ;  /* 0x0000000e777c7c20 */ /* 0x000fe20008410000 */
[----:B------:R-:W-:Y:S01]  /*4b60*/  LOP3.LUT P6, RZ, R138, 0xff0000, RZ, 0xc0, !PT ;  /* 0x00ff00008aff7812 */ /* 0x000fe200078cc0ff */
[----:B------:R-:W-:Y:S01]  /*4b70*/  FMUL.FTZ R117, R151, R128 ;  /* 0x0000008097757220 */ /* 0x000fe20000410000 */
[----:B------:R-:W-:Y:S02]  /*4b80*/  F2FP.F16.F32.PACK_AB R126, R145, R126 ;  /* 0x0000007e917e723e */ /* 0x000fe400000000ff */
        /* <DEDUP_REMOVED lines=9> */
[----:B------:R-:W-:Y:S02]  /*4c20*/  F2FP.F16.F32.PACK_AB R129, R132, R129 ;  /* 0x000000818481723e */ /* 0x000fe400000000ff */
        /* <DEDUP_REMOVED lines=14> */
.L_x_1807:
        /* <DEDUP_REMOVED lines=26> */
[----:B------:R-:W-:Y:S01]  /*4eb0*/  F2FP.F16.F32.PACK_AB R131, R144, R131 ;  /* 0x000000839083723e */ /* 0x000fe200000000ff */
[----:B------:R-:W-:Y:S01]  /*4ec0*/  FMUL.FTZ R124, R151, R124 ;  /* 0x0000007c977c7220 */ /* 0x000fe20000410000 */
[----:B------:R-:W-:-:S03]  /*4ed0*/  ISETP.GE.U32.AND.EX P6, PT, R183, 0x1000000, PT, P6 ;  /* 0x01000000b700780c */ /* 0x000fc60003fc6160 */
[----:B------:R-:W-:Y:S01]  /*4ee0*/  FMUL.FTZ R125, R124, UR14 ;  /* 0x0000000e7c7d7c20 */ /* 0x000fe20008410000 */
[----:B------:R-:W-:Y:S01]  /*4ef0*/  FSEL R146, R129, RZ, P6 ;  /* 0x000000ff81927208 */ /* 0x000fe20003000000 */
[----:B------:R-:W-:Y:S01]  /*4f00*/  FFMA.FTZ R124, R152, R132, R133 ;  /* 0x00000084987c7223 */ /* 0x000fe20000010085 */
[----:B------:R-:W-:Y:S02]  /*4f10*/  LOP3.LUT P6, RZ, R139, 0xff, RZ, 0xc0, !PT ;  /* 0x000000ff8bff7812 */ /* 0x000fe400078cc0ff */
[----:B------:R-:W-:Y:S01]  /*4f20*/  F2FP.F16.F32.PACK_AB R127, R146, R127 ;  /* 0x0000007f927f723e */ /* 0x000fe200000000ff */
        /* <DEDUP_REMOVED lines=11> */
[----:B------:R-:W-:-:S02]  /*4fe0*/  F2FP.F16.F32.PACK_AB R130, R143, R130 ;  /* 0x000000828f82723e */ /* 0x000fc400000000ff */
        /* <DEDUP_REMOVED lines=13> */
[----:B------:R-:W-:Y:S01]  /*50c0*/  F2FP.F16.F32.PACK_AB R129, R132, R129 ;  /* 0x000000818481723e */ /* 0x000fe200000000ff */
[----:B------:R-:W-:Y:S01]  /*50d0*/  FMUL.FTZ R124, R124, UR14 ;  /* 0x0000000e7c7c7c20 */ /* 0x000fe20008410000 */
[----:B------:R-:W-:-:S02]  /*50e0*/  FSEL R141, R126, RZ, P6 ;  /* 0x000000ff7e8d7208 */ /* 0x000fc40003000000 */
[----:B------:R-:W-:Y:S02]  /*50f0*/  LOP3.LUT P6, RZ, R138, 0xff00, RZ, 0xc0, !PT ;  /* 0x0000ff008aff7812 */ /* 0x000fe400078cc0ff */
[----:B------:R-:W-:Y:S02]  /*5100*/  F2FP.F16.F32.PACK_AB R126, R145, R142 ;  /* 0x0000008e917e723e */ /* 0x000fe400000000ff */
        /* <DEDUP_REMOVED lines=11> */
.L_x_1803:
        /* <DEDUP_REMOVED lines=46> */
[----:B------:R-:W-:Y:S01]  /*54a0*/  F2FP.F16.F32.PACK_AB R128, R133, R128 ;  /* 0x000000808580723e */ /* 0x000fe200000000ff */
[----:B------:R-:W-:Y:S01]  /*54b0*/  FMUL.FTZ R131, R120, UR14 ;  /* 0x0000000e78837c20 */ /* 0x000fe20008410000 */
[----:B------:R-:W-:Y:S01]  /*54c0*/  FSEL R129, R121, RZ, P6 ;  /* 0x000000ff79817208 */ /* 0x000fe20003000000 */
[----:B------:R-:W-:Y:S01]  /*54d0*/  FFMA.FTZ R121, R151, R132, R5 ;  /* 0x0000008497797223 */ /* 0x000fe20000010005 */
[----:B------:R-:W-:-:S03]  /*54e0*/  LOP3.LUT P6, RZ, R138, 0xff000000, RZ, 0xc0, !PT ;  /* 0xff0000008aff7812 */ /* 0x000fc600078cc0ff */
[----:B------:R-:W-:Y:S01]  /*54f0*/  FMUL.FTZ R134, R121, UR14 ;  /* 0x0000000e79867c20 */ /* 0x000fe20008410000 */
        /* <DEDUP_REMOVED lines=9> */
.L_x_1809:
        /* <DEDUP_REMOVED lines=54> */
.L_x_1808:
        /* <DEDUP_REMOVED lines=43> */
[----:B------:R-:W-:Y:S01]  /*5ba0*/  F2FP.F16.F32.PACK_AB R128, R133, R128 ;  /* 0x000000808580723e */ /* 0x000fe200000000ff */
[----:B------:R-:W-:Y:S01]  /*5bb0*/  FMUL.FTZ R131, R120, UR14 ;  /* 0x0000000e78837c20 */ /* 0x000fe20008410000 */
[----:B------:R-:W-:Y:S01]  /*5bc0*/  FSEL R129, R121, RZ, P6 ;  /* 0x000000ff79817208 */ /* 0x000fe20003000000 */
[----:B------:R-:W-:Y:S01]  /*5bd0*/  FMUL.FTZ R121, R151, R134 ;  /* 0x0000008697797220 */ /* 0x000fe20000410000 */
        /* <DEDUP_REMOVED lines=11> */
.L_x_1810:
        /* <DEDUP_REMOVED lines=52> */
[----:B------:R-:W-:-:S07]  /*5fd0*/  F2FP.F16.F32.PACK_AB R128, R133, R128 ;  /* 0x000000808580723e */ /* 0x000fce00000000ff */
.L_x_1806:
        /* <DEDUP_REMOVED lines=10> */
.L_x_1802:
[----:B------:R-:W-:Y:S05]  /*6080*/  BSYNC.RECONVERGENT B0 ;  /* 0x0000000000007941 */ /* 0x000fea0003800200 */
.L_x_1801:
[----:B------:R-:W-:Y:S01]  /*6090*/  UPLOP3.LUT UP1, UPT, UPT, UPT, UP1, 0x40, 0x4 ;  /* 0x000000000004789c */ /* 0x000fe20003f2e810 */
[----:B------:R-:W-:Y:S10]  /*60a0*/  @!P4 BRA `(.L_x_1811) ;  /* 0xffffffa40080c947 */ /* 0x000ff4000383ffff */
.L_x_1784:
        /* <DEDUP_REMOVED lines=22> */
.L_x_1813:
[----:B------:R-:W-:Y:S05]  /*6210*/  BSYNC.RECONVERGENT B0 ;  /* 0x0000000000007941 */ /* 0x000fea0003800200 */
.L_x_1812:
        /* <DEDUP_REMOVED lines=18> */
.L_x_1814:
        /* <DEDUP_REMOVED lines=12> */
.L_x_2844:


//--------------------- .text._ZN10layer_norm31ln_parallel_residual_bwd_kernelINS_13Kernel_traitsIf6__halffS2_fjLj2048ELj1ELj1ELj4ELj16ENS_18Kernel_traits_baseILj2048EfS2_fS2_fjLj128EEEEELb1ELb0ELb1EEEvNS_9BwdParamsE --------------------------
	.section	.text._ZN10layer_norm31ln_parallel_residual_bwd_kernelINS_13Kernel_traitsIf6__halffS2_fjLj2048ELj1ELj1ELj4ELj16ENS_18Kernel_traits_baseILj2048EfS2_fS2_fjLj128EEEEELb1ELb0ELb1EEEvNS_9BwdParamsE,"ax",@progbits
	.align	128
        .global         _ZN10layer_norm31ln_parallel_residual_bwd_kernelINS_13Kernel_traitsIf6__halffS2_fjLj2048ELj1ELj1ELj4ELj16ENS_18Kernel_traits_baseILj2048EfS2_fS2_fjLj128EEEEELb1ELb0ELb1EEEvNS_9BwdParamsE
        .type           _ZN10layer_norm31ln_parallel_residual_bwd_kernelINS_13Kernel_traitsIf6__halffS2_fjLj2048ELj1ELj1ELj4ELj16ENS_18Kernel_traits_baseILj2048EfS2_fS2_fjLj128EEEEELb1ELb0ELb1EEEvNS_9BwdParamsE,@function
        .size           _ZN10layer_norm31ln_parallel_residual_bwd_kernelINS_13Kernel_traitsIf6__halffS2_fjLj2048ELj1ELj1ELj4ELj16ENS_18Kernel_traits_baseILj2048EfS2_fS2_fjLj128EEEEELb1ELb0ELb1EEEvNS_9BwdParamsE,(.L_x_2845 - _ZN10layer_norm31ln_parallel_residual_bwd_kernelINS_13Kernel_traitsIf6__halffS2_fjLj2048ELj1ELj1ELj4ELj16ENS_18Kernel_traits_baseILj2048EfS2_fS2_fjLj128EEEEELb1ELb0ELb1EEEvNS_9BwdParamsE)
        .other          _ZN10layer_norm31ln_parallel_residual_bwd_kernelINS_13Kernel_traitsIf6__halffS2_fjLj2048ELj1ELj1ELj4ELj16ENS_18Kernel_traits_baseILj2048EfS2_fS2_fjLj128EEEEELb1ELb0ELb1EEEvNS_9BwdParamsE,@"STO_CUDA_ENTRY STV_DEFAULT"
_ZN10layer_norm31ln_parallel_residual_bwd_kernelINS_13Kernel_traitsIf6__halffS2_fjLj2048ELj1ELj1ELj4ELj16ENS_18Kernel_traits_baseILj2048EfS2_fS2_fjLj128EEEEELb1ELb0ELb1EEEvNS_9BwdParamsE:
.text._ZN10layer_norm31ln_parallel_residual_bwd_kernelINS_13Kernel_traitsIf6__halffS2_fjLj2048ELj1ELj1ELj4ELj16ENS_18Kernel_traits_baseILj2048EfS2_fS2_fjLj128EEEEELb1ELb0ELb1EEEvNS_9BwdParamsE:
        /* <DEDUP_REMOVED lines=93> */
.L_x_1834:
        /* <DEDUP_REMOVED lines=18> */
[----:B------:R-:W4:Y:S04]  /*06f0*/  LDG.E.128 R92, desc[UR10][R98.64+0x10] ;  /* 0x0000100a625c7981 */ /* 0x000f28000c1e1d00 */
[----:B------:R0:W4:Y:S01]  /*0700*/  LDG.E.128 R76, desc[UR10][R96.64+0x10] ;  /* 0x0000100a604c7981 */ /* 0x000122000c1e1d00 */
[----:B-1----:R-:W-:-:S03]  /*0710*/  IMAD.WIDE R170, R166, 0x4, R170 ;  /* 0x00000004a6aa7825 */ /* 0x002fc600078e02aa */
[----:B------:R-:W4:Y:S04]  /*0720*/  LDG.E.128 R68, desc[UR10][R68.64] ;  /* 0x0000000a44447981 */ /* 0x000f28000c1e1d00 */
[----:B------:R1:W4:Y:S01]  /*0730*/  LDG.E.128 R80, desc[UR10][R98.64] ;  /* 0x0000000a62507981 */ /* 0x000322000c1e1d00 */
[C---:B------:R-:W-:Y:S01]  /*0740*/  IMAD.WIDE.U32 R88, R163.reuse, 0x10, R88 ;  /* 0x00000010a3587825 */ /* 0x040fe200078e0058 */
[----:B0-----:R-:W1:Y:S02]  /*0750*/  LDC.64 R96, c[0x0][0x3b0] ;  /* 0x0000ec00ff607b82 */ /* 0x001e640000000a00 */
        /* <DEDUP_REMOVED lines=8> */
[----:B------:R-:W-:Y:S02]  /*07e0*/  ISETP.NE.U32.AND P1, PT, RZ, UR14, PT ;  /* 0x0000000eff007c0c */ /* 0x000fe4000bf25070 */
[----:B------:R-:W-:Y:S02]  /*07f0*/  ISETP.NE.U32.AND P0, PT, RZ, UR16, PT ;  /* 0x00000010ff007c0c */ /* 0x000fe4000bf05070 */
[----:B------:R-:W-:-:S02]  /*0800*/  ISETP.NE.AND.EX P1, PT, RZ, UR15, PT, P1 ;  /* 0x0000000fff007c0c */ /* 0x000fc4000bf25310 */
[----:B------:R-:W-:-:S11]  /*0810*/  ISETP.NE.AND.EX P0, PT, RZ, UR17, PT, P0 ;  /* 0x00000011ff007c0c */ /* 0x000fd6000bf05300 */
[----:B------:R-:W0:Y:S08]  /*0820*/  @P1 LDC.64 R172, c[0x0][0x438] ;  /* 0x00010e00ffac1b82 */ /* 0x000e300000000a00 */
[----:B------:R-:W1:Y:S08]  /*0830*/  @P1 LDC.64 R176, c[0x0][0x438] ;  /* 0x00010e00ffb01b82 */ /* 0x000e700000000a00 */
[----:B------:R-:W1:Y:S08]  /*0840*/  @P0 LDC.64 R178, c[0x0][0x3b8] ;  /* 0x0000ee00ffb20b82 */ /* 0x000e700000000a00 */
[----:B------:R-:W1:Y:S01]  /*0850*/  @P0 LDC.64 R174, c[0x0][0x3b8] ;  /* 0x0000ee00ffae0b82 */ /* 0x000e620000000a00 */
[----:B0-----:R-:W-:Y:S01]  /*0860*/  @P1 IMAD.WIDE.U32 R172, R168, 0x20, R172 ;  /* 0x00000020a8ac1825 */ /* 0x001fe200078e00ac */
[----:B------:R-:W-:-:S04]  /*0870*/  ISETP.NE.AND P4, PT, RZ, UR12, PT ;  /* 0x0000000cff007c0c */ /* 0x000fc8000bf85270 */
[----:B------:R-:W5:Y:S01]  /*0880*/  @P1 LDG.E.128 R36, desc[UR10][R172.64] ;  /* 0x0000000aac241981 */ /* 0x000f62000c1e1d00 */
[----:B-1----:R-:W-:-:S03]  /*0890*/  @P1 IMAD.WIDE.U32 R176, R163, 0x20, R176 ;  /* 0x00000020a3b01825 */ /* 0x002fc600078e00b0 */
[----:B------:R0:W5:Y:S04]  /*08a0*/  @P1 LDG.E.128 R40, desc[UR10][R172.64+0x10] ;  /* 0x0000100aac281981 */ /* 0x000168000c1e1d00 */
[----:B------:R-:W5:Y:S01]  /*08b0*/  @P1 LDG.E.128 R44, desc[UR10][R176.64] ;  /* 0x0000000ab02c1981 */ /* 0x000f62000c1e1d00 */
[----:B------:R-:W-:-:S03]  /*08c0*/  @P0 IMAD.WIDE.U32 R178, R163, 0x8, R178 ;  /* 0x00000008a3b20825 */ /* 0x000fc600078e00b2 */
[----:B------:R1:W5:Y:S04]  /*08d0*/  @P1 LDG.E.128 R48, desc[UR10][R176.64+0x10] ;  /* 0x0000100ab0301981 */ /* 0x000368000c1e1d00 */
[----:B------:R3:W5:Y:S01]  /*08e0*/  @P0 LDG.E.64 R2, desc[UR10][R178.64] ;  /* 0x0000000ab2020981 */ /* 0x000762000c1e1b00 */
[----:B------:R-:W-:-:S05]  /*08f0*/  @P0 IMAD.WIDE.U32 R174, R168, 0x8, R174 ;  /* 0x00000008a8ae0825 */ /* 0x000fca00078e00ae */
[----:B------:R4:W5:Y:S01]  /*0900*/  @P0 LDG.E.64 R164, desc[UR10][R174.64] ;  /* 0x0000000aaea40981 */ /* 0x000962000c1e1b00 */
[----:B--2---:R-:W-:Y:S01]  /*0910*/  FSEL R0, R0, RZ, !P4 ;  /* 0x000000ff00007208 */ /* 0x004fe20006000000 */
[--C-:B0-----:R-:W-:Y:S02]  /*0920*/  HADD2.F32 R173, -RZ, R72.reuse.H0_H0 ;  /* 0x20000048ffad7230 */ /* 0x101fe40000004100 */
[----:B-1----:R-:W-:Y:S02]  /*0930*/  HADD2.F32 R176, -RZ, R72.H1_H1 ;  /* 0x30000048ffb07230 */ /* 0x002fe40000004100 */
[C---:B---3--:R-:W-:Y:S01]  /*0940*/  FADD.FTZ R185, -R0.reuse, R67 ;  /* 0x0000004300b97221 */ /* 0x048fe20000010100 */
[C---:B------:R-:W-:Y:S01]  /*0950*/  FADD.FTZ R179, -R0.reuse, R64 ;  /* 0x0000004000b37221 */ /* 0x040fe20000010100 */
[----:B----4-:R-:W-:Y:S01]  /*0960*/  FADD.FTZ R199, -R0, R93 ;  /* 0x0000005d00c77221 */ /* 0x010fe20000010100 */
[----:B------:R-:W-:Y:S01]  /*0970*/  FMUL.FTZ R93, R16, R173 ;  /* 0x000000ad105d7220 */ /* 0x000fe20000410000 */
[----:B------:R-:W-:Y:S01]  /*0980*/  FADD.FTZ R181, -R0, R65 ;  /* 0x0000004100b57221 */ /* 0x000fe20000010100 */
[----:B------:R-:W-:-:S02]  /*0990*/  HADD2.F32 R175, -RZ, R73.H0_H0 ;  /* 0x20000049ffaf7230 */ /* 0x000fc40000004100 */
[C---:B------:R-:W-:Y:S01]  /*09a0*/  FADD.FTZ R177, -R0.reuse, R76 ;  /* 0x0000004c00b17221 */ /* 0x040fe20000010100 */
[--C-:B------:R-:W-:Y:S02]  /*09b0*/  HADD2.F32 R67, -RZ, R68.reuse.H0_H0 ;  /* 0x20000044ff437230 */ /* 0x100fe40000004100 */
        /* <DEDUP_REMOVED lines=13> */
[----:B------:R-:W-:Y:S01]  /*0a90*/  FFMA.FTZ R93, R32, R67, R93 ;  /* 0x00000043205d7223 */ /* 0x000fe2000001005d */
[C---:B------:R-:W-:Y:S01]  /*0aa0*/  FMUL.FTZ R0, R170.reuse, R179 ;  /* 0x000000b3aa007220 */ /* 0x040fe20000410000 */
[----:B------:R-:W-:Y:S01]  /*0ab0*/  FMUL.FTZ R182, R170, R177 ;  /* 0x000000b1aab67220 */ /* 0x000fe20000410000 */
[----:B------:R-:W-:-:S02]  /*0ac0*/  HADD2.F32 R169, -RZ, R69.H0_H0 ;  /* 0x20000045ffa97230 */ /* 0x000fc40000004100 */
[----:B------:R-:W-:Y:S01]  /*0ad0*/  FFMA.FTZ R177, R33, R68, R64 ;  /* 0x0000004421b17223 */ /* 0x000fe20000010040 */
[----:B------:R-:W-:Y:S02]  /*0ae0*/  HADD2.F32 R178, -RZ, R73.H1_H1 ;  /* 0x30000049ffb27230 */ /* 0x000fe40000004100 */
[----:B------:R-:W-:Y:S01]  /*0af0*/  FMUL.FTZ R179, R18, R175 ;  /* 0x000000af12b37220 */ /* 0x000fe20000410000 */
[----:B------:R-:W-:Y:S01]  /*0b00*/  FADD.FTZ R64, RZ, R93 ;  /* 0x0000005dff407221 */ /* 0x000fe20000010000 */
[----:B------:R-:W-:Y:S02]  /*0b10*/  HADD2.F32 R66, -RZ, R69.H1_H1 ;  /* 0x30000045ff427230 */ /* 0x000fe40000004100 */
[----:B------:R-:W-:Y:S01]  /*0b20*/  FMUL.FTZ R92, R170, R181 ;  /* 0x000000b5aa5c7220 */ /* 0x000fe20000410000 */
[----:B------:R-:W-:Y:S01]  /*0b30*/  FFMA.FTZ R95, R0, R93, RZ ;  /* 0x0000005d005f7223 */ /* 0x000fe200000100ff */
[--C-:B------:R-:W-:Y:S02]  /*0b40*/  HADD2.F32 R69, -RZ, R71.reuse.H0_H0 ;  /* 0x20000047ff457230 */ /* 0x100fe40000004100 */
[----:B------:R-:W-:-:S02]  /*0b50*/  HADD2.F32 R172, -RZ, R71.H1_H1 ;  /* 0x30000047ffac7230 */ /* 0x000fc40000004100 */
[----:B------:R-:W-:Y:S01]  /*0b60*/  FFMA.FTZ R179, R34, R169, R179 ;  /* 0x000000a922b37223 */ /* 0x000fe200000100b3 */
[--C-:B------:R-:W-:Y:S02]  /*0b70*/  HADD2.F32 R71, -RZ, R74.reuse.H0_H0 ;  /* 0x2000004aff477230 */ /* 0x100fe40000004100 */
[----:B------:R-:W-:Y:S01]  /*0b80*/  FADD.FTZ R64, R177, R64 ;  /* 0x00000040b1407221 */ /* 0x000fe20000010000 */
[----:B------:R-:W-:Y:S02]  /*0b90*/  HADD2.F32 R174, -RZ, R74.H1_H1 ;  /* 0x3000004affae7230 */ /* 0x000fe40000004100 */
[----:B------:R-:W-:Y:S01]  /*0ba0*/  FMUL.FTZ R74, R19, R178 ;  /* 0x000000b2134a7220 */ /* 0x000fe20000410000 */
[----:B------:R-:W-:Y:S01]  /*0bb0*/  FMUL.FTZ R94, R170, R183 ;  /* 0x000000b7aa5e7220 */ /* 0x000fe20000410000 */
[----:B------:R-:W-:Y:S01]  /*0bc0*/  FFMA.FTZ R95, R92, R177, R95 ;  /* 0x000000b15c5f7223 */ /* 0x000fe2000001005f */
[----:B------:R-:W-:Y:S02]  /*0bd0*/  HADD2.F32 R73, -RZ, R75.H0_H0 ;  /* 0x2000004bff497230 */ /* 0x000fe40000004100 */
[----:B------:R-:W-:Y:S01]  /*0be0*/  FMUL.FTZ R183, R12, R71 ;  /* 0x000000470cb77220 */ /* 0x000fe20000410000 */
[----:B------:R-:W-:-:S02]  /*0bf0*/  HADD2.F32 R171, -RZ, R70.H0_H0 ;  /* 0x20000046ffab7230 */ /* 0x000fc40000004100 */
[----:B------:R-:W-:Y:S01]  /*0c00*/  FFMA.FTZ R181, R35, R66, R74 ;  /* 0x0000004223b57223 */ /* 0x000fe2000001004a */
[----:B------:R-:W-:Y:S01]  /*0c10*/  FADD.FTZ R64, R179, R64 ;  /* 0x00000040b3407221 */ /* 0x000fe20000010000 */
[--C-:B------:R-:W-:Y:S02]  /*0c20*/  HADD2.F32 R83, -RZ, R89.reuse.H0_H0 ;  /* 0x20000059ff537230 */ /* 0x100fe40000004100 */
[----:B------:R-:W-:Y:S01]  /*0c30*/  FMUL.FTZ R180, R170, R185 ;  /* 0x000000b9aab47220 */ /* 0x000fe20000410000 */
[----:B------:R-:W-:Y:S02]  /*0c40*/  HADD2.F32 R80, -RZ, R89.H1_H1 ;  /* 0x30000059ff507230 */ /* 0x000fe40000004100 */
[----:B------:R-:W-:Y:S01]  /*0c50*/  FFMA.FTZ R95, R94, R179, R95 ;  /* 0x000000b35e5f7223 */ /* 0x000fe2000001005f */
[--C-:B------:R-:W-:Y:S02]  /*0c60*/  HADD2.F32 R89, -RZ, R91.reuse.H0_H0 ;  /* 0x2000005bff597230 */ /* 0x100fe40000004100 */
[----:B------:R-:W-:-:S02]  /*0c70*/  HADD2.F32 R82, -RZ, R91.H1_H1 ;  /* 0x3000005bff527230 */ /* 0x000fc40000004100 */
[----:B------:R-:W-:Y:S01]  /*0c80*/  FMUL.FTZ R91, R14, R73 ;  /* 0x000000490e5b7220 */ /* 0x000fe20000410000 */
[----:B------:R-:W-:Y:S02]  /*0c90*/  HADD2.F32 R70, -RZ, R70.H1_H1 ;  /* 0x30000046ff467230 */ /* 0x000fe40000004100 */
[----:B------:R-:W-:Y:S01]  /*0ca0*/  FMUL.FTZ R184, R13, R174 ;  /* 0x000000ae0db87220 */ /* 0x000fe20000410000 */
[----:B------:R-:W-:Y:S01]  /*0cb0*/  FMUL.FTZ R190, R170, R193 ;  /* 0x000000c1aabe7220 */ /* 0x000fe20000410000 */
[----:B------:R-:W-:Y:S01]  /*0cc0*/  FFMA.FTZ R183, R28, R171, R183 ;  /* 0x000000ab1cb77223 */ /* 0x000fe200000100b7 */
[----:B------:R-:W-:Y:S01]  /*0cd0*/  FADD.FTZ R64, R181, R64 ;  /* 0x00000040b5407221 */ /* 0x000fe20000010000 */
[----:B------:R-:W-:Y:S01]  /*0ce0*/  FFMA.FTZ R193, R180, R181, R95 ;  /* 0x000000b5b4c17223 */ /* 0x000fe2000001005f */
[----:B------:R-:W-:Y:S01]  /*0cf0*/  FMUL.FTZ R186, R170, R187 ;  /* 0x000000bbaaba7220 */ /* 0x000fe20000410000 */
[----:B------:R-:W-:Y:S02]  /*0d00*/  HADD2.F32 R72, -RZ, R75.H1_H1 ;  /* 0x3000004bff487230 */ /* 0x000fe40000004100 */
[----:B------:R-:W-:Y:S01]  /*0d10*/  FFMA.FTZ R187, R30, R69, R91 ;  /* 0x000000451ebb7223 */ /* 0x000fe2000001005b */
[----:B------:R-:W-:Y:S01]  /*0d20*/  FFMA.FTZ R185, R29, R70, R184 ;  /* 0x000000461db97223 */ /* 0x000fe200000100b8 */
[----:B------:R-:W-:Y:S01]  /*0d30*/  FMUL.FTZ R91, R170, R195 ;  /* 0x000000c3aa5b7220 */ /* 0x000fe20000410000 */
[----:B------:R-:W-:Y:S01]  /*0d40*/  FADD.FTZ R64, R183, R64 ;  /* 0x00000040b7407221 */ /* 0x000fe20000010000 */
[----:B------:R-:W-:Y:S01]  /*0d50*/  FFMA.FTZ R195, R182, R183, R193 ;  /* 0x000000b7b6c37223 */ /* 0x000fe200000100c1 */
[----:B------:R-:W-:-:S02]  /*0d60*/  HADD2.F32 R79, -RZ, R85.H0_H0 ;  /* 0x20000055ff4f7230 */ /* 0x000fc40000004100 */
[----:B------:R-:W-:Y:S02]  /*0d70*/  HADD2.F32 R76, -RZ, R85.H1_H1 ;  /* 0x30000055ff4c7230 */ /* 0x000fe40000004100 */
[----:B------:R-:W-:Y:S01]  /*0d80*/  FMUL.FTZ R192, R15, R72 ;  /* 0x000000480fc07220 */ /* 0x000fe20000410000 */
[----:B------:R-:W-:Y:S02]  /*0d90*/  HADD2.F32 R85, -RZ, R88.H0_H0 ;  /* 0x20000058ff557230 */ /* 0x000fe40000004100 */
[----:B------:R-:W-:Y:S01]  /*0da0*/  FADD.FTZ R64, R185, R64 ;  /* 0x00000040b9407221 */ /* 0x000fe20000010000 */
[----:B------:R-:W-:Y:S01]  /*0db0*/  FMUL.FTZ R188, R170, R189 ;  /* 0x000000bdaabc7220 */ /* 0x000fe20000410000 */
[----:B------:R-:W-:Y:S01]  /*0dc0*/  FFMA.FTZ R195, R186, R185, R195 ;  /* 0x000000b9bac37223 */ /* 0x000fe200000100c3 */
[----:B------:R-:W-:Y:S02]  /*0dd0*/  HADD2.F32 R75, -RZ, R84.H0_H0 ;  /* 0x20000054ff4b7230 */ /* 0x000fe40000004100 */
[----:B------:R-:W-:Y:S01]  /*0de0*/  FFMA.FTZ R189, R31, R172, R192 ;  /* 0x000000ac1fbd7223 */ /* 0x000fe200000100c0 */
[----:B------:R-:W-:-:S02]  /*0df0*/  HADD2.F32 R88, -RZ, R88.H1_H1 ;  /* 0x30000058ff587230 */ /* 0x000fc40000004100 */
[----:B------:R-:W-:Y:S01]  /*0e00*/  FMUL.FTZ R184, R170, R197 ;  /* 0x000000c5aab87220 */ /* 0x000fe20000410000 */
[----:B------:R-:W-:Y:S01]  /*0e10*/  FMUL.FTZ R193, R8, R85 ;  /* 0x0000005508c17220 */ /* 0x000fe20000410000 */
[----:B------:R-:W-:Y:S01]  /*0e20*/  FADD.FTZ R64, R187, R64 ;  /* 0x00000040bb407221 */ /* 0x000fe20000010000 */
[----:B------:R-:W-:Y:S01]  /*0e30*/  FFMA.FTZ R197, R188, R187, R195 ;  /* 0x000000bbbcc57223 */ /* 0x000fe200000100c3 */
[----:B------:R-:W-:Y:S02]  /*0e40*/  HADD2.F32 R84, -RZ, R84.H1_H1 ;  /* 0x30000054ff547230 */ /* 0x000fe40000004100 */
[----:B------:R-:W-:Y:S01]  /*0e50*/  FMUL.FTZ R196, R9, R88 ;  /* 0x0000005809c47220 */ /* 0x000fe20000410000 */
[----:B------:R-:W-:Y:S01]  /*0e60*/  FFMA.FTZ R194, R24, R75, R193 ;  /* 0x0000004b18c27223 */ /* 0x000fe200000100c1 */
[----:B------:R-:W-:Y:S01]  /*0e70*/  FADD.FTZ R195, R189, R64 ;  /* 0x00000040bdc37221 */ /* 0x000fe20000010000 */
[----:B------:R-:W-:Y:S01]  /*0e80*/  FFMA.FTZ R74, R190, R189, R197 ;  /* 0x000000bdbe4a7223 */ /* 0x000fe200000100c5 */
[----:B------:R-:W-:Y:S01]  /*0e90*/  FMUL.FTZ R95, R170, R201 ;  /* 0x000000c9aa5f7220 */ /* 0x000fe20000410000 */
[----:B------:R-:W-:Y:S01]  /*0ea0*/  FMUL.FTZ R201, R10, R83 ;  /* 0x000000530ac97220 */ /* 0x000fe20000410000 */
[----:B------:R-:W-:Y:S01]  /*0eb0*/  FFMA.FTZ R193, R25, R84, R196 ;  /* 0x0000005419c17223 */ /* 0x000fe200000100c4 */
[----:B------:R-:W-:Y:S01]  /*0ec0*/  FADD.FTZ R64, R194, R195 ;  /* 0x000000c3c2407221 */ /* 0x000fe20000010000 */
[----:B------:R-:W-:-:S02]  /*0ed0*/  HADD2.F32 R81, -RZ, R87.H0_H0 ;  /* 0x20000057ff517230 */ /* 0x000fc40000004100 */
[----:B------:R-:W-:Y:S01]  /*0ee0*/  FFMA.FTZ R195, R91, R194, R74 ;  /* 0x000000c25bc37223 */ /* 0x000fe2000001004a */
[----:B------:R-:W-:Y:S02]  /*0ef0*/  HADD2.F32 R78, -RZ, R87.H1_H1 ;  /* 0x30000057ff4e7230 */ /* 0x000fe40000004100 */
[----:B------:R-:W-:Y:S02]  /*0f00*/  HADD2.F32 R87, -RZ, R90.H0_H0 ;  /* 0x2000005aff577230 */ /* 0x000fe40000004100 */
[----:B------:R-:W-:Y:S01]  /*0f10*/  FMUL.FTZ R198, R11, R80 ;  /* 0x000000500bc67220 */ /* 0x000fe20000410000 */
[----:B------:R-:W-:Y:S01]  /*0f20*/  FFMA.FTZ R196, R26, R79, R201 ;  /* 0x0000004f1ac47223 */ /* 0x000fe200000100c9 */
[----:B------:R-:W-:Y:S01]  /*0f30*/  FADD.FTZ R197, R64, R193 ;  /* 0x000000c140c57221 */ /* 0x000fe20000010000 */
[----:B------:R-:W-:Y:S01]  /*0f40*/  FFMA.FTZ R64, R184, R193, R195 ;  /* 0x000000c1b8407223 */ /* 0x000fe200000100c3 */
[----:B------:R-:W-:Y:S02]  /*0f50*/  HADD2.F32 R77, -RZ, R86.H0_H0 ;  /* 0x20000056ff4d7230 */ /* 0x000fe40000004100 */
[----:B------:R-:W-:Y:S01]  /*0f60*/  FMUL.FTZ R192, R170, R203 ;  /* 0x000000cbaac07220 */ /* 0x000fe20000410000 */
[----:B------:R-:W-:-:S02]  /*0f70*/  HADD2.F32 R90, -RZ, R90.H1_H1 ;  /* 0x3000005aff5a7230 */ /* 0x000fc40000004100 */
[----:B------:R-:W-:Y:S01]  /*0f80*/  FMUL.FTZ R203, R4, R87 ;  /* 0x0000005704cb7220 */ /* 0x000fe20000410000 */
[----:B------:R-:W-:Y:S01]  /*0f90*/  FFMA.FTZ R195, R27, R76, R198 ;  /* 0x0000004c1bc37223 */ /* 0x000fe200000100c6 */
[----:B------:R-:W-:Y:S01]  /*0fa0*/  FADD.FTZ R74, R197, R196 ;  /* 0x000000c4c54a7221 */ /* 0x000fe20000010000 */
[----:B------:R-:W-:Y:S01]  /*0fb0*/  FFMA.FTZ R201, R95, R196, R64 ;  /* 0x000000c45fc97223 */ /* 0x000fe20000010040 */
[----:B------:R-:W-:Y:S02]  /*0fc0*/  HADD2.F32 R86, -RZ, R86.H1_H1 ;  /* 0x30000056ff567230 */ /* 0x000fe40000004100 */
[----:B------:R-:W-:Y:S01]  /*0fd0*/  FFMA.FTZ R198, R20, R77, R203 ;  /* 0x0000004d14c67223 */ /* 0x000fe200000100cb */
[----:B------:R-:W-:Y:S01]  /*0fe0*/  FMUL.FTZ R202, R5, R90 ;  /* 0x0000005a05ca7220 */ /* 0x000fe20000410000 */
[----:B------:R-:W-:Y:S01]  /*0ff0*/  FADD.FTZ R203, R74, R195 ;  /* 0x000000c34acb7221 */ /* 0x000fe20000010000 */
[----:B------:R-:W-:Y:S01]  /*1000*/  FMUL.FTZ R197, R170, R205 ;  /* 0x000000cdaac57220 */ /* 0x000fe20000410000 */
[----:B------:R-:W-:Y:S01]  /*1010*/  FFMA.FTZ R64, R192, R195, R201 ;  /* 0x000000c3c0407223 */ /* 0x000fe200000100c9 */
        /* <DEDUP_REMOVED lines=48> */
.L_x_1817:
[----:B------:R-:W-:Y:S05]  /*1320*/  BSYNC.RECONVERGENT B0 ;  /* 0x0000000000007941 */ /* 0x000fea0003800200 */
.L_x_1816:
        /* <DEDUP_REMOVED lines=153> */
.L_x_1820:
        /* <DEDUP_REMOVED lines=54> */
.L_x_1819:
        /* <DEDUP_REMOVED lines=59> */
.L_x_1822:
        /* <DEDUP_REMOVED lines=54> */
.L_x_1818:
        /* <DEDUP_REMOVED lines=83> */
.L_x_1824:
        /* <DEDUP_REMOVED lines=75> */
.L_x_1823:
        /* <DEDUP_REMOVED lines=80> */
.L_x_1825:
        /* <DEDUP_REMOVED lines=74> */
.L_x_1821:
        /* <DEDUP_REMOVED lines=90> */
.L_x_1828:
        /* <DEDUP_REMOVED lines=59> */
[----:B------:R-:W-:Y:S02]  /*4400*/  FSEL R192, R192, RZ, P5 ;  /* 0x000000ffc0c07208 */ /* 0x000fe40002800000 */
[C---:B------:R-:W-:Y:S02]  /*4410*/  LOP3.LUT P6, RZ, R96.reuse, 0xff00, RZ, 0xc0, !PT ;  /* 0x0000ff0060ff7812 */ /* 0x040fe400078cc0ff */
[----:B------:R-:W-:Y:S02]  /*4420*/  LOP3.LUT P1, RZ, R96, 0xff, RZ, 0xc0, !PT ;  /* 0x000000ff60ff7812 */ /* 0x000fe4000782c0ff */
[C---:B------:R-:W-:Y:S02]  /*4430*/  LOP3.LUT P4, RZ, R2.reuse, 0xff00, RZ, 0xc0, !PT ;  /* 0x0000ff0002ff7812 */ /* 0x040fe4000788c0ff */
        /* <DEDUP_REMOVED lines=12> */
.L_x_1827:
        /* <DEDUP_REMOVED lines=76> */
.L_x_1830:
        /* <DEDUP_REMOVED lines=75> */
.L_x_1826:
        /* <DEDUP_REMOVED lines=56> */
.L_x_1832:
        /* <DEDUP_REMOVED lines=54> */
.L_x_1831:
        /* <DEDUP_REMOVED lines=55> */
.L_x_1833:
        /* <DEDUP_REMOVED lines=53> */
.L_x_1829:
        /* <DEDUP_REMOVED lines=42> */
.L_x_1815:
        /* <DEDUP_REMOVED lines=29> */
.L_x_1835:
        /* <DEDUP_REMOVED lines=16> */
.L_x_2845:


//--------------------- .text._ZN10layer_norm22ln_bwd_finalize_kernelINS_22Kernel_traits_finalizeILj2048Ef6__halffS2_fjLb0ELj1024ELj4ENS_18Kernel_traits_baseILj2048EfS2_fS2_fjLj1024EEEEELb0ELb0EEEvNS_9BwdParamsE --------------------------
	.section	.text._ZN10layer_norm22ln_bwd_finalize_kernelINS_22Kernel_traits_finalizeILj2048Ef6__halffS2_fjLb0ELj1024ELj4ENS_18Kernel_traits_baseILj2048EfS2_fS2_fjLj1024EEEEELb0ELb0EEEvNS_9BwdParamsE,"ax",@progbits
	.align	128
        .global         _ZN10layer_norm22ln_bwd_finalize_kernelINS_22Kernel_traits_finalizeILj2048Ef6__halffS2_fjLb0ELj1024ELj4ENS_18Kernel_traits_baseILj2048EfS2_fS2_fjLj1024EEEEELb0ELb0EEEvNS_9BwdParamsE
        .type           _ZN10layer_norm22ln_bwd_finalize_kernelINS_22Kernel_traits_finalizeILj2048Ef6__halffS2_fjLb0ELj1024ELj4ENS_18Kernel_traits_baseILj2048EfS2_fS2_fjLj1024EEEEELb0ELb0EEEvNS_9BwdParamsE,@function
        .size           _ZN10layer_norm22ln_bwd_finalize_kernelINS_22Kernel_traits_finalizeILj2048Ef6__halffS2_fjLb0ELj1024ELj4ENS_18Kernel_traits_baseILj2048EfS2_fS2_fjLj1024EEEEELb0ELb0EEEvNS_9BwdParamsE,(.L_x_2846 - _ZN10layer_norm22ln_bwd_finalize_kernelINS_22Kernel_traits_finalizeILj2048Ef6__halffS2_fjLb0ELj1024ELj4ENS_18Kernel_traits_baseILj2048EfS2_fS2_fjLj1024EEEEELb0ELb0EEEvNS_9BwdParamsE)
        .other          _ZN10layer_norm22ln_bwd_finalize_kernelINS_22Kernel_traits_finalizeILj2048Ef6__halffS2_fjLb0ELj1024ELj4ENS_18Kernel_traits_baseILj2048EfS2_fS2_fjLj1024EEEEELb0ELb0EEEvNS_9BwdParamsE,@"STO_CUDA_ENTRY STV_DEFAULT"
_ZN10layer_norm22ln_bwd_finalize_kernelINS_22Kernel_traits_finalizeILj2048Ef6__halffS2_fjLb0ELj1024ELj4ENS_18Kernel_traits_baseILj2048EfS2_fS2_fjLj1024EEEEELb0ELb0EEEvNS_9BwdParamsE:
.text._ZN10layer_norm22ln_bwd_finalize_kernelINS_22Kernel_traits_finalizeILj2048Ef6__halffS2_fjLb0ELj1024ELj4ENS_18Kernel_traits_baseILj2048EfS2_fS2_fjLj1024EEEEELb0ELb0EEEvNS_9BwdParamsE:
        /* <DEDUP_REMOVED lines=78> */
.L_x_1840:
        /* <DEDUP_REMOVED lines=118> */
.L_x_1839:
[----:B------:R-:W-:Y:S05]  /*0c40*/  BSYNC.RECONVERGENT B1 ;  /* 0x0000000000017941 */ /* 0x000fea0003800200 */
.L_x_1838:
        /* <DEDUP_REMOVED lines=68> */
.L_x_1842:
[----:B------:R-:W-:Y:S05]  /*1090*/  BSYNC.RECONVERGENT B1 ;  /* 0x0000000000017941 */ /* 0x000fea0003800200 */
.L_x_1841:
        /* <DEDUP_REMOVED lines=37> */
.L_x_1844:
[----:B------:R-:W-:Y:S05]  /*12f0*/  BSYNC.RECONVERGENT B1 ;  /* 0x0000000000017941 */ /* 0x000fea0003800200 */
.L_x_1843:
[----:B------:R-:W-:Y:S05]  /*1300*/  @!P1 BRA `(.L_x_1837) ;  /* 0x00000000003c9947 */ /* 0x000fea0003800000 */
[----:B------:R-:W0:Y:S01]  /*1310*/  LDC.64 R8, c[0x0][0x440] ;  /* 0x00011000ff087b82 */ /* 0x000e220000000a00 */
[----:B------:R-:W-:Y:S01]  /*1320*/  IMAD R0, R3, R54, R0 ;  /* 0x0000003603007224 */ /* 0x000fe200078e0200 */
[----:B------:R-:W-:-:S04]  /*1330*/  IADD3 R12, PT, PT, -R55, RZ, RZ ;  /* 0x000000ff370c7210 */ /* 0x000fc80007ffe1ff */
[----:B------:R-:W-:Y:S02]  /*1340*/  IADD3 R3, PT, PT, R57, R0, RZ ;  /* 0x0000000039037210 */ /* 0x000fe40007ffe0ff */
[----:B------:R-:W1:Y:S05]  /*1350*/  LDC.64 R10, c[0x0][0x448] ;  /* 0x00011200ff0a7b82 */ /* 0x000e6a0000000a00 */
.L_x_1845:
        /* <DEDUP_REMOVED lines=10> */
.L_x_1837:
[----:B------:R-:W-:Y:S05]  /*1400*/  BSYNC.RECONVERGENT B0 ;  /* 0x0000000000007941 */ /* 0x000fea0003800200 */
.L_x_1836:
        /* <DEDUP_REMOVED lines=60> */
.L_x_1846:
        /* <DEDUP_REMOVED lines=11> */
.L_x_2846:


//--------------------- .text._ZN10layer_norm40ln_parallel_residual_bwd_finalize_kernelINS_22Kernel_traits_finalizeILj2048Ef6__halffS2_fjLb0ELj1024ELj4ENS_18Kernel_traits_baseILj2048EfS2_fS2_fjLj1024EEEEELb0EEEvNS_9BwdParamsE --------------------------
	.section	.text._ZN10layer_norm40ln_parallel_residual_bwd_finalize_kernelINS_22Kernel_traits_finalizeILj2048Ef6__halffS2_fjLb0ELj1024ELj4ENS_18Kernel_traits_baseILj2048EfS2_fS2_fjLj1024EEEEELb0EEEvNS_9BwdParamsE,"ax",@progbits
	.align	128
        .global         _ZN10layer_norm40ln_parallel_residual_bwd_finalize_kernelINS_22Kernel_traits_finalizeILj2048Ef6__halffS2_fjLb0ELj1024ELj4ENS_18Kernel_traits_baseILj2048EfS2_fS2_fjLj1024EEEEELb0EEEvNS_9BwdParamsE
        .type           _ZN10layer_norm40ln_parallel_residual_bwd_finalize_kernelINS_22Kernel_traits_finalizeILj2048Ef6__halffS2_fjLb0ELj1024ELj4ENS_18Kernel_traits_baseILj2048EfS2_fS2_fjLj1024EEEEELb0EEEvNS_9BwdParamsE,@function
        .size           _ZN10layer_norm40ln_parallel_residual_bwd_finalize_kernelINS_22Kernel_traits_finalizeILj2048Ef6__halffS2_fjLb0ELj1024ELj4ENS_18Kernel_traits_baseILj2048EfS2_fS2_fjLj1024EEEEELb0EEEvNS_9BwdParamsE,(.L_x_2847 - _ZN10layer_norm40ln_parallel_residual_bwd_finalize_kernelINS_22Kernel_traits_finalizeILj2048Ef6__halffS2_fjLb0ELj1024ELj4ENS_18Kernel_traits_baseILj2048EfS2_fS2_fjLj1024EEEEELb0EEEvNS_9BwdParamsE)
        .other          _ZN10layer_norm40ln_parallel_residual_bwd_finalize_kernelINS_22Kernel_traits_finalizeILj2048Ef6__halffS2_fjLb0ELj1024ELj4ENS_18Kernel_traits_baseILj2048EfS2_fS2_fjLj1024EEEEELb0EEEvNS_9BwdParamsE,@"STO_CUDA_ENTRY STV_DEFAULT"
_ZN10layer_norm40ln_parallel_residual_bwd_finalize_kernelINS_22Kernel_traits_finalizeILj2048Ef6__halffS2_fjLb0ELj1024ELj4ENS_18Kernel_traits_baseILj2048EfS2_fS2_fjLj1024EEEEELb0EEEvNS_9BwdParamsE:
.text._ZN10layer_norm40ln_parallel_residual_bwd_finalize_kernelINS_22Kernel_traits_finalizeILj2048Ef6__halffS2_fjLb0ELj1024ELj4ENS_18Kernel_traits_baseILj2048EfS2_fS2_fjLj1024EEEEELb0EEEvNS_9BwdParamsE:
        /* <DEDUP_REMOVED lines=58> */
.L_x_1851:
        /* <DEDUP_REMOVED lines=112> */
.L_x_1850:
[----:B------:R-:W-:Y:S05]  /*0aa0*/  BSYNC.RECONVERGENT B1 ;  /* 0x0000000000017941 */ /* 0x000fea0003800200 */
.L_x_1849:
        /* <DEDUP_REMOVED lines=66> */
.L_x_1853:
[----:B------:R-:W-:Y:S05]  /*0ed0*/  BSYNC.RECONVERGENT B1 ;  /* 0x0000000000017941 */ /* 0x000fea0003800200 */
.L_x_1852:
        /* <DEDUP_REMOVED lines=36> */
.L_x_1855:
[----:B------:R-:W-:Y:S05]  /*1120*/  BSYNC.RECONVERGENT B1 ;  /* 0x0000000000017941 */ /* 0x000fea0003800200 */
.L_x_1854:
        /* <DEDUP_REMOVED lines=18> */
.L_x_1848:
[----:B------:R-:W-:Y:S05]  /*1250*/  BSYNC.RECONVERGENT B0 ;  /* 0x0000000000007941 */ /* 0x000fea0003800200 */
.L_x_1847:
        /* <DEDUP_REMOVED lines=92> */
.L_x_1856:
        /* <DEDUP_REMOVED lines=14> */
.L_x_2847:


//--------------------- .text._ZN10layer_norm31ln_parallel_residual_bwd_kernelINS_13Kernel_traitsIf6__halffS2_fjLj2048ELj1ELj1ELj4ELj16ENS_18Kernel_traits_baseILj2048EfS2_fS2_fjLj128EEEEELb1ELb1ELb0EEEvNS_9BwdParamsE --------------------------
	.section	.text._ZN10layer_norm31ln_parallel_residual_bwd_kernelINS_13Kernel_traitsIf6__halffS2_fjLj2048ELj1ELj1ELj4ELj16ENS_18Kernel_traits_baseILj2048EfS2_fS2_fjLj128EEEEELb1ELb1ELb0EEEvNS_9BwdParamsE,"ax",@progbits
	.align	128
        .global         _ZN10layer_norm31ln_parallel_residual_bwd_kernelINS_13Kernel_traitsIf6__halffS2_fjLj2048ELj1ELj1ELj4ELj16ENS_18Kernel_traits_baseILj2048EfS2_fS2_fjLj128EEEEELb1ELb1ELb0EEEvNS_9BwdParamsE
        .type           _ZN10layer_norm31ln_parallel_residual_bwd_kernelINS_13Kernel_traitsIf6__halffS2_fjLj2048ELj1ELj1ELj4ELj16ENS_18Kernel_traits_baseILj2048EfS2_fS2_fjLj128EEEEELb1ELb1ELb0EEEvNS_9BwdParamsE,@function
        .size           _ZN10layer_norm31ln_parallel_residual_bwd_kernelINS_13Kernel_traitsIf6__halffS2_fjLj2048ELj1ELj1ELj4ELj16ENS_18Kernel_traits_baseILj2048EfS2_fS2_fjLj128EEEEELb1ELb1ELb0EEEvNS_9BwdParamsE,(.L_x_2848 - _ZN10layer_norm31ln_parallel_residual_bwd_kernelINS_13Kernel_traitsIf6__halffS2_fjLj2048ELj1ELj1ELj4ELj16ENS_18Kernel_traits_baseILj2048EfS2_fS2_fjLj128EEEEELb1ELb1ELb0EEEvNS_9BwdParamsE)
        .other          _ZN10layer_norm31ln_parallel_residual_bwd_kernelINS_13Kernel_traitsIf6__halffS2_fjLj2048ELj1ELj1ELj4ELj16ENS_18Kernel_traits_baseILj2048EfS2_fS2_fjLj128EEEEELb1ELb1ELb0EEEvNS_9BwdParamsE,@"STO_CUDA_ENTRY STV_DEFAULT"
_ZN10layer_norm31ln_parallel_residual_bwd_kernelINS_13Kernel_traitsIf6__halffS2_fjLj2048ELj1ELj1ELj4ELj16ENS_18Kernel_traits_baseILj2048EfS2_fS2_fjLj128EEEEELb1ELb1ELb0EEEvNS_9BwdParamsE:
.text._ZN10layer_norm31ln_parallel_residual_bwd_kernelINS_13Kernel_traitsIf6__halffS2_fjLj2048ELj1ELj1ELj4ELj16ENS_18Kernel_traits_baseILj2048EfS2_fS2_fjLj128EEEEELb1ELb1ELb0EEEvNS_9BwdParamsE:
        /* <DEDUP_REMOVED lines=67> */
.L_x_1884:
        /* <DEDUP_REMOVED lines=8> */
[----:B------:R-:W-:Y:S01]  /*04b0*/  ISETP.GE.U32.AND P2, PT, R2, 0x100, PT ;  /* 0x000001000200780c */ /* 0x000fe20003f46070 */
[----:B--2---:R-:W-:Y:S01]  /*04c0*/  IMAD R4, R5, R0, RZ ;  /* 0x0000000005047224 */ /* 0x004fe200078e02ff */
[----:B------:R-:W-:-:S04]  /*04d0*/  CS2R R130, SRZ ;  /* 0x0000000000827805 */ /* 0x000fc8000001ff00 */
        /* <DEDUP_REMOVED lines=23> */
[----:B------:R-:W5:Y:S01]  /*0650*/  @P0 LDG.E.128 R24, desc[UR10][R96.64] ;  /* 0x0000000a60180981 */ /* 0x000f62000c1e1d00 */
[----:B-1----:R-:W-:-:S03]  /*0660*/  @P1 IMAD.WIDE.U32 R100, R4, 0x8, R100 ;  /* 0x0000000804641825 */ /* 0x002fc600078e0064 */
[----:B------:R0:W5:Y:S04]  /*0670*/  @P0 LDG.E.128 R20, desc[UR10][R96.64+0x10] ;  /* 0x0000100a60140981 */ /* 0x000168000c1e1d00 */
[----:B------:R1:W5:Y:S01]  /*0680*/  @P1 LDG.E.64 R118, desc[UR10][R100.64] ;  /* 0x0000000a64761981 */ /* 0x000362000c1e1b00 */
[----:B------:R-:W-:Y:S01]  /*0690*/  IADD3 R133, PT, PT, R4, 0x80, RZ ;  /* 0x0000008004857810 */ /* 0x000fe20007ffe0ff */
[C---:B---3--:R-:W-:Y:S01]  /*06a0*/  FADD.FTZ R98, -R129.reuse, R11 ;  /* 0x0000000b81627221 */ /* 0x048fe20000010100 */
[C---:B------:R-:W-:Y:S01]  /*06b0*/  FADD.FTZ R8, -R129.reuse, R8 ;  /* 0x0000000881087221 */ /* 0x040fe20000010100 */
[C---:B------:R-:W-:Y:S01]  /*06c0*/  FADD.FTZ R10, -R129.reuse, R10 ;  /* 0x0000000a810a7221 */ /* 0x040fe20000010100 */
[----:B------:R-:W-:Y:S02]  /*06d0*/  FADD.FTZ R6, -R129, R9 ;  /* 0x0000000981067221 */ /* 0x000fe40000010100 */
[----:B-----5:R-:W-:Y:S01]  /*06e0*/  FMUL.FTZ R3, R7, R8 ;  /* 0x0000000807037220 */ /* 0x020fe20000410000 */
[----:B------:R-:W-:-:S02]  /*06f0*/  HADD2.F32 R11, -RZ, R12.H0_H0 ;  /* 0x2000000cff0b7230 */ /* 0x000fc40000004100 */
[----:B------:R-:W-:Y:S01]  /*0700*/  FMUL.FTZ R9, R7, R10 ;  /* 0x0000000a07097220 */ /* 0x000fe20000410000 */
[----:B------:R-:W-:Y:S02]  /*0710*/  HADD2.F32 R12, -RZ, R12.H1_H1 ;  /* 0x3000000cff0c7230 */ /* 0x000fe40000004100 */
[-C--:B------:R-:W-:Y:S01]  /*0720*/  FMUL.FTZ R10, R72, R11.reuse ;  /* 0x0000000b480a7220 */ /* 0x080fe20000410000 */
[--C-:B------:R-:W-:Y:S02]  /*0730*/  HADD2.F32 R99, -RZ, R13.reuse.H0_H0 ;  /* 0x2000000dff637230 */ /* 0x100fe40000004100 */
[----:B------:R-:W-:Y:S01]  /*0740*/  FADD.FTZ R108, -R129, R18 ;  /* 0x00000012816c7221 */ /* 0x000fe20000010100 */
[----:B------:R-:W-:Y:S01]  /*0750*/  FMUL.FTZ R6, R7, R6 ;  /* 0x0000000607067220 */ /* 0x000fe20000410000 */
[----:B------:R-:W-:Y:S01]  /*0760*/  FADD.FTZ R40, R40, R11 ;  /* 0x0000000b28287221 */ /* 0x000fe20000010000 */
[----:B------:R-:W-:Y:S01]  /*0770*/  FFMA.FTZ R56, R3, R11, R56 ;  /* 0x0000000b03387223 */ /* 0x000fe20000010038 */
[----:B0-----:R-:W-:Y:S01]  /*0780*/  FADD.FTZ R96, -R129, R17 ;  /* 0x0000001181607221 */ /* 0x001fe20000010100 */
[----:B------:R-:W-:Y:S01]  /*0790*/  FMUL.FTZ R11, R73, R12 ;  /* 0x0000000c490b7220 */ /* 0x000fe20000410000 */
[----:B------:R-:W-:Y:S01]  /*07a0*/  FADD.FTZ R18, RZ, R10 ;  /* 0x0000000aff127221 */ /* 0x000fe20000010000 */
[----:B------:R-:W-:Y:S01]  /*07b0*/  FFMA.FTZ R17, R3, R10, RZ ;  /* 0x0000000a03117223 */ /* 0x000fe200000100ff */
[----:B------:R-:W-:Y:S01]  /*07c0*/  FADD.FTZ R16, -R129, R16 ;  /* 0x0000001081107221 */ /* 0x000fe20000010100 */
[----:B-1----:R-:W-:-:S02]  /*07d0*/  HADD2.F32 R100, -RZ, R13.H1_H1 ;  /* 0x3000000dff647230 */ /* 0x002fc40000004100 */
[----:B------:R-:W-:Y:S01]  /*07e0*/  FADD.FTZ R110, -R129, R19 ;  /* 0x00000013816e7221 */ /* 0x000fe20000010100 */
[----:B------:R-:W-:Y:S01]  /*07f0*/  FADD.FTZ R41, R41, R12 ;  /* 0x0000000c29297221 */ /* 0x000fe20000010000 */
[----:B------:R-:W-:Y:S01]  /*0800*/  FFMA.FTZ R57, R6, R12, R57 ;  /* 0x0000000c06397223 */ /* 0x000fe20000010039 */
[----:B------:R-:W-:Y:S01]  /*0810*/  FMUL.FTZ R12, R74, R99 ;  /* 0x000000634a0c7220 */ /* 0x000fe20000410000 */
[----:B------:R-:W-:Y:S01]  /*0820*/  FADD.FTZ R19, R18, R11 ;  /* 0x0000000b12137221 */ /* 0x000fe20000010000 */
[--C-:B------:R-:W-:Y:S02]  /*0830*/  HADD2.F32 R103, -RZ, R15.reuse.H0_H0 ;  /* 0x2000000fff677230 */ /* 0x100fe40000004100 */
[----:B------:R-:W-:Y:S01]  /*0840*/  FFMA.FTZ R18, R6, R11, R17 ;  /* 0x0000000b06127223 */ /* 0x000fe20000010011 */
[----:B------:R-:W-:Y:S02]  /*0850*/  HADD2.F32 R130, -RZ, R15.H1_H1 ;  /* 0x3000000fff827230 */ /* 0x000fe40000004100 */
[----:B------:R-:W-:Y:S01]  /*0860*/  FMUL.FTZ R15, R7, R16 ;  /* 0x00000010070f7220 */ /* 0x000fe20000410000 */
[----:B------:R-:W-:-:S02]  /*0870*/  HADD2.F32 R101, -RZ, R14.H0_H0 ;  /* 0x2000000eff657230 */ /* 0x000fc40000004100 */
[----:B------:R-:W-:Y:S01]  /*0880*/  FMUL.FTZ R16, R7, R96 ;  /* 0x0000006007107220 */ /* 0x000fe20000410000 */
[----:B------:R-:W-:Y:S01]  /*0890*/  FMUL.FTZ R13, R75, R100 ;  /* 0x000000644b0d7220 */ /* 0x000fe20000410000 */
[----:B------:R-:W-:Y:S01]  /*08a0*/  FADD.FTZ R96, R19, R12 ;  /* 0x0000000c13607221 */ /* 0x000fe20000010000 */
[----:B------:R-:W-:Y:S01]  /*08b0*/  FMUL.FTZ R8, R7, R98 ;  /* 0x0000006207087220 */ /* 0x000fe20000410000 */
[C---:B------:R-:W-:Y:S01]  /*08c0*/  FFMA.FTZ R97, R9.reuse, R12, R18 ;  /* 0x0000000c09617223 */ /* 0x040fe20000010012 */
[----:B------:R-:W-:Y:S02]  /*08d0*/  HADD2.F32 R102, -RZ, R14.H1_H1 ;  /* 0x3000000eff667230 */ /* 0x000fe40000004100 */
[----:B------:R-:W-:Y:S01]  /*08e0*/  FADD.FTZ R42, R42, R99 ;  /* 0x000000632a2a7221 */ /* 0x000fe20000010000 */
[----:B------:R-:W-:Y:S01]  /*08f0*/  FFMA.FTZ R58, R9, R99, R58 ;  /* 0x00000063093a7223 */ /* 0x000fe2000001003a */
[----:B------:R-:W-:Y:S01]  /*0900*/  FMUL.FTZ R14, R68, R101 ;  /* 0x00000065440e7220 */ /* 0x000fe20000410000 */
[----:B------:R-:W-:Y:S01]  /*0910*/  FADD.FTZ R99, R96, R13 ;  /* 0x0000000d60637221 */ /* 0x000fe20000010000 */
[----:B------:R-:W-:Y:S01]  /*0920*/  FFMA.FTZ R18, R8, R13, R97 ;  /* 0x0000000d08127223 */ /* 0x000fe20000010061 */
[----:B------:R-:W-:-:S02]  /*0930*/  FMUL.FTZ R17, R69, R102 ;  /* 0x0000006645117220 */ /* 0x000fc40000410000 */
[----:B------:R-:W-:Y:S01]  /*0940*/  FADD.FTZ R96, R99, R14 ;  /* 0x0000000e63607221 */ /* 0x000fe20000010000 */
[----:B------:R-:W-:Y:S01]  /*0950*/  FFMA.FTZ R97, R15, R14, R18 ;  /* 0x0000000e0f617223 */ /* 0x000fe20000010012 */
[C---:B------:R-:W-:Y:S01]  /*0960*/  FMUL.FTZ R19, R7.reuse, R108 ;  /* 0x0000006c07137220 */ /* 0x040fe20000410000 */
        /* <DEDUP_REMOVED lines=19> */
.L_x_1859:
[----:B----4-:R-:W-:Y:S05]  /*0aa0*/  BSYNC.RECONVERGENT B0 ;  /* 0x0000000000007941 */ /* 0x010fea0003800200 */
.L_x_1858:
        /* <DEDUP_REMOVED lines=27> */
[----:B----4-:R-:W-:Y:S01]  /*0c60*/  FADD.FTZ R132, -R129, R100 ;  /* 0x0000006481847221 */ /* 0x010fe20000010100 */
[----:B------:R-:W-:-:S02]  /*0c70*/  HADD2.F32 R97, -RZ, R104.H0_H0 ;  /* 0x20000068ff617230 */ /* 0x000fc40000004100 */
[----:B------:R-:W-:Y:S02]  /*0c80*/  HADD2.F32 R98, -RZ, R104.H1_H1 ;  /* 0x30000068ff627230 */ /* 0x000fe40000004100 */
[--C-:B------:R-:W-:Y:S02]  /*0c90*/  HADD2.F32 R99, -RZ, R105.reuse.H0_H0 ;  /* 0x20000069ff637230 */ /* 0x100fe40000004100 */
[----:B0-----:R-:W-:Y:S01]  /*0ca0*/  FMUL.FTZ R122, R64, R97 ;  /* 0x00000061407a7220 */ /* 0x001fe20000410000 */
[----:B------:R-:W-:Y:S02]  /*0cb0*/  HADD2.F32 R100, -RZ, R105.H1_H1 ;  /* 0x30000069ff647230 */ /* 0x000fe40000004100 */
[----:B-----5:R-:W-:Y:S01]  /*0cc0*/  FMUL.FTZ R105, R7, R96 ;  /* 0x0000006007697220 */ /* 0x020fe20000410000 */
[----:B------:R-:W-:Y:S01]  /*0cd0*/  FADD.FTZ R138, -R129, R103 ;  /* 0x00000067818a7221 */ /* 0x000fe20000010100 */
[--C-:B------:R-:W-:Y:S02]  /*0ce0*/  HADD2.F32 R103, -RZ, R107.reuse.H0_H0 ;  /* 0x2000006bff677230 */ /* 0x100fe40000004100 */
[----:B------:R-:W-:-:S02]  /*0cf0*/  HADD2.F32 R140, -RZ, R107.H1_H1 ;  /* 0x3000006bff8c7230 */ /* 0x000fc40000004100 */
[----:B------:R-:W-:Y:S01]  /*0d00*/  FMUL.FTZ R107, R7, R126 ;  /* 0x0000007e076b7220 */ /* 0x000fe20000410000 */
[----:B------:R-:W-:Y:S01]  /*0d10*/  FADD.FTZ R32, R32, R97 ;  /* 0x0000006120207221 */ /* 0x000fe20000010000 */
[----:B------:R-:W-:Y:S01]  /*0d20*/  FFMA.FTZ R48, R105, R97, R48 ;  /* 0x0000006169307223 */ /* 0x000fe20000010030 */
[----:B-1----:R-:W-:Y:S01]  /*0d30*/  FMUL.FTZ R121, R65, R98 ;  /* 0x0000006241797220 */ /* 0x002fe20000410000 */
[----:B------:R-:W-:Y:S01]  /*0d40*/  FADD.FTZ R96, R131, R122 ;  /* 0x0000007a83607221 */ /* 0x000fe20000010000 */
[----:B------:R-:W-:Y:S01]  /*0d50*/  FMUL.FTZ R104, R7, R124 ;  /* 0x0000007c07687220 */ /* 0x000fe20000410000 */
[----:B------:R-:W-:Y:S01]  /*0d60*/  FFMA.FTZ R97, R105, R122, R130 ;  /* 0x0000007a69617223 */ /* 0x000fe20000010082 */
[----:B------:R-:W-:Y:S01]  /*0d70*/  FADD.FTZ R34, R34, R99 ;  /* 0x0000006322227221 */ /* 0x000fe20000010000 */
[-C--:B------:R-:W-:Y:S01]  /*0d80*/  FFMA.FTZ R50, R107, R99.reuse, R50 ;  /* 0x000000636b327223 */ /* 0x080fe20000010032 */
[----:B------:R-:W-:Y:S01]  /*0d90*/  FMUL.FTZ R124, R66, R99 ;  /* 0x00000063427c7220 */ /* 0x000fe20000410000 */
[----:B------:R-:W-:Y:S01]  /*0da0*/  FADD.FTZ R99, R96, R121 ;  /* 0x0000007960637221 */ /* 0x000fe20000010000 */
[----:B------:R-:W-:Y:S01]  /*0db0*/  FFMA.FTZ R96, R104, R121, R97 ;  /* 0x0000007968607223 */ /* 0x000fe20000010061 */
[C---:B------:R-:W-:Y:S01]  /*0dc0*/  FADD.FTZ R134, -R129.reuse, R101 ;  /* 0x0000006581867221 */ /* 0x040fe20000010100 */
[----:B------:R-:W-:Y:S01]  /*0dd0*/  FADD.FTZ R136, -R129, R102 ;  /* 0x0000006681887221 */ /* 0x000fe20000010100 */
[----:B------:R-:W-:-:S02]  /*0de0*/  HADD2.F32 R101, -RZ, R106.H0_H0 ;  /* 0x2000006aff657230 */ /* 0x000fc40000004100 */
[----:B------:R-:W-:Y:S01]  /*0df0*/  FADD.FTZ R33, R33, R98 ;  /* 0x0000006221217221 */ /* 0x000fe20000010000 */
[----:B------:R-:W-:Y:S02]  /*0e00*/  HADD2.F32 R102, -RZ, R106.H1_H1 ;  /* 0x3000006aff667230 */ /* 0x000fe40000004100 */
[----:B------:R-:W-:Y:S01]  /*0e10*/  FFMA.FTZ R49, R104, R98, R49 ;  /* 0x0000006268317223 */ /* 0x000fe20000010031 */
[----:B------:R-:W-:Y:S01]  /*0e20*/  FMUL.FTZ R106, R7, R128 ;  /* 0x00000080076a7220 */ /* 0x000fe20000410000 */
[----:B------:R-:W-:Y:S01]  /*0e30*/  FMUL.FTZ R123, R67, R100 ;  /* 0x00000064437b7220 */ /* 0x000fe20000410000 */
        /* <DEDUP_REMOVED lines=30> */
.L_x_1861:
[----:B------:R-:W-:Y:S05]  /*1020*/  BSYNC.RECONVERGENT B0 ;  /* 0x0000000000007941 */ /* 0x000fea0003800200 */
.L_x_1860:
        /* <DEDUP_REMOVED lines=32> */
.L_x_1863:
[----:B------:R-:W-:Y:S05]  /*1230*/  BSYNC.RECONVERGENT B0 ;  /* 0x0000000000007941 */ /* 0x000fea0003800200 */
.L_x_1862:
        /* <DEDUP_REMOVED lines=94> */
.L_x_1868:
[-CC-:B------:R-:W-:Y:S01]  /*1820*/  FFMA.FTZ R85, R3, R133.reuse, R134.reuse ;  /* 0x0000008503557223 */ /* 0x180fe20000010086 */
[-CC-:B------:R-:W-:Y:S01]  /*1830*/  FFMA.FTZ R89, R110, R133.reuse, R134.reuse ;  /* 0x000000856e597223 */ /* 0x180fe20000010086 */
[-CC-:B------:R-:W-:Y:S01]  /*1840*/  FFMA.FTZ R87, R19, R133.reuse, R134.reuse ;  /* 0x0000008513577223 */ /* 0x180fe20000010086 */
        /* <DEDUP_REMOVED lines=51> */
.L_x_1867:
        /* <DEDUP_REMOVED lines=59> */
.L_x_1870:
        /* <DEDUP_REMOVED lines=54> */
.L_x_1866:
        /* <DEDUP_REMOVED lines=11> */
[-CC-:B------:R-:W-:Y:S01]  /*2340*/  FFMA.FTZ R94, R16, R133.reuse, R134.reuse ;  /* 0x00000085105e7223 */ /* 0x180fe20000010086 */
        /* <DEDUP_REMOVED lines=33> */
[----:B------:R-:W-:Y:S01]  /*2560*/  FFMA.FTZ R92, R6, R133, R134 ;  /* 0x00000085065c7223 */ /* 0x000fe20000010086 */
        /* <DEDUP_REMOVED lines=37> */
.L_x_1872:
        /* <DEDUP_REMOVED lines=75> */
.L_x_1871:
        /* <DEDUP_REMOVED lines=39> */
[--C-:B------:R-:W-:Y:S01]  /*2ee0*/  FFMA.FTZ R96, R8, R133, R134.reuse ;  /* 0x0000008508607223 */ /* 0x100fe20000010086 */
        /* <DEDUP_REMOVED lines=40> */
.L_x_1873:
        /* <DEDUP_REMOVED lines=32> */
[----:B------:R-:W-:Y:S01]  /*3370*/  F2FP.F16.F32.PACK_AB R95, R92, R95 ;  /* 0x0000005f5c5f723e */ /* 0x000fe200000000ff */
[-CC-:B------:R-:W-:Y:S01]  /*3380*/  FFMA.FTZ R92, R8, R133.reuse, R134.reuse ;  /* 0x00000085085c7223 */ /* 0x180fe20000010086 */
[----:B------:R-:W-:Y:S01]  /*3390*/  FSEL R98, R84, RZ, P6 ;  /* 0x000000ff54627208 */ /* 0x000fe20003000000 */
[----:B------:R-:W-:Y:S01]  /*33a0*/  FFMA.FTZ R84, R6, R133, R134 ;  /* 0x0000008506547223 */ /* 0x000fe20000010086 */
        /* <DEDUP_REMOVED lines=38> */
.L_x_1869:
        /* <DEDUP_REMOVED lines=15> */
.L_x_1865:
[----:B------:R-:W-:Y:S05]  /*3700*/  BSYNC.RECONVERGENT B0 ;  /* 0x0000000000007941 */ /* 0x000fea0003800200 */
.L_x_1864:
        /* <DEDUP_REMOVED lines=72> */
[----:B------:R-:W-:-:S02]  /*3b90*/  F2FP.F16.F32.PACK_AB R97, R100, R97 ;  /* 0x000000616461723e */ /* 0x000fc400000000ff */
[----:B------:R-:W-:Y:S02]  /*3ba0*/  FSEL R102, R94, RZ, P6 ;  /* 0x000000ff5e667208 */ /* 0x000fe40003000000 */
[----:B------:R-:W-:Y:S02]  /*3bb0*/  LOP3.LUT P6, RZ, R112, 0xff00, RZ, 0xc0, !PT ;  /* 0x0000ff0070ff7812 */ /* 0x000fe400078cc0ff */
[----:B------:R-:W-:Y:S02]  /*3bc0*/  F2FP.F16.F32.PACK_AB R94, R135, R130 ;  /* 0x00000082875e723e */ /* 0x000fe400000000ff */
[----:B------:R-:W-:Y:S02]  /*3bd0*/  FSEL R101, R92, RZ, P6 ;  /* 0x000000ff5c657208 */ /* 0x000fe40003000000 */
[----:B------:R-:W-:Y:S02]  /*3be0*/  LOP3.LUT P6, RZ, R114, 0xff00, RZ, 0xc0, !PT ;  /* 0x0000ff0072ff7812 */ /* 0x000fe400078cc0ff */
[----:B------:R-:W-:-:S02]  /*3bf0*/  F2FP.F16.F32.PACK_AB R93, R102, R93 ;  /* 0x0000005d665d723e */ /* 0x000fc400000000ff */
        /* <DEDUP_REMOVED lines=8> */
.L_x_1878:
        /* <DEDUP_REMOVED lines=75> */
.L_x_1877:
        /* <DEDUP_REMOVED lines=49> */
[----:B------:R-:W-:-:S02]  /*4440*/  F2FP.F16.F32.PACK_AB R98, R131, R98 ;  /* 0x000000628362723e */ /* 0x000fc400000000ff */
        /* <DEDUP_REMOVED lines=29> */
.L_x_1880:
        /* <DEDUP_REMOVED lines=75> */
.L_x_1876:
        /* <DEDUP_REMOVED lines=46> */
[----:B------:R-:W-:-:S02]  /*4db0*/  F2FP.F16.F32.PACK_AB R99, R102, R99 ;  /* 0x000000636663723e */ /* 0x000fc400000000ff */
[----:B------:R-:W-:Y:S01]  /*4dc0*/  FSEL R97, R89, RZ, P6 ;  /* 0x000000ff59617208 */ /* 0x000fe20003000000 */
[----:B------:R-:W-:Y:S01]  /*4dd0*/  FFMA.FTZ R89, R7, R134, R81 ;  /* 0x0000008607597223 */ /* 0x000fe20000010051 */
[----:B------:R-:W-:Y:S01]  /*4de0*/  LOP3.LUT P6, RZ, R112, 0xff000000, RZ, 0xc0, !PT ;  /* 0xff00000070ff7812 */ /* 0x000fe200078cc0ff */
[----:B------:R-:W-:Y:S01]  /*4df0*/  FMUL.FTZ R7, R88, UR14 ;  /* 0x0000000e58077c20 */ /* 0x000fe20008410000 */
[----:B------:R-:W-:Y:S02]  /*4e00*/  F2FP.F16.F32.PACK_AB R96, R101, R96 ;  /* 0x000000606560723e */ /* 0x000fe400000000ff */
[----:B------:R-:W-:Y:S01]  /*4e10*/  FSEL R100, R98, RZ, P6 ;  /* 0x000000ff62647208 */ /* 0x000fe20003000000 */
[----:B------:R-:W-:Y:S01]  /*4e20*/  FMUL.FTZ R98, R89, UR14 ;  /* 0x0000000e59627c20 */ /* 0x000fe20008410000 */
[----:B------:R-:W-:Y:S02]  /*4e30*/  LOP3.LUT P6, RZ, R113, 0xff, RZ, 0xc0, !PT ;  /* 0x000000ff71ff7812 */ /* 0x000fe400078cc0ff */
[----:B------:R-:W-:-:S02]  /*4e40*/  F2FP.F16.F32.PACK_AB R97, R100, R97 ;  /* 0x000000616461723e */ /* 0x000fc400000000ff */
[----:B------:R-:W-:Y:S02]  /*4e50*/  FSEL R7, R7, RZ, P6 ;  /* 0x000000ff07077208 */ /* 0x000fe40003000000 */
[----:B------:R-:W-:-:S04]  /*4e60*/  LOP3.LUT P6, RZ, R113, 0xff00, RZ, 0xc0, !PT ;  /* 0x0000ff0071ff7812 */ /* 0x000fc800078cc0ff */
[----:B------:R-:W-:-:S04]  /*4e70*/  FSEL R98, R98, RZ, P6 ;  /* 0x000000ff62627208 */ /* 0x000fc80003000000 */
[----:B------:R-:W-:Y:S01]  /*4e80*/  F2FP.F16.F32.PACK_AB R98, R98, R7 ;  /* 0x000000076262723e */ /* 0x000fe200000000ff */
[----:B------:R-:W-:Y:S06]  /*4e90*/  BRA `(.L_x_1879) ;  /* 0x0000000800947947 */ /* 0x000fec0003800000 */
.L_x_1882:
        /* <DEDUP_REMOVED lines=37> */
[----:B------:R-:W-:Y:S01]  /*50f0*/  F2FP.F16.F32.PACK_AB R99, R130, R103 ;  /* 0x000000678263723e */ /* 0x000fe200000000ff */
        /* <DEDUP_REMOVED lines=16> */
.L_x_1881:
        /* <DEDUP_REMOVED lines=43> */
[----:B------:R-:W-:-:S02]  /*54b0*/  F2FP.F16.F32.PACK_AB R99, R102, R99 ;  /* 0x000000636663723e */ /* 0x000fc400000000ff */
[----:B------:R-:W-:Y:S01]  /*54c0*/  FSEL R97, R89, RZ, P6 ;  /* 0x000000ff59617208 */ /* 0x000fe20003000000 */
[----:B------:R-:W-:Y:S01]  /*54d0*/  FMUL.FTZ R89, R7, R134 ;  /* 0x0000008607597220 */ /* 0x000fe20000410000 */
        /* <DEDUP_REMOVED lines=12> */
.L_x_1883:
        /* <DEDUP_REMOVED lines=37> */
[----:B------:R-:W-:Y:S01]  /*57f0*/  F2FP.F16.F32.PACK_AB R99, R130, R103 ;  /* 0x000000678263723e */ /* 0x000fe200000000ff */
        /* <DEDUP_REMOVED lines=15> */
.L_x_1879:
        /* <DEDUP_REMOVED lines=10> */
.L_x_1875:
[----:B------:R-:W-:Y:S05]  /*5990*/  BSYNC.RECONVERGENT B0 ;  /* 0x0000000000007941 */ /* 0x000fea0003800200 */
.L_x_1874:
[----:B------:R-:W-:Y:S01]  /*59a0*/  UPLOP3.LUT UP1, UPT, UPT, UPT, UP1, 0x40, 0x4 ;  /* 0x000000000004789c */ /* 0x000fe20003f2e810 */
[----:B------:R-:W-:Y:S10]  /*59b0*/  @!P4 BRA `(.L_x_1884) ;  /* 0xffffffa8009cc947 */ /* 0x000ff4000383ffff */
.L_x_1857:
        /* <DEDUP_REMOVED lines=22> */
.L_x_1885:
        /* <DEDUP_REMOVED lines=14> */
.L_x_2848:


//--------------------- .text._ZN10layer_norm22ln_bwd_finalize_kernelINS_22Kernel_traits_finalizeILj2048Ef6__halffS2_fjLb0ELj1024ELj4ENS_18Kernel_traits_baseILj2048EfS2_fS2_fjLj1024EEEEELb0ELb1EEEvNS_9BwdParamsE --------------------------
	.section	.text._ZN10layer_norm22ln_bwd_finalize_kernelINS_22Kernel_traits_finalizeILj2048Ef6__halffS2_fjLb0ELj1024ELj4ENS_18Kernel_traits_baseILj2048EfS2_fS2_fjLj1024EEEEELb0ELb1EEEvNS_9BwdParamsE,"ax",@progbits
	.align	128
        .global         _ZN10layer_norm22ln_bwd_finalize_kernelINS_22Kernel_traits_finalizeILj2048Ef6__halffS2_fjLb0ELj1024ELj4ENS_18Kernel_traits_baseILj2048EfS2_fS2_fjLj1024EEEEELb0ELb1EEEvNS_9BwdParamsE
        .type           _ZN10layer_norm22ln_bwd_finalize_kernelINS_22Kernel_traits_finalizeILj2048Ef6__halffS2_fjLb0ELj1024ELj4ENS_18Kernel_traits_baseILj2048EfS2_fS2_fjLj1024EEEEELb0ELb1EEEvNS_9BwdParamsE,@function
        .size           _ZN10layer_norm22ln_bwd_finalize_kernelINS_22Kernel_traits_finalizeILj2048Ef6__halffS2_fjLb0ELj1024ELj4ENS_18Kernel_traits_baseILj2048EfS2_fS2_fjLj1024EEEEELb0ELb1EEEvNS_9BwdParamsE,(.L_x_2849 - _ZN10layer_norm22ln_bwd_finalize_kernelINS_22Kernel_traits_finalizeILj2048Ef6__halffS2_fjLb0ELj1024ELj4ENS_18Kernel_traits_baseILj2048EfS2_fS2_fjLj1024EEEEELb0ELb1EEEvNS_9BwdParamsE)
        .other          _ZN10layer_norm22ln_bwd_finalize_kernelINS_22Kernel_traits_finalizeILj2048Ef6__halffS2_fjLb0ELj1024ELj4ENS_18Kernel_traits_baseILj2048EfS2_fS2_fjLj1024EEEEELb0ELb1EEEvNS_9BwdParamsE,@"STO_CUDA_ENTRY STV_DEFAULT"
_ZN10layer_norm22ln_bwd_finalize_kernelINS_22Kernel_traits_finalizeILj2048Ef6__halffS2_fjLb0ELj1024ELj4ENS_18Kernel_traits_baseILj2048EfS2_fS2_fjLj1024EEEEELb0ELb1EEEvNS_9BwdParamsE:
.text._ZN10layer_norm22ln_bwd_finalize_kernelINS_22Kernel_traits_finalizeILj2048Ef6__halffS2_fjLb0ELj1024ELj4ENS_18Kernel_traits_baseILj2048EfS2_fS2_fjLj1024EEEEELb0ELb1EEEvNS_9BwdParamsE:
        /* <DEDUP_REMOVED lines=77> */
.L_x_1890:
        /* <DEDUP_REMOVED lines=118> */
.L_x_1889:
[----:B------:R-:W-:Y:S05]  /*0c30*/  BSYNC.RECONVERGENT B1 ;  /* 0x0000000000017941 */ /* 0x000fea0003800200 */
.L_x_1888:
        /* <DEDUP_REMOVED lines=69> */
.L_x_1892:
[----:B------:R-:W-:Y:S05]  /*1090*/  BSYNC.RECONVERGENT B1 ;  /* 0x0000000000017941 */ /* 0x000fea0003800200 */
.L_x_1891:
        /* <DEDUP_REMOVED lines=38> */
.L_x_1894:
[----:B------:R-:W-:Y:S05]  /*1300*/  BSYNC.RECONVERGENT B1 ;  /* 0x0000000000017941 */ /* 0x000fea0003800200 */
.L_x_1893:
[----:B------:R-:W-:Y:S05]  /*1310*/  @!P1 BRA `(.L_x_1887) ;  /* 0x0000000000409947 */ /* 0x000fea0003800000 */
[----:B------:R-:W0:Y:S01]  /*1320*/  LDC R14, c[0x0][0x388] ;  /* 0x0000e200ff0e7b82 */ /* 0x000e220000000800 */
[----:B------:R-:W-:-:S07]  /*1330*/  IADD3 R12, PT, PT, -R54, RZ, RZ ;  /* 0x000000ff360c7210 */ /* 0x000fce0007ffe1ff */
[----:B------:R-:W1:Y:S08]  /*1340*/  LDC.64 R8, c[0x0][0x440] ;  /* 0x00011000ff087b82 */ /* 0x000e700000000a00 */
[----:B------:R-:W2:Y:S01]  /*1350*/  LDC.64 R10, c[0x0][0x448] ;  /* 0x00011200ff0a7b82 */ /* 0x000ea20000000a00 */
[----:B0-----:R-:W-:-:S05]  /*1360*/  IMAD R0, R3, R14, R0 ;  /* 0x0000000e03007224 */ /* 0x001fca00078e0200 */
[----:B------:R-:W-:-:S07]  /*1370*/  IADD3 R3, PT, PT, R57, R0, RZ ;  /* 0x0000000039037210 */ /* 0x000fce0007ffe0ff */
.L_x_1895:
        /* <DEDUP_REMOVED lines=10> */
.L_x_1887:
[----:B------:R-:W-:Y:S05]  /*1420*/  BSYNC.RECONVERGENT B0 ;  /* 0x0000000000007941 */ /* 0x000fea0003800200 */
.L_x_1886:
        /* <DEDUP_REMOVED lines=57> */
.L_x_1896:
        /* <DEDUP_REMOVED lines=12> */
.L_x_2849:


//--------------------- .text._ZN10layer_norm40ln_parallel_residual_bwd_finalize_kernelINS_22Kernel_traits_finalizeILj2048Ef6__halffS2_fjLb0ELj1024ELj4ENS_18Kernel_traits_baseILj2048EfS2_fS2_fjLj1024EEEEELb1EEEvNS_9BwdParamsE --------------------------
	.section	.text._ZN10layer_norm40ln_parallel_residual_bwd_finalize_kernelINS_22Kernel_traits_finalizeILj2048Ef6__halffS2_fjLb0ELj1024ELj4ENS_18Kernel_traits_baseILj2048EfS2_fS2_fjLj1024EEEEELb1EEEvNS_9BwdParamsE,"ax",@progbits
	.align	128
        .global         _ZN10layer_norm40ln_parallel_residual_bwd_finalize_kernelINS_22Kernel_traits_finalizeILj2048Ef6__halffS2_fjLb0ELj1024ELj4ENS_18Kernel_traits_baseILj2048EfS2_fS2_fjLj1024EEEEELb1EEEvNS_9BwdParamsE
        .type           _ZN10layer_norm40ln_parallel_residual_bwd_finalize_kernelINS_22Kernel_traits_finalizeILj2048Ef6__halffS2_fjLb0ELj1024ELj4ENS_18Kernel_traits_baseILj2048EfS2_fS2_fjLj1024EEEEELb1EEEvNS_9BwdParamsE,@function
        .size           _ZN10layer_norm40ln_parallel_residual_bwd_finalize_kernelINS_22Kernel_traits_finalizeILj2048Ef6__halffS2_fjLb0ELj1024ELj4ENS_18Kernel_traits_baseILj2048EfS2_fS2_fjLj1024EEEEELb1EEEvNS_9BwdParamsE,(.L_x_2850 - _ZN10layer_norm40ln_parallel_residual_bwd_finalize_kernelINS_22Kernel_traits_finalizeILj2048Ef6__halffS2_fjLb0ELj1024ELj4ENS_18Kernel_traits_baseILj2048EfS2_fS2_fjLj1024EEEEELb1EEEvNS_9BwdParamsE)
        .other          _ZN10layer_norm40ln_parallel_residual_bwd_finalize_kernelINS_22Kernel_traits_finalizeILj2048Ef6__halffS2_fjLb0ELj1024ELj4ENS_18Kernel_traits_baseILj2048EfS2_fS2_fjLj1024EEEEELb1EEEvNS_9BwdParamsE,@"STO_CUDA_ENTRY STV_DEFAULT"
_ZN10layer_norm40ln_parallel_residual_bwd_finalize_kernelINS_22Kernel_traits_finalizeILj2048Ef6__halffS2_fjLb0ELj1024ELj4ENS_18Kernel_traits_baseILj2048EfS2_fS2_fjLj1024EEEEELb1EEEvNS_9BwdParamsE:
.text._ZN10layer_norm40ln_parallel_residual_bwd_finalize_kernelINS_22Kernel_traits_finalizeILj2048Ef6__halffS2_fjLb0ELj1024ELj4ENS_18Kernel_traits_baseILj2048EfS2_fS2_fjLj1024EEEEELb1EEEvNS_9BwdParamsE:
        /* <DEDUP_REMOVED lines=57> */
.L_x_1901:
        /* <DEDUP_REMOVED lines=112> */
.L_x_1900:
[----:B------:R-:W-:Y:S05]  /*0a90*/  BSYNC.RECONVERGENT B1 ;  /* 0x0000000000017941 */ /* 0x000fea0003800200 */
.L_x_1899:
        /* <DEDUP_REMOVED lines=67> */
.L_x_1903:
[----:B------:R-:W-:Y:S05]  /*0ed0*/  BSYNC.RECONVERGENT B1 ;  /* 0x0000000000017941 */ /* 0x000fea0003800200 */
.L_x_1902:
        /* <DEDUP_REMOVED lines=37> */
.L_x_1905:
[----:B------:R-:W-:Y:S05]  /*1130*/  BSYNC.RECONVERGENT B1 ;  /* 0x0000000000017941 */ /* 0x000fea0003800200 */
.L_x_1904:
        /* <DEDUP_REMOVED lines=19> */
.L_x_1898:
[----:B------:R-:W-:Y:S05]  /*1270*/  BSYNC.RECONVERGENT B0 ;  /* 0x0000000000007941 */ /* 0x000fea0003800200 */
.L_x_1897:
        /* <DEDUP_REMOVED lines=89> */
.L_x_1906:
        /* <DEDUP_REMOVED lines=15> */
.L_x_2850:


//--------------------- .text._ZN10layer_norm31ln_parallel_residual_bwd_kernelINS_13Kernel_traitsIf6__halffS2_fjLj2048ELj1ELj1ELj4ELj16ENS_18Kernel_traits_baseILj2048EfS2_fS2_fjLj128EEEEELb1ELb1ELb1EEEvNS_9BwdParamsE --------------------------
	.section	.text._ZN10layer_norm31ln_parallel_residual_bwd_kernelINS_13Kernel_traitsIf6__halffS2_fjLj2048ELj1ELj1ELj4ELj16ENS_18Kernel_traits_baseILj2048EfS2_fS2_fjLj128EEEEELb1ELb1ELb1EEEvNS_9BwdParamsE,"ax",@progbits
	.align	128
        .global         _ZN10layer_norm31ln_parallel_residual_bwd_kernelINS_13Kernel_traitsIf6__halffS2_fjLj2048ELj1ELj1ELj4ELj16ENS_18Kernel_traits_baseILj2048EfS2_fS2_fjLj128EEEEELb1ELb1ELb1EEEvNS_9BwdParamsE
        .type           _ZN10layer_norm31ln_parallel_residual_bwd_kernelINS_13Kernel_traitsIf6__halffS2_fjLj2048ELj1ELj1ELj4ELj16ENS_18Kernel_traits_baseILj2048EfS2_fS2_fjLj128EEEEELb1ELb1ELb1EEEvNS_9BwdParamsE,@function
        .size           _ZN10layer_norm31ln_parallel_residual_bwd_kernelINS_13Kernel_traitsIf6__halffS2_fjLj2048ELj1ELj1ELj4ELj16ENS_18Kernel_traits_baseILj2048EfS2_fS2_fjLj128EEEEELb1ELb1ELb1EEEvNS_9BwdParamsE,(.L_x_2851 - _ZN10layer_norm31ln_parallel_residual_bwd_kernelINS_13Kernel_traitsIf6__halffS2_fjLj2048ELj1ELj1ELj4ELj16ENS_18Kernel_traits_baseILj2048EfS2_fS2_fjLj128EEEEELb1ELb1ELb1EEEvNS_9BwdParamsE)
        .other          _ZN10layer_norm31ln_parallel_residual_bwd_kernelINS_13Kernel_traitsIf6__halffS2_fjLj2048ELj1ELj1ELj4ELj16ENS_18Kernel_traits_baseILj2048EfS2_fS2_fjLj128EEEEELb1ELb1ELb1EEEvNS_9BwdParamsE,@"STO_CUDA_ENTRY STV_DEFAULT"
_ZN10layer_norm31ln_parallel_residual_bwd_kernelINS_13Kernel_traitsIf6__halffS2_fjLj2048ELj1ELj1ELj4ELj16ENS_18Kernel_traits_baseILj2048EfS2_fS2_fjLj128EEEEELb1ELb1ELb1EEEvNS_9BwdParamsE:
.text._ZN10layer_norm31ln_parallel_residual_bwd_kernelINS_13Kernel_traitsIf6__halffS2_fjLj2048ELj1ELj1ELj4ELj16ENS_18Kernel_traits_baseILj2048EfS2_fS2_fjLj128EEEEELb1ELb1ELb1EEEvNS_9BwdParamsE:
        /* <DEDUP_REMOVED lines=62> */
.L_x_1926:
        /* <DEDUP_REMOVED lines=13> */
[----:B------:R-:W4:Y:S01]  /*04b0*/  LDC.64 R122, c[0x0][0x3b0] ;  /* 0x0000ec00ff7a7b82 */ /* 0x000f220000000a00 */
[----:B------:R-:W-:-:S03]  /*04c0*/  LEA.HI.SX32 R107, R107, R64, 0x1d ;  /* 0x000000406b6b7211 */ /* 0x000fc600078feaff */
[----:B------:R-:W2:Y:S01]  /*04d0*/  LDG.E R0, desc[UR18][R82.64] ;  /* 0x0000001252007981 */ /* 0x000ea2000c1e1900 */
[C---:B------:R-:W-:Y:S01]  /*04e0*/  IADD3 R106, PT, PT, R107.reuse, 0x80, RZ ;  /* 0x000000806b6a7810 */ /* 0x040fe20007ffe0ff */
[C---:B-1----:R-:W-:Y:S02]  /*04f0*/  IMAD.WIDE.U32 R112, R107.reuse, 0x20, R110 ;  /* 0x000000206b707825 */ /* 0x042fe400078e006e */
[----:B------:R-:W1:Y:S02]  /*0500*/  @P0 LDC.64 R108, c[0x0][0x438] ;  /* 0x00010e00ff6c0b82 */ /* 0x000e640000000a00 */
[C---:B---3--:R-:W-:Y:S01]  /*0510*/  IMAD.WIDE.U32 R64, R107.reuse, 0x10, R80 ;  /* 0x000000106b407825 */ /* 0x048fe200078e0050 */
[----:B0-----:R-:W3:Y:S03]  /*0520*/  LDG.E.128 R60, desc[UR18][R112.64] ;  /* 0x00000012703c7981 */ /* 0x001ee6000c1e1d00 */
[C---:B------:R-:W-:Y:S01]  /*0530*/  IMAD.WIDE.U32 R110, R106.reuse, 0x20, R110 ;  /* 0x000000206a6e7825 */ /* 0x040fe200078e006e */
[----:B------:R0:W3:Y:S03]  /*0540*/  LDG.E.128 R68, desc[UR18][R112.64+0x10] ;  /* 0x0000101270447981 */ /* 0x0000e6000c1e1d00 */
[----:B------:R-:W-:Y:S01]  /*0550*/  IMAD.WIDE.U32 R80, R106, 0x10, R80 ;  /* 0x000000106a507825 */ /* 0x000fe200078e0050 */
[----:B------:R-:W3:Y:S04]  /*0560*/  LDG.E.128 R64, desc[UR18][R64.64] ;  /* 0x0000001240407981 */ /* 0x000ee8000c1e1d00 */
[----:B------:R-:W3:Y:S04]  /*0570*/  LDG.E.128 R76, desc[UR18][R110.64+0x10] ;  /* 0x000010126e4c7981 */ /* 0x000ee8000c1e1d00 */
[----:B------:R0:W3:Y:S04]  /*0580*/  LDG.E.128 R72, desc[UR18][R110.64] ;  /* 0x000000126e487981 */ /* 0x0000e8000c1e1d00 */
[----:B------:R-:W3:Y:S01]  /*0590*/  LDG.E.128 R80, desc[UR18][R80.64] ;  /* 0x0000001250507981 */ /* 0x000ee2000c1e1d00 */
[----:B----4-:R-:W-:-:S04]  /*05a0*/  IMAD.WIDE.U32 R124, R107, 0x8, R122 ;  /* 0x000000086b7c7825 */ /* 0x010fc800078e007a */
[----:B------:R-:W-:Y:S02]  /*05b0*/  IMAD.WIDE.U32 R122, R106, 0x8, R122 ;  /* 0x000000086a7a7825 */ /* 0x000fe400078e007a */
[----:B-----5:R-:W5:Y:S04]  /*05c0*/  LDG.E.64 R124, desc[UR18][R124.64] ;  /* 0x000000127c7c7981 */ /* 0x020f68000c1e1b00 */
[----:B------:R-:W5:Y:S01]  /*05d0*/  LDG.E.64 R122, desc[UR18][R122.64] ;  /* 0x000000127a7a7981 */ /* 0x000f62000c1e1b00 */
[----:B-1----:R-:W-:Y:S01]  /*05e0*/  @P0 IMAD.WIDE.U32 R108, R107, 0x20, R108 ;  /* 0x000000206b6c0825 */ /* 0x002fe200078e006c */
[----:B0-----:R-:W-:Y:S02]  /*05f0*/  ISETP.NE.U32.AND P2, PT, RZ, UR26, PT ;  /* 0x0000001aff007c0c */ /* 0x001fe4000bf45070 */
[----:B------:R-:W-:-:S02]  /*0600*/  ISETP.NE.U32.AND P1, PT, RZ, UR24, PT ;  /* 0x00000018ff007c0c */ /* 0x000fc4000bf25070 */
[----:B------:R-:W5:Y:S04]  /*0610*/  @P0 LDG.E.128 R28, desc[UR18][R108.64] ;  /* 0x000000126c1c0981 */ /* 0x000f68000c1e1d00 */
[----:B------:R3:W5:Y:S01]  /*0620*/  @P0 LDG.E.128 R24, desc[UR18][R108.64+0x10] ;  /* 0x000010126c180981 */ /* 0x000762000c1e1d00 */
[----:B------:R-:W-:Y:S02]  /*0630*/  ISETP.NE.AND.EX P0, PT, RZ, UR27, PT, P2 ;  /* 0x0000001bff007c0c */ /* 0x000fe4000bf05320 */
[----:B------:R-:W-:-:S11]  /*0640*/  ISETP.NE.AND.EX P1, PT, RZ, UR25, PT, P1 ;  /* 0x00000019ff007c0c */ /* 0x000fd6000bf25310 */
[----:B------:R-:W0:Y:S08]  /*0650*/  @P0 LDC.64 R114, c[0x0][0x438] ;  /* 0x00010e00ff720b82 */ /* 0x000e300000000a00 */
[----:B------:R-:W1:Y:S08]  /*0660*/  @P1 LDC.64 R112, c[0x0][0x3b8] ;  /* 0x0000ee00ff701b82 */ /* 0x000e700000000a00 */
[----:B------:R-:W4:Y:S01]  /*0670*/  @P1 LDC.64 R110, c[0x0][0x3b8] ;  /* 0x0000ee00ff6e1b82 */ /* 0x000f220000000a00 */
[----:B0-----:R-:W-:-:S05]  /*0680*/  @P0 IMAD.WIDE.U32 R114, R106, 0x20, R114 ;  /* 0x000000206a720825 */ /* 0x001fca00078e0072 */
[----:B------:R-:W5:Y:S01]  /*0690*/  @P0 LDG.E.128 R20, desc[UR18][R114.64] ;  /* 0x0000001272140981 */ /* 0x000f62000c1e1d00 */
[----:B-1----:R-:W-:-:S03]  /*06a0*/  @P1 IMAD.WIDE.U32 R112, R107, 0x8, R112 ;  /* 0x000000086b701825 */ /* 0x002fc600078e0070 */
[----:B------:R0:W5:Y:S04]  /*06b0*/  @P0 LDG.E.128 R16, desc[UR18][R114.64+0x10] ;  /* 0x0000101272100981 */ /* 0x000168000c1e1d00 */
[----:B------:R-:W5:Y:S01]  /*06c0*/  @P1 LDG.E.64 R88, desc[UR18][R112.64] ;  /* 0x0000001270581981 */ /* 0x000f62000c1e1b00 */
[----:B----4-:R-:W-:-:S05]  /*06d0*/  @P1 IMAD.WIDE.U32 R110, R106, 0x8, R110 ;  /* 0x000000086a6e1825 */ /* 0x010fca00078e006e */
[----:B------:R1:W5:Y:S01]  /*06e0*/  @P1 LDG.E.64 R90, desc[UR18][R110.64] ;  /* 0x000000126e5a1981 */ /* 0x000362000c1e1b00 */
[----:B--2---:R-:W-:Y:S02]  /*06f0*/  R2UR UR10, R116 ;  /* 0x00000000740a72ca */ /* 0x004fe400000e0000 */
[----:B------:R-:W-:-:S05]  /*0700*/  FSEL R0, R0, RZ, !P4 ;  /* 0x000000ff00007208 */ /* 0x000fca0006000000 */
[C---:B---3--:R-:W-:Y:S01]  /*0710*/  FADD.FTZ R108, -R0.reuse, R63 ;  /* 0x0000003f006c7221 */ /* 0x048fe20000010100 */
[C---:B------:R-:W-:Y:S01]  /*0720*/  FADD.FTZ R60, -R0.reuse, R60 ;  /* 0x0000003c003c7221 */ /* 0x040fe20000010100 */
[C---:B------:R-:W-:Y:S01]  /*0730*/  FADD.FTZ R62, -R0.reuse, R62 ;  /* 0x0000003e003e7221 */ /* 0x040fe20000010100 */
[--C-:B------:R-:W-:Y:S02]  /*0740*/  HADD2.F32 R63, -RZ, R64.reuse.H0_H0 ;  /* 0x20000040ff3f7230 */ /* 0x100fe40000004100 */
[----:B------:R-:W-:Y:S02]  /*0750*/  HADD2.F32 R64, -RZ, R64.H1_H1 ;  /* 0x30000040ff407230 */ /* 0x000fe40000004100 */
[----:B0-----:R-:W-:Y:S01]  /*0760*/  FADD.FTZ R114, -R0, R79 ;  /* 0x0000004f00727221 */ /* 0x001fe20000010100 */
[----:B------:R-:W-:Y:S01]  /*0770*/  FMUL.FTZ R79, R36, R63 ;  /* 0x0000003f244f7220 */ /* 0x000fe20000410000 */
[--C-:B-1----:R-:W-:Y:S02]  /*0780*/  HADD2.F32 R111, -RZ, R67.reuse.H0_H0 ;  /* 0x20000043ff6f7230 */ /* 0x102fe40000004100 */
[----:B------:R-:W-:Y:S01]  /*0790*/  FADD.FTZ R61, -R0, R61 ;  /* 0x0000003d003d7221 */ /* 0x000fe20000010100 */
[----:B------:R-:W-:-:S02]  /*07a0*/  HADD2.F32 R112, -RZ, R67.H1_H1 ;  /* 0x30000043ff707230 */ /* 0x000fc40000004100 */
[C---:B------:R-:W-:Y:S01]  /*07b0*/  FADD.FTZ R68, -R0.reuse, R68 ;  /* 0x0000004400447221 */ /* 0x040fe20000010100 */
[----:B------:R-:W-:Y:S02]  /*07c0*/  HADD2.F32 R109, -RZ, R65.H0_H0 ;  /* 0x20000041ff6d7230 */ /* 0x000fe40000004100 */
        /* <DEDUP_REMOVED lines=10> */
[----:B------:R-:W-:-:S02]  /*0870*/  HADD2.F32 R113, -RZ, R80.H0_H0 ;  /* 0x20000050ff717230 */ /* 0x000fc40000004100 */
[----:B------:R-:W-:Y:S01]  /*0880*/  FMUL.FTZ R0, R60, UR10 ;  /* 0x0000000a3c007c20 */ /* 0x000fe20008410000 */
[----:B------:R-:W-:Y:S02]  /*0890*/  HADD2.F32 R116, -RZ, R80.H1_H1 ;  /* 0x30000050ff747230 */ /* 0x000fe40000004100 */
[----:B------:R-:W-:Y:S01]  /*08a0*/  FMUL.FTZ R80, R62, UR10 ;  /* 0x0000000a3e507c20 */ /* 0x000fe20008410000 */
[--C-:B------:R-:W-:Y:S02]  /*08b0*/  HADD2.F32 R115, -RZ, R81.reuse.H0_H0 ;  /* 0x20000051ff737230 */ /* 0x100fe40000004100 */
[----:B------:R-:W-:Y:S01]  /*08c0*/  FADD.FTZ R60, RZ, R79 ;  /* 0x0000004fff3c7221 */ /* 0x000fe20000010000 */
[----:B------:R-:W-:Y:S02]  /*08d0*/  HADD2.F32 R118, -RZ, R81.H1_H1 ;  /* 0x30000051ff767230 */ /* 0x000fe40000004100 */
[----:B------:R-:W-:Y:S01]  /*08e0*/  FMUL.FTZ R81, R37, R64 ;  /* 0x0000004025517220 */ /* 0x000fe20000410000 */
[----:B------:R-:W-:-:S02]  /*08f0*/  HADD2.F32 R110, -RZ, R65.H1_H1 ;  /* 0x30000041ff6e7230 */ /* 0x000fc40000004100 */
[----:B------:R-:W-:Y:S01]  /*0900*/  FADD.FTZ R100, R109, R100 ;  /* 0x000000646d647221 */ /* 0x000fe20000010000 */
[-C--:B------:R-:W-:Y:S01]  /*0910*/  FFMA.FTZ R101, R80, R109.reuse, R101 ;  /* 0x0000006d50657223 */ /* 0x080fe20000010065 */
[----:B------:R-:W-:Y:S01]  /*0920*/  FMUL.FTZ R109, R38, R109 ;  /* 0x0000006d266d7220 */ /* 0x000fe20000410000 */
[----:B------:R-:W-:Y:S01]  /*0930*/  FADD.FTZ R60, R81, R60 ;  /* 0x0000003c513c7221 */ /* 0x000fe20000010000 */
[----:B------:R-:W-:Y:S02]  /*0940*/  HADD2.F32 R65, -RZ, R66.H0_H0 ;  /* 0x20000042ff417230 */ /* 0x000fe40000004100 */
[----:B------:R-:W-:Y:S01]  /*0950*/  FMUL.FTZ R68, R68, UR10 ;  /* 0x0000000a44447c20 */ /* 0x000fe20008410000 */
[--C-:B------:R-:W-:Y:S02]  /*0960*/  HADD2.F32 R119, -RZ, R83.reuse.H0_H0 ;  /* 0x20000053ff777230 */ /* 0x100fe40000004100 */
[----:B------:R-:W-:Y:S01]  /*0970*/  FADD.FTZ R60, R109, R60 ;  /* 0x0000003c6d3c7221 */ /* 0x000fe20000010000 */
[----:B------:R-:W-:-:S02]  /*0980*/  HADD2.F32 R120, -RZ, R83.H1_H1 ;  /* 0x30000053ff787230 */ /* 0x000fc40000004100 */
[----:B------:R-:W-:Y:S01]  /*0990*/  FMUL.FTZ R83, R39, R110 ;  /* 0x0000006e27537220 */ /* 0x000fe20000410000 */
[----:B------:R-:W-:Y:S02]  /*09a0*/  HADD2.F32 R66, -RZ, R66.H1_H1 ;  /* 0x30000042ff427230 */ /* 0x000fe40000004100 */
[----:B------:R-:W-:Y:S01]  /*09b0*/  FADD.FTZ R2, R65, R2 ;  /* 0x0000000241027221 */ /* 0x000fe20000010000 */
[----:B------:R-:W-:Y:S01]  /*09c0*/  FMUL.FTZ R69, R69, UR10 ;  /* 0x0000000a45457c20 */ /* 0x000fe20008410000 */
[-C--:B------:R-:W-:Y:S01]  /*09d0*/  FFMA.FTZ R97, R68, R65.reuse, R97 ;  /* 0x0000004144617223 */ /* 0x080fe20000010061 */
[----:B------:R-:W-:Y:S01]  /*09e0*/  FMUL.FTZ R65, R40, R65 ;  /* 0x0000004128417220 */ /* 0x000fe20000410000 */
[----:B------:R-:W-:Y:S01]  /*09f0*/  FADD.FTZ R60, R83, R60 ;  /* 0x0000003c533c7221 */ /* 0x000fe20000010000 */
[----:B------:R-:W-:Y:S01]  /*0a00*/  FMUL.FTZ R78, R61, UR10 ;  /* 0x0000000a3d4e7c20 */ /* 0x000fe20008410000 */
[----:B------:R-:W-:Y:S01]  /*0a10*/  FADD.FTZ R3, R66, R3 ;  /* 0x0000000342037221 */ /* 0x000fe20000010000 */
[----:B------:R-:W-:Y:S01]  /*0a20*/  FMUL.FTZ R70, R70, UR10 ;  /* 0x0000000a46467c20 */ /* 0x000fe20008410000 */
[-C--:B------:R-:W-:Y:S01]  /*0a30*/  FFMA.FTZ R96, R69, R66.reuse, R96 ;  /* 0x0000004245607223 */ /* 0x080fe20000010060 */
[----:B------:R-:W-:Y:S01]  /*0a40*/  FMUL.FTZ R66, R41, R66 ;  /* 0x0000004229427220 */ /* 0x000fe20000410000 */
[----:B------:R-:W-:Y:S01]  /*0a50*/  FADD.FTZ R61, R65, R60 ;  /* 0x0000003c413d7221 */ /* 0x000fe20000010000 */
[----:B------:R-:W-:Y:S01]  /*0a60*/  FADD.FTZ R4, R111, R4 ;  /* 0x000000046f047221 */ /* 0x000fe20000010000 */
[----:B------:R-:W-:Y:S01]  /*0a70*/  FMUL.FTZ R71, R71, UR10 ;  /* 0x0000000a47477c20 */ /* 0x000fe20008410000 */
[-C--:B------:R-:W-:Y:S01]  /*0a80*/  FFMA.FTZ R95, R70, R111.reuse, R95 ;  /* 0x0000006f465f7223 */ /* 0x080fe2000001005f */
[----:B------:R-:W-:Y:S01]  /*0a90*/  FMUL.FTZ R111, R42, R111 ;  /* 0x0000006f2a6f7220 */ /* 0x000fe20000410000 */
[----:B------:R-:W-:Y:S01]  /*0aa0*/  FADD.FTZ R60, R66, R61 ;  /* 0x0000003d423c7221 */ /* 0x000fe20000010000 */
[----:B------:R-:W-:Y:S01]  /*0ab0*/  FADD.FTZ R104, R63, R104 ;  /* 0x000000683f687221 */ /* 0x000fe20000010000 */
[----:B------:R-:W-:Y:S01]  /*0ac0*/  FFMA.FTZ R105, R0, R63, R105 ;  /* 0x0000003f00697223 */ /* 0x000fe20000010069 */
[----:B------:R-:W-:Y:S01]  /*0ad0*/  FADD.FTZ R5, R112, R5 ;  /* 0x0000000570057221 */ /* 0x000fe20000010000 */
[-C--:B------:R-:W-:Y:S01]  /*0ae0*/  FFMA.FTZ R94, R71, R112.reuse, R94 ;  /* 0x00000070475e7223 */ /* 0x080fe2000001005e */
[----:B------:R-:W-:Y:S01]  /*0af0*/  FMUL.FTZ R72, R72, UR10 ;  /* 0x0000000a48487c20 */ /* 0x000fe20008410000 */
[----:B------:R-:W-:Y:S01]  /*0b00*/  FFMA.FTZ R63, R0, R79, RZ ;  /* 0x0000004f003f7223 */ /* 0x000fe200000100ff */
[----:B------:R-:W-:Y:S01]  /*0b10*/  FMUL.FTZ R112, R43, R112 ;  /* 0x000000702b707220 */ /* 0x000fe20000410000 */
[----:B------:R-:W-:Y:S01]  /*0b20*/  FADD.FTZ R61, R111, R60 ;  /* 0x0000003c6f3d7221 */ /* 0x000fe20000010000 */
[----:B------:R-:W-:Y:S01]  /*0b30*/  FMUL.FTZ R73, R73, UR10 ;  /* 0x0000000a49497c20 */ /* 0x000fe20008410000 */
[----:B------:R-:W-:Y:S01]  /*0b40*/  FADD.FTZ R6, R113, R6 ;  /* 0x0000000671067221 */ /* 0x000fe20000010000 */
[----:B------:R-:W-:Y:S01]  /*0b50*/  FFMA.FTZ R93, R72, R113, R93 ;  /* 0x00000071485d7223 */ /* 0x000fe2000001005d */
[----:B------:R-:W-:Y:S01]  /*0b60*/  FFMA.FTZ R63, R78, R81, R63 ;  /* 0x000000514e3f7223 */ /* 0x000fe2000001003f */
[----:B------:R-:W-:Y:S01]  /*0b70*/  FMUL.FTZ R113, R44, R113 ;  /* 0x000000712c717220 */ /* 0x000fe20000410000 */
[----:B------:R-:W-:Y:S01]  /*0b80*/  FADD.FTZ R60, R112, R61 ;  /* 0x0000003d703c7221 */ /* 0x000fe20000010000 */
[----:B------:R-:W-:Y:S01]  /*0b90*/  FMUL.FTZ R108, R108, UR10 ;  /* 0x0000000a6c6c7c20 */ /* 0x000fe20008410000 */
[----:B------:R-:W-:Y:S01]  /*0ba0*/  FMUL.FTZ R74, R74, UR10 ;  /* 0x0000000a4a4a7c20 */ /* 0x000fe20008410000 */
[----:B------:R-:W-:Y:S01]  /*0bb0*/  FADD.FTZ R7, R116, R7 ;  /* 0x0000000774077221 */ /* 0x000fe20000010000 */
[-C--:B------:R-:W-:Y:S01]  /*0bc0*/  FFMA.FTZ R92, R73, R116.reuse, R92 ;  /* 0x00000074495c7223 */ /* 0x080fe2000001005c */
[----:B------:R-:W-:Y:S01]  /*0bd0*/  FFMA.FTZ R63, R80, R109, R63 ;  /* 0x0000006d503f7223 */ /* 0x000fe2000001003f */
        /* <DEDUP_REMOVED lines=8> */
[----:B------:R-:W-:-:S02]  /*0c60*/  HADD2.F32 R117, -RZ, R82.H0_H0 ;  /* 0x20000052ff757230 */ /* 0x000fc40000004100 */
[----:B------:R-:W-:Y:S01]  /*0c70*/  FMUL.FTZ R76, R76, UR10 ;  /* 0x0000000a4c4c7c20 */ /* 0x000fe20008410000 */
[----:B------:R-:W-:Y:S01]  /*0c80*/  FADD.FTZ R9, R118, R9 ;  /* 0x0000000976097221 */ /* 0x000fe20000010000 */
[-C--:B------:R-:W-:Y:S01]  /*0c90*/  FFMA.FTZ R86, R75, R118.reuse, R86 ;  /* 0x000000764b567223 */ /* 0x080fe20000010056 */
[----:B------:R-:W-:Y:S01]  /*0ca0*/  FFMA.FTZ R60, R68, R65, R63 ;  /* 0x00000041443c7223 */ /* 0x000fe2000001003f */
[----:B------:R-:W-:Y:S01]  /*0cb0*/  FMUL.FTZ R118, R47, R118 ;  /* 0x000000762f767220 */ /* 0x000fe20000410000 */
[----:B------:R-:W-:Y:S01]  /*0cc0*/  FADD.FTZ R63, R62, R115 ;  /* 0x000000733e3f7221 */ /* 0x000fe20000010000 */
[----:B------:R-:W-:Y:S02]  /*0cd0*/  HADD2.F32 R82, -RZ, R82.H1_H1 ;  /* 0x30000052ff527230 */ /* 0x000fe40000004100 */
        /* <DEDUP_REMOVED lines=20> */
[----:B------:R-:W-:Y:S01]  /*0e20*/  FADD.FTZ R13, R120, R13 ;  /* 0x0000000d780d7221 */ /* 0x000fe20000010000 */
[-C--:B------:R-:W-:Y:S01]  /*0e30*/  FFMA.FTZ R14, R67, R120.reuse, R14 ;  /* 0x00000078430e7223 */ /* 0x080fe2000001000e */
        /* <DEDUP_REMOVED lines=12> */
[----:B------:R-:W-:Y:S01]  /*0f00*/  FADD.FTZ R102, R64, R102 ;  /* 0x0000006640667221 */ /* 0x000fe20000010000 */
[----:B------:R-:W-:Y:S01]  /*0f10*/  FFMA.FTZ R103, R78, R64, R103 ;  /* 0x000000404e677223 */ /* 0x000fe20000010067 */
[----:B0-----:R-:W-:Y:S02]  /*0f20*/  FADD.FTZ R63, R60, R61 ;  /* 0x0000003d3c3f7221 */ /* 0x001fe40000010000 */
        /* <DEDUP_REMOVED lines=30> */
.L_x_1909:
[----:B------:R-:W-:Y:S05]  /*1110*/  BSYNC.RECONVERGENT B0 ;  /* 0x0000000000007941 */ /* 0x000fea0003800200 */
.L_x_1908:
        /* <DEDUP_REMOVED lines=90> */
.L_x_1912:
        /* <DEDUP_REMOVED lines=54> */
.L_x_1911:
        /* <DEDUP_REMOVED lines=13> */
[----:B-----5:R-:W-:Y:S01]  /*1af0*/  FFMA.FTZ R61, R112, UR10, R27 ;  /* 0x0000000a703d7c23 */ /* 0x020fe2000801001b */
[----:B------:R-:W-:Y:S01]  /*1b00*/  ISETP.GE.U32.AND P2, PT, R124, RZ, PT ;  /* 0x000000ff7c00720c */ /* 0x000fe20003f46070 */
[----:B------:R-:W-:Y:S01]  /*1b10*/  FFMA.FTZ R60, R78, UR11, R121 ;  /* 0x0000000b4e3c7c23 */ /* 0x000fe20008010079 */
[----:B------:R-:W-:Y:S01]  /*1b20*/  FADD.FTZ R68, R66, -R69 ;  /* 0x8000004542447221 */ /* 0x000fe20000010000 */
[--C-:B------:R-:W-:Y:S01]  /*1b30*/  FFMA.FTZ R80, R80, UR11, R121.reuse ;  /* 0x0000000b50507c23 */ /* 0x100fe20008010079 */
[----:B------:R-:W-:Y:S01]  /*1b40*/  FFMA.FTZ R62, R108, UR11, R121 ;  /* 0x0000000b6c3e7c23 */ /* 0x000fe20008010079 */
[----:B------:R-:W-:Y:S01]  /*1b50*/  FADD.FTZ R79, R79, -R0 ;  /* 0x800000004f4f7221 */ /* 0x000fe20000010000 */
[----:B------:R-:W-:Y:S01]  /*1b60*/  FMUL.FTZ R61, R61, UR7 ;  /* 0x000000073d3d7c20 */ /* 0x000fe20008410000 */
[----:B------:R-:W-:Y:S01]  /*1b70*/  FFMA.FTZ R0, R111, UR10, R26 ;  /* 0x0000000a6f007c23 */ /* 0x000fe2000801001a */
[----:B------:R-:W-:Y:S01]  /*1b80*/  ISETP.GE.U32.AND.EX P2, PT, R125, 0x1000000, PT, P2 ;  /* 0x010000007d00780c */ /* 0x000fe20003f46120 */
[----:B------:R-:W-:Y:S01]  /*1b90*/  FADD.FTZ R60, R81, -R60 ;  /* 0x8000003c513c7221 */ /* 0x000fe20000010000 */
[----:B------:R-:W-:Y:S01]  /*1ba0*/  FFMA.FTZ R65, R65, UR10, R24 ;  /* 0x0000000a41417c23 */ /* 0x000fe20008010018 */
[----:B------:R-:W-:Y:S01]  /*1bb0*/  FFMA.FTZ R68, R68, UR10, R25 ;  /* 0x0000000a44447c23 */ /* 0x000fe20008010019 */
[----:B------:R-:W-:Y:S01]  /*1bc0*/  FADD.FTZ R109, R109, -R80 ;  /* 0x800000506d6d7221 */ /* 0x000fe20000010000 */
[----:B------:R-:W-:Y:S01]  /*1bd0*/  FADD.FTZ R62, R83, -R62 ;  /* 0x8000003e533e7221 */ /* 0x000fe20000010000 */
[----:B------:R-:W-:Y:S01]  /*1be0*/  FMUL.FTZ R66, R0, UR7 ;  /* 0x0000000700427c20 */ /* 0x000fe20008410000 */
[----:B------:R-:W-:Y:S01]  /*1bf0*/  FSEL R63, R61, RZ, P2 ;  /* 0x000000ff3d3f7208 */ /* 0x000fe20001000000 */
[----:B------:R-:W-:Y:S01]  /*1c00*/  FMUL.FTZ R0, R65, UR7 ;  /* 0x0000000741007c20 */ /* 0x000fe20008410000 */
[----:B------:R-:W-:Y:S01]  /*1c10*/  FFMA.FTZ R61, R60, UR10, R29 ;  /* 0x0000000a3c3d7c23 */ /* 0x000fe2000801001d */
[----:B------:R-:W-:Y:S01]  /*1c20*/  FMUL.FTZ R68, R68, UR7 ;  /* 0x0000000744447c20 */ /* 0x000fe20008410000 */
[----:B------:R-:W-:Y:S01]  /*1c30*/  LOP3.LUT P3, RZ, R125, 0xff0000, RZ, 0xc0, !PT ;  /* 0x00ff00007dff7812 */ /* 0x000fe2000786c0ff */
[----:B------:R-:W-:Y:S01]  /*1c40*/  FFMA.FTZ R109, R109, UR10, R30 ;  /* 0x0000000a6d6d7c23 */ /* 0x000fe2000801001e */
        /* <DEDUP_REMOVED lines=24> */
.L_x_1914:
        /* <DEDUP_REMOVED lines=54> */
.L_x_1910:
        /* <DEDUP_REMOVED lines=56> */
[----:B------:R-:W-:Y:S01]  /*24b0*/  F2FP.F16.F32.PACK_AB R35, R35, R60 ;  /* 0x0000003c2323723e */ /* 0x000fe200000000ff */
        /* <DEDUP_REMOVED lines=11> */
[----:B------:R-:W-:Y:S02]  /*2570*/  LOP3.LUT P5, RZ, R88, 0xff, RZ, 0xc0, !PT ;  /* 0x000000ff58ff7812 */ /* 0x000fe400078ac0ff */
[C---:B------:R-:W-:Y:S02]  /*2580*/  LOP3.LUT P6, RZ, R124.reuse, 0xff00, RZ, 0xc0, !PT ;  /* 0x0000ff007cff7812 */ /* 0x040fe400078cc0ff */
[----:B------:R-:W-:-:S02]  /*2590*/  LOP3.LUT P2, RZ, R124, 0xff, RZ, 0xc0, !PT ;  /* 0x000000ff7cff7812 */ /* 0x000fc4000784c0ff */
[----:B------:R-:W-:Y:S02]  /*25a0*/  LOP3.LUT P3, RZ, R88, 0xff00, RZ, 0xc0, !PT ;  /* 0x0000ff0058ff7812 */ /* 0x000fe4000786c0ff */
[----:B------:R-:W-:Y:S02]  /*25b0*/  F2FP.F16.F32.PACK_AB R63, R63, R32 ;  /* 0x000000203f3f723e */ /* 0x000fe400000000ff */
[C---:B------:R-:W-:Y:S02]  /*25c0*/  FSEL R32, R79.reuse, RZ, P5 ;  /* 0x000000ff4f207208 */ /* 0x040fe40002800000 */
[C---:B------:R-:W-:Y:S02]  /*25d0*/  FSEL R66, R78.reuse, RZ, P6 ;  /* 0x000000ff4e427208 */ /* 0x040fe40003000000 */
[----:B------:R-:W-:Y:S02]  /*25e0*/  FSEL R65, R78, RZ, P3 ;  /* 0x000000ff4e417208 */ /* 0x000fe40001800000 */
[----:B------:R-:W-:-:S02]  /*25f0*/  FSEL R79, R79, RZ, P2 ;  /* 0x000000ff4f4f7208 */ /* 0x000fc40001000000 */
[----:B------:R-:W-:Y:S02]  /*2600*/  F2FP.F16.F32.PACK_AB R62, R33, R62 ;  /* 0x0000003e213e723e */ /* 0x000fe400000000ff */
[----:B------:R-:W-:Y:S02]  /*2610*/  F2FP.F16.F32.PACK_AB R33, R61, R60 ;  /* 0x0000003c3d21723e */ /* 0x000fe400000000ff */
[----:B------:R-:W-:Y:S02]  /*2620*/  F2FP.F16.F32.PACK_AB R61, R69, R0 ;  /* 0x00000000453d723e */ /* 0x000fe400000000ff */
[----:B------:R-:W-:Y:S02]  /*2630*/  F2FP.F16.F32.PACK_AB R32, R65, R32 ;  /* 0x000000204120723e */ /* 0x000fe400000000ff */
[----:B------:R-:W-:Y:S01]  /*2640*/  F2FP.F16.F32.PACK_AB R60, R66, R79 ;  /* 0x0000004f423c723e */ /* 0x000fe200000000ff */
[----:B------:R-:W-:Y:S06]  /*2650*/  BRA `(.L_x_1913) ;  /* 0x0000000c00947947 */ /* 0x000fec0003800000 */
.L_x_1916:
        /* <DEDUP_REMOVED lines=45> */
[----:B------:R-:W-:Y:S01]  /*2930*/  F2FP.F16.F32.PACK_AB R35, R59, R56 ;  /* 0x000000383b23723e */ /* 0x000fe200000000ff */
[----:B------:R-:W-:Y:S01]  /*2940*/  FMUL.FTZ R59, R108, UR10 ;  /* 0x0000000a6c3b7c20 */ /* 0x000fe20008410000 */
[----:B------:R-:W-:Y:S01]  /*2950*/  FSEL R61, R32, RZ, P6 ;  /* 0x000000ff203d7208 */ /* 0x000fe20003000000 */
[----:B------:R-:W-:Y:S01]  /*2960*/  FMUL.FTZ R56, R0, UR10 ;  /* 0x0000000a00387c20 */ /* 0x000fe20008410000 */
[----:B------:R-:W-:Y:S02]  /*2970*/  LOP3.LUT P6, RZ, R88, 0xff0000, RZ, 0xc0, !PT ;  /* 0x00ff000058ff7812 */ /* 0x000fe400078cc0ff */
[----:B------:R-:W-:Y:S01]  /*2980*/  F2FP.F16.F32.PACK_AB R63, R60, R63 ;  /* 0x0000003f3c3f723e */ /* 0x000fe200000000ff */
[----:B------:R-:W-:Y:S01]  /*2990*/  FMUL.FTZ R60, R59, UR7 ;  /* 0x000000073b3c7c20 */ /* 0x000fe20008410000 */
[----:B------:R-:W-:Y:S01]  /*29a0*/  F2FP.F16.F32.PACK_AB R34, R57, R34 ;  /* 0x000000223922723e */ /* 0x000fe200000000ff */
        /* <DEDUP_REMOVED lines=22> */
.L_x_1915:
        /* <DEDUP_REMOVED lines=63> */
[----:B------:R-:W-:Y:S02]  /*2f00*/  FSEL R33, R66, RZ, P6 ;  /* 0x000000ff42217208 */ /* 0x000fe40003000000 */
        /* <DEDUP_REMOVED lines=16> */
.L_x_1917:
        /* <DEDUP_REMOVED lines=46> */
[----:B------:R-:W-:Y:S01]  /*32f0*/  FFMA.FTZ R59, R108, UR10, R31 ;  /* 0x0000000a6c3b7c23 */ /* 0x000fe2000801001f */
[----:B------:R-:W-:Y:S01]  /*3300*/  FSEL R61, R32, RZ, P6 ;  /* 0x000000ff203d7208 */ /* 0x000fe20003000000 */
[----:B------:R-:W-:Y:S01]  /*3310*/  FFMA.FTZ R56, R79, UR10, R28 ;  /* 0x0000000a4f387c23 */ /* 0x000fe2000801001c */
[----:B------:R-:W-:Y:S02]  /*3320*/  LOP3.LUT P6, RZ, R88, 0xff0000, RZ, 0xc0, !PT ;  /* 0x00ff000058ff7812 */ /* 0x000fe400078cc0ff */
[----:B------:R-:W-:Y:S01]  /*3330*/  F2FP.F16.F32.PACK_AB R63, R60, R63 ;  /* 0x0000003f3c3f723e */ /* 0x000fe200000000ff */
[----:B------:R-:W-:Y:S01]  /*3340*/  FMUL.FTZ R60, R59, UR7 ;  /* 0x000000073b3c7c20 */ /* 0x000fe20008410000 */
[----:B------:R-:W-:Y:S01]  /*3350*/  F2FP.F16.F32.PACK_AB R34, R57, R34 ;  /* 0x000000223922723e */ /* 0x000fe200000000ff */
        /* <DEDUP_REMOVED lines=20> */
[----:B------:R-:W-:-:S07]  /*34a0*/  F2FP.F16.F32.PACK_AB R60, R65, R60 ;  /* 0x0000003c413c723e */ /* 0x000fce00000000ff */
.L_x_1913:
        /* <DEDUP_REMOVED lines=90> */
.L_x_1920:
        /* <DEDUP_REMOVED lines=72> */
[----:B------:R-:W-:Y:S02]  /*3ed0*/  F2FP.F16.F32.PACK_AB R32, R67, R32 ;  /* 0x000000204320723e */ /* 0x000fe400000000ff */
[----:B------:R-:W-:Y:S01]  /*3ee0*/  F2FP.F16.F32.PACK_AB R60, R65, R60 ;  /* 0x0000003c413c723e */ /* 0x000fe200000000ff */
[----:B------:R-:W-:Y:S06]  /*3ef0*/  BRA `(.L_x_1921) ;  /* 0x0000001400c47947 */ /* 0x000fec0003800000 */
.L_x_1919:
        /* <DEDUP_REMOVED lines=76> */
.L_x_1922:
        /* <DEDUP_REMOVED lines=51> */
[----:B------:R-:W-:-:S02]  /*46f0*/  F2FP.F16.F32.PACK_AB R35, R0, R35 ;  /* 0x000000230023723e */ /* 0x000fc400000000ff */
        /* <DEDUP_REMOVED lines=23> */
.L_x_1918:
        /* <DEDUP_REMOVED lines=56> */
.L_x_1924:
        /* <DEDUP_REMOVED lines=54> */
.L_x_1923:
        /* <DEDUP_REMOVED lines=55> */
.L_x_1925:
        /* <DEDUP_REMOVED lines=53> */
.L_x_1921:
        /* <DEDUP_REMOVED lines=43> */
.L_x_1907:
        /* <DEDUP_REMOVED lines=17> */
.L_x_1927:
        /* <DEDUP_REMOVED lines=11> */
.L_x_2851:


//--------------------- .text._ZN10layer_norm31ln_parallel_residual_bwd_kernelINS_13Kernel_traitsI6__halfffffjLj2048ELj1ELj1ELj4ELj16ENS_18Kernel_traits_baseILj2048ES2_ffffjLj128EEEEELb0ELb0ELb0EEEvNS_9BwdParamsE --------------------------
	.section	.text._ZN10layer_norm31ln_parallel_residual_bwd_kernelINS_13Kernel_traitsI6__halfffffjLj2048ELj1ELj1ELj4ELj16ENS_18Kernel_traits_baseILj2048ES2_ffffjLj128EEEEELb0ELb0ELb0EEEvNS_9BwdParamsE,"ax",@progbits
	.align	128
        .global         _ZN10layer_norm31ln_parallel_residual_bwd_kernelINS_13Kernel_traitsI6__halfffffjLj2048ELj1ELj1ELj4ELj16ENS_18Kernel_traits_baseILj2048ES2_ffffjLj128EEEEELb0ELb0ELb0EEEvNS_9BwdParamsE
        .type           _ZN10layer_norm31ln_parallel_residual_bwd_kernelINS_13Kernel_traitsI6__halfffffjLj2048ELj1ELj1ELj4ELj16ENS_18Kernel_traits_baseILj2048ES2_ffffjLj128EEEEELb0ELb0ELb0EEEvNS_9BwdParamsE,@function
        .size           _ZN10layer_norm31ln_parallel_residual_bwd_kernelINS_13Kernel_traitsI6__halfffffjLj2048ELj1ELj1ELj4ELj16ENS_18Kernel_traits_baseILj2048ES2_ffffjLj128EEEEELb0ELb0ELb0EEEvNS_9BwdParamsE,(.L_x_2852 - _ZN10layer_norm31ln_parallel_residual_bwd_kernelINS_13Kernel_traitsI6__halfffffjLj2048ELj1ELj1ELj4ELj16ENS_18Kernel_traits_baseILj2048ES2_ffffjLj128EEEEELb0ELb0ELb0EEEvNS_9BwdParamsE)
        .other          _ZN10layer_norm31ln_parallel_residual_bwd_kernelINS_13Kernel_traitsI6__halfffffjLj2048ELj1ELj1ELj4ELj16ENS_18Kernel_traits_baseILj2048ES2_ffffjLj128EEEEELb0ELb0ELb0EEEvNS_9BwdParamsE,@"STO_CUDA_ENTRY STV_DEFAULT"
_ZN10layer_norm31ln_parallel_residual_bwd_kernelINS_13Kernel_traitsI6__halfffffjLj2048ELj1ELj1ELj4ELj16ENS_18Kernel_traits_baseILj2048ES2_ffffjLj128EEEEELb0ELb0ELb0EEEvNS_9BwdParamsE:
.text._ZN10layer_norm31ln_parallel_residual_bwd_kernelINS_13Kernel_traitsI6__halfffffjLj2048ELj1ELj1ELj4ELj16ENS_18Kernel_traits_baseILj2048ES2_ffffjLj128EEEEELb0ELb0ELb0EEEvNS_9BwdParamsE:
        /* <DEDUP_REMOVED lines=13> */
[----:B------:R-:W0:Y:S01]  /*00d0*/  LDC.64 R26, c[0x0][0x3d0] ;  /* 0x0000f400ff1a7b82 */ /* 0x000e220000000a00 */
[----:B------:R-:W-:Y:S01]  /*00e0*/  LEA.HI.SX32 R7, R0, R7, 0x1e ;  /* 0x0000000700077211 */ /* 0x000fe200078ff2ff */
[----:B------:R-:W0:Y:S03]  /*00f0*/  LDCU UR4, c[0x0][0x384] ;  /* 0x00007080ff0477ac */ /* 0x000e260008000800 */
[----:B------:R-:W-:-:S02]  /*0100*/  ISETP.GE.U32.AND P5, PT, R7, 0x80, PT ;  /* 0x000000800700780c */ /* 0x000fc40003fa6070 */
[C---:B------:R-:W-:Y:S01]  /*0110*/  ISETP.GE.U32.AND P2, PT, R7.reuse, 0x100, PT ;  /* 0x000001000700780c */ /* 0x040fe20003f46070 */
[----:B------:R-:W0:Y:S01]  /*0120*/  LDC.64 R32, c[0x0][0x3d8] ;  /* 0x0000f600ff207b82 */ /* 0x000e220000000a00 */
[C---:B------:R-:W-:Y:S02]  /*0130*/  ISETP.GE.U32.AND P3, PT, R7.reuse, 0x180, PT ;  /* 0x000001800700780c */ /* 0x040fe40003f66070 */
[----:B------:R-:W-:-:S05]  /*0140*/  ISETP.GE.U32.AND P4, PT, R7, 0x200, PT ;  /* 0x000002000700780c */ /* 0x000fca0003f86070 */
[----:B------:R-:W0:Y:S02]  /*0150*/  LDC.64 R34, c[0x0][0x3d0] ;  /* 0x0000f400ff227b82 */ /* 0x000e240000000a00 */
[----:B--2---:R-:W-:-:S04]  /*0160*/  @P5 IMAD.WIDE.U32 R10, R39, 0x8, R10 ;  /* 0x00000008270a5825 */ /* 0x004fc800078e000a */
[C---:B----4-:R-:W-:Y:S01]  /*0170*/  @P5 IMAD.WIDE.U32 R14, R39.reuse, 0x8, R14 ;  /* 0x00000008270e5825 */ /* 0x050fe200078e000e */
[----:B---3--:R-:W5:Y:S01]  /*0180*/  @P5 LDG.E.64 R12, desc[UR14][R10.64] ;  /* 0x0000000e0a0c5981 */ /* 0x008f62000c1e1b00 */
[----:B------:R-:W2:Y:S01]  /*0190*/  S2UR UR9, SR_CTAID.X ;  /* 0x00000000000979c3 */ /* 0x000ea20000002500 */
[----:B------:R-:W-:Y:S02]  /*01a0*/  @P5 LOP3.LUT R39, R39, 0x80, RZ, 0xfc, !PT ;  /* 0x0000008027275812 */ /* 0x000fe400078efcff */
[----:B------:R-:W5:Y:S03]  /*01b0*/  @P5 LDG.E.64 R16, desc[UR14][R14.64] ;  /* 0x0000000e0e105981 */ /* 0x000f66000c1e1b00 */
[C---:B------:R-:W-:Y:S02]  /*01c0*/  @P2 IMAD.WIDE.U32 R22, R39.reuse, 0x8, R20 ;  /* 0x0000000827162825 */ /* 0x040fe400078e0014 */
[----:B------:R-:W3:Y:S02]  /*01d0*/  LDC.64 R36, c[0x0][0x3d8] ;  /* 0x0000f600ff247b82 */ /* 0x000ee40000000a00 */
[C---:B-1----:R-:W-:Y:S01]  /*01e0*/  @P2 IMAD.WIDE.U32 R28, R39.reuse, 0x8, R24 ;  /* 0x00000008271c2825 */ /* 0x042fe200078e0018 */
[----:B------:R-:W-:Y:S01]  /*01f0*/  @P2 IADD3 R39, PT, PT, R39, 0x80, RZ ;  /* 0x0000008027272810 */ /* 0x000fe20007ffe0ff */
[----:B------:R1:W5:Y:S04]  /*0200*/  @P2 LDG.E.64 R18, desc[UR14][R22.64] ;  /* 0x0000000e16122981 */ /* 0x000368000c1e1b00 */
[C---:B0-----:R-:W-:Y:S01]  /*0210*/  @P3 IMAD.WIDE.U32 R30, R39.reuse, 0x8, R26 ;  /* 0x00000008271e3825 */ /* 0x041fe200078e001a */
[----:B------:R0:W5:Y:S03]  /*0220*/  @P2 LDG.E.64 R76, desc[UR14][R28.64] ;  /* 0x0000000e1c4c2981 */ /* 0x000166000c1e1b00 */
[C---:B------:R-:W-:Y:S01]  /*0230*/  @P3 IMAD.WIDE.U32 R32, R39.reuse, 0x8, R32 ;  /* 0x0000000827203825 */ /* 0x040fe200078e0020 */
[----:B------:R-:W-:Y:S01]  /*0240*/  @P3 IADD3 R39, PT, PT, R39, 0x80, RZ ;  /* 0x0000008027273810 */ /* 0x000fe20007ffe0ff */
[----:B------:R4:W5:Y:S01]  /*0250*/  @P3 LDG.E.64 R78, desc[UR14][R30.64] ;  /* 0x0000000e1e4e3981 */ /* 0x000962000c1e1b00 */
[----:B--2---:R-:W-:-:S03]  /*0260*/  UISETP.GE.AND UP0, UPT, UR9, UR4, UPT ;  /* 0x000000040900728c */ /* 0x004fc6000bf06270 */
[C---:B------:R-:W-:Y:S01]  /*0270*/  @P4 IMAD.WIDE.U32 R24, R39.reuse, 0x8, R34 ;  /* 0x0000000827184825 */ /* 0x040fe200078e0022 */
[----:B------:R2:W5:Y:S03]  /*0280*/  @P3 LDG.E.64 R8, desc[UR14][R32.64] ;  /* 0x0000000e20083981 */ /* 0x000566000c1e1b00 */
[----:B---3--:R-:W-:Y:S01]  /*0290*/  @P4 IMAD.WIDE.U32 R26, R39, 0x8, R36 ;  /* 0x00000008271a4825 */ /* 0x008fe200078e0024 */
[----:B------:R3:W5:Y:S01]  /*02a0*/  @P4 LDG.E.64 R2, desc[UR14][R24.64] ;  /* 0x0000000e18024981 */ /* 0x000762000c1e1b00 */
[----:B------:R-:W-:Y:S02]  /*02b0*/  CS2R R20, SRZ ;  /* 0x0000000000147805 */ /* 0x000fe4000001ff00 */
[----:B-1----:R-:W-:Y:S02]  /*02c0*/  CS2R R22, SRZ ;  /* 0x0000000000167805 */ /* 0x002fe4000001ff00 */
[----:B------:R-:W-:Y:S01]  /*02d0*/  CS2R R36, SRZ ;  /* 0x0000000000247805 */ /* 0x000fe2000001ff00 */
[----:B------:R1:W5:Y:S01]  /*02e0*/  @P4 LDG.E.64 R4, desc[UR14][R26.64] ;  /* 0x0000000e1a044981 */ /* 0x000362000c1e1b00 */
[----:B------:R-:W-:-:S02]  /*02f0*/  CS2R R38, SRZ ;  /* 0x0000000000267805 */ /* 0x000fc4000001ff00 */
[----:B0-----:R-:W-:Y:S02]  /*0300*/  CS2R R28, SRZ ;  /* 0x00000000001c7805 */ /* 0x001fe4000001ff00 */
[----:B----4-:R-:W-:Y:S02]  /*0310*/  CS2R R30, SRZ ;  /* 0x00000000001e7805 */ /* 0x010fe4000001ff00 */
[----:B--2---:R-:W-:Y:S02]  /*0320*/  CS2R R32, SRZ ;  /* 0x0000000000207805 */ /* 0x004fe4000001ff00 */
[----:B------:R-:W-:Y:S02]  /*0330*/  CS2R R34, SRZ ;  /* 0x0000000000227805 */ /* 0x000fe4000001ff00 */
[----:B---3--:R-:W-:Y:S02]  /*0340*/  CS2R R24, SRZ ;  /* 0x0000000000187805 */ /* 0x008fe4000001ff00 */
[----:B------:R-:W-:-:S02]  /*0350*/  CS2R R80, SRZ ;  /* 0x0000000000507805 */ /* 0x000fc4000001ff00 */
[----:B------:R-:W-:Y:S02]  /*0360*/  CS2R R82, SRZ ;  /* 0x0000000000527805 */ /* 0x000fe4000001ff00 */
[----:B------:R-:W-:Y:S02]  /*0370*/  CS2R R40, SRZ ;  /* 0x0000000000287805 */ /* 0x000fe4000001ff00 */
[----:B-1----:R-:W-:Y:S02]  /*0380*/  CS2R R26, SRZ ;  /* 0x00000000001a7805 */ /* 0x002fe4000001ff00 */
        /* <DEDUP_REMOVED lines=19> */
[----:B------:R-:W-:Y:S06]  /*04c0*/  BRA.U UP0, `(.L_x_1928) ;  /* 0x0000004500e07547 */ /* 0x000fec000b800000 */
[----:B------:R-:W0:Y:S01]  /*04d0*/  LDCU.U8 UR4, c[0x0][0x410] ;  /* 0x00008200ff0477ac */ /* 0x000e220008000000 */
[----:B-----5:R-:W-:Y:S02]  /*04e0*/  MOV R133, R12 ;  /* 0x0000000c00857202 */ /* 0x020fe40000000f00 */
[----:B------:R-:W-:Y:S02]  /*04f0*/  CS2R R20, SRZ ;  /* 0x0000000000147805 */ /* 0x000fe4000001ff00 */
[----:B------:R-:W-:Y:S02]  /*0500*/  SHF.R.U64 R0, R12, 0x10, R13 ;  /* 0x000000100c007819 */ /* 0x000fe4000000120d */
[----:B------:R-:W-:Y:S02]  /*0510*/  CS2R R22, SRZ ;  /* 0x0000000000167805 */ /* 0x000fe4000001ff00 */
[----:B------:R-:W-:Y:S02]  /*0520*/  MOV R143, R18 ;  /* 0x00000012008f7202 */ /* 0x000fe40000000f00 */
[----:B------:R-:W-:-:S02]  /*0530*/  CS2R R36, SRZ ;  /* 0x0000000000247805 */ /* 0x000fc4000001ff00 */
[----:B------:R-:W-:Y:S02]  /*0540*/  SHF.R.U64 R12, R18, 0x10, R19 ;  /* 0x00000010120c7819 */ /* 0x000fe40000001213 */
[----:B------:R-:W-:Y:S02]  /*0550*/  CS2R R38, SRZ ;  /* 0x0000000000267805 */ /* 0x000fe4000001ff00 */
[----:B------:R-:W-:Y:S02]  /*0560*/  MOV R151, R2 ;  /* 0x0000000200977202 */ /* 0x000fe40000000f00 */
[----:B------:R-:W-:Y:S02]  /*0570*/  CS2R R24, SRZ ;  /* 0x0000000000187805 */ /* 0x000fe4000001ff00 */
[----:B------:R-:W-:Y:S02]  /*0580*/  MOV R149, R8 ;  /* 0x0000000800957202 */ /* 0x000fe40000000f00 */
[----:B------:R-:W-:-:S02]  /*0590*/  CS2R R26, SRZ ;  /* 0x00000000001a7805 */ /* 0x000fc4000001ff00 */
[--C-:B------:R-:W-:Y:S02]  /*05a0*/  SHF.R.U64 R2, R2, 0x10, R3.reuse ;  /* 0x0000001002027819 */ /* 0x100fe40000001203 */
[----:B------:R-:W-:Y:S02]  /*05b0*/  CS2R R28, SRZ ;  /* 0x00000000001c7805 */ /* 0x000fe4000001ff00 */
[----:B------:R-:W-:Y:S02]  /*05c0*/  MOV R152, R3 ;  /* 0x0000000300987202 */ /* 0x000fe40000000f00 */
[----:B------:R-:W-:Y:S02]  /*05d0*/  CS2R R30, SRZ ;  /* 0x00000000001e7805 */ /* 0x000fe4000001ff00 */
[----:B------:R-:W-:Y:S02]  /*05e0*/  SHF.R.U32.HI R18, RZ, 0x10, R3 ;  /* 0x00000010ff127819 */ /* 0x000fe40000011603 */
[----:B------:R-:W-:-:S02]  /*05f0*/  CS2R R32, SRZ ;  /* 0x0000000000207805 */ /* 0x000fc4000001ff00 */
[----:B------:R-:W-:Y:S02]  /*0600*/  MOV R135, R13 ;  /* 0x0000000d00877202 */ /* 0x000fe40000000f00 */
[----:B------:R-:W-:Y:S02]  /*0610*/  CS2R R34, SRZ ;  /* 0x0000000000227805 */ /* 0x000fe4000001ff00 */
[----:B------:R-:W-:Y:S02]  /*0620*/  SHF.R.U32.HI R10, RZ, 0x10, R13 ;  /* 0x00000010ff0a7819 */ /* 0x000fe4000001160d */
        /* <DEDUP_REMOVED lines=9> */
[----:B------:R-:W-:Y:S02]  /*06c0*/  SHF.R.U64 R8, R8, 0x10, R9 ;  /* 0x0000001008087819 */ /* 0x000fe40000001209 */
[----:B------:R-:W-:Y:S02]  /*06d0*/  CS2R R46, SRZ ;  /* 0x00000000002e7805 */ /* 0x000fe4000001ff00 */
[----:B------:R-:W-:Y:S02]  /*06e0*/  MOV R150, R9 ;  /* 0x0000000900967202 */ /* 0x000fe40000000f00 */
[----:B------:R-:W-:Y:S02]  /*06f0*/  CS2R R48, SRZ ;  /* 0x0000000000307805 */ /* 0x000fe4000001ff00 */
[----:B------:R-:W-:Y:S02]  /*0700*/  MOV R153, R4 ;  /* 0x0000000400997202 */ /* 0x000fe40000000f00 */
[----:B------:R-:W-:-:S02]  /*0710*/  CS2R R50, SRZ ;  /* 0x0000000000327805 */ /* 0x000fc4000001ff00 */
[----:B------:R-:W-:Y:S02]  /*0720*/  SHF.R.U64 R3, R4, 0x10, R5 ;  /* 0x0000001004037819 */ /* 0x000fe40000001205 */
[----:B------:R-:W-:Y:S02]  /*0730*/  CS2R R64, SRZ ;  /* 0x0000000000407805 */ /* 0x000fe4000001ff00 */
[----:B------:R-:W-:Y:S02]  /*0740*/  MOV R144, R19 ;  /* 0x0000001300907202 */ /* 0x000fe40000000f00 */
[----:B------:R-:W-:Y:S02]  /*0750*/  CS2R R66, SRZ ;  /* 0x0000000000427805 */ /* 0x000fe4000001ff00 */
[----:B------:R-:W-:Y:S02]  /*0760*/  SHF.R.U32.HI R14, RZ, 0x10, R19 ;  /* 0x00000010ff0e7819 */ /* 0x000fe40000011613 */
[----:B------:R-:W-:-:S02]  /*0770*/  CS2R R52, SRZ ;  /* 0x0000000000347805 */ /* 0x000fc4000001ff00 */
[----:B------:R-:W-:Y:S02]  /*0780*/  MOV R145, R76 ;  /* 0x0000004c00917202 */ /* 0x000fe40000000f00 */
[----:B------:R-:W-:Y:S02]  /*0790*/  CS2R R54, SRZ ;  /* 0x0000000000367805 */ /* 0x000fe4000001ff00 */
[----:B------:R-:W-:Y:S02]  /*07a0*/  SHF.R.U64 R13, R76, 0x10, R77 ;  /* 0x000000104c0d7819 */ /* 0x000fe4000000124d */
[----:B------:R-:W-:Y:S02]  /*07b0*/  CS2R R56, SRZ ;  /* 0x0000000000387805 */ /* 0x000fe4000001ff00 */
[----:B------:R-:W-:Y:S02]  /*07c0*/  MOV R146, R77 ;  /* 0x0000004d00927202 */ /* 0x000fe40000000f00 */
[----:B------:R-:W-:-:S02]  /*07d0*/  CS2R R58, SRZ ;  /* 0x00000000003a7805 */ /* 0x000fc4000001ff00 */
[----:B------:R-:W-:Y:S02]  /*07e0*/  SHF.R.U32.HI R15, RZ, 0x10, R77 ;  /* 0x00000010ff0f7819 */ /* 0x000fe4000001164d */
[----:B------:R-:W-:Y:S02]  /*07f0*/  CS2R R60, SRZ ;  /* 0x00000000003c7805 */ /* 0x000fe4000001ff00 */
[----:B------:R-:W-:Y:S02]  /*0800*/  MOV R147, R78 ;  /* 0x0000004e00937202 */ /* 0x000fe40000000f00 */
[----:B------:R-:W-:Y:S02]  /*0810*/  CS2R R62, SRZ ;  /* 0x00000000003e7805 */ /* 0x000fe4000001ff00 */
[----:B------:R-:W-:Y:S02]  /*0820*/  SHF.R.U64 R16, R78, 0x10, R79 ;  /* 0x000000104e107819 */ /* 0x000fe4000000124f */
[----:B------:R-:W-:-:S02]  /*0830*/  CS2R R84, SRZ ;  /* 0x0000000000547805 */ /* 0x000fc4000001ff00 */
[----:B------:R-:W-:Y:S02]  /*0840*/  MOV R148, R79 ;  /* 0x0000004f00947202 */ /* 0x000fe40000000f00 */
[----:B------:R-:W-:Y:S02]  /*0850*/  CS2R R86, SRZ ;  /* 0x0000000000567805 */ /* 0x000fe4000001ff00 */
[----:B------:R-:W-:Y:S02]  /*0860*/  SHF.R.U32.HI R17, RZ, 0x10, R79 ;  /* 0x00000010ff117819 */ /* 0x000fe4000001164f */
[----:B------:R-:W-:Y:S02]  /*0870*/  CS2R R68, SRZ ;  /* 0x0000000000447805 */ /* 0x000fe4000001ff00 */
[----:B------:R-:W-:Y:S02]  /*0880*/  SHF.R.U32.HI R9, RZ, 0x10, R9 ;  /* 0x00000010ff097819 */ /* 0x000fe40000011609 */
[----:B------:R-:W-:-:S02]  /*0890*/  CS2R R70, SRZ ;  /* 0x0000000000467805 */ /* 0x000fc4000001ff00 */
[----:B------:R-:W-:Y:S02]  /*08a0*/  MOV R154, R5 ;  /* 0x00000005009a7202 */ /* 0x000fe40000000f00 */
[----:B------:R-:W-:Y:S02]  /*08b0*/  CS2R R72, SRZ ;  /* 0x0000000000487805 */ /* 0x000fe4000001ff00 */
[----:B------:R-:W-:Y:S02]  /*08c0*/  SHF.R.U32.HI R4, RZ, 0x10, R5 ;  /* 0x00000010ff047819 */ /* 0x000fe40000011605 */
[----:B------:R-:W-:Y:S02]  /*08d0*/  CS2R R74, SRZ ;  /* 0x00000000004a7805 */ /* 0x000fe4000001ff00 */
[----:B------:R-:W-:Y:S01]  /*08e0*/  PRMT R133, R133, 0x5410, R0 ;  /* 0x0000541085857816 */ /* 0x000fe20000000000 */
[----:B------:R-:W-:Y:S01]  /*08f0*/  UPLOP3.LUT UP1, UPT, UPT, UPT, UPT, 0x40, 0x4 ;  /* 0x000000000004789c */ /* 0x000fe20003f2e870 */
[----:B------:R-:W-:Y:S01]  /*0900*/  PRMT R135, R135, 0x5410, R10 ;  /* 0x0000541087877816 */ /* 0x000fe2000000000a */
[----:B------:R-:W1:Y:S01]  /*0910*/  LDCU UR6, c[0x0][0x388] ;  /* 0x00007100ff0677ac */ /* 0x000e620008000800 */
[----:B------:R-:W-:-:S02]  /*0920*/  PRMT R139, R139, 0x5410, R6 ;  /* 0x000054108b8b7816 */ /* 0x000fc40000000006 */
[----:B------:R-:W-:Y:S01]  /*0930*/  PRMT R141, R141, 0x5410, R11 ;  /* 0x000054108d8d7816 */ /* 0x000fe2000000000b */
[----:B------:R-:W2:Y:S01]  /*0940*/  LDCU.U8 UR27, c[0x0][0x410] ;  /* 0x00008200ff1b77ac */ /* 0x000ea20008000000 */
[----:B------:R-:W-:Y:S02]  /*0950*/  PRMT R143, R143, 0x5410, R12 ;  /* 0x000054108f8f7816 */ /* 0x000fe4000000000c */
[----:B------:R-:W-:Y:S01]  /*0960*/  PRMT R144, R144, 0x5410, R14 ;  /* 0x0000541090907816 */ /* 0x000fe2000000000e */
[----:B------:R-:W3:Y:S01]  /*0970*/  LDCU UR26, c[0x0][0x400] ;  /* 0x00008000ff1a77ac */ /* 0x000ee20008000800 */
[----:B------:R-:W-:Y:S02]  /*0980*/  PRMT R145, R145, 0x5410, R13 ;  /* 0x0000541091917816 */ /* 0x000fe4000000000d */
[----:B------:R-:W-:Y:S01]  /*0990*/  PRMT R146, R146, 0x5410, R15 ;  /* 0x0000541092927816 */ /* 0x000fe2000000000f */
[----:B------:R-:W4:Y:S01]  /*09a0*/  LDCU.64 UR12, c[0x0][0x470] ;  /* 0x00008e00ff0c77ac */ /* 0x000f220008000a00 */
[----:B------:R-:W-:-:S02]  /*09b0*/  PRMT R147, R147, 0x5410, R16 ;  /* 0x0000541093937816 */ /* 0x000fc40000000010 */
[----:B------:R-:W-:Y:S01]  /*09c0*/  PRMT R148, R148, 0x5410, R17 ;  /* 0x0000541094947816 */ /* 0x000fe20000000011 */
[----:B------:R-:W1:Y:S01]  /*09d0*/  LDCU.64 UR24, c[0x0][0x438] ;  /* 0x00008700ff1877ac */ /* 0x000e620008000a00 */
[----:B------:R-:W-:Y:S02]  /*09e0*/  PRMT R149, R149, 0x5410, R8 ;  /* 0x0000541095957816 */ /* 0x000fe40000000008 */
[----:B------:R-:W-:Y:S01]  /*09f0*/  PRMT R150, R150, 0x5410, R9 ;  /* 0x0000541096967816 */ /* 0x000fe20000000009 */
[----:B------:R-:W1:Y:S01]  /*0a00*/  LDCU.64 UR10, c[0x0][0x478] ;  /* 0x00008f00ff0a77ac */ /* 0x000e620008000a00 */
[----:B------:R-:W-:Y:S02]  /*0a10*/  PRMT R151, R151, 0x5410, R2 ;  /* 0x0000541097977816 */ /* 0x000fe40000000002 */
[----:B------:R-:W-:Y:S01]  /*0a20*/  PRMT R152, R152, 0x5410, R18 ;  /* 0x0000541098987816 */ /* 0x000fe20000000012 */
[----:B------:R-:W1:Y:S01]  /*0a30*/  LDCU.128 UR16, c[0x0][0x3c0] ;  /* 0x00007800ff1077ac */ /* 0x000e620008000c00 */
[----:B------:R-:W-:-:S02]  /*0a40*/  PRMT R153, R153, 0x5410, R3 ;  /* 0x0000541099997816 */ /* 0x000fc40000000003 */
[----:B------:R-:W-:Y:S01]  /*0a50*/  PRMT R154, R154, 0x5410, R4 ;  /* 0x000054109a9a7816 */ /* 0x000fe20000000004 */
[----:B------:R-:W1:Y:S01]  /*0a60*/  LDCU.64 UR22, c[0x0][0x380] ;  /* 0x00007000ff1677ac */ /* 0x000e620008000a00 */
[----:B0-23--:R-:W-:-:S11]  /*0a70*/  UISETP.NE.AND UP2, UPT, UR4, URZ, UPT ;  /* 0x000000ff0400728c */ /* 0x00dfd6000bf45270 */
.L_x_1979:
[----:B-1----:R-:W-:Y:S02]  /*0a80*/  UIMAD.WIDE UR20, UR9, 0x4, UR18 ;  /* 0x00000004091478a5 */ /* 0x002fe4000f8e0212 */
[----:B------:R-:W-:-:S04]  /*0a90*/  UIMAD.WIDE UR4, UR9, 0x4, UR16 ;  /* 0x00000004090478a5 */ /* 0x000fc8000f8e0210 */
[----:B0--34-:R-:W-:Y:S02]  /*0aa0*/  MOV R104, UR20 ;  /* 0x0000001400687c02 */ /* 0x019fe40008000f00 */
[----:B------:R-:W-:Y:S02]  /*0ab0*/  MOV R105, UR21 ;  /* 0x0000001500697c02 */ /* 0x000fe40008000f00 */
[----:B------:R-:W-:Y:S02]  /*0ac0*/  MOV R106, UR4 ;  /* 0x00000004006a7c02 */ /* 0x000fe40008000f00 */
[----:B------:R-:W-:Y:S01]  /*0ad0*/  MOV R107, UR5 ;  /* 0x00000005006b7c02 */ /* 0x000fe20008000f00 */
[----:B------:R-:W2:Y:S04]  /*0ae0*/  LDG.E R104, desc[UR14][R104.64] ;  /* 0x0000000e68687981 */ /* 0x000ea8000c1e1900 */
[----:B------:R-:W3:Y:S01]  /*0af0*/  LDG.E R106, desc[UR14][R106.64] ;  /* 0x0000000e6a6a7981 */ /* 0x000ee2000c1e1900 */
[----:B------:R-:W-:Y:S01]  /*0b00*/  UIMAD UR4, UR9, UR6, URZ ;  /* 0x00000006090472a4 */ /* 0x000fe2000f8e02ff */
[----:B------:R-:W-:Y:S01]  /*0b10*/  PLOP3.LUT P0, PT, PT, PT, UP2, 0x40, 0x4 ;  /* 0x000000000004781c */ /* 0x000fe20003f0e828 */
[----:B------:R-:W-:Y:S01]  /*0b20*/  BSSY.RECONVERGENT B0, `(.L_x_1929) ;  /* 0x000004d000007945 */ /* 0x000fe20003800200 */
[----:B------:R-:W-:Y:S01]  /*0b30*/  HFMA2 R140, -RZ, RZ, 0, 0 ;  /* 0x00000000ff8c7431 */ /* 0x000fe200000001ff */
[----:B------:R-:W-:Y:S01]  /*0b40*/  USHF.R.S32.HI UR5, URZ, 0x1f, UR4 ;  /* 0x0000001fff057899 */ /* 0x000fe20008011404 */
[----:B------:R-:W-:-:S02]  /*0b50*/  ISETP.GE.U32.AND P2, PT, R7, 0x100, PT ;  /* 0x000001000700780c */ /* 0x000fc40003f46070 */
[C---:B------:R-:W-:Y:S01]  /*0b60*/  ISETP.GE.U32.AND P3, PT, R7.reuse, 0x180, PT ;  /* 0x000001800700780c */ /* 0x040fe20003f66070 */
[----:B------:R-:W-:Y:S01]  /*0b70*/  ULEA.HI UR5, UR5, UR4, URZ, 0x2 ;  /* 0x0000000405057291 */ /* 0x000fe2000f8f10ff */
[----:B------:R-:W-:Y:S02]  /*0b80*/  ISETP.GE.U32.AND P4, PT, R7, 0x200, PT ;  /* 0x000002000700780c */ /* 0x000fe40003f86070 */
[----:B------:R-:W-:-:S03]  /*0b90*/  MOV R142, RZ ;  /* 0x000000ff008e7202 */ /* 0x000fc60000000f00 */
[----:B------:R-:W-:-:S04]  /*0ba0*/  MOV R109, UR5 ;  /* 0x00000005006d7c02 */ /* 0x000fc80008000f00 */
[----:B------:R-:W-:-:S04]  /*0bb0*/  LEA.HI.SX32 R6, R109, R114, 0x1e ;  /* 0x000000726d067211 */ /* 0x000fc800078ff2ff */
[----:B------:R-:W-:Y:S02]  /*0bc0*/  MOV R137, R6 ;  /* 0x0000000600897202 */ /* 0x000fe40000000f00 */
[----:B--2---:R-:W-:Y:S02]  /*0bd0*/  R2UR UR20, R104 ;  /* 0x00000000681472ca */ /* 0x004fe400000e0000 */
[----:B---3--:R-:W-:Y:S01]  /*0be0*/  FSEL R131, R106, RZ, P0 ;  /* 0x000000ff6a837208 */ /* 0x008fe20000000000 */
[----:B-----5:R-:W-:-:S12]  /*0bf0*/  @!P5 BRA `(.L_x_1930) ;  /* 0x0000000000fcd947 */ /* 0x020fd80003800000 */
[----:B------:R-:W0:Y:S08]  /*0c00*/  LDC.64 R104, c[0x0][0x430] ;  /* 0x00010c00ff687b82 */ /* 0x000e300000000a00 */
[----:B------:R-:W1:Y:S08]  /*0c10*/  LDC.64 R108, c[0x0][0x428] ;  /* 0x00010a00ff6c7b82 */ /* 0x000e700000000a00 */
[----:B------:R-:W2:Y:S01]  /*0c20*/  LDC.64 R4, c[0x0][0x3a8] ;  /* 0x0000ea00ff047b82 */ /* 0x000ea20000000a00 */
[----:B------:R-:W-:-:S04]  /*0c30*/  ISETP.NE.U32.AND P0, PT, RZ, UR24, PT ;  /* 0x00000018ff007c0c */ /* 0x000fc8000bf05070 */
[----:B------:R-:W-:Y:S01]  /*0c40*/  ISETP.NE.AND.EX P0, PT, RZ, UR25, PT, P0 ;  /* 0x00000019ff007c0c */ /* 0x000fe2000bf05300 */
[----:B0-----:R-:W-:-:S06]  /*0c50*/  IMAD.WIDE.U32 R104, R6, 0x10, R104 ;  /* 0x0000001006687825 */ /* 0x001fcc00078e0068 */
[----:B------:R-:W3:Y:S01]  /*0c60*/  LDG.E.128 R104, desc[UR14][R104.64] ;  /* 0x0000000e68687981 */ /* 0x000ee2000c1e1d00 */
[----:B-1----:R-:W-:-:S06]  /*0c70*/  IMAD.WIDE.U32 R108, R6, 0x10, R108 ;  /* 0x00000010066c7825 */ /* 0x002fcc00078e006c */
[----:B------:R-:W4:Y:S01]  /*0c80*/  LDG.E.128 R108, desc[UR14][R108.64] ;  /* 0x0000000e6c6c7981 */ /* 0x000f22000c1e1d00 */
[C---:B--2---:R-:W-:Y:S02]  /*0c90*/  IMAD.WIDE.U32 R112, R6.reuse, 0x10, R4 ;  /* 0x0000001006707825 */ /* 0x044fe400078e0004 */
[----:B------:R-:W0:Y:S04]  /*0ca0*/  @P0 LDC.64 R4, c[0x0][0x438] ;  /* 0x00010e00ff040b82 */ /* 0x000e280000000a00 */
[----:B------:R-:W2:Y:S01]  /*0cb0*/  LDG.E.128 R112, desc[UR14][R112.64] ;  /* 0x0000000e70707981 */ /* 0x000ea2000c1e1d00 */
[----:B0-----:R-:W-:-:S05]  /*0cc0*/  @P0 IMAD.WIDE.U32 R156, R6, 0x10, R4 ;  /* 0x00000010069c0825 */ /* 0x001fca00078e0004 */
[----:B------:R0:W5:Y:S01]  /*0cd0*/  @P0 LDG.E.128 R76, desc[UR14][R156.64] ;  /* 0x0000000e9c4c0981 */ /* 0x000162000c1e1d00 */
[----:B------:R-:W-:Y:S02]  /*0ce0*/  HADD2.F32 R121, -RZ, R139.H0_H0 ;  /* 0x2000008bff797230 */ /* 0x000fe40000004100 */
[----:B------:R-:W-:Y:S02]  /*0cf0*/  HADD2.F32 R5, -RZ, R133.H0_H0 ;  /* 0x20000085ff057230 */ /* 0x000fe40000004100 */
[----:B------:R-:W-:Y:S02]  /*0d00*/  HADD2.F32 R14, -RZ, R139.H1_H1 ;  /* 0x3000008bff0e7230 */ /* 0x000fe40000004100 */
[--C-:B------:R-:W-:Y:S02]  /*0d10*/  HADD2.F32 R130, -RZ, R141.reuse.H1_H1 ;  /* 0x3000008dff827230 */ /* 0x100fe40000004100 */
[----:B------:R-:W-:Y:S02]  /*0d20*/  HADD2.F32 R129, -RZ, R141.H0_H0 ;  /* 0x2000008dff817230 */ /* 0x000fe40000004100 */
[----:B------:R-:W-:-:S02]  /*0d30*/  HADD2.F32 R4, -RZ, R133.H1_H1 ;  /* 0x30000085ff047230 */ /* 0x000fc40000004100 */
[--C-:B------:R-:W-:Y:S01]  /*0d40*/  HADD2.F32 R12, -RZ, R135.reuse.H1_H1 ;  /* 0x30000087ff0c7230 */ /* 0x100fe20000004100 */
[----:B------:R-:W-:Y:S01]  /*0d50*/  IADD3 R137, PT, PT, R6, 0x80, RZ ;  /* 0x0000008006897810 */ /* 0x000fe20007ffe0ff */
[----:B---3--:R-:W-:Y:S01]  /*0d60*/  FMUL.FTZ R121, R104, R121 ;  /* 0x0000007968797220 */ /* 0x008fe20000410000 */
[----:B------:R-:W-:Y:S01]  /*0d70*/  FMUL.FTZ R14, R105, R14 ;  /* 0x0000000e690e7220 */ /* 0x000fe20000410000 */
[----:B------:R-:W-:Y:S01]  /*0d80*/  FMUL.FTZ R130, R107, R130 ;  /* 0x000000826b827220 */ /* 0x000fe20000410000 */
[----:B------:R-:W-:Y:S01]  /*0d90*/  FMUL.FTZ R129, R106, R129 ;  /* 0x000000816a817220 */ /* 0x000fe20000410000 */
[----:B----4-:R-:W-:Y:S01]  /*0da0*/  FFMA.FTZ R5, R108, R5, R121 ;  /* 0x000000056c057223 */ /* 0x010fe20000010079 */
[----:B------:R-:W-:Y:S02]  /*0db0*/  HADD2.F32 R121, -RZ, R135.H0_H0 ;  /* 0x20000087ff797230 */ /* 0x000fe40000004100 */
[----:B------:R-:W-:Y:S01]  /*0dc0*/  FFMA.FTZ R4, R109, R4, R14 ;  /* 0x000000046d047223 */ /* 0x000fe2000001000e */
[----:B------:R-:W-:Y:S01]  /*0dd0*/  FFMA.FTZ R12, R111, R12, R130 ;  /* 0x0000000c6f0c7223 */ /* 0x000fe20000010082 */
[C---:B--2---:R-:W-:Y:S01]  /*0de0*/  FADD.FTZ R113, -R131.reuse, R113 ;  /* 0x0000007183717221 */ /* 0x044fe20000010100 */
[----:B------:R-:W-:Y:S01]  /*0df0*/  FADD.FTZ R112, -R131, R112 ;  /* 0x0000007083707221 */ /* 0x000fe20000010100 */
[----:B------:R-:W-:-:S02]  /*0e00*/  FFMA.FTZ R14, R110, R121, R129 ;  /* 0x000000796e0e7223 */ /* 0x000fc40000010081 */
[----:B------:R-:W-:Y:S01]  /*0e10*/  FMUL.FTZ R130, R113, UR20 ;  /* 0x0000001471827c20 */ /* 0x000fe20008410000 */
[----:B------:R-:W-:Y:S01]  /*0e20*/  FMUL.FTZ R121, R112, UR20 ;  /* 0x0000001470797c20 */ /* 0x000fe20008410000 */
[----:B------:R-:W-:Y:S01]  /*0e30*/  FADD.FTZ R33, R33, R109 ;  /* 0x0000006d21217221 */ /* 0x000fe20000010000 */
[----:B------:R-:W-:Y:S01]  /*0e40*/  FADD.FTZ R61, R61, R105 ;  /* 0x000000693d3d7221 */ /* 0x000fe20000010000 */
[-C--:B------:R-:W-:Y:S01]  /*0e50*/  FFMA.FTZ R21, R109, R130.reuse, R21 ;  /* 0x000000826d157223 */ /* 0x080fe20000010015 */
[----:B------:R-:W-:Y:S01]  /*0e60*/  FFMA.FTZ R49, R105, R130, R49 ;  /* 0x0000008269317223 */ /* 0x000fe20000010031 */
[----:B------:R-:W-:Y:S01]  /*0e70*/  FADD.FTZ R114, -R131, R114 ;  /* 0x0000007283727221 */ /* 0x000fe20000010100 */
[----:B------:R-:W-:Y:S01]  /*0e80*/  FADD.FTZ R105, RZ, R5 ;  /* 0x00000005ff697221 */ /* 0x000fe20000010000 */
[----:B------:R-:W-:Y:S01]  /*0e90*/  FFMA.FTZ R109, R121, R5, RZ ;  /* 0x00000005796d7223 */ /* 0x000fe200000100ff */
[----:B------:R-:W-:Y:S01]  /*0ea0*/  FADD.FTZ R60, R60, R104 ;  /* 0x000000683c3c7221 */ /* 0x000fe20000010000 */
[----:B------:R-:W-:Y:S01]  /*0eb0*/  FFMA.FTZ R48, R104, R121, R48 ;  /* 0x0000007968307223 */ /* 0x000fe20000010030 */
[----:B------:R-:W-:Y:S01]  /*0ec0*/  FADD.FTZ R115, -R131, R115 ;  /* 0x0000007383737221 */ /* 0x000fe20000010100 */
[----:B------:R-:W-:Y:S01]  /*0ed0*/  FMUL.FTZ R129, R114, UR20 ;  /* 0x0000001472817c20 */ /* 0x000fe20008410000 */
[----:B------:R-:W-:Y:S01]  /*0ee0*/  FADD.FTZ R105, R105, R4 ;  /* 0x0000000469697221 */ /* 0x000fe20000010000 */
[----:B------:R-:W-:Y:S01]  /*0ef0*/  FFMA.FTZ R104, R130, R4, R109 ;  /* 0x0000000482687223 */ /* 0x000fe2000001006d */
[----:B------:R-:W-:-:S02]  /*0f00*/  FMUL.FTZ R138, R115, UR20 ;  /* 0x00000014738a7c20 */ /* 0x000fc40008410000 */
[----:B------:R-:W-:Y:S01]  /*0f10*/  FADD.FTZ R105, R105, R14 ;  /* 0x0000000e69697221 */ /* 0x000fe20000010000 */
[----:B------:R-:W-:Y:S01]  /*0f20*/  FFMA.FTZ R109, R129, R14, R104 ;  /* 0x0000000e816d7223 */ /* 0x000fe20000010068 */
[----:B------:R-:W-:Y:S01]  /*0f30*/  FADD.FTZ R32, R32, R108 ;  /* 0x0000006c20207221 */ /* 0x000fe20000010000 */
[----:B------:R-:W-:Y:S01]  /*0f40*/  FFMA.FTZ R20, R108, R121, R20 ;  /* 0x000000796c147223 */ /* 0x000fe20000010014 */
[----:B------:R-:W-:Y:S01]  /*0f50*/  FADD.FTZ R34, R34, R110 ;  /* 0x0000006e22227221 */ /* 0x000fe20000010000 */
[-C--:B------:R-:W-:Y:S01]  /*0f60*/  FFMA.FTZ R22, R110, R129.reuse, R22 ;  /* 0x000000816e167223 */ /* 0x080fe20000010016 */
[----:B------:R-:W-:Y:S01]  /*0f70*/  FADD.FTZ R62, R62, R106 ;  /* 0x0000006a3e3e7221 */ /* 0x000fe20000010000 */
[----:B------:R-:W-:Y:S01]  /*0f80*/  FFMA.FTZ R50, R106, R129, R50 ;  /* 0x000000816a327223 */ /* 0x000fe20000010032 */
[----:B------:R-:W-:Y:S01]  /*0f90*/  FADD.FTZ R35, R35, R111 ;  /* 0x0000006f23237221 */ /* 0x000fe20000010000 */
[-C--:B------:R-:W-:Y:S01]  /*0fa0*/  FFMA.FTZ R23, R111, R138.reuse, R23 ;  /* 0x0000008a6f177223 */ /* 0x080fe20000010017 */
[----:B------:R-:W-:Y:S01]  /*0fb0*/  FADD.FTZ R63, R63, R107 ;  /* 0x0000006b3f3f7221 */ /* 0x000fe20000010000 */
[----:B------:R-:W-:Y:S01]  /*0fc0*/  FFMA.FTZ R51, R107, R138, R51 ;  /* 0x0000008a6b337223 */ /* 0x000fe20000010033 */
[----:B------:R-:W-:Y:S01]  /*0fd0*/  FADD.FTZ R140, R105, R12 ;  /* 0x0000000c698c7221 */ /* 0x000fe20000010000 */
[----:B0-----:R-:W-:-:S07]  /*0fe0*/  FFMA.FTZ R142, R138, R12, R109 ;  /* 0x0000000c8a8e7223 */ /* 0x001fce000001006d */
.L_x_1930:
[----:B----4-:R-:W-:Y:S05]  /*0ff0*/  BSYNC.RECONVERGENT B0 ;  /* 0x0000000000007941 */ /* 0x010fea0003800200 */
.L_x_1929:
[----:B------:R-:W-:Y:S04]  /*1000*/  BSSY.RECONVERGENT B0, `(.L_x_1931) ;  /* 0x0000041000007945 */ /* 0x000fe80003800200 */
[----:B------:R-:W-:Y:S05]  /*1010*/  @!P2 BRA `(.L_x_1932) ;  /* 0x0000000000fca947 */ /* 0x000fea0003800000 */
[----:B------:R-:W0:Y:S08]  /*1020*/  LDC.64 R108, c[0x0][0x430] ;  /* 0x00010c00ff6c7b82 */ /* 0x000e300000000a00 */
[----:B------:R-:W1:Y:S01]  /*1030*/  LDC.64 R104, c[0x0][0x3a8] ;  /* 0x0000ea00ff687b82 */ /* 0x000e620000000a00 */
[----:B------:R-:W-:-:S07]  /*1040*/  ISETP.NE.U32.AND P0, PT, RZ, UR24, PT ;  /* 0x00000018ff007c0c */ /* 0x000fce000bf05070 */
[----:B------:R-:W2:Y:S01]  /*1050*/  LDC.64 R112, c[0x0][0x428] ;  /* 0x00010a00ff707b82 */ /* 0x000ea20000000a00 */
[----:B------:R-:W-:Y:S01]  /*1060*/  ISETP.NE.AND.EX P0, PT, RZ, UR25, PT, P0 ;  /* 0x00000019ff007c0c */ /* 0x000fe2000bf05300 */
[----:B0-----:R-:W-:-:S12]  /*1070*/  IMAD.WIDE.U32 R108, R137, 0x10, R108 ;  /* 0x00000010896c7825 */ /* 0x001fd800078e006c */
[----:B------:R-:W0:Y:S01]  /*1080*/  @P0 LDC.64 R118, c[0x0][0x438] ;  /* 0x00010e00ff760b82 */ /* 0x000e220000000a00 */
[----:B------:R-:W3:Y:S01]  /*1090*/  LDG.E.128 R108, desc[UR14][R108.64] ;  /* 0x0000000e6c6c7981 */ /* 0x000ee2000c1e1d00 */
[----:B-1----:R-:W-:-:S06]  /*10a0*/  IMAD.WIDE.U32 R104, R137, 0x10, R104 ;  /* 0x0000001089687825 */ /* 0x002fcc00078e0068 */
[----:B------:R-:W4:Y:S01]  /*10b0*/  LDG.E.128 R104, desc[UR14][R104.64] ;  /* 0x0000000e68687981 */ /* 0x000f22000c1e1d00 */
[----:B--2---:R-:W-:-:S06]  /*10c0*/  IMAD.WIDE.U32 R112, R137, 0x10, R112 ;  /* 0x0000001089707825 */ /* 0x004fcc00078e0070 */
[----:B------:R-:W2:Y:S01]  /*10d0*/  LDG.E.128 R112, desc[UR14][R112.64] ;  /* 0x0000000e70707981 */ /* 0x000ea2000c1e1d00 */
[----:B0-----:R-:W-:-:S05]  /*10e0*/  @P0 IMAD.WIDE.U32 R156, R137, 0x10, R118 ;  /* 0x00000010899c0825 */ /* 0x001fca00078e0076 */
[----:B------:R0:W5:Y:S01]  /*10f0*/  @P0 LDG.E.128 R16, desc[UR14][R156.64] ;  /* 0x0000000e9c100981 */ /* 0x000162000c1e1d00 */
[----:B------:R-:W-:Y:S02]  /*1100*/  HADD2.F32 R127, -RZ, R145.H0_H0 ;  /* 0x20000091ff7f7230 */ /* 0x000fe40000004100 */
[----:B------:R-:W-:Y:S02]  /*1110*/  HADD2.F32 R119, -RZ, R143.H0_H0 ;  /* 0x2000008fff777230 */ /* 0x000fe40000004100 */
[----:B------:R-:W-:Y:S02]  /*1120*/  HADD2.F32 R118, -RZ, R145.H1_H1 ;  /* 0x30000091ff767230 */ /* 0x000fe40000004100 */
[----:B------:R-:W-:Y:S01]  /*1130*/  HADD2.F32 R122, -RZ, R146.H1_H1 ;  /* 0x30000092ff7a7230 */ /* 0x000fe20000004100 */
[----:B------:R-:W-:Y:S01]  /*1140*/  IADD3 R137, PT, PT, R137, 0x80, RZ ;  /* 0x0000008089897810 */ /* 0x000fe20007ffe0ff */
[----:B---3--:R-:W-:Y:S01]  /*1150*/  FMUL.FTZ R127, R108, R127 ;  /* 0x0000007f6c7f7220 */ /* 0x008fe20000410000 */
[----:B------:R-:W-:Y:S01]  /*1160*/  FMUL.FTZ R118, R109, R118 ;  /* 0x000000766d767220 */ /* 0x000fe20000410000 */
[----:B----4-:R-:W-:Y:S01]  /*1170*/  FADD.FTZ R13, -R131, R104 ;  /* 0x00000068830d7221 */ /* 0x010fe20000010100 */
[----:B------:R-:W-:-:S02]  /*1180*/  HADD2.F32 R104, -RZ, R143.H1_H1 ;  /* 0x3000008fff687230 */ /* 0x000fc40000004100 */
[----:B------:R-:W-:Y:S01]  /*1190*/  FADD.FTZ R105, -R131, R105 ;  /* 0x0000006983697221 */ /* 0x000fe20000010100 */
[----:B------:R-:W-:Y:S01]  /*11a0*/  FMUL.FTZ R13, R13, UR20 ;  /* 0x000000140d0d7c20 */ /* 0x000fe20008410000 */
[----:B--2---:R-:W-:Y:S01]  /*11b0*/  FFMA.FTZ R10, R112, R119, R127 ;  /* 0x00000077700a7223 */ /* 0x004fe2000001007f */
[----:B------:R-:W-:Y:S02]  /*11c0*/  HADD2.F32 R127, -RZ, R146.H0_H0 ;  /* 0x20000092ff7f7230 */ /* 0x000fe40000004100 */
[----:B------:R-:W-:Y:S01]  /*11d0*/  FFMA.FTZ R119, R113, R104, R118 ;  /* 0x0000006871777223 */ /* 0x000fe20000010076 */
[--C-:B------:R-:W-:Y:S02]  /*11e0*/  HADD2.F32 R118, -RZ, R144.reuse.H0_H0 ;  /* 0x20000090ff767230 */ /* 0x100fe40000004100 */
[----:B------:R-:W-:Y:S01]  /*11f0*/  FMUL.FTZ R122, R111, R122 ;  /* 0x0000007a6f7a7220 */ /* 0x000fe20000410000 */
[----:B------:R-:W-:Y:S02]  /*1200*/  HADD2.F32 R104, -RZ, R144.H1_H1 ;  /* 0x30000090ff687230 */ /* 0x000fe40000004100 */
[----:B------:R-:W-:Y:S01]  /*1210*/  FMUL.FTZ R127, R110, R127 ;  /* 0x0000007f6e7f7220 */ /* 0x000fe20000410000 */
[----:B------:R-:W-:Y:S01]  /*1220*/  FADD.FTZ R107, -R131, R107 ;  /* 0x0000006b836b7221 */ /* 0x000fe20000010100 */
[----:B------:R-:W-:Y:S01]  /*1230*/  FMUL.FTZ R128, R105, UR20 ;  /* 0x0000001469807c20 */ /* 0x000fe20008410000 */
[----:B------:R-:W-:Y:S01]  /*1240*/  FADD.FTZ R106, -R131, R106 ;  /* 0x0000006a836a7221 */ /* 0x000fe20000010100 */
[----:B------:R-:W-:Y:S01]  /*1250*/  FADD.FTZ R140, R140, R10 ;  /* 0x0000000a8c8c7221 */ /* 0x000fe20000010000 */
[----:B------:R-:W-:Y:S01]  /*1260*/  FFMA.FTZ R105, R13, R10, R142 ;  /* 0x0000000a0d697223 */ /* 0x000fe2000001008e */
[----:B------:R-:W-:Y:S01]  /*1270*/  FFMA.FTZ R118, R114, R118, R127 ;  /* 0x0000007672767223 */ /* 0x000fe2000001007f */
[----:B------:R-:W-:Y:S01]  /*1280*/  FFMA.FTZ R122, R115, R104, R122 ;  /* 0x00000068737a7223 */ /* 0x000fe2000001007a */
[----:B------:R-:W-:Y:S01]  /*1290*/  FMUL.FTZ R136, R107, UR20 ;  /* 0x000000146b887c20 */ /* 0x000fe20008410000 */
[----:B------:R-:W-:Y:S01]  /*12a0*/  FMUL.FTZ R127, R106, UR20 ;  /* 0x000000146a7f7c20 */ /* 0x000fe20008410000 */
[----:B------:R-:W-:Y:S01]  /*12b0*/  FADD.FTZ R107, R140, R119 ;  /* 0x000000778c6b7221 */ /* 0x000fe20000010000 */
[----:B------:R-:W-:-:S03]  /*12c0*/  FFMA.FTZ R104, R128, R119, R105 ;  /* 0x0000007780687223 */ /* 0x000fc60000010069 */
        /* <DEDUP_REMOVED lines=20> */
.L_x_1932:
[----:B------:R-:W-:Y:S05]  /*1410*/  BSYNC.RECONVERGENT B0 ;  /* 0x0000000000007941 */ /* 0x000fea0003800200 */
.L_x_1931:
[----:B------:R-:W-:Y:S04]  /*1420*/  BSSY.RECONVERGENT B0, `(.L_x_1933) ;  /* 0x0000041000007945 */ /* 0x000fe80003800200 */
[----:B------:R-:W-:Y:S05]  /*1430*/  @!P3 BRA `(.L_x_1934) ;  /* 0x0000000000fcb947 */ /* 0x000fea0003800000 */
[----:B------:R-:W0:Y:S08]  /*1440*/  LDC.64 R104, c[0x0][0x3a8] ;  /* 0x0000ea00ff687b82 */ /* 0x000e300000000a00 */
[----:B------:R-:W1:Y:S01]  /*1450*/  LDC.64 R108, c[0x0][0x430] ;  /* 0x00010c00ff6c7b82 */ /* 0x000e620000000a00 */
[----:B------:R-:W-:-:S07]  /*1460*/  ISETP.NE.U32.AND P0, PT, RZ, UR24, PT ;  /* 0x00000018ff007c0c */ /* 0x000fce000bf05070 */
[----:B------:R-:W2:Y:S01]  /*1470*/  LDC.64 R112, c[0x0][0x428] ;  /* 0x00010a00ff707b82 */ /* 0x000ea20000000a00 */
[----:B------:R-:W-:Y:S01]  /*1480*/  ISETP.NE.AND.EX P0, PT, RZ, UR25, PT, P0 ;  /* 0x00000019ff007c0c */ /* 0x000fe2000bf05300 */
[----:B0-----:R-:W-:-:S06]  /*1490*/  IMAD.WIDE.U32 R104, R137, 0x10, R104 ;  /* 0x0000001089687825 */ /* 0x001fcc00078e0068 */
[----:B------:R-:W3:Y:S06]  /*14a0*/  LDG.E.128 R104, desc[UR14][R104.64] ;  /* 0x0000000e68687981 */ /* 0x000eec000c1e1d00 */
[----:B------:R-:W0:Y:S01]  /*14b0*/  @P0 LDC.64 R116, c[0x0][0x438] ;  /* 0x00010e00ff740b82 */ /* 0x000e220000000a00 */
[----:B-1----:R-:W-:-:S06]  /*14c0*/  IMAD.WIDE.U32 R108, R137, 0x10, R108 ;  /* 0x00000010896c7825 */ /* 0x002fcc00078e006c */
[----:B------:R-:W4:Y:S01]  /*14d0*/  LDG.E.128 R108, desc[UR14][R108.64] ;  /* 0x0000000e6c6c7981 */ /* 0x000f22000c1e1d00 */
[----:B--2---:R-:W-:-:S06]  /*14e0*/  IMAD.WIDE.U32 R112, R137, 0x10, R112 ;  /* 0x0000001089707825 */ /* 0x004fcc00078e0070 */
[----:B------:R-:W2:Y:S01]  /*14f0*/  LDG.E.128 R112, desc[UR14][R112.64] ;  /* 0x0000000e70707981 */ /* 0x000ea2000c1e1d00 */
[----:B0-----:R-:W-:-:S05]  /*1500*/  @P0 IMAD.WIDE.U32 R156, R137, 0x10, R116 ;  /* 0x00000010899c0825 */ /* 0x001fca00078e0074 */
[----:B------:R0:W5:Y:S01]  /*1510*/  @P0 LDG.E.128 R88, desc[UR14][R156.64] ;  /* 0x0000000e9c580981 */ /* 0x000162000c1e1d00 */
[----:B------:R-:W-:Y:S02]  /*1520*/  HADD2.F32 R11, -RZ, R149.H0_H0 ;  /* 0x20000095ff0b7230 */ /* 0x000fe40000004100 */
[--C-:B------:R-:W-:Y:S02]  /*1530*/  HADD2.F32 R9, -RZ, R147.reuse.H0_H0 ;  /* 0x20000093ff097230 */ /* 0x100fe40000004100 */
[--C-:B------:R-:W-:Y:S02]  /*1540*/  HADD2.F32 R123, -RZ, R150.reuse.H0_H0 ;  /* 0x20000096ff7b7230 */ /* 0x100fe40000004100 */
[----:B------:R-:W-:Y:S01]  /*1550*/  HADD2.F32 R120, -RZ, R150.H1_H1 ;  /* 0x30000096ff787230 */ /* 0x000fe20000004100 */
[----:B------:R-:W-:Y:S01]  /*1560*/  IADD3 R137, PT, PT, R137, 0x80, RZ ;  /* 0x0000008089897810 */ /* 0x000fe20007ffe0ff */
[----:B---3--:R-:W-:Y:S01]  /*1570*/  FADD.FTZ R116, -R131, R104 ;  /* 0x0000006883747221 */ /* 0x008fe20000010100 */
[----:B------:R-:W-:-:S02]  /*1580*/  HADD2.F32 R104, -RZ, R147.H1_H1 ;  /* 0x30000093ff687230 */ /* 0x000fc40000004100 */
[----:B----4-:R-:W-:Y:S01]  /*1590*/  FMUL.FTZ R117, R108, R11 ;  /* 0x0000000b6c757220 */ /* 0x010fe20000410000 */
[----:B------:R-:W-:Y:S01]  /*15a0*/  FMUL.FTZ R11, R116, UR20 ;  /* 0x00000014740b7c20 */ /* 0x000fe20008410000 */
[----:B------:R-:W-:Y:S02]  /*15b0*/  HADD2.F32 R116, -RZ, R149.H1_H1 ;  /* 0x30000095ff747230 */ /* 0x000fe40000004100 */
[----:B------:R-:W-:-:S03]  /*15c0*/  FADD.FTZ R105, -R131, R105 ;  /* 0x0000006983697221 */ /* 0x000fc60000010100 */
[----:B------:R-:W-:Y:S01]  /*15d0*/  FMUL.FTZ R116, R109, R116 ;  /* 0x000000746d747220 */ /* 0x000fe20000410000 */
[----:B--2---:R-:W-:Y:S01]  /*15e0*/  FFMA.FTZ R9, R112, R9, R117 ;  /* 0x0000000970097223 */ /* 0x004fe20000010075 */
[----:B------:R-:W-:Y:S02]  /*15f0*/  FMUL.FTZ R123, R110, R123 ;  /* 0x0000007b6e7b7220 */ /* 0x000fe40000410000 */
[----:B------:R-:W-:Y:S01]  /*1600*/  FFMA.FTZ R117, R113, R104, R116 ;  /* 0x0000006871757223 */ /* 0x000fe20000010074 */
[--C-:B------:R-:W-:Y:S02]  /*1610*/  HADD2.F32 R116, -RZ, R148.reuse.H0_H0 ;  /* 0x20000094ff747230 */ /* 0x100fe40000004100 */
[----:B------:R-:W-:Y:S01]  /*1620*/  FMUL.FTZ R120, R111, R120 ;  /* 0x000000786f787220 */ /* 0x000fe20000410000 */
[----:B------:R-:W-:Y:S02]  /*1630*/  HADD2.F32 R104, -RZ, R148.H1_H1 ;  /* 0x30000094ff687230 */ /* 0x000fe40000004100 */
        /* <DEDUP_REMOVED lines=31> */
.L_x_1934:
[----:B------:R-:W-:Y:S05]  /*1830*/  BSYNC.RECONVERGENT B0 ;  /* 0x0000000000007941 */ /* 0x000fea0003800200 */
.L_x_1933:
[----:B------:R-:W-:Y:S04]  /*1840*/  BSSY.RECONVERGENT B0, `(.L_x_1935) ;  /* 0x0000040000007945 */ /* 0x000fe80003800200 */
[----:B------:R-:W-:Y:S05]  /*1850*/  @!P4 BRA `(.L_x_1936) ;  /* 0x0000000000f8c947 */ /* 0x000fea0003800000 */
        /* <DEDUP_REMOVED lines=17> */
[--C-:B------:R-:W-:Y:S02]  /*1970*/  HADD2.F32 R15, -RZ, R154.reuse.H0_H0 ;  /* 0x2000009aff0f7230 */ /* 0x100fe40000004100 */
[----:B------:R-:W-:Y:S02]  /*1980*/  HADD2.F32 R2, -RZ, R151.H1_H1 ;  /* 0x30000097ff027230 */ /* 0x000fe40000004100 */
[----:B------:R-:W-:-:S02]  /*1990*/  HADD2.F32 R126, -RZ, R154.H1_H1 ;  /* 0x3000009aff7e7230 */ /* 0x000fc40000004100 */
[--C-:B------:R-:W-:Y:S02]  /*19a0*/  HADD2.F32 R8, -RZ, R152.reuse.H1_H1 ;  /* 0x30000098ff087230 */ /* 0x100fe40000004100 */
[----:B---3--:R-:W-:Y:S01]  /*19b0*/  FMUL.FTZ R125, R104, R125 ;  /* 0x0000007d687d7220 */ /* 0x008fe20000410000 */
[----:B------:R-:W-:Y:S01]  /*19c0*/  FMUL.FTZ R0, R105, R0 ;  /* 0x0000000069007220 */ /* 0x000fe20000410000 */
[----:B------:R-:W-:Y:S01]  /*19d0*/  FMUL.FTZ R15, R106, R15 ;  /* 0x0000000f6a0f7220 */ /* 0x000fe20000410000 */
[----:B------:R-:W-:Y:S01]  /*19e0*/  FMUL.FTZ R126, R107, R126 ;  /* 0x0000007e6b7e7220 */ /* 0x000fe20000410000 */
[----:B----4-:R-:W-:Y:S01]  /*19f0*/  FFMA.FTZ R3, R108, R3, R125 ;  /* 0x000000036c037223 */ /* 0x010fe2000001007d */
[----:B------:R-:W-:Y:S02]  /*1a00*/  HADD2.F32 R125, -RZ, R152.H0_H0 ;  /* 0x20000098ff7d7230 */ /* 0x000fe40000004100 */
[----:B------:R-:W-:Y:S01]  /*1a10*/  FFMA.FTZ R2, R109, R2, R0 ;  /* 0x000000026d027223 */ /* 0x000fe20000010000 */
[----:B------:R-:W-:-:S02]  /*1a20*/  FFMA.FTZ R8, R111, R8, R126 ;  /* 0x000000086f087223 */ /* 0x000fc4000001007e */
[----:B------:R-:W-:Y:S01]  /*1a30*/  FFMA.FTZ R0, R110, R125, R15 ;  /* 0x0000007d6e007223 */ /* 0x000fe2000001000f */
[C---:B--2---:R-:W-:Y:S01]  /*1a40*/  FADD.FTZ R113, -R131.reuse, R113 ;  /* 0x0000007183717221 */ /* 0x044fe20000010100 */
[----:B------:R-:W-:-:S03]  /*1a50*/  FADD.FTZ R15, -R131, R112 ;  /* 0x00000070830f7221 */ /* 0x000fc60000010100 */
[----:B------:R-:W-:Y:S01]  /*1a60*/  FMUL.FTZ R126, R113, UR20 ;  /* 0x00000014717e7c20 */ /* 0x000fe20008410000 */
[----:B------:R-:W-:Y:S01]  /*1a70*/  FMUL.FTZ R15, R15, UR20 ;  /* 0x000000140f0f7c20 */ /* 0x000fe20008410000 */
[----:B------:R-:W-:Y:S01]  /*1a80*/  FADD.FTZ R45, R45, R109 ;  /* 0x0000006d2d2d7221 */ /* 0x000fe20000010000 */
[----:B------:R-:W-:Y:S01]  /*1a90*/  FADD.FTZ R73, R73, R105 ;  /* 0x0000006949497221 */ /* 0x000fe20000010000 */
[-C--:B------:R-:W-:Y:S01]  /*1aa0*/  FFMA.FTZ R29, R109, R126.reuse, R29 ;  /* 0x0000007e6d1d7223 */ /* 0x080fe2000001001d */
[----:B------:R-:W-:Y:S01]  /*1ab0*/  FFMA.FTZ R57, R105, R126, R57 ;  /* 0x0000007e69397223 */ /* 0x000fe20000010039 */
[----:B------:R-:W-:Y:S01]  /*1ac0*/  FADD.FTZ R114, -R131, R114 ;  /* 0x0000007283727221 */ /* 0x000fe20000010100 */
[----:B------:R-:W-:Y:S01]  /*1ad0*/  FADD.FTZ R105, R140, R3 ;  /* 0x000000038c697221 */ /* 0x000fe20000010000 */
[----:B------:R-:W-:Y:S01]  /*1ae0*/  FFMA.FTZ R109, R15, R3, R142 ;  /* 0x000000030f6d7223 */ /* 0x000fe2000001008e */
        /* <DEDUP_REMOVED lines=21> */
.L_x_1936:
[----:B------:R-:W-:Y:S05]  /*1c40*/  BSYNC.RECONVERGENT B0 ;  /* 0x0000000000007941 */ /* 0x000fea0003800200 */
.L_x_1935:
        /* <DEDUP_REMOVED lines=32> */
.L_x_1938:
[----:B------:R-:W-:Y:S05]  /*1e50*/  BSYNC.RECONVERGENT B0 ;  /* 0x0000000000007941 */ /* 0x000fea0003800200 */
.L_x_1937:
[----:B------:R-:W1:Y:S08]  /*1e60*/  S2UR UR5, SR_CgaCtaId ;  /* 0x00000000000579c3 */ /* 0x000e700000008800 */
[----:B------:R-:W-:Y:S01]  /*1e70*/  BAR.SYNC.DEFER_BLOCKING 0x0 ;  /* 0x0000000000007b1d */ /* 0x000fe20000010000 */
[----:B------:R-:W-:Y:S01]  /*1e80*/  ISETP.GE.U32.AND P5, PT, R7, 0x80, PT ;  /* 0x000000800700780c */ /* 0x000fe20003fa6070 */
[----:B------:R-:W-:-:S02]  /*1e90*/  UISETP.NE.AND UP2, UPT, UR27, URZ, UPT ;  /* 0x000000ff1b00728c */ /* 0x000fc4000bf45270 */
[----:B------:R-:W-:Y:S02]  /*1ea0*/  UIADD3 UR9, UPT, UPT, UR9, UR22, URZ ;  /* 0x0000001609097290 */ /* 0x000fe4000fffe0ff */
[----:B------:R-:W-:Y:S01]  /*1eb0*/  UMOV UR4, 0x400 ;  /* 0x0000040000047882 */ /* 0x000fe20000000000 */
[----:B------:R-:W-:Y:S01]  /*1ec0*/  BSSY.RECONVERGENT B0, `(.L_x_1939) ;  /* 0x00000cd000007945 */ /* 0x000fe20003800200 */
[----:B------:R-:W-:Y:S01]  /*1ed0*/  PLOP3.LUT P0, PT, PT, PT, UP2, 0x40, 0x4 ;  /* 0x000000000004781c */ /* 0x000fe20003f0e828 */
[----:B------:R-:W-:Y:S02]  /*1ee0*/  UISETP.GE.AND UP3, UPT, UR9, UR23, UPT ;  /* 0x000000170900728c */ /* 0x000fe4000bf66270 */
        /* <DEDUP_REMOVED lines=45> */
[----:B------:R-:W-:Y:S06]  /*21c0*/  BRA `(.L_x_1944) ;  /* 0x0000000800387947 */ /* 0x000fec0003800000 */
.L_x_1943:
        /* <DEDUP_REMOVED lines=11> */
[----:B------:R-:W-:-:S02]  /*2280*/  FMUL.FTZ R107, R107, UR20 ;  /* 0x000000146b6b7c20 */ /* 0x000fc40008410000 */
[----:B------:R-:W-:Y:S02]  /*2290*/  MOV R96, R104 ;  /* 0x0000006800607202 */ /* 0x000fe40000000f00 */
[----:B------:R-:W-:Y:S02]  /*22a0*/  MOV R97, R105 ;  /* 0x0000006900617202 */ /* 0x000fe40000000f00 */
[----:B------:R-:W-:Y:S02]  /*22b0*/  MOV R98, R106 ;  /* 0x0000006a00627202 */ /* 0x000fe40000000f00 */
[----:B------:R-:W-:Y:S01]  /*22c0*/  MOV R99, R107 ;  /* 0x0000006b00637202 */ /* 0x000fe20000000f00 */
[----:B------:R-:W-:Y:S06]  /*22d0*/  BRA `(.L_x_1944) ;  /* 0x0000000400f47947 */ /* 0x000fec0003800000 */
.L_x_1942:
        /* <DEDUP_REMOVED lines=22> */
.L_x_1945:
        /* <DEDUP_REMOVED lines=14> */
[-C--:B------:R-:W-:Y:S02]  /*2520*/  MOV R98, R106.reuse ;  /* 0x0000006a00627202 */ /* 0x080fe40000000f00 */
[-C--:B------:R-:W-:Y:S02]  /*2530*/  MOV R99, R107.reuse ;  /* 0x0000006b00637202 */ /* 0x080fe40000000f00 */
[----:B------:R-:W-:Y:S02]  /*2540*/  MOV R103, R107 ;  /* 0x0000006b00677202 */ /* 0x000fe40000000f00 */
[----:B------:R-:W-:-:S02]  /*2550*/  MOV R102, R106 ;  /* 0x0000006a00667202 */ /* 0x000fc40000000f00 */
[----:B------:R-:W-:Y:S02]  /*2560*/  MOV R101, R105 ;  /* 0x0000006900657202 */ /* 0x000fe40000000f00 */
[----:B------:R-:W-:Y:S01]  /*2570*/  MOV R100, R104 ;  /* 0x0000006800647202 */ /* 0x000fe20000000f00 */
[----:B------:R-:W-:Y:S06]  /*2580*/  BRA `(.L_x_1944) ;  /* 0x0000000400487947 */ /* 0x000fec0003800000 */
.L_x_1941:
        /* <DEDUP_REMOVED lines=22> */
[----:B------:R-:W-:Y:S06]  /*26f0*/  BRA `(.L_x_1944) ;  /* 0x0000000000ec7947 */ /* 0x000fec0003800000 */
.L_x_1947:
        /* <DEDUP_REMOVED lines=11> */
[----:B------:R-:W-:-:S02]  /*27b0*/  FFMA.FTZ R107, R98, UR20, R79 ;  /* 0x00000014626b7c23 */ /* 0x000fc4000801004f */
[----:B------:R-:W-:Y:S02]  /*27c0*/  MOV R96, R104 ;  /* 0x0000006800607202 */ /* 0x000fe40000000f00 */
[----:B------:R-:W-:Y:S02]  /*27d0*/  MOV R97, R105 ;  /* 0x0000006900617202 */ /* 0x000fe40000000f00 */
[----:B------:R-:W-:Y:S02]  /*27e0*/  MOV R98, R106 ;  /* 0x0000006a00627202 */ /* 0x000fe40000000f00 */
[----:B------:R-:W-:Y:S01]  /*27f0*/  MOV R99, R107 ;  /* 0x0000006b00637202 */ /* 0x000fe20000000f00 */
[----:B------:R-:W-:Y:S06]  /*2800*/  BRA `(.L_x_1944) ;  /* 0x0000000000a87947 */ /* 0x000fec0003800000 */
.L_x_1946:
        /* <DEDUP_REMOVED lines=22> */
.L_x_1948:
        /* <DEDUP_REMOVED lines=14> */
[-C--:B------:R-:W-:Y:S02]  /*2a50*/  MOV R98, R106.reuse ;  /* 0x0000006a00627202 */ /* 0x080fe40000000f00 */
[-C--:B------:R-:W-:Y:S02]  /*2a60*/  MOV R99, R107.reuse ;  /* 0x0000006b00637202 */ /* 0x080fe40000000f00 */
[----:B------:R-:W-:Y:S02]  /*2a70*/  MOV R103, R107 ;  /* 0x0000006b00677202 */ /* 0x000fe40000000f00 */
[----:B------:R-:W-:-:S02]  /*2a80*/  MOV R102, R106 ;  /* 0x0000006a00667202 */ /* 0x000fc40000000f00 */
[----:B------:R-:W-:Y:S02]  /*2a90*/  MOV R101, R105 ;  /* 0x0000006900657202 */ /* 0x000fe40000000f00 */
[----:B------:R-:W-:-:S07]  /*2aa0*/  MOV R100, R104 ;  /* 0x0000006800647202 */ /* 0x000fce0000000f00 */
.L_x_1944:
        /* <DEDUP_REMOVED lines=14> */
.L_x_1940:
[----:B------:R-:W-:Y:S05]  /*2b90*/  BSYNC.RECONVERGENT B0 ;  /* 0x0000000000007941 */ /* 0x000fea0003800200 */
.L_x_1939:
        /* <DEDUP_REMOVED lines=33> */
.L_x_1953:
        /* <DEDUP_REMOVED lines=17> */
.L_x_1952:
        /* <DEDUP_REMOVED lines=20> */
.L_x_1955:
        /* <DEDUP_REMOVED lines=13> */
.L_x_1951:
[----:B0-----:R-:W0:Y:S02]  /*30d0*/  LDC.64 R104, c[0x0][0x478] ;  /* 0x00011e00ff687b82 */ /* 0x001e240000000a00 */
[----:B0-----:R-:W-:-:S04]  /*30e0*/  ISETP.NE.U32.AND P0, PT, R104, RZ, PT ;  /* 0x000000ff6800720c */ /* 0x001fc80003f05070 */
[----:B------:R-:W-:-:S13]  /*30f0*/  ISETP.NE.AND.EX P0, PT, R105, RZ, PT, P0 ;  /* 0x000000ff6900720c */ /* 0x000fda0003f05300 */
[----:B------:R-:W-:Y:S05]  /*3100*/  @!P0 BRA `(.L_x_1956) ;  /* 0x0000000000a48947 */ /* 0x000fea0003800000 */
[----:B------:R-:W-:-:S04]  /*3110*/  UISETP.NE.U32.AND UP0, UPT, UR12, URZ, UPT ;  /* 0x000000ff0c00728c */ /* 0x000fc8000bf05070 */
[----:B------:R-:W-:-:S09]  /*3120*/  UISETP.NE.AND.EX UP0, UPT, UR13, URZ, UPT, UP0 ;  /* 0x000000ff0d00728c */ /* 0x000fd2000bf05300 */
[----:B------:R-:W-:Y:S05]  /*3130*/  BRA.U !UP0, `(.L_x_1957) ;  /* 0x0000000108547547 */ /* 0x000fea000b800000 */
        /* <DEDUP_REMOVED lines=21> */
.L_x_1957:
        /* <DEDUP_REMOVED lines=17> */
.L_x_1956:
        /* <DEDUP_REMOVED lines=20> */
.L_x_1958:
        /* <DEDUP_REMOVED lines=11> */
[----:B------:R-:W-:-:S07]  /*3590*/  FMUL.FTZ R107, R109, UR20 ;  /* 0x000000146d6b7c20 */ /* 0x000fce0008410000 */
.L_x_1954:
[----:B------:R-:W0:Y:S01]  /*35a0*/  @P0 LDC.64 R112, c[0x0][0x478] ;  /* 0x00011e00ff700b82 */ /* 0x000e220000000a00 */
[----:B------:R-:W1:Y:S01]  /*35b0*/  @UP0 LDCU.64 UR4, c[0x0][0x470] ;  /* 0x00008e00ff0407ac */ /* 0x000e620008000a00 */
[----:B------:R-:W-:Y:S01]  /*35c0*/  PLOP3.LUT P1, PT, PT, PT, UP0, 0x80, 0x8 ;  /* 0x000000000008781c */ /* 0x000fe20003f2f008 */
[----:B------:R-:W-:Y:S01]  /*35d0*/  HFMA2 R111, -RZ, RZ, 0, 9.5367431640625e-07 ;  /* 0x00000010ff6f7431 */ /* 0x000fe200000001ff */
[----:B------:R-:W-:-:S04]  /*35e0*/  PLOP3.LUT P6, PT, PT, PT, UP0, 0x80, 0x8 ;  /* 0x000000000008781c */ /* 0x000fc80003fcf008 */
[----:B------:R-:W2:Y:S07]  /*35f0*/  LDC.64 R108, c[0x0][0x468] ;  /* 0x00011a00ff6c7b82 */ /* 0x000eae0000000a00 */
[----:B-1----:R-:W-:-:S04]  /*3600*/  @P1 IMAD.WIDE.U32 R110, R6, R111, UR4 ;  /* 0x00000004066e1e25 */ /* 0x002fc8000f8e006f */
[----:B0-----:R-:W-:-:S05]  /*3610*/  @P0 IMAD.WIDE.U32 R112, R6, 0x10, R112 ;  /* 0x0000001006700825 */ /* 0x001fca00078e0070 */
[----:B------:R1:W-:Y:S01]  /*3620*/  @P0 STG.E.128 desc[UR14][R112.64], R100 ;  /* 0x0000006470000986 */ /* 0x0003e2000c101d0e */
[C---:B--2---:R-:W-:Y:S01]  /*3630*/  IMAD.WIDE.U32 R108, R6.reuse, 0x10, R108 ;  /* 0x00000010066c7825 */ /* 0x044fe200078e006c */
[----:B------:R-:W-:-:S04]  /*3640*/  IADD3 R6, PT, PT, R6, 0x80, RZ ;  /* 0x0000008006067810 */ /* 0x000fc80007ffe0ff */
[----:B------:R1:W-:Y:S04]  /*3650*/  STG.E.128 desc[UR14][R108.64], R104 ;  /* 0x000000686c007986 */ /* 0x0003e8000c101d0e */
[----:B------:R1:W-:Y:S02]  /*3660*/  @P6 STG.E.128 desc[UR14][R110.64], R96 ;  /* 0x000000606e006986 */ /* 0x0003e4000c101d0e */
.L_x_1950:
[----:B------:R-:W-:Y:S05]  /*3670*/  BSYNC.RECONVERGENT B0 ;  /* 0x0000000000007941 */ /* 0x000fea0003800200 */
.L_x_1949:
        /* <DEDUP_REMOVED lines=12> */
[--C-:B01----:R-:W-:Y:S01]  /*3740*/  FFMA.FTZ R96, R11, UR21, R115.reuse ;  /* 0x000000150b607c23 */ /* 0x103fe20008010073 */
        /* <DEDUP_REMOVED lines=20> */
.L_x_1963:
        /* <DEDUP_REMOVED lines=17> */
.L_x_1962:
        /* <DEDUP_REMOVED lines=20> */
.L_x_1965:
        /* <DEDUP_REMOVED lines=13> */
.L_x_1961:
[----:B01----:R-:W0:Y:S02]  /*3bb0*/  LDC.64 R104, c[0x0][0x478] ;  /* 0x00011e00ff687b82 */ /* 0x003e240000000a00 */
        /* <DEDUP_REMOVED lines=27> */
.L_x_1967:
        /* <DEDUP_REMOVED lines=17> */
.L_x_1966:
        /* <DEDUP_REMOVED lines=20> */
.L_x_1968:
        /* <DEDUP_REMOVED lines=12> */
.L_x_1964:
        /* <DEDUP_REMOVED lines=13> */
.L_x_1960:
[----:B------:R-:W-:Y:S05]  /*4150*/  BSYNC.RECONVERGENT B0 ;  /* 0x0000000000007941 */ /* 0x000fea0003800200 */
.L_x_1959:
        /* <DEDUP_REMOVED lines=12> */
[--C-:B01-3--:R-:W-:Y:S01]  /*4220*/  FFMA.FTZ R96, R15, UR21, R115.reuse ;  /* 0x000000150f607c23 */ /* 0x10bfe20008010073 */
        /* <DEDUP_REMOVED lines=20> */
.L_x_1973:
        /* <DEDUP_REMOVED lines=17> */
.L_x_1972:
        /* <DEDUP_REMOVED lines=20> */
.L_x_1975:
        /* <DEDUP_REMOVED lines=13> */
.L_x_1971:
[----:B01-3--:R-:W0:Y:S02]  /*4690*/  LDC.64 R104, c[0x0][0x478] ;  /* 0x00011e00ff687b82 */ /* 0x00be240000000a00 */
        /* <DEDUP_REMOVED lines=27> */
.L_x_1977:
        /* <DEDUP_REMOVED lines=17> */
.L_x_1976:
        /* <DEDUP_REMOVED lines=20> */
.L_x_1978:
        /* <DEDUP_REMOVED lines=12> */
.L_x_1974:
        /* <DEDUP_REMOVED lines=9> */
[----:B--2---:R-:W-:-:S05]  /*4bf0*/  IMAD.WIDE.U32 R108, R6, 0x10, R108 ;  /* 0x00000010066c7825 */ /* 0x004fca00078e006c */
[----:B------:R4:W-:Y:S04]  /*4c00*/  STG.E.128 desc[UR14][R108.64], R104 ;  /* 0x000000686c007986 */ /* 0x0009e8000c101d0e */
[----:B------:R4:W-:Y:S02]  /*4c10*/  @P6 STG.E.128 desc[UR14][R112.64], R96 ;  /* 0x0000006070006986 */ /* 0x0009e4000c101d0e */
.L_x_1970:
[----:B------:R-:W-:Y:S05]  /*4c20*/  BSYNC.RECONVERGENT B0 ;  /* 0x0000000000007941 */ /* 0x000fea0003800200 */
.L_x_1969:
[----:B------:R-:W-:Y:S01]  /*4c30*/  UPLOP3.LUT UP1, UPT, UPT, UPT, UP1, 0x40, 0x4 ;  /* 0x000000000004789c */ /* 0x000fe20003f2e810 */
[----:B------:R-:W-:Y:S10]  /*4c40*/  BRA.U !UP3, `(.L_x_1979) ;  /* 0xffffffbd0b8c7547 */ /* 0x000ff4000b83ffff */
.L_x_1928:
[----:B------:R-:W2:Y:S01]  /*4c50*/  S2UR UR4, SR_CTAID.X ;  /* 0x00000000000479c3 */ /* 0x000ea20000002500 */
[----:B------:R-:W-:Y:S01]  /*4c60*/  BSSY.RECONVERGENT B0, `(.L_x_1980) ;  /* 0x0000012000007945 */ /* 0x000fe20003800200 */
[----:B--2---:R-:W-:-:S06]  /*4c70*/  UIMAD UR4, UR4, UR6, URZ ;  /* 0x00000006040472a4 */ /* 0x004fcc000f8e02ff */
[----:B------:R-:W-:-:S04]  /*4c80*/  MOV R11, UR4 ;  /* 0x00000004000b7c02 */ /* 0x000fc80008000f00 */
[----:B------:R-:W-:Y:S01]  /*4c90*/  LEA.HI R11, R11, R114, RZ, 0x1e ;  /* 0x000000720b0b7211 */ /* 0x000fe200078ff0ff */
[----:B------:R-:W-:Y:S06]  /*4ca0*/  @!P5 BRA `(.L_x_1981) ;  /* 0x000000000034d947 */ /* 0x000fec0003800000 */
[----:B-----5:R-:W2:Y:S08]  /*4cb0*/  LDC.64 R2, c[0x0][0x440] ;  /* 0x00011000ff027b82 */ /* 0x020eb00000000a00 */
[----:B------:R-:W0:Y:S08]  /*4cc0*/  LDC.64 R4, c[0x0][0x448] ;  /* 0x00011200ff047b82 */ /* 0x000e300000000a00 */
[----:B------:R-:W1:Y:S08]  /*4cd0*/  LDC.64 R6, c[0x0][0x450] ;  /* 0x00011400ff067b82 */ /* 0x000e700000000a00 */
[----:B------:R-:W3:Y:S01]  /*4ce0*/  LDC.64 R8, c[0x0][0x458] ;  /* 0x00011600ff087b82 */ /* 0x000ee20000000a00 */
[----:B--2---:R-:W-:-:S05]  /*4cf0*/  IMAD.WIDE.U32 R2, R11, 0x10, R2 ;  /* 0x000000100b027825 */ /* 0x004fca00078e0002 */
[----:B------:R2:W-:Y:S01]  /*4d00*/  STG.E.128 desc[UR14][R2.64], R32 ;  /* 0x0000002002007986 */ /* 0x0005e2000c101d0e */
[----:B0-----:R-:W-:-:S05]  /*4d10*/  IMAD.WIDE.U32 R4, R11, 0x10, R4 ;  /* 0x000000100b047825 */ /* 0x001fca00078e0004 */
[----:B------:R2:W-:Y:S01]  /*4d20*/  STG.E.128 desc[UR14][R4.64], R20 ;  /* 0x0000001404007986 */ /* 0x0005e2000c101d0e */
[----:B-1----:R-:W-:-:S05]  /*4d30*/  IMAD.WIDE.U32 R6, R11, 0x10, R6 ;  /* 0x000000100b067825 */ /* 0x002fca00078e0006 */
[----:B------:R2:W-:Y:S01]  /*4d40*/  STG.E.128 desc[UR14][R6.64], R60 ;  /* 0x0000003c06007986 */ /* 0x0005e2000c101d0e */
[C---:B---3--:R-:W-:Y:S01]  /*4d50*/  IMAD.WIDE.U32 R8, R11.reuse, 0x10, R8 ;  /* 0x000000100b087825 */ /* 0x048fe200078e0008 */
[----:B------:R-:W-:-:S04]  /*4d60*/  IADD3 R11, PT, PT, R11, 0x80, RZ ;  /* 0x000000800b0b7810 */ /* 0x000fc80007ffe0ff */
[----:B------:R2:W-:Y:S03]  /*4d70*/  STG.E.128 desc[UR14][R8.64], R48 ;  /* 0x0000003008007986 */ /* 0x0005e6000c101d0e */
.L_x_1981:
[----:B------:R-:W-:Y:S05]  /*4d80*/  BSYNC.RECONVERGENT B0 ;  /* 0x0000000000007941 */ /* 0x000fea0003800200 */
.L_x_1980:
[----:B------:R-:W-:Y:S04]  /*4d90*/  BSSY.RECONVERGENT B0, `(.L_x_1982) ;  /* 0x000000f000007945 */ /* 0x000fe80003800200 */
[----:B------:R-:W-:Y:S05]  /*4da0*/  @!P2 BRA `(.L_x_1983) ;  /* 0x000000000034a947 */ /* 0x000fea0003800000 */
[----:B--2--5:R-:W2:Y:S08]  /*4db0*/  LDC.64 R2, c[0x0][0x440] ;  /* 0x00011000ff027b82 */ /* 0x024eb00000000a00 */
        /* <DEDUP_REMOVED lines=12> */
.L_x_1983:
[----:B------:R-:W-:Y:S05]  /*4e80*/  BSYNC.RECONVERGENT B0 ;  /* 0x0000000000007941 */ /* 0x000fea0003800200 */
.L_x_1982:
        /* <DEDUP_REMOVED lines=15> */
.L_x_1985:
[----:B------:R-:W-:Y:S05]  /*4f80*/  BSYNC.RECONVERGENT B0 ;  /* 0x0000000000007941 */ /* 0x000fea0003800200 */
.L_x_1984:
[----:B------:R-:W-:Y:S05]  /*4f90*/  @!P4 EXIT ;  /* 0x000000000000c94d */ /* 0x000fea0003800000 */
[----:B--2--5:R-:W2:Y:S08]  /*4fa0*/  LDC.64 R2, c[0x0][0x440] ;  /* 0x00011000ff027b82 */ /* 0x024eb00000000a00 */
[----:B------:R-:W0:Y:S08]  /*4fb0*/  LDC.64 R4, c[0x0][0x448] ;  /* 0x00011200ff047b82 */ /* 0x000e300000000a00 */
[----:B------:R-:W1:Y:S08]  /*4fc0*/  LDC.64 R6, c[0x0][0x450] ;  /* 0x00011400ff067b82 */ /* 0x000e700000000a00 */
[----:B------:R-:W3:Y:S01]  /*4fd0*/  LDC.64 R8, c[0x0][0x458] ;  /* 0x00011600ff087b82 */ /* 0x000ee20000000a00 */
[----:B--2---:R-:W-:-:S05]  /*4fe0*/  IMAD.WIDE.U32 R2, R11, 0x10, R2 ;  /* 0x000000100b027825 */ /* 0x004fca00078e0002 */
[----:B------:R-:W-:Y:S01]  /*4ff0*/  STG.E.128 desc[UR14][R2.64], R44 ;  /* 0x0000002c02007986 */ /* 0x000fe2000c101d0e */
[----:B0-----:R-:W-:-:S05]  /*5000*/  IMAD.WIDE.U32 R4, R11, 0x10, R4 ;  /* 0x000000100b047825 */ /* 0x001fca00078e0004 */
[----:B------:R-:W-:Y:S01]  /*5010*/  STG.E.128 desc[UR14][R4.64], R28 ;  /* 0x0000001c04007986 */ /* 0x000fe2000c101d0e */
[----:B-1----:R-:W-:-:S05]  /*5020*/  IMAD.WIDE.U32 R6, R11, 0x10, R6 ;  /* 0x000000100b067825 */ /* 0x002fca00078e0006 */
[----:B------:R-:W-:Y:S01]  /*5030*/  STG.E.128 desc[UR14][R6.64], R72 ;  /* 0x0000004806007986 */ /* 0x000fe2000c101d0e */
[----:B---3--:R-:W-:-:S05]  /*5040*/  IMAD.WIDE.U32 R8, R11, 0x10, R8 ;  /* 0x000000100b087825 */ /* 0x008fca00078e0008 */
[----:B------:R-:W-:Y:S01]  /*5050*/  STG.E.128 desc[UR14][R8.64], R56 ;  /* 0x0000003808007986 */ /* 0x000fe2000c101d0e */
[----:B------:R-:W-:Y:S05]  /*5060*/  EXIT ;  /* 0x000000000000794d */ /* 0x000fea0003800000 */
.L_x_1986:
        /* <DEDUP_REMOVED lines=9> */
.L_x_2852:


//--------------------- .text._ZN10layer_norm31ln_parallel_residual_bwd_kernelINS_13Kernel_traitsI6__halfffffjLj2048ELj1ELj1ELj4ELj16ENS_18Kernel_traits_baseILj2048ES2_ffffjLj128EEEEELb0ELb0ELb1EEEvNS_9BwdParamsE --------------------------
	.section	.text._ZN10layer_norm31ln_parallel_residual_bwd_kernelINS_13Kernel_traitsI6__halfffffjLj2048ELj1ELj1ELj4ELj16ENS_18Kernel_traits_baseILj2048ES2_ffffjLj128EEEEELb0ELb0ELb1EEEvNS_9BwdParamsE,"ax",@progbits
	.align	128
        .global         _ZN10layer_norm31ln_parallel_residual_bwd_kernelINS_13Kernel_traitsI6__halfffffjLj2048ELj1ELj1ELj4ELj16ENS_18Kernel_traits_baseILj2048ES2_ffffjLj128EEEEELb0ELb0ELb1EEEvNS_9BwdParamsE
        .type           _ZN10layer_norm31ln_parallel_residual_bwd_kernelINS_13Kernel_traitsI6__halfffffjLj2048ELj1ELj1ELj4ELj16ENS_18Kernel_traits_baseILj2048ES2_ffffjLj128EEEEELb0ELb0ELb1EEEvNS_9BwdParamsE,@function
        .size           _ZN10layer_norm31ln_parallel_residual_bwd_kernelINS_13Kernel_traitsI6__halfffffjLj2048ELj1ELj1ELj4ELj16ENS_18Kernel_traits_baseILj2048ES2_ffffjLj128EEEEELb0ELb0ELb1EEEvNS_9BwdParamsE,(.L_x_2853 - _ZN10layer_norm31ln_parallel_residual_bwd_kernelINS_13Kernel_traitsI6__halfffffjLj2048ELj1ELj1ELj4ELj16ENS_18Kernel_traits_baseILj2048ES2_ffffjLj128EEEEELb0ELb0ELb1EEEvNS_9BwdParamsE)
        .other          _ZN10layer_norm31ln_parallel_residual_bwd_kernelINS_13Kernel_traitsI6__halfffffjLj2048ELj1ELj1ELj4ELj16ENS_18Kernel_traits_baseILj2048ES2_ffffjLj128EEEEELb0ELb0ELb1EEEvNS_9BwdParamsE,@"STO_CUDA_ENTRY STV_DEFAULT"
_ZN10layer_norm31ln_parallel_residual_bwd_kernelINS_13Kernel_traitsI6__halfffffjLj2048ELj1ELj1ELj4ELj16ENS_18Kernel_traits_baseILj2048ES2_ffffjLj128EEEEELb0ELb0ELb1EEEvNS_9BwdParamsE:
.text._ZN10layer_norm31ln_parallel_residual_bwd_kernelINS_13Kernel_traitsI6__halfffffjLj2048ELj1ELj1ELj4ELj16ENS_18Kernel_traits_baseILj2048ES2_ffffjLj128EEEEELb0ELb0ELb1EEEvNS_9BwdParamsE:
        /* <DEDUP_REMOVED lines=61> */
[----:B0-----:R-:W3:Y:S01]  /*03d0*/  LDG.E.64 R6, desc[UR20][R4.64+0xc00] ;  /* 0x000c001404067981 */ /* 0x001ee2000c1e1b00 */
[----:B------:R-:W-:-:S02]  /*03e0*/  CS2R R26, SRZ ;  /* 0x00000000001a7805 */ /* 0x000fc4000001ff00 */
[----:B------:R-:W-:Y:S01]  /*03f0*/  CS2R R28, SRZ ;  /* 0x00000000001c7805 */ /* 0x000fe2000001ff00 */
[----:B--2---:R-:W-:Y:S01]  /*0400*/  IMAD.WIDE.U32 R2, R116, 0x8, R2 ;  /* 0x0000000874027825 */ /* 0x004fe200078e0002 */
[----:B------:R-:W2:Y:S01]  /*0410*/  LDG.E.64 R10, desc[UR20][R4.64+0x800] ;  /* 0x00080014040a7981 */ /* 0x000ea2000c1e1b00 */
[----:B------:R-:W-:Y:S02]  /*0420*/  CS2R R30, SRZ ;  /* 0x00000000001e7805 */ /* 0x000fe4000001ff00 */
[----:B------:R-:W-:Y:S01]  /*0430*/  MOV R113, RZ ;  /* 0x000000ff00717202 */ /* 0x000fe20000000f00 */
[----:B------:R-:W-:Y:S01]  /*0440*/  UPLOP3.LUT UP1, UPT, UPT, UPT, UPT, 0x40, 0x4 ;  /* 0x000000000004789c */ /* 0x000fe20003f2e870 */
[----:B------:R-:W4:Y:S01]  /*0450*/  LDG.E.64 R14, desc[UR20][R4.64+0x400] ;  /* 0x00040014040e7981 */ /* 0x000f22000c1e1b00 */
[----:B------:R-:W0:Y:S03]  /*0460*/  LDCU UR23, c[0x0][0x388] ;  /* 0x00007100ff1777ac */ /* 0x000e260008000800 */
[----:B------:R1:W5:Y:S01]  /*0470*/  LDG.E.64 R18, desc[UR20][R4.64] ;  /* 0x0000001404127981 */ /* 0x000362000c1e1b00 */
[----:B------:R-:W0:Y:S03]  /*0480*/  LDCU.U8 UR22, c[0x0][0x410] ;  /* 0x00008200ff1677ac */ /* 0x000e260008000000 */
[----:B------:R-:W5:Y:S01]  /*0490*/  LDG.E.64 R8, desc[UR20][R2.64+0xc00] ;  /* 0x000c001402087981 */ /* 0x000f62000c1e1b00 */
[----:B------:R-:W0:Y:S03]  /*04a0*/  LDCU UR28, c[0x0][0x400] ;  /* 0x00008000ff1c77ac */ /* 0x000e260008000800 */
[----:B------:R-:W5:Y:S01]  /*04b0*/  LDG.E.64 R12, desc[UR20][R2.64+0x800] ;  /* 0x00080014020c7981 */ /* 0x000f62000c1e1b00 */
[----:B------:R-:W0:Y:S03]  /*04c0*/  LDCU.64 UR12, c[0x0][0x470] ;  /* 0x00008e00ff0c77ac */ /* 0x000e260008000a00 */
[----:B------:R-:W5:Y:S01]  /*04d0*/  LDG.E.64 R16, desc[UR20][R2.64+0x400] ;  /* 0x0004001402107981 */ /* 0x000f62000c1e1b00 */
[----:B------:R-:W0:Y:S03]  /*04e0*/  LDCU.64 UR10, c[0x0][0x478] ;  /* 0x00008f00ff0a77ac */ /* 0x000e260008000a00 */
[----:B------:R0:W5:Y:S01]  /*04f0*/  LDG.E.64 R20, desc[UR20][R2.64] ;  /* 0x0000001402147981 */ /* 0x000162000c1e1b00 */
[----:B-1----:R-:W-:Y:S01]  /*0500*/  CS2R R4, SRZ ;  /* 0x0000000000047805 */ /* 0x002fe2000001ff00 */
[----:B------:R-:W1:Y:S01]  /*0510*/  LDCU.128 UR16, c[0x0][0x3c0] ;  /* 0x00007800ff1077ac */ /* 0x000e620008000c00 */
[----:B------:R-:W1:Y:S01]  /*0520*/  LDCU.64 UR24, c[0x0][0x438] ;  /* 0x00008700ff1877ac */ /* 0x000e620008000a00 */
[----:B0-----:R-:W-:Y:S01]  /*0530*/  CS2R R2, SRZ ;  /* 0x0000000000027805 */ /* 0x001fe2000001ff00 */
[----:B------:R-:W0:Y:S01]  /*0540*/  LDCU.64 UR26, c[0x0][0x380] ;  /* 0x00007000ff1a77ac */ /* 0x000e220008000a00 */
[--C-:B---3--:R-:W-:Y:S01]  /*0550*/  SHF.R.U64 R118, R6, 0x10, R7.reuse ;  /* 0x0000001006767819 */ /* 0x108fe20000001207 */
[----:B------:R-:W-:Y:S01]  /*0560*/  HADD2.F32 R119, -RZ, R6.H0_H0 ;  /* 0x20000006ff777230 */ /* 0x000fe20000004100 */
[----:B------:R-:W-:Y:S01]  /*0570*/  SHF.R.U32.HI R114, RZ, 0x10, R7 ;  /* 0x00000010ff727819 */ /* 0x000fe20000011607 */
[----:B------:R-:W-:Y:S01]  /*0580*/  HADD2.F32 R117, -RZ, R7.H0_H0 ;  /* 0x20000007ff757230 */ /* 0x000fe20000004100 */
[--C-:B--2---:R-:W-:Y:S01]  /*0590*/  SHF.R.U64 R126, R10, 0x10, R11.reuse ;  /* 0x000000100a7e7819 */ /* 0x104fe2000000120b */
[----:B------:R-:W-:Y:S01]  /*05a0*/  HADD2.F32 R127, -RZ, R10.H0_H0 ;  /* 0x2000000aff7f7230 */ /* 0x000fe20000004100 */
[----:B------:R-:W-:Y:S01]  /*05b0*/  SHF.R.U32.HI R122, RZ, 0x10, R11 ;  /* 0x00000010ff7a7819 */ /* 0x000fe2000001160b */
[----:B------:R-:W-:Y:S01]  /*05c0*/  HADD2.F32 R123, -RZ, R11.H0_H0 ;  /* 0x2000000bff7b7230 */ /* 0x000fe20000004100 */
[--C-:B----4-:R-:W-:Y:S01]  /*05d0*/  SHF.R.U64 R134, R14, 0x10, R15.reuse ;  /* 0x000000100e867819 */ /* 0x110fe2000000120f */
[----:B------:R-:W-:Y:S01]  /*05e0*/  HADD2.F32 R135, -RZ, R14.H0_H0 ;  /* 0x2000000eff877230 */ /* 0x000fe20000004100 */
[----:B------:R-:W-:Y:S01]  /*05f0*/  SHF.R.U32.HI R130, RZ, 0x10, R15 ;  /* 0x00000010ff827819 */ /* 0x000fe2000001160f */
[----:B------:R-:W-:Y:S01]  /*0600*/  HADD2.F32 R131, -RZ, R15.H0_H0 ;  /* 0x2000000fff837230 */ /* 0x000fe20000004100 */
[--C-:B-----5:R-:W-:Y:S01]  /*0610*/  SHF.R.U64 R142, R18, 0x10, R19.reuse ;  /* 0x00000010128e7819 */ /* 0x120fe20000001213 */
[----:B------:R-:W-:Y:S01]  /*0620*/  HADD2.F32 R143, -RZ, R18.H0_H0 ;  /* 0x20000012ff8f7230 */ /* 0x000fe20000004100 */
[----:B------:R-:W-:Y:S01]  /*0630*/  SHF.R.U32.HI R138, RZ, 0x10, R19 ;  /* 0x00000010ff8a7819 */ /* 0x000fe20000011613 */
[----:B------:R-:W-:Y:S01]  /*0640*/  HADD2.F32 R139, -RZ, R19.H0_H0 ;  /* 0x20000013ff8b7230 */ /* 0x000fe20000004100 */
[--C-:B------:R-:W-:Y:S01]  /*0650*/  SHF.R.U64 R120, R8, 0x10, R9.reuse ;  /* 0x0000001008787819 */ /* 0x100fe20000001209 */
        /* <DEDUP_REMOVED lines=23> */
[----:B------:R-:W-:Y:S02]  /*07d0*/  HADD2.F32 R118, -RZ, R118.H0_H0 ;  /* 0x20000076ff767230 */ /* 0x000fe40000004100 */
[----:B------:R-:W-:Y:S02]  /*07e0*/  HADD2.F32 R114, -RZ, R114.H0_H0 ;  /* 0x20000072ff727230 */ /* 0x000fe40000004100 */
[----:B------:R-:W-:Y:S02]  /*07f0*/  HADD2.F32 R126, -RZ, R126.H0_H0 ;  /* 0x2000007eff7e7230 */ /* 0x000fe40000004100 */
[----:B------:R-:W-:Y:S02]  /*0800*/  HADD2.F32 R122, -RZ, R122.H0_H0 ;  /* 0x2000007aff7a7230 */ /* 0x000fe40000004100 */
[----:B------:R-:W-:Y:S02]  /*0810*/  HADD2.F32 R134, -RZ, R134.H0_H0 ;  /* 0x20000086ff867230 */ /* 0x000fe40000004100 */
[----:B------:R-:W-:-:S02]  /*0820*/  HADD2.F32 R130, -RZ, R130.H0_H0 ;  /* 0x20000082ff827230 */ /* 0x000fc40000004100 */
        /* <DEDUP_REMOVED lines=9> */
[----:B01----:R-:W-:-:S07]  /*08c0*/  HADD2.F32 R140, -RZ, R140.H0_H0 ;  /* 0x2000008cff8c7230 */ /* 0x003fce0000004100 */
.L_x_2022:
        /* <DEDUP_REMOVED lines=18> */
[----:B-1----:R-:W-:-:S06]  /*09f0*/  IMAD.WIDE.U32 R72, R147, 0x10, R168 ;  /* 0x0000001093487825 */ /* 0x002fcc00078e00a8 */
[----:B------:R-:W4:Y:S01]  /*0a00*/  LDG.E.128 R72, desc[UR20][R72.64] ;  /* 0x0000001448487981 */ /* 0x000f22000c1e1d00 */
[----:B--2---:R-:W-:-:S06]  /*0a10*/  IMAD.WIDE.U32 R76, R147, 0x10, R166 ;  /* 0x00000010934c7825 */ /* 0x004fcc00078e00a6 */
[----:B------:R-:W2:Y:S01]  /*0a20*/  LDG.E.128 R76, desc[UR20][R76.64] ;  /* 0x000000144c4c7981 */ /* 0x000ea2000c1e1d00 */
[----:B------:R-:W-:Y:S02]  /*0a30*/  ISETP.NE.AND P1, PT, RZ, UR22, PT ;  /* 0x00000016ff007c0c */ /* 0x000fe4000bf25270 */
[C---:B------:R-:W-:Y:S02]  /*0a40*/  IADD3 R146, PT, PT, R147.reuse, 0x80, RZ ;  /* 0x0000008093927810 */ /* 0x040fe40007ffe0ff */
[----:B------:R-:W-:-:S03]  /*0a50*/  IADD3 R148, PT, PT, R147, 0x100, RZ ;  /* 0x0000010093947810 */ /* 0x000fc60007ffe0ff */
[----:B------:R-:W-:-:S06]  /*0a60*/  IMAD.WIDE.U32 R40, R146, 0x10, R170 ;  /* 0x0000001092287825 */ /* 0x000fcc00078e00aa */
[----:B------:R-:W2:Y:S01]  /*0a70*/  LDG.E.128 R40, desc[UR20][R40.64] ;  /* 0x0000001428287981 */ /* 0x000ea2000c1e1d00 */
[----:B------:R-:W-:-:S06]  /*0a80*/  IMAD.WIDE.U32 R36, R146, 0x10, R166 ;  /* 0x0000001092247825 */ /* 0x000fcc00078e00a6 */
[----:B------:R-:W2:Y:S01]  /*0a90*/  LDG.E.128 R36, desc[UR20][R36.64] ;  /* 0x0000001424247981 */ /* 0x000ea2000c1e1d00 */
[----:B---3--:R-:W-:Y:S02]  /*0aa0*/  R2UR UR9, R34 ;  /* 0x00000000220972ca */ /* 0x008fe400000e0000 */
[----:B----4-:R-:W-:-:S05]  /*0ab0*/  FSEL R116, R32, RZ, !P1 ;  /* 0x000000ff20747208 */ /* 0x010fca0004800000 */
[----:B------:R-:W-:-:S06]  /*0ac0*/  FADD.FTZ R69, -R116, R69 ;  /* 0x0000004574457221 */ /* 0x000fcc0000010100 */
[----:B------:R-:W-:Y:S01]  /*0ad0*/  FMUL.FTZ R151, R69, UR9 ;  /* 0x0000000945977c20 */ /* 0x000fe20008410000 */
[----:B------:R-:W-:Y:S01]  /*0ae0*/  FMUL.FTZ R69, R142, R73 ;  /* 0x000000498e457220 */ /* 0x000fe20000410000 */
[----:B------:R-:W-:Y:S01]  /*0af0*/  FADD.FTZ R149, -R116, R68 ;  /* 0x0000004474957221 */ /* 0x000fe20000010100 */
[----:B------:R-:W-:Y:S02]  /*0b00*/  FMUL.FTZ R150, R143, R72 ;  /* 0x000000488f967220 */ /* 0x000fe40000410000 */
[----:B--2---:R-:W-:Y:S01]  /*0b10*/  FFMA.FTZ R152, R144, R77, R69 ;  /* 0x0000004d90987223 */ /* 0x004fe20000010045 */
[----:B------:R-:W-:Y:S01]  /*0b20*/  FMUL.FTZ R69, R138, R75 ;  /* 0x0000004b8a457220 */ /* 0x000fe20000410000 */
[----:B------:R-:W-:Y:S01]  /*0b30*/  FMUL.FTZ R149, R149, UR9 ;  /* 0x0000000995957c20 */ /* 0x000fe20008410000 */
[C---:B------:R-:W-:Y:S01]  /*0b40*/  FADD.FTZ R70, -R116.reuse, R70 ;  /* 0x0000004674467221 */ /* 0x040fe20000010100 */
[----:B------:R-:W-:Y:S01]  /*0b50*/  FADD.FTZ R71, -R116, R71 ;  /* 0x0000004774477221 */ /* 0x000fe20000010100 */
[----:B------:R-:W-:Y:S01]  /*0b60*/  FFMA.FTZ R158, R140, R79, R69 ;  /* 0x0000004f8c9e7223 */ /* 0x000fe20000010045 */
[----:B------:R-:W-:-:S04]  /*0b70*/  IMAD.WIDE.U32 R68, R148, 0x10, R170 ;  /* 0x0000001094447825 */ /* 0x000fc800078e00aa */
[C---:B------:R-:W-:Y:S01]  /*0b80*/  FADD.FTZ R111, R76.reuse, R111 ;  /* 0x0000006f4c6f7221 */ /* 0x040fe20000010000 */
[----:B------:R-:W-:Y:S01]  /*0b90*/  FFMA.FTZ R113, R76, R149, R113 ;  /* 0x000000954c717223 */ /* 0x000fe20000010071 */
[----:B------:R-:W-:Y:S01]  /*0ba0*/  FFMA.FTZ R150, R145, R76, R150 ;  /* 0x0000004c91967223 */ /* 0x000fe20000010096 */
[----:B------:R-:W-:-:S04]  /*0bb0*/  IMAD.WIDE.U32 R32, R146, 0x10, R168 ;  /* 0x0000001092207825 */ /* 0x000fc800078e00a8 */
[C---:B------:R-:W-:Y:S01]  /*0bc0*/  FADD.FTZ R108, R77.reuse, R108 ;  /* 0x0000006c4d6c7221 */ /* 0x040fe20000010000 */
[----:B------:R-:W-:Y:S01]  /*0bd0*/  FFMA.FTZ R110, R77, R151, R110 ;  /* 0x000000974d6e7223 */ /* 0x000fe2000001006e */
[----:B------:R-:W-:Y:S01]  /*0be0*/  FMUL.FTZ R153, R70, UR9 ;  /* 0x0000000946997c20 */ /* 0x000fe20008410000 */
[----:B------:R-:W-:Y:S01]  /*0bf0*/  FMUL.FTZ R157, R71, UR9 ;  /* 0x00000009479d7c20 */ /* 0x000fe20008410000 */
[----:B------:R-:W-:-:S04]  /*0c00*/  IMAD.WIDE.U32 R76, R148, 0x10, R168 ;  /* 0x00000010944c7825 */ /* 0x000fc800078e00a8 */
[----:B------:R-:W-:Y:S01]  /*0c10*/  FMUL.FTZ R154, R139, R74 ;  /* 0x0000004a8b9a7220 */ /* 0x000fe20000410000 */
[----:B------:R-:W2:Y:S01]  /*0c20*/  LDG.E.128 R68, desc[UR20][R68.64] ;  /* 0x0000001444447981 */ /* 0x000ea2000c1e1d00 */
[C---:B------:R-:W-:Y:S01]  /*0c30*/  FADD.FTZ R107, R72.reuse, R107 ;  /* 0x0000006b486b7221 */ /* 0x040fe20000010000 */
[----:B------:R-:W-:Y:S01]  /*0c40*/  FFMA.FTZ R109, R72, R149, R109 ;  /* 0x00000095486d7223 */ /* 0x000fe2000001006d */
[C---:B------:R-:W-:Y:S01]  /*0c50*/  FADD.FTZ R104, R73.reuse, R104 ;  /* 0x0000006849687221 */ /* 0x040fe20000010000 */
[----:B------:R-:W-:Y:S01]  /*0c60*/  FFMA.FTZ R106, R73, R151, R106 ;  /* 0x00000097496a7223 */ /* 0x000fe2000001006a */
[----:B------:R-:W-:Y:S01]  /*0c70*/  IMAD.WIDE.U32 R72, R148, 0x10, R166 ;  /* 0x0000001094487825 */ /* 0x000fe200078e00a6 */
[----:B------:R-:W3:Y:S03]  /*0c80*/  LDG.E.128 R32, desc[UR20][R32.64] ;  /* 0x0000001420207981 */ /* 0x000ee6000c1e1d00 */
[C---:B------:R-:W-:Y:S01]  /*0c90*/  FADD.FTZ R103, R78.reuse, R103 ;  /* 0x000000674e677221 */ /* 0x040fe20000010000 */
[----:B------:R-:W-:Y:S01]  /*0ca0*/  FFMA.FTZ R105, R78, R153, R105 ;  /* 0x000000994e697223 */ /* 0x000fe20000010069 */
[----:B------:R-:W-:Y:S01]  /*0cb0*/  FFMA.FTZ R154, R141, R78, R154 ;  /* 0x0000004e8d9a7223 */ /* 0x000fe2000001009a */
[C---:B------:R-:W-:Y:S01]  /*0cc0*/  FADD.FTZ R100, R79.reuse, R100 ;  /* 0x000000644f647221 */ /* 0x040fe20000010000 */
[----:B------:R-:W-:-:S02]  /*0cd0*/  FFMA.FTZ R102, R79, R157, R102 ;  /* 0x0000009d4f667223 */ /* 0x000fc40000010066 */
[----:B------:R-:W4:Y:S01]  /*0ce0*/  LDG.E.128 R76, desc[UR20][R76.64] ;  /* 0x000000144c4c7981 */ /* 0x000f22000c1e1d00 */
[C---:B------:R-:W-:Y:S01]  /*0cf0*/  FADD.FTZ R99, R74.reuse, R99 ;  /* 0x000000634a637221 */ /* 0x040fe20000010000 */
[----:B------:R-:W-:Y:S01]  /*0d00*/  FFMA.FTZ R101, R74, R153, R101 ;  /* 0x000000994a657223 */ /* 0x000fe20000010065 */
[C---:B------:R-:W-:Y:S01]  /*0d10*/  FADD.FTZ R96, R75.reuse, R96 ;  /* 0x000000604b607221 */ /* 0x040fe20000010000 */
[----:B------:R-:W-:Y:S02]  /*0d20*/  FFMA.FTZ R98, R75, R157, R98 ;  /* 0x0000009d4b627223 */ /* 0x000fe40000010062 */
[----:B------:R-:W4:Y:S01]  /*0d30*/  LDG.E.128 R72, desc[UR20][R72.64] ;  /* 0x0000001448487981 */ /* 0x000f22000c1e1d00 */
[C---:B------:R-:W-:Y:S01]  /*0d40*/  FADD.FTZ R40, -R116.reuse, R40 ;  /* 0x0000002874287221 */ /* 0x040fe20000010100 */
[C---:B------:R-:W-:Y:S01]  /*0d50*/  FADD.FTZ R41, -R116.reuse, R41 ;  /* 0x0000002974297221 */ /* 0x040fe20000010100 */
[----:B------:R-:W-:Y:S02]  /*0d60*/  FADD.FTZ R42, -R116, R42 ;  /* 0x0000002a742a7221 */ /* 0x000fe40000010100 */
[----:B------:R-:W-:Y:S01]  /*0d70*/  FMUL.FTZ R155, R40, UR9 ;  /* 0x00000009289b7c20 */ /* 0x000fe20008410000 */
[----:B------:R-:W-:Y:S01]  /*0d80*/  FMUL.FTZ R159, R41, UR9 ;  /* 0x00000009299f7c20 */ /* 0x000fe20008410000 */
[----:B------:R-:W-:Y:S01]  /*0d90*/  FMUL.FTZ R161, R42, UR9 ;  /* 0x000000092aa17c20 */ /* 0x000fe20008410000 */
[----:B------:R-:W-:-:S04]  /*0da0*/  FADD.FTZ R43, -R116, R43 ;  /* 0x0000002b742b7221 */ /* 0x000fc80000010100 */
[----:B------:R-:W-:Y:S01]  /*0db0*/  FMUL.FTZ R164, R43, UR9 ;  /* 0x000000092ba47c20 */ /* 0x000fe20008410000 */
[C---:B------:R-:W-:Y:S01]  /*0dc0*/  FADD.FTZ R95, R36.reuse, R95 ;  /* 0x0000005f245f7221 */ /* 0x040fe20000010000 */
[----:B------:R-:W-:Y:S01]  /*0dd0*/  FFMA.FTZ R97, R36, R155, R97 ;  /* 0x0000009b24617223 */ /* 0x000fe20000010061 */
[C---:B------:R-:W-:Y:S01]  /*0de0*/  FADD.FTZ R92, R37.reuse, R92 ;  /* 0x0000005c255c7221 */ /* 0x040fe20000010000 */
[----:B------:R-:W-:Y:S01]  /*0df0*/  FFMA.FTZ R94, R37, R159, R94 ;  /* 0x0000009f255e7223 */ /* 0x000fe2000001005e */
[C---:B------:R-:W-:Y:S01]  /*0e00*/  FADD.FTZ R87, R38.reuse, R87 ;  /* 0x0000005726577221 */ /* 0x040fe20000010000 */
[----:B------:R-:W-:Y:S01]  /*0e10*/  FFMA.FTZ R89, R38, R161, R89 ;  /* 0x000000a126597223 */ /* 0x000fe20000010059 */
[C---:B------:R-:W-:Y:S01]  /*0e20*/  FADD.FTZ R84, R39.reuse, R84 ;  /* 0x0000005427547221 */ /* 0x040fe20000010000 */
[----:B------:R-:W-:Y:S01]  /*0e30*/  FFMA.FTZ R86, R39, R164, R86 ;  /* 0x000000a427567223 */ /* 0x000fe20000010056 */
[C---:B--2---:R-:W-:Y:S01]  /*0e40*/  FADD.FTZ R68, -R116.reuse, R68 ;  /* 0x0000004474447221 */ /* 0x044fe20000010100 */
[----:B------:R-:W-:-:S03]  /*0e50*/  FADD.FTZ R69, -R116, R69 ;  /* 0x0000004574457221 */ /* 0x000fc60000010100 */
[----:B------:R-:W-:Y:S01]  /*0e60*/  FMUL.FTZ R163, R68, UR9 ;  /* 0x0000000944a37c20 */ /* 0x000fe20008410000 */
[----:B------:R-:W-:Y:S01]  /*0e70*/  IADD3 R68, PT, PT, R147, 0x180, RZ ;  /* 0x0000018093447810 */ /* 0x000fe20007ffe0ff */
[----:B---3--:R-:W-:Y:S01]  /*0e80*/  FMUL.FTZ R156, R135, R32 ;  /* 0x00000020879c7220 */ /* 0x008fe20000410000 */
[C---:B------:R-:W-:Y:S01]  /*0e90*/  FADD.FTZ R91, R32.reuse, R91 ;  /* 0x0000005b205b7221 */ /* 0x040fe20000010000 */
[----:B------:R-:W-:Y:S01]  /*0ea0*/  FFMA.FTZ R93, R32, R155, R93 ;  /* 0x0000009b205d7223 */ /* 0x000fe2000001005d */
[----:B------:R-:W-:Y:S01]  /*0eb0*/  FMUL.FTZ R41, R134, R33 ;  /* 0x0000002186297220 */ /* 0x000fe20000410000 */
[C---:B------:R-:W-:Y:S01]  /*0ec0*/  FADD.FTZ R88, R33.reuse, R88 ;  /* 0x0000005821587221 */ /* 0x040fe20000010000 */
[----:B------:R-:W-:Y:S01]  /*0ed0*/  FFMA.FTZ R90, R33, R159, R90 ;  /* 0x0000009f215a7223 */ /* 0x000fe2000001005a */
[----:B----4-:R-:W-:Y:S01]  /*0ee0*/  FMUL.FTZ R32, R127, R76 ;  /* 0x0000004c7f207220 */ /* 0x010fe20000410000 */
[----:B------:R-:W-:Y:S01]  /*0ef0*/  FMUL.FTZ R33, R126, R77 ;  /* 0x0000004d7e217220 */ /* 0x000fe20000410000 */
[C---:B------:R-:W-:Y:S01]  /*0f00*/  FADD.FTZ R9, R76.reuse, R9 ;  /* 0x000000094c097221 */ /* 0x040fe20000010000 */
[-C--:B------:R-:W-:Y:S01]  /*0f10*/  FFMA.FTZ R17, R76, R163.reuse, R17 ;  /* 0x000000a34c117223 */ /* 0x080fe20000010011 */
[----:B------:R-:W-:Y:S01]  /*0f20*/  FMUL.FTZ R162, R131, R34 ;  /* 0x0000002283a27220 */ /* 0x000fe20000410000 */
[----:B------:R-:W-:Y:S01]  /*0f30*/  FADD.FTZ R83, R34, R83 ;  /* 0x0000005322537221 */ /* 0x000fe20000010000 */
[C---:B------:R-:W-:Y:S01]  /*0f40*/  FADD.FTZ R25, R72.reuse, R25 ;  /* 0x0000001948197221 */ /* 0x040fe20000010000 */
[----:B------:R-:W-:Y:S01]  /*0f50*/  FFMA.FTZ R81, R72, R163, R81 ;  /* 0x000000a348517223 */ /* 0x000fe20000010051 */
[----:B------:R-:W-:Y:S01]  /*0f60*/  FFMA.FTZ R85, R34, R161, R85 ;  /* 0x000000a122557223 */ /* 0x000fe20000010055 */
[----:B------:R-:W-:Y:S01]  /*0f70*/  FFMA.FTZ R72, R129, R72, R32 ;  /* 0x0000004881487223 */ /* 0x000fe20000010020 */
[----:B------:R-:W-:Y:S01]  /*0f80*/  FFMA.FTZ R76, R128, R73, R33 ;  /* 0x00000049804c7223 */ /* 0x000fe20000010021 */
[----:B------:R-:W-:Y:S01]  /*0f90*/  FMUL.FTZ R69, R69, UR9 ;  /* 0x0000000945457c20 */ /* 0x000fe20008410000 */
[----:B------:R-:W-:-:S04]  /*0fa0*/  IMAD.WIDE.U32 R32, R68, 0x10, R170 ;  /* 0x0000001044207825 */ /* 0x000fc800078e00aa */
[----:B------:R-:W-:Y:S01]  /*0fb0*/  FMUL.FTZ R34, R123, R78 ;  /* 0x0000004e7b227220 */ /* 0x000fe20000410000 */
[C---:B------:R-:W-:Y:S01]  /*0fc0*/  FADD.FTZ R22, R73.reuse, R22 ;  /* 0x0000001649167221 */ /* 0x040fe20000010000 */
[----:B------:R-:W-:Y:S01]  /*0fd0*/  FFMA.FTZ R30, R73, R69, R30 ;  /* 0x00000045491e7223 */ /* 0x000fe2000001001e */
[----:B------:R-:W-:Y:S01]  /*0fe0*/  FMUL.FTZ R165, R130, R35 ;  /* 0x0000002382a57220 */ /* 0x000fe20000410000 */
[C---:B------:R-:W-:Y:S01]  /*0ff0*/  FADD.FTZ R80, R35.reuse, R80 ;  /* 0x0000005023507221 */ /* 0x040fe20000010000 */
[----:B------:R-:W-:Y:S01]  /*1000*/  FFMA.FTZ R82, R35, R164, R82 ;  /* 0x000000a423527223 */ /* 0x000fe20000010052 */
[----:B------:R-:W-:Y:S01]  /*1010*/  FFMA.FTZ R73, R125, R74, R34 ;  /* 0x0000004a7d497223 */ /* 0x000fe20000010022 */
[----:B------:R-:W-:Y:S01]  /*1020*/  FFMA.FTZ R156, R137, R36, R156 ;  /* 0x00000024899c7223 */ /* 0x000fe2000001009c */
[----:B------:R-:W2:Y:S01]  /*1030*/  LDG.E.128 R32, desc[UR20][R32.64] ;  /* 0x0000001420207981 */ /* 0x000ea2000c1e1d00 */
[----:B------:R-:W-:Y:S01]  /*1040*/  FFMA.FTZ R160, R136, R37, R41 ;  /* 0x0000002588a07223 */ /* 0x000fe20000010029 */
[----:B------:R-:W-:-:S04]  /*1050*/  IMAD.WIDE.U32 R36, R68, 0x10, R168 ;  /* 0x0000001044247825 */ /* 0x000fc800078e00a8 */
[----:B------:R-:W-:Y:S01]  /*1060*/  FFMA.FTZ R162, R133, R38, R162 ;  /* 0x0000002685a27223 */ /* 0x000fe200000100a2 */
[----:B------:R-:W-:Y:S02]  /*1070*/  FFMA.FTZ R165, R132, R39, R165 ;  /* 0x0000002784a57223 */ /* 0x000fe400000100a5 */
[----:B------:R-:W3:Y:S01]  /*1080*/  LDG.E.128 R36, desc[UR20][R36.64] ;  /* 0x0000001424247981 */ /* 0x000ee2000c1e1d00 */
[----:B------:R-:W-:-:S06]  /*1090*/  IMAD.WIDE.U32 R40, R68, 0x10, R166 ;  /* 0x0000001044287825 */ /* 0x000fcc00078e00a6 */
[----:B------:R-:W4:Y:S01]  /*10a0*/  LDG.E.128 R40, desc[UR20][R40.64] ;  /* 0x0000001428287981 */ /* 0x000f22000c1e1d00 */
[----:B------:R-:W-:-:S04]  /*10b0*/  FADD.FTZ R70, -R116, R70 ;  /* 0x0000004674467221 */ /* 0x000fc80000010100 */
[----:B------:R-:W-:Y:S01]  /*10c0*/  FMUL.FTZ R70, R70, UR9 ;  /* 0x0000000946467c20 */ /* 0x000fe20008410000 */
[----:B------:R-:W-:-:S03]  /*10d0*/  FADD.FTZ R7, R78, R7 ;  /* 0x000000074e077221 */ /* 0x000fc60000010000 */
[-C--:B------:R-:W-:Y:S01]  /*10e0*/  FFMA.FTZ R15, R78, R70.reuse, R15 ;  /* 0x000000464e0f7223 */ /* 0x080fe2000001000f */
[----:B------:R-:W-:Y:S01]  /*10f0*/  ISETP.NE.U32.AND P0, PT, RZ, UR24, PT ;  /* 0x00000018ff007c0c */ /* 0x000fe2000bf05070 */
[----:B------:R-:W-:Y:S01]  /*1100*/  FADD.FTZ R71, -R116, R71 ;  /* 0x0000004774477221 */ /* 0x000fe20000010100 */
[C---:B------:R-:W-:Y:S01]  /*1110*/  FADD.FTZ R6, R77.reuse, R6 ;  /* 0x000000064d067221 */ /* 0x040fe20000010000 */
[----:B------:R-:W-:Y:S01]  /*1120*/  FFMA.FTZ R14, R77, R69, R14 ;  /* 0x000000454d0e7223 */ /* 0x000fe2000001000e */
[----:B------:R-:W-:Y:S01]  /*1130*/  ISETP.NE.AND.EX P0, PT, RZ, UR25, PT, P0 ;  /* 0x00000019ff007c0c */ /* 0x000fe2000bf05300 */
[----:B------:R-:W-:Y:S01]  /*1140*/  FMUL.FTZ R71, R71, UR9 ;  /* 0x0000000947477c20 */ /* 0x000fe20008410000 */
[----:B------:R-:W-:Y:S01]  /*1150*/  FMUL.FTZ R77, R122, R79 ;  /* 0x0000004f7a4d7220 */ /* 0x000fe20000410000 */
[C---:B------:R-:W-:Y:S01]  /*1160*/  FADD.FTZ R23, R74.reuse, R23 ;  /* 0x000000174a177221 */ /* 0x040fe20000010000 */
[----:B------:R-:W-:Y:S01]  /*1170*/  FFMA.FTZ R31, R74, R70, R31 ;  /* 0x000000464a1f7223 */ /* 0x000fe2000001001f */
[C---:B------:R-:W-:Y:S01]  /*1180*/  FADD.FTZ R20, R75.reuse, R20 ;  /* 0x000000144b147221 */ /* 0x040fe20000010000 */
[----:B------:R-:W-:Y:S01]  /*1190*/  FFMA.FTZ R28, R75, R71, R28 ;  /* 0x000000474b1c7223 */ /* 0x000fe2000001001c */
[----:B------:R-:W-:Y:S01]  /*11a0*/  FFMA.FTZ R74, R124, R75, R77 ;  /* 0x0000004b7c4a7223 */ /* 0x000fe2000001004d */
[----:B------:R-:W-:-:S04]  /*11b0*/  FADD.FTZ R77, RZ, R150 ;  /* 0x00000096ff4d7221 */ /* 0x000fc80000010000 */
[----:B------:R-:W-:-:S04]  /*11c0*/  FADD.FTZ R77, R152, R77 ;  /* 0x0000004d984d7221 */ /* 0x000fc80000010000 */
[----:B------:R-:W-:-:S04]  /*11d0*/  FADD.FTZ R77, R154, R77 ;  /* 0x0000004d9a4d7221 */ /* 0x000fc80000010000 */
[----:B------:R-:W-:-:S04]  /*11e0*/  FADD.FTZ R77, R158, R77 ;  /* 0x0000004d9e4d7221 */ /* 0x000fc80000010000 */
[----:B------:R-:W-:-:S04]  /*11f0*/  FADD.FTZ R77, R156, R77 ;  /* 0x0000004d9c4d7221 */ /* 0x000fc80000010000 */
[----:B------:R-:W-:Y:S01]  /*1200*/  FADD.FTZ R77, R160, R77 ;  /* 0x0000004da04d7221 */ /* 0x000fe20000010000 */
[C---:B--2---:R-:W-:Y:S01]  /*1210*/  FADD.FTZ R32, -R116.reuse, R32 ;  /* 0x0000002074207221 */ /* 0x044fe20000010100 */
[----:B------:R-:W-:-:S03]  /*1220*/  FADD.FTZ R33, -R116, R33 ;  /* 0x0000002174217221 */ /* 0x000fc60000010100 */
[----:B------:R-:W-:Y:S01]  /*1230*/  FMUL.FTZ R78, R32, UR9 ;  /* 0x00000009204e7c20 */ /* 0x000fe20008410000 */
[----:B---3--:R-:W-:-:S03]  /*1240*/  FMUL.FTZ R32, R119, R36 ;  /* 0x0000002477207220 */ /* 0x008fc60000410000 */
[C---:B------:R-:W-:Y:S01]  /*1250*/  FFMA.FTZ R13, R36.reuse, R78, R13 ;  /* 0x0000004e240d7223 */ /* 0x040fe2000001000d */
[----:B------:R-:W-:Y:S01]  /*1260*/  FADD.FTZ R5, R36, R5 ;  /* 0x0000000524057221 */ /* 0x000fe20000010000 */
[----:B------:R-:W-:Y:S01]  /*1270*/  FMUL.FTZ R36, R33, UR9 ;  /* 0x0000000921247c20 */ /* 0x000fe20008410000 */
[C---:B------:R-:W-:Y:S01]  /*1280*/  FADD.FTZ R2, R37.reuse, R2 ;  /* 0x0000000225027221 */ /* 0x040fe20000010000 */
[----:B------:R-:W-:Y:S02]  /*1290*/  FADD.FTZ R34, -R116, R34 ;  /* 0x0000002274227221 */ /* 0x000fe40000010100 */
[-C--:B------:R-:W-:Y:S01]  /*12a0*/  FFMA.FTZ R10, R37, R36.reuse, R10 ;  /* 0x00000024250a7223 */ /* 0x080fe2000001000a */
[----:B------:R-:W-:Y:S01]  /*12b0*/  FMUL.FTZ R37, R118, R37 ;  /* 0x0000002576257220 */ /* 0x000fe20000410000 */
[----:B------:R-:W-:Y:S01]  /*12c0*/  FADD.FTZ R35, -R116, R35 ;  /* 0x0000002374237221 */ /* 0x000fe20000010100 */
[C---:B----4-:R-:W-:Y:S01]  /*12d0*/  FADD.FTZ R18, R41.reuse, R18 ;  /* 0x0000001229127221 */ /* 0x050fe20000010000 */
[----:B------:R-:W-:Y:S01]  /*12e0*/  FFMA.FTZ R26, R41, R36, R26 ;  /* 0x00000024291a7223 */ /* 0x000fe2000001001a */
[----:B------:R-:W-:Y:S01]  /*12f0*/  FFMA.FTZ R75, R121, R40, R32 ;  /* 0x00000028794b7223 */ /* 0x000fe20000010020 */
[C---:B------:R-:W-:Y:S01]  /*1300*/  FFMA.FTZ R29, R40.reuse, R78, R29 ;  /* 0x0000004e281d7223 */ /* 0x040fe2000001001d */
[----:B------:R-:W-:Y:S01]  /*1310*/  FADD.FTZ R21, R40, R21 ;  /* 0x0000001528157221 */ /* 0x000fe20000010000 */
[----:B------:R-:W-:Y:S01]  /*1320*/  FFMA.FTZ R41, R120, R41, R37 ;  /* 0x0000002978297223 */ /* 0x000fe20000010025 */
[----:B------:R-:W-:Y:S01]  /*1330*/  FMUL.FTZ R37, R34, UR9 ;  /* 0x0000000922257c20 */ /* 0x000fe20008410000 */
[----:B------:R-:W-:Y:S01]  /*1340*/  FMUL.FTZ R32, R117, R38 ;  /* 0x0000002675207220 */ /* 0x000fe20000410000 */
[----:B------:R-:W-:Y:S01]  /*1350*/  FMUL.FTZ R40, R35, UR9 ;  /* 0x0000000923287c20 */ /* 0x000fe20008410000 */
[----:B------:R-:W-:Y:S01]  /*1360*/  FMUL.FTZ R33, R114, R39 ;  /* 0x0000002772217220 */ /* 0x000fe20000410000 */
[C---:B------:R-:W-:Y:S01]  /*1370*/  FADD.FTZ R19, R42.reuse, R19 ;  /* 0x000000132a137221 */ /* 0x040fe20000010000 */
[----:B------:R-:W-:Y:S01]  /*1380*/  FFMA.FTZ R27, R42, R37, R27 ;  /* 0x000000252a1b7223 */ /* 0x000fe2000001001b */
[C---:B------:R-:W-:Y:S01]  /*1390*/  FADD.FTZ R16, R43.reuse, R16 ;  /* 0x000000102b107221 */ /* 0x040fe20000010000 */
[----:B------:R-:W-:Y:S01]  /*13a0*/  FFMA.FTZ R24, R43, R40, R24 ;  /* 0x000000282b187223 */ /* 0x000fe20000010018 */
[----:B------:R-:W-:Y:S01]  /*13b0*/  FFMA.FTZ R42, R115, R42, R32 ;  /* 0x0000002a732a7223 */ /* 0x000fe20000010020 */
[----:B------:R-:W-:-:S02]  /*13c0*/  FFMA.FTZ R43, R112, R43, R33 ;  /* 0x0000002b702b7223 */ /* 0x000fc40000010021 */
[----:B------:R-:W0:Y:S02]  /*13d0*/  @P0 LDC.64 R32, c[0x0][0x438] ;  /* 0x00010e00ff200b82 */ /* 0x000e240000000a00 */
[----:B0-----:R-:W-:-:S06]  /*13e0*/  @P0 IMAD.WIDE.U32 R168, R147, 0x10, R32 ;  /* 0x0000001093a80825 */ /* 0x001fcc00078e0020 */
[----:B------:R-:W0:Y:S01]  /*13f0*/  @P0 LDC.64 R32, c[0x0][0x438] ;  /* 0x00010e00ff200b82 */ /* 0x000e220000000a00 */
[----:B-----5:R-:W5:Y:S01]  /*1400*/  @P0 LDG.E.128 R52, desc[UR20][R168.64] ;  /* 0x00000014a8340981 */ /* 0x020f62000c1e1d00 */
[----:B0-----:R-:W-:-:S06]  /*1410*/  @P0 IMAD.WIDE.U32 R166, R146, 0x10, R32 ;  /* 0x0000001092a60825 */ /* 0x001fcc00078e0020 */
[----:B------:R-:W0:Y:S01]  /*1420*/  @P0 LDC.64 R32, c[0x0][0x438] ;  /* 0x00010e00ff200b82 */ /* 0x000e220000000a00 */
[----:B------:R-:W-:Y:S01]  /*1430*/  FADD.FTZ R116, R162, R77 ;  /* 0x0000004da2747221 */ /* 0x000fe20000010000 */
[C---:B------:R-:W-:Y:S01]  /*1440*/  FFMA.FTZ R11, R38.reuse, R37, R11 ;  /* 0x00000025260b7223 */ /* 0x040fe2000001000b */
[----:B------:R-:W-:Y:S01]  /*1450*/  FADD.FTZ R3, R38, R3 ;  /* 0x0000000326037221 */ /* 0x000fe20000010000 */
[C---:B------:R-:W-:Y:S01]  /*1460*/  FADD.FTZ R4, R79.reuse, R4 ;  /* 0x000000044f047221 */ /* 0x040fe20000010000 */
[----:B------:R-:W-:Y:S01]  /*1470*/  FFMA.FTZ R12, R79, R71, R12 ;  /* 0x000000474f0c7223 */ /* 0x000fe2000001000c */
[----:B------:R-:W5:Y:S01]  /*1480*/  @P0 LDG.E.128 R48, desc[UR20][R166.64] ;  /* 0x00000014a6300981 */ /* 0x000f62000c1e1d00 */
[----:B0-----:R-:W-:Y:S02]  /*1490*/  @P0 IMAD.WIDE.U32 R34, R148, 0x10, R32 ;  /* 0x0000001094220825 */ /* 0x001fe400078e0020 */
[----:B------:R-:W0:Y:S03]  /*14a0*/  @P0 LDC.64 R32, c[0x0][0x438] ;  /* 0x00010e00ff200b82 */ /* 0x000e260000000a00 */
[----:B------:R1:W5:Y:S02]  /*14b0*/  @P0 LDG.E.128 R44, desc[UR20][R34.64] ;  /* 0x00000014222c0981 */ /* 0x000364000c1e1d00 */
[----:B-1----:R-:W-:Y:S01]  /*14c0*/  FFMA.FTZ R34, R149, R150, RZ ;  /* 0x0000009695227223 */ /* 0x002fe200000100ff */
[----:B------:R-:W-:-:S03]  /*14d0*/  FADD.FTZ R35, R165, R116 ;  /* 0x00000074a5237221 */ /* 0x000fc60000010000 */
[----:B------:R-:W-:Y:S01]  /*14e0*/  FFMA.FTZ R34, R151, R152, R34 ;  /* 0x0000009897227223 */ /* 0x000fe20000010022 */
[----:B------:R-:W-:-:S03]  /*14f0*/  FADD.FTZ R35, R72, R35 ;  /* 0x0000002348237221 */ /* 0x000fc60000010000 */
[----:B------:R-:W-:Y:S01]  /*1500*/  FFMA.FTZ R34, R153, R154, R34 ;  /* 0x0000009a99227223 */ /* 0x000fe20000010022 */
[----:B0-----:R-:W-:-:S04]  /*1510*/  @P0 IMAD.WIDE.U32 R32, R68, 0x10, R32 ;  /* 0x0000001044200825 */ /* 0x001fc800078e0020 */
[----:B------:R-:W-:Y:S01]  /*1520*/  FFMA.FTZ R34, R157, R158, R34 ;  /* 0x0000009e9d227223 */ /* 0x000fe20000010022 */
[----:B------:R0:W5:Y:S03]  /*1530*/  @P0 LDG.E.128 R56, desc[UR20][R32.64] ;  /* 0x0000001420380981 */ /* 0x000166000c1e1d00 */
[----:B------:R-:W-:-:S04]  /*1540*/  FFMA.FTZ R34, R155, R156, R34 ;  /* 0x0000009c9b227223 */ /* 0x000fc80000010022 */
[----:B------:R-:W-:Y:S01]  /*1550*/  FFMA.FTZ R34, R159, R160, R34 ;  /* 0x000000a09f227223 */ /* 0x000fe20000010022 */
[----:B0-----:R-:W-:-:S04]  /*1560*/  FADD.FTZ R32, R76, R35 ;  /* 0x000000234c207221 */ /* 0x001fc80000010000 */
[----:B------:R-:W-:-:S04]  /*1570*/  FADD.FTZ R33, R73, R32 ;  /* 0x0000002049217221 */ /* 0x000fc80000010000 */
        /* <DEDUP_REMOVED lines=8> */
[----:B------:R-:W-:-:S04]  /*1600*/  FFMA.FTZ R34, R70, R73, R33 ;  /* 0x0000004946227223 */ /* 0x000fc80000010021 */
[----:B------:R-:W-:-:S04]  /*1610*/  FFMA.FTZ R33, R71, R74, R34 ;  /* 0x0000004a47217223 */ /* 0x000fc80000010022 */
[----:B------:R-:W-:-:S04]  /*1620*/  FFMA.FTZ R33, R78, R75, R33 ;  /* 0x0000004b4e217223 */ /* 0x000fc80000010021 */
[----:B------:R-:W-:-:S04]  /*1630*/  FFMA.FTZ R34, R36, R41, R33 ;  /* 0x0000002924227223 */ /* 0x000fc80000010021 */
[----:B------:R-:W-:Y:S01]  /*1640*/  FFMA.FTZ R33, R37, R42, R34 ;  /* 0x0000002a25217223 */ /* 0x000fe20000010022 */
[----:B------:R-:W-:-:S03]  /*1650*/  FADD.FTZ R32, R32, R43 ;  /* 0x0000002b20207221 */ /* 0x000fc60000010000 */
[----:B------:R-:W-:Y:S02]  /*1660*/  FFMA.FTZ R33, R40, R43, R33 ;  /* 0x0000002b28217223 */ /* 0x000fe40000010021 */
        /* <DEDUP_REMOVED lines=20> */
[----:B------:R-:W-:Y:S01]  /*17b0*/  BSSY.RECONVERGENT B0, `(.L_x_1988) ;  /* 0x000000e000007945 */ /* 0x000fe20003800200 */
[C---:B------:R-:W-:Y:S01]  /*17c0*/  FFMA.FTZ R8, R39.reuse, R40, R8 ;  /* 0x0000002827087223 */ /* 0x040fe20000010008 */
[----:B------:R-:W-:Y:S01]  /*17d0*/  FADD.FTZ R0, R39, R0 ;  /* 0x0000000027007221 */ /* 0x000fe20000010000 */
        /* <DEDUP_REMOVED lines=11> */
.L_x_1989:
[----:B------:R-:W-:Y:S05]  /*1890*/  BSYNC.RECONVERGENT B0 ;  /* 0x0000000000007941 */ /* 0x000fea0003800200 */
.L_x_1988:
        /* <DEDUP_REMOVED lines=50> */
.L_x_1992:
        /* <DEDUP_REMOVED lines=17> */
.L_x_1991:
        /* <DEDUP_REMOVED lines=22> */
.L_x_1994:
        /* <DEDUP_REMOVED lines=21> */
.L_x_1990:
        /* <DEDUP_REMOVED lines=23> */
.L_x_1996:
        /* <DEDUP_REMOVED lines=17> */
.L_x_1995:
        /* <DEDUP_REMOVED lines=22> */
.L_x_1997:
        /* <DEDUP_REMOVED lines=20> */
.L_x_1993:
        /* <DEDUP_REMOVED lines=24> */
[----:B0----5:R-:W-:Y:S01]  /*2620*/  FFMA.FTZ R32, R155, UR9, R48 ;  /* 0x000000099b207c23 */ /* 0x021fe20008010030 */
        /* <DEDUP_REMOVED lines=12> */
.L_x_2000:
        /* <DEDUP_REMOVED lines=17> */
.L_x_1999:
        /* <DEDUP_REMOVED lines=18> */
.L_x_2002:
        /* <DEDUP_REMOVED lines=11> */
[----:B------:R-:W-:Y:S01]  /*29d0*/  FFMA.FTZ R35, R164, UR9, R51 ;  /* 0x00000009a4237c23 */ /* 0x000fe20008010033 */
[----:B------:R-:W-:Y:S06]  /*29e0*/  BRA `(.L_x_2001) ;  /* 0x0000000400187947 */ /* 0x000fec0003800000 */
.L_x_1998:
        /* <DEDUP_REMOVED lines=10> */
[----:B0-----:R-:W-:Y:S01]  /*2a90*/  FMUL.FTZ R32, R155, UR9 ;  /* 0x000000099b207c20 */ /* 0x001fe20008410000 */
        /* <DEDUP_REMOVED lines=12> */
.L_x_2004:
        /* <DEDUP_REMOVED lines=17> */
.L_x_2003:
        /* <DEDUP_REMOVED lines=18> */
.L_x_2005:
        /* <DEDUP_REMOVED lines=11> */
[----:B------:R-:W-:-:S07]  /*2e40*/  FMUL.FTZ R35, R164, UR9 ;  /* 0x00000009a4237c20 */ /* 0x000fce0008410000 */
.L_x_2001:
[----:B------:R-:W0:Y:S08]  /*2e50*/  @P1 LDC.64 R154, c[0x0][0x478] ;  /* 0x00011e00ff9a1b82 */ /* 0x000e300000000a00 */
[----:B------:R-:W1:Y:S01]  /*2e60*/  @P2 LDC.64 R152, c[0x0][0x470] ;  /* 0x00011c00ff982b82 */ /* 0x000e620000000a00 */
[----:B0-----:R-:W-:-:S05]  /*2e70*/  @P1 IMAD.WIDE.U32 R154, R146, 0x10, R154 ;  /* 0x00000010929a1825 */ /* 0x001fca00078e009a */
[----:B------:R0:W-:Y:S01]  /*2e80*/  @P1 STG.E.128 desc[UR20][R154.64], R64 ;  /* 0x000000409a001986 */ /* 0x0001e2000c101d14 */
[----:B-1----:R-:W-:-:S04]  /*2e90*/  @P2 IMAD.WIDE.U32 R152, R146, 0x10, R152 ;  /* 0x0000001092982825 */ /* 0x002fc800078e0098 */
[----:B------:R-:W-:-:S05]  /*2ea0*/  IMAD.WIDE.U32 R146, R146, 0x10, R150 ;  /* 0x0000001092927825 */ /* 0x000fca00078e0096 */
        /* <DEDUP_REMOVED lines=26> */
.L_x_2008:
        /* <DEDUP_REMOVED lines=17> */
.L_x_2007:
        /* <DEDUP_REMOVED lines=18> */
.L_x_2010:
        /* <DEDUP_REMOVED lines=13> */
.L_x_2006:
        /* <DEDUP_REMOVED lines=23> */
.L_x_2012:
        /* <DEDUP_REMOVED lines=17> */
.L_x_2011:
        /* <DEDUP_REMOVED lines=18> */
.L_x_2013:
        /* <DEDUP_REMOVED lines=12> */
.L_x_2009:
[----:B------:R-:W0:Y:S01]  /*37b0*/  @P1 LDC.64 R76, c[0x0][0x478] ;  /* 0x00011e00ff4c1b82 */ /* 0x000e220000000a00 */
[----:B------:R-:W-:-:S07]  /*37c0*/  IMAD.WIDE.U32 R72, R148, 0x10, R150 ;  /* 0x0000001094487825 */ /* 0x000fce00078e0096 */
[----:B------:R-:W1:Y:S01]  /*37d0*/  @P2 LDC.64 R70, c[0x0][0x470] ;  /* 0x00011c00ff462b82 */ /* 0x000e620000000a00 */
[----:B0-----:R-:W-:-:S05]  /*37e0*/  @P1 IMAD.WIDE.U32 R76, R148, 0x10, R76 ;  /* 0x00000010944c1825 */ /* 0x001fca00078e004c */
[----:B------:R0:W-:Y:S01]  /*37f0*/  @P1 STG.E.128 desc[UR20][R76.64], R64 ;  /* 0x000000404c001986 */ /* 0x0001e2000c101d14 */
[----:B-1----:R-:W-:-:S03]  /*3800*/  @P2 IMAD.WIDE.U32 R70, R148, 0x10, R70 ;  /* 0x0000001094462825 */ /* 0x002fc600078e0046 */
        /* <DEDUP_REMOVED lines=26> */
.L_x_2016:
        /* <DEDUP_REMOVED lines=17> */
.L_x_2015:
        /* <DEDUP_REMOVED lines=18> */
.L_x_2018:
        /* <DEDUP_REMOVED lines=13> */
.L_x_2014:
        /* <DEDUP_REMOVED lines=23> */
.L_x_2020:
        /* <DEDUP_REMOVED lines=17> */
.L_x_2019:
        /* <DEDUP_REMOVED lines=18> */
.L_x_2021:
        /* <DEDUP_REMOVED lines=12> */
.L_x_2017:
        /* <DEDUP_REMOVED lines=28> */
[----:B-----5:R-:W-:Y:S02]  /*42d0*/  MOV R48, R109 ;  /* 0x0000006d00307202 */ /* 0x020fe40000000f00 */
        /* <DEDUP_REMOVED lines=45> */
.L_x_1987:
        /* <DEDUP_REMOVED lines=12> */
[----:B----4-:R-:W-:-:S05]  /*4670*/  IMAD.WIDE.U32 R10, R19, 0x10, R10 ;  /* 0x00000010130a7825 */ /* 0x010fca00078e000a */
[----:B------:R-:W-:Y:S01]  /*4680*/  STG.E.128 desc[UR20][R10.64], R60 ;  /* 0x0000003c0a007986 */ /* 0x000fe2000c101d14 */
[----:B-1----:R-:W-:-:S05]  /*4690*/  IMAD.WIDE.U32 R16, R19, 0x10, R16 ;  /* 0x0000001013107825 */ /* 0x002fca00078e0010 */
        /* <DEDUP_REMOVED lines=14> */
.L_x_2023:
        /* <DEDUP_REMOVED lines=16> */
.L_x_2853:


//--------------------- .text._ZN10layer_norm31ln_parallel_residual_bwd_kernelINS_13Kernel_traitsI6__halfffffjLj2048ELj1ELj1ELj4ELj16ENS_18Kernel_traits_baseILj2048ES2_ffffjLj128EEEEELb0ELb1ELb0EEEvNS_9BwdParamsE --------------------------
	.section	.text._ZN10layer_norm31ln_parallel_residual_bwd_kernelINS_13Kernel_traitsI6__halfffffjLj2048ELj1ELj1ELj4ELj16ENS_18Kernel_traits_baseILj2048ES2_ffffjLj128EEEEELb0ELb1ELb0EEEvNS_9BwdParamsE,"ax",@progbits
	.align	128
        .global         _ZN10layer_norm31ln_parallel_residual_bwd_kernelINS_13Kernel_traitsI6__halfffffjLj2048ELj1ELj1ELj4ELj16ENS_18Kernel_traits_baseILj2048ES2_ffffjLj128EEEEELb0ELb1ELb0EEEvNS_9BwdParamsE
        .type           _ZN10layer_norm31ln_parallel_residual_bwd_kernelINS_13Kernel_traitsI6__halfffffjLj2048ELj1ELj1ELj4ELj16ENS_18Kernel_traits_baseILj2048ES2_ffffjLj128EEEEELb0ELb1ELb0EEEvNS_9BwdParamsE,@function
        .size           _ZN10layer_norm31ln_parallel_residual_bwd_kernelINS_13Kernel_traitsI6__halfffffjLj2048ELj1ELj1ELj4ELj16ENS_18Kernel_traits_baseILj2048ES2_ffffjLj128EEEEELb0ELb1ELb0EEEvNS_9BwdParamsE,(.L_x_2854 - _ZN10layer_norm31ln_parallel_residual_bwd_kernelINS_13Kernel_traitsI6__halfffffjLj2048ELj1ELj1ELj4ELj16ENS_18Kernel_traits_baseILj2048ES2_ffffjLj128EEEEELb0ELb1ELb0EEEvNS_9BwdParamsE)
        .other          _ZN10layer_norm31ln_parallel_residual_bwd_kernelINS_13Kernel_traitsI6__halfffffjLj2048ELj1ELj1ELj4ELj16ENS_18Kernel_traits_baseILj2048ES2_ffffjLj128EEEEELb0ELb1ELb0EEEvNS_9BwdParamsE,@"STO_CUDA_ENTRY STV_DEFAULT"
_ZN10layer_norm31ln_parallel_residual_bwd_kernelINS_13Kernel_traitsI6__halfffffjLj2048ELj1ELj1ELj4ELj16ENS_18Kernel_traits_baseILj2048ES2_ffffjLj128EEEEELb0ELb1ELb0EEEvNS_9BwdParamsE:
.text._ZN10layer_norm31ln_parallel_residual_bwd_kernelINS_13Kernel_traitsI6__halfffffjLj2048ELj1ELj1ELj4ELj16ENS_18Kernel_traits_baseILj2048ES2_ffffjLj128EEEEELb0ELb1ELb0EEEvNS_9BwdParamsE:
        /* <DEDUP_REMOVED lines=13> */
[C---:B------:R-:W-:Y:S02]  /*00d0*/  ISETP.GE.U32.AND P3, PT, R0.reuse, 0x180, PT ;  /* 0x000001800000780c */ /* 0x040fe40003f66070 */
[C---:B------:R-:W-:Y:S02]  /*00e0*/  ISETP.GE.U32.AND P5, PT, R0.reuse, 0x80, PT ;  /* 0x000000800000780c */ /* 0x040fe40003fa6070 */
[----:B------:R-:W-:-:S07]  /*00f0*/  ISETP.GE.U32.AND P4, PT, R0, 0x200, PT ;  /* 0x000002000000780c */ /* 0x000fce0003f86070 */
[----:B------:R-:W1:Y:S04]  /*0100*/  @P2 LDC.64 R4, c[0x0][0x3d0] ;  /* 0x0000f400ff042b82 */ /* 0x000e680000000a00 */
[----:B------:R-:W-:-:S04]  /*0110*/  @P5 LOP3.LUT R19, R101, 0x80, RZ, 0xfc, !PT ;  /* 0x0000008065135812 */ /* 0x000fc800078efcff */
[----:B------:R-:W3:Y:S08]  /*0120*/  @P3 LDC.64 R10, c[0x0][0x3d0] ;  /* 0x0000f400ff0a3b82 */ /* 0x000ef00000000a00 */
[----:B------:R-:W4:Y:S08]  /*0130*/  @P4 LDC.64 R16, c[0x0][0x3d0] ;  /* 0x0000f400ff104b82 */ /* 0x000f300000000a00 */
[----:B------:R-:W0:Y:S01]  /*0140*/  @P5 LDC.64 R2, c[0x0][0x3d0] ;  /* 0x0000f400ff025b82 */ /* 0x000e220000000a00 */
[C---:B-1----:R-:W-:Y:S01]  /*0150*/  @P2 IMAD.WIDE.U32 R4, R19.reuse, 0x8, R4 ;  /* 0x0000000813042825 */ /* 0x042fe200078e0004 */
[----:B------:R-:W-:-:S04]  /*0160*/  @P2 IADD3 R19, PT, PT, R19, 0x80, RZ ;  /* 0x0000008013132810 */ /* 0x000fc80007ffe0ff */
[----:B--2---:R1:W5:Y:S01]  /*0170*/  @P2 LDG.E.64 R6, desc[UR16][R4.64] ;  /* 0x0000001004062981 */ /* 0x004362000c1e1b00 */
[C---:B---3--:R-:W-:Y:S01]  /*0180*/  @P3 IMAD.WIDE.U32 R14, R19.reuse, 0x8, R10 ;  /* 0x00000008130e3825 */ /* 0x048fe200078e000a */
[----:B------:R-:W-:-:S04]  /*0190*/  @P3 IADD3 R19, PT, PT, R19, 0x80, RZ ;  /* 0x0000008013133810 */ /* 0x000fc80007ffe0ff */
[----:B------:R1:W5:Y:S01]  /*01a0*/  @P3 LDG.E.64 R8, desc[UR16][R14.64] ;  /* 0x000000100e083981 */ /* 0x000362000c1e1b00 */
[----:B----4-:R-:W-:-:S05]  /*01b0*/  @P4 IMAD.WIDE.U32 R10, R19, 0x8, R16 ;  /* 0x00000008130a4825 */ /* 0x010fca00078e0010 */
[----:B------:R1:W5:Y:S01]  /*01c0*/  @P4 LDG.E.64 R12, desc[UR16][R10.64] ;  /* 0x000000100a0c4981 */ /* 0x000362000c1e1b00 */
[----:B0-----:R-:W-:-:S05]  /*01d0*/  @P5 IMAD.WIDE.U32 R2, R101, 0x8, R2 ;  /* 0x0000000865025825 */ /* 0x001fca00078e0002 */
[----:B------:R1:W5:Y:S01]  /*01e0*/  @P5 LDG.E.64 R80, desc[UR16][R2.64] ;  /* 0x0000001002505981 */ /* 0x000362000c1e1b00 */
[----:B------:R-:W-:Y:S01]  /*01f0*/  UISETP.GE.AND UP0, UPT, UR11, UR4, UPT ;  /* 0x000000040b00728c */ /* 0x000fe2000bf06270 */
        /* <DEDUP_REMOVED lines=18> */
[----:B-----5:R-:W-:Y:S02]  /*0320*/  MOV R105, R6 ;  /* 0x0000000600697202 */ /* 0x020fe40000000f00 */
        /* <DEDUP_REMOVED lines=31> */
[----:B------:R-:W-:Y:S01]  /*0520*/  PRMT R109, R109, 0x5410, R6 ;  /* 0x000054106d6d7816 */ /* 0x000fe20000000006 */
[----:B------:R-:W-:Y:S01]  /*0530*/  UPLOP3.LUT UP1, UPT, UPT, UPT, UPT, 0x40, 0x4 ;  /* 0x000000000004789c */ /* 0x000fe20003f2e870 */
[----:B------:R-:W-:Y:S01]  /*0540*/  PRMT R110, R110, 0x5410, R7 ;  /* 0x000054106e6e7816 */ /* 0x000fe20000000007 */
[----:B------:R-:W1:Y:S01]  /*0550*/  LDCU UR10, c[0x0][0x388] ;  /* 0x00007100ff0a77ac */ /* 0x000e620008000800 */
[----:B------:R-:W2:Y:S01]  /*0560*/  LDCU.U8 UR25, c[0x0][0x410] ;  /* 0x00008200ff1977ac */ /* 0x000ea20008000000 */
[----:B------:R-:W3:Y:S01]  /*0570*/  LDCU UR24, c[0x0][0x400] ;  /* 0x00008000ff1877ac */ /* 0x000ee20008000800 */
[----:B------:R-:W4:Y:S01]  /*0580*/  LDCU.64 UR4, c[0x0][0x470] ;  /* 0x00008e00ff0477ac */ /* 0x000f220008000a00 */
[----:B------:R-:W1:Y:S01]  /*0590*/  LDCU.64 UR18, c[0x0][0x438] ;  /* 0x00008700ff1277ac */ /* 0x000e620008000a00 */
[----:B------:R-:W1:Y:S01]  /*05a0*/  LDCU.64 UR6, c[0x0][0x478] ;  /* 0x00008f00ff0677ac */ /* 0x000e620008000a00 */
[----:B------:R-:W1:Y:S01]  /*05b0*/  LDCU.128 UR12, c[0x0][0x3c0] ;  /* 0x00007800ff0c77ac */ /* 0x000e620008000c00 */
[----:B------:R-:W1:Y:S01]  /*05c0*/  LDCU.64 UR20, c[0x0][0x380] ;  /* 0x00007000ff1477ac */ /* 0x000e620008000a00 */
[----:B0-----:R-:W-:-:S11]  /*05d0*/  UISETP.NE.AND UP2, UPT, UR8, URZ, UPT ;  /* 0x000000ff0800728c */ /* 0x001fd6000bf45270 */
.L_x_2075:
[----:B-1----:R-:W-:Y:S02]  /*05e0*/  UIMAD.WIDE UR22, UR11, 0x4, UR14 ;  /* 0x000000040b1678a5 */ /* 0x002fe4000f8e020e */
[----:B------:R-:W-:-:S04]  /*05f0*/  UIMAD.WIDE UR8, UR11, 0x4, UR12 ;  /* 0x000000040b0878a5 */ /* 0x000fc8000f8e020c */
[----:B0--34-:R-:W-:Y:S02]  /*0600*/  MOV R72, UR22 ;  /* 0x0000001600487c02 */ /* 0x019fe40008000f00 */
[----:B------:R-:W-:Y:S02]  /*0610*/  MOV R73, UR23 ;  /* 0x0000001700497c02 */ /* 0x000fe40008000f00 */
[----:B------:R-:W-:Y:S02]  /*0620*/  MOV R74, UR8 ;  /* 0x00000008004a7c02 */ /* 0x000fe40008000f00 */
[----:B------:R-:W-:Y:S01]  /*0630*/  MOV R75, UR9 ;  /* 0x00000009004b7c02 */ /* 0x000fe20008000f00 */
[----:B-----5:R-:W5:Y:S04]  /*0640*/  LDG.E R72, desc[UR16][R72.64] ;  /* 0x0000001048487981 */ /* 0x020f68000c1e1900 */
[----:B------:R-:W2:Y:S01]  /*0650*/  LDG.E R74, desc[UR16][R74.64] ;  /* 0x000000104a4a7981 */ /* 0x000ea2000c1e1900 */
        /* <DEDUP_REMOVED lines=13> */
[----:B-----5:R-:W-:Y:S02]  /*0730*/  R2UR UR23, R72 ;  /* 0x00000000481772ca */ /* 0x020fe400000e0000 */
[----:B--2---:R-:W-:Y:S01]  /*0740*/  FSEL R101, R74, RZ, P0 ;  /* 0x000000ff4a657208 */ /* 0x004fe20000000000 */
[----:B------:R-:W-:-:S12]  /*0750*/  @!P5 BRA `(.L_x_2026) ;  /* 0x0000000000b8d947 */ /* 0x000fd80003800000 */
[----:B------:R-:W0:Y:S01]  /*0760*/  LDC.64 R74, c[0x0][0x3a8] ;  /* 0x0000ea00ff4a7b82 */ /* 0x000e220000000a00 */
[----:B------:R-:W-:-:S04]  /*0770*/  ISETP.NE.U32.AND P0, PT, RZ, UR18, PT ;  /* 0x00000012ff007c0c */ /* 0x000fc8000bf05070 */
[----:B------:R-:W-:-:S03]  /*0780*/  ISETP.NE.AND.EX P0, PT, RZ, UR19, PT, P0 ;  /* 0x00000013ff007c0c */ /* 0x000fc6000bf05300 */
[----:B------:R-:W1:Y:S10]  /*0790*/  LDC.64 R72, c[0x0][0x428] ;  /* 0x00010a00ff487b82 */ /* 0x000e740000000a00 */
[----:B------:R-:W2:Y:S01]  /*07a0*/  @P0 LDC.64 R82, c[0x0][0x438] ;  /* 0x00010e00ff520b82 */ /* 0x000ea20000000a00 */
[----:B0-----:R-:W-:-:S06]  /*07b0*/  IMAD.WIDE.U32 R76, R2, 0x10, R74 ;  /* 0x00000010024c7825 */ /* 0x001fcc00078e004a */
[----:B------:R-:W3:Y:S01]  /*07c0*/  LDG.E.128 R76, desc[UR16][R76.64] ;  /* 0x000000104c4c7981 */ /* 0x000ee2000c1e1d00 */
[----:B-1----:R-:W-:-:S06]  /*07d0*/  IMAD.WIDE.U32 R72, R2, 0x10, R72 ;  /* 0x0000001002487825 */ /* 0x002fcc00078e0048 */
[----:B------:R-:W4:Y:S01]  /*07e0*/  LDG.E.128 R72, desc[UR16][R72.64] ;  /* 0x0000001048487981 */ /* 0x000f22000c1e1d00 */
[----:B--2---:R-:W-:Y:S01]  /*07f0*/  @P0 IMAD.WIDE.U32 R102, R2, 0x10, R82 ;  /* 0x0000001002660825 */ /* 0x004fe200078e0052 */
[----:B------:R-:W-:-:S03]  /*0800*/  SHF.R.U64 R82, R80, 0x10, R81 ;  /* 0x0000001050527819 */ /* 0x000fc60000001251 */
[----:B------:R-:W-:Y:S01]  /*0810*/  HADD2.F32 R83, -RZ, R80.H0_H0 ;  /* 0x20000050ff537230 */ /* 0x000fe20000004100 */
[----:B------:R0:W5:Y:S02]  /*0820*/  @P0 LDG.E.128 R48, desc[UR16][R102.64] ;  /* 0x0000001066300981 */ /* 0x000164000c1e1d00 */
[----:B0-----:R-:W-:Y:S01]  /*0830*/  IADD3 R102, PT, PT, R2, 0x80, RZ ;  /* 0x0000008002667810 */ /* 0x001fe20007ffe0ff */
[C---:B---3--:R-:W-:Y:S01]  /*0840*/  FADD.FTZ R3, -R101.reuse, R76 ;  /* 0x0000004c65037221 */ /* 0x048fe20000010100 */
[C---:B------:R-:W-:Y:S01]  /*0850*/  FADD.FTZ R84, -R101.reuse, R77 ;  /* 0x0000004d65547221 */ /* 0x040fe20000010100 */
[----:B------:R-:W-:Y:S02]  /*0860*/  HADD2.F32 R76, -RZ, R82.H0_H0 ;  /* 0x20000052ff4c7230 */ /* 0x000fe40000004100 */
[----:B------:R-:W-:Y:S01]  /*0870*/  FADD.FTZ R78, -R101, R78 ;  /* 0x0000004e654e7221 */ /* 0x000fe20000010100 */
[----:B------:R-:W-:Y:S01]  /*0880*/  FMUL.FTZ R3, R3, UR23 ;  /* 0x0000001703037c20 */ /* 0x000fe20008410000 */
[----:B------:R-:W-:Y:S01]  /*0890*/  FMUL.FTZ R84, R84, UR23 ;  /* 0x0000001754547c20 */ /* 0x000fe20008410000 */
[----:B------:R-:W-:-:S02]  /*08a0*/  HADD2.F32 R77, -RZ, R81.H0_H0 ;  /* 0x20000051ff4d7230 */ /* 0x000fc40000004100 */
[----:B------:R-:W-:Y:S01]  /*08b0*/  FMUL.FTZ R93, R78, UR23 ;  /* 0x000000174e5d7c20 */ /* 0x000fe20008410000 */
[----:B----4-:R-:W-:Y:S01]  /*08c0*/  FMUL.FTZ R82, R72, R83 ;  /* 0x0000005348527220 */ /* 0x010fe20000410000 */
[----:B------:R-:W-:Y:S01]  /*08d0*/  FADD.FTZ R32, R32, R72 ;  /* 0x0000004820207221 */ /* 0x000fe20000010000 */
[----:B------:R-:W-:Y:S01]  /*08e0*/  FFMA.FTZ R16, R72, R3, R16 ;  /* 0x0000000348107223 */ /* 0x000fe20000010010 */
[----:B------:R-:W-:Y:S01]  /*08f0*/  SHF.R.U32.HI R72, RZ, 0x10, R81 ;  /* 0x00000010ff487819 */ /* 0x000fe20000011651 */
[----:B------:R-:W-:Y:S01]  /*0900*/  FMUL.FTZ R83, R73, R76 ;  /* 0x0000004c49537220 */ /* 0x000fe20000410000 */
[----:B------:R-:W-:Y:S01]  /*0910*/  FADD.FTZ R33, R33, R73 ;  /* 0x0000004921217221 */ /* 0x000fe20000010000 */
[----:B------:R-:W-:Y:S01]  /*0920*/  FFMA.FTZ R17, R73, R84, R17 ;  /* 0x0000005449117223 */ /* 0x000fe20000010011 */
[----:B------:R-:W-:Y:S01]  /*0930*/  FFMA.FTZ R73, R3, R82, RZ ;  /* 0x0000005203497223 */ /* 0x000fe200000100ff */
[----:B------:R-:W-:Y:S02]  /*0940*/  HADD2.F32 R76, -RZ, R72.H0_H0 ;  /* 0x20000048ff4c7230 */ /* 0x000fe40000004100 */
[----:B------:R-:W-:Y:S01]  /*0950*/  FADD.FTZ R72, RZ, R82 ;  /* 0x00000052ff487221 */ /* 0x000fe20000010000 */
[----:B------:R-:W-:Y:S01]  /*0960*/  FMUL.FTZ R90, R74, R77 ;  /* 0x0000004d4a5a7220 */ /* 0x000fe20000410000 */
[----:B------:R-:W-:Y:S01]  /*0970*/  FADD.FTZ R79, -R101, R79 ;  /* 0x0000004f654f7221 */ /* 0x000fe20000010100 */
[----:B------:R-:W-:Y:S01]  /*0980*/  FADD.FTZ R34, R34, R74 ;  /* 0x0000004a22227221 */ /* 0x000fe20000010000 */
[----:B------:R-:W-:Y:S01]  /*0990*/  FADD.FTZ R77, R72, R83 ;  /* 0x00000053484d7221 */ /* 0x000fe20000010000 */
[----:B------:R-:W-:Y:S01]  /*09a0*/  FFMA.FTZ R72, R84, R83, R73 ;  /* 0x0000005354487223 */ /* 0x000fe20000010049 */
        /* <DEDUP_REMOVED lines=9> */
.L_x_2026:
[----:B---34-:R-:W-:Y:S05]  /*0a40*/  BSYNC.RECONVERGENT B0 ;  /* 0x0000000000007941 */ /* 0x018fea0003800200 */
.L_x_2025:
[----:B------:R-:W-:Y:S04]  /*0a50*/  BSSY.RECONVERGENT B0, `(.L_x_2027) ;  /* 0x000002e000007945 */ /* 0x000fe80003800200 */
[----:B------:R-:W-:Y:S05]  /*0a60*/  @!P2 BRA `(.L_x_2028) ;  /* 0x0000000000b0a947 */ /* 0x000fea0003800000 */
[----:B------:R-:W0:Y:S01]  /*0a70*/  LDC.64 R12, c[0x0][0x3a8] ;  /* 0x0000ea00ff0c7b82 */ /* 0x000e220000000a00 */
[----:B------:R-:W-:-:S04]  /*0a80*/  ISETP.NE.U32.AND P0, PT, RZ, UR18, PT ;  /* 0x00000012ff007c0c */ /* 0x000fc8000bf05070 */
[----:B------:R-:W-:-:S03]  /*0a90*/  ISETP.NE.AND.EX P0, PT, RZ, UR19, PT, P0 ;  /* 0x00000013ff007c0c */ /* 0x000fc6000bf05300 */
[----:B------:R-:W1:Y:S01]  /*0aa0*/  LDC.64 R8, c[0x0][0x428] ;  /* 0x00010a00ff087b82 */ /* 0x000e620000000a00 */
[----:B0-----:R-:W-:-:S06]  /*0ab0*/  IMAD.WIDE.U32 R76, R102, 0x10, R12 ;  /* 0x00000010664c7825 */ /* 0x001fcc00078e000c */
[----:B------:R-:W2:Y:S01]  /*0ac0*/  LDG.E.128 R76, desc[UR16][R76.64] ;  /* 0x000000104c4c7981 */ /* 0x000ea2000c1e1d00 */
[C---:B-1----:R-:W-:Y:S02]  /*0ad0*/  IMAD.WIDE.U32 R72, R102.reuse, 0x10, R8 ;  /* 0x0000001066487825 */ /* 0x042fe400078e0008 */
[----:B------:R-:W0:Y:S04]  /*0ae0*/  @P0 LDC.64 R8, c[0x0][0x438] ;  /* 0x00010e00ff080b82 */ /* 0x000e280000000a00 */
[----:B------:R-:W3:Y:S01]  /*0af0*/  LDG.E.128 R72, desc[UR16][R72.64] ;  /* 0x0000001048487981 */ /* 0x000ee2000c1e1d00 */
[----:B------:R-:W-:Y:S02]  /*0b00*/  HADD2.F32 R91, -RZ, R105.H0_H0 ;  /* 0x20000069ff5b7230 */ /* 0x000fe40000004100 */
[----:B0-----:R-:W-:-:S05]  /*0b10*/  @P0 IMAD.WIDE.U32 R12, R102, 0x10, R8 ;  /* 0x00000010660c0825 */ /* 0x001fca00078e0008 */
[----:B------:R0:W5:Y:S01]  /*0b20*/  @P0 LDG.E.128 R52, desc[UR16][R12.64] ;  /* 0x000000100c340981 */ /* 0x000162000c1e1d00 */
[----:B------:R-:W-:Y:S01]  /*0b30*/  IADD3 R102, PT, PT, R102, 0x80, RZ ;  /* 0x0000008066667810 */ /* 0x000fe20007ffe0ff */
[C---:B--2---:R-:W-:Y:S01]  /*0b40*/  FADD.FTZ R9, -R101.reuse, R76 ;  /* 0x0000004c65097221 */ /* 0x044fe20000010100 */
[C---:B------:R-:W-:Y:S01]  /*0b50*/  FADD.FTZ R88, -R101.reuse, R77 ;  /* 0x0000004d65587221 */ /* 0x040fe20000010100 */
[----:B------:R-:W-:Y:S02]  /*0b60*/  HADD2.F32 R76, -RZ, R105.H1_H1 ;  /* 0x30000069ff4c7230 */ /* 0x000fe40000004100 */
[----:B------:R-:W-:Y:S01]  /*0b70*/  FADD.FTZ R78, -R101, R78 ;  /* 0x0000004e654e7221 */ /* 0x000fe20000010100 */
[----:B------:R-:W-:Y:S01]  /*0b80*/  FMUL.FTZ R9, R9, UR23 ;  /* 0x0000001709097c20 */ /* 0x000fe20008410000 */
[----:B0-----:R-:W-:Y:S01]  /*0b90*/  FMUL.FTZ R12, R88, UR23 ;  /* 0x00000017580c7c20 */ /* 0x001fe20008410000 */
[--C-:B------:R-:W-:Y:S02]  /*0ba0*/  HADD2.F32 R77, -RZ, R106.reuse.H0_H0 ;  /* 0x2000006aff4d7230 */ /* 0x100fe40000004100 */
[----:B------:R-:W-:Y:S01]  /*0bb0*/  FADD.FTZ R79, -R101, R79 ;  /* 0x0000004f654f7221 */ /* 0x000fe20000010100 */
[----:B---3--:R-:W-:Y:S01]  /*0bc0*/  FMUL.FTZ R8, R72, R91 ;  /* 0x0000005b48087220 */ /* 0x008fe20000410000 */
[----:B------:R-:W-:Y:S01]  /*0bd0*/  FADD.FTZ R36, R36, R72 ;  /* 0x0000004824247221 */ /* 0x000fe20000010000 */
[----:B------:R-:W-:Y:S01]  /*0be0*/  FFMA.FTZ R20, R72, R9, R20 ;  /* 0x0000000948147223 */ /* 0x000fe20000010014 */
[----:B------:R-:W-:Y:S01]  /*0bf0*/  FMUL.FTZ R13, R73, R76 ;  /* 0x0000004c490d7220 */ /* 0x000fe20000410000 */
[----:B------:R-:W-:Y:S01]  /*0c00*/  FADD.FTZ R37, R37, R73 ;  /* 0x0000004925257221 */ /* 0x000fe20000010000 */
[----:B------:R-:W-:Y:S01]  /*0c10*/  FFMA.FTZ R21, R73, R12, R21 ;  /* 0x0000000c49157223 */ /* 0x000fe20000010015 */
[----:B------:R-:W-:Y:S01]  /*0c20*/  FADD.FTZ R72, R103, R8 ;  /* 0x0000000867487221 */ /* 0x000fe20000010000 */
[----:B------:R-:W-:Y:S01]  /*0c30*/  FFMA.FTZ R73, R9, R8, R104 ;  /* 0x0000000809497223 */ /* 0x000fe20000010068 */
[----:B------:R-:W-:Y:S01]  /*0c40*/  FMUL.FTZ R88, R74, R77 ;  /* 0x0000004d4a587220 */ /* 0x000fe20000410000 */
[----:B------:R-:W-:-:S02]  /*0c50*/  HADD2.F32 R76, -RZ, R106.H1_H1 ;  /* 0x3000006aff4c7230 */ /* 0x000fc40000004100 */
[----:B------:R-:W-:Y:S01]  /*0c60*/  FMUL.FTZ R91, R78, UR23 ;  /* 0x000000174e5b7c20 */ /* 0x000fe20008410000 */
        /* <DEDUP_REMOVED lines=12> */
.L_x_2028:
[----:B------:R-:W-:Y:S05]  /*0d30*/  BSYNC.RECONVERGENT B0 ;  /* 0x0000000000007941 */ /* 0x000fea0003800200 */
.L_x_2027:
        /* <DEDUP_REMOVED lines=46> */
.L_x_2030:
[----:B------:R-:W-:Y:S05]  /*1020*/  BSYNC.RECONVERGENT B0 ;  /* 0x0000000000007941 */ /* 0x000fea0003800200 */
.L_x_2029:
[----:B------:R-:W-:Y:S04]  /*1030*/  BSSY.RECONVERGENT B0, `(.L_x_2031) ;  /* 0x000002d000007945 */ /* 0x000fe80003800200 */
[----:B------:R-:W-:Y:S05]  /*1040*/  @!P4 BRA `(.L_x_2032) ;  /* 0x0000000000acc947 */ /* 0x000fea0003800000 */
        /* <DEDUP_REMOVED lines=9> */
[----:B--2---:R-:W-:-:S05]  /*10e0*/  @P0 IMAD.WIDE.U32 R76, R102, 0x10, R76 ;  /* 0x00000010664c0825 */ /* 0x004fca00078e004c */
[----:B------:R0:W5:Y:S01]  /*10f0*/  @P0 LDG.E.128 R60, desc[UR16][R76.64] ;  /* 0x000000104c3c0981 */ /* 0x000162000c1e1d00 */
[--C-:B------:R-:W-:Y:S02]  /*1100*/  HADD2.F32 R79, -RZ, R109.reuse.H0_H0 ;  /* 0x2000006dff4f7230 */ /* 0x100fe40000004100 */
[----:B------:R-:W-:Y:S02]  /*1110*/  HADD2.F32 R92, -RZ, R110.H1_H1 ;  /* 0x3000006eff5c7230 */ /* 0x000fe40000004100 */
[C---:B---3--:R-:W-:Y:S01]  /*1120*/  FADD.FTZ R78, -R101.reuse, R4 ;  /* 0x00000004654e7221 */ /* 0x048fe20000010100 */
[C---:B------:R-:W-:Y:S01]  /*1130*/  FADD.FTZ R85, -R101.reuse, R5 ;  /* 0x0000000565557221 */ /* 0x040fe20000010100 */
[C---:B------:R-:W-:Y:S01]  /*1140*/  FADD.FTZ R87, -R101.reuse, R6 ;  /* 0x0000000665577221 */ /* 0x040fe20000010100 */
[----:B------:R-:W-:Y:S01]  /*1150*/  FADD.FTZ R94, -R101, R7 ;  /* 0x00000007655e7221 */ /* 0x000fe20000010100 */
[----:B------:R-:W-:Y:S01]  /*1160*/  FMUL.FTZ R5, R78, UR23 ;  /* 0x000000174e057c20 */ /* 0x000fe20008410000 */
[----:B------:R-:W-:-:S02]  /*1170*/  HADD2.F32 R78, -RZ, R109.H1_H1 ;  /* 0x3000006dff4e7230 */ /* 0x000fc40000004100 */
[----:B------:R-:W-:Y:S01]  /*1180*/  FMUL.FTZ R6, R85, UR23 ;  /* 0x0000001755067c20 */ /* 0x000fe20008410000 */
[----:B------:R-:W-:Y:S02]  /*1190*/  HADD2.F32 R85, -RZ, R110.H0_H0 ;  /* 0x2000006eff557230 */ /* 0x000fe40000004100 */
[----:B----4-:R-:W-:Y:S01]  /*11a0*/  FMUL.FTZ R4, R72, R79 ;  /* 0x0000004f48047220 */ /* 0x010fe20000410000 */
[----:B------:R-:W-:Y:S01]  /*11b0*/  FADD.FTZ R44, R44, R72 ;  /* 0x000000482c2c7221 */ /* 0x000fe20000010000 */
[----:B------:R-:W-:Y:S01]  /*11c0*/  FFMA.FTZ R28, R72, R5, R28 ;  /* 0x00000005481c7223 */ /* 0x000fe2000001001c */
[----:B------:R-:W-:Y:S01]  /*11d0*/  FMUL.FTZ R7, R73, R78 ;  /* 0x0000004e49077220 */ /* 0x000fe20000410000 */
[----:B------:R-:W-:Y:S01]  /*11e0*/  FADD.FTZ R45, R45, R73 ;  /* 0x000000492d2d7221 */ /* 0x000fe20000010000 */
[----:B------:R-:W-:Y:S01]  /*11f0*/  FFMA.FTZ R29, R73, R6, R29 ;  /* 0x00000006491d7223 */ /* 0x000fe2000001001d */
[----:B------:R-:W-:Y:S01]  /*1200*/  FMUL.FTZ R87, R87, UR23 ;  /* 0x0000001757577c20 */ /* 0x000fe20008410000 */
        /* <DEDUP_REMOVED lines=14> */
[----:B0-----:R-:W-:-:S07]  /*12f0*/  FFMA.FTZ R104, R94, R92, R73 ;  /* 0x0000005c5e687223 */ /* 0x001fce0000010049 */
.L_x_2032:
[----:B------:R-:W-:Y:S05]  /*1300*/  BSYNC.RECONVERGENT B0 ;  /* 0x0000000000007941 */ /* 0x000fea0003800200 */
.L_x_2031:
        /* <DEDUP_REMOVED lines=32> */
.L_x_2034:
[----:B------:R-:W-:Y:S05]  /*1510*/  BSYNC.RECONVERGENT B0 ;  /* 0x0000000000007941 */ /* 0x000fea0003800200 */
.L_x_2033:
        /* <DEDUP_REMOVED lines=51> */
.L_x_2039:
        /* <DEDUP_REMOVED lines=17> */
.L_x_2038:
        /* <DEDUP_REMOVED lines=20> */
.L_x_2041:
        /* <DEDUP_REMOVED lines=21> */
.L_x_2037:
        /* <DEDUP_REMOVED lines=19> */
.L_x_2043:
        /* <DEDUP_REMOVED lines=17> */
.L_x_2042:
        /* <DEDUP_REMOVED lines=20> */
.L_x_2044:
        /* <DEDUP_REMOVED lines=20> */
.L_x_2040:
        /* <DEDUP_REMOVED lines=14> */
.L_x_2036:
[----:B------:R-:W-:Y:S05]  /*2190*/  BSYNC.RECONVERGENT B0 ;  /* 0x0000000000007941 */ /* 0x000fea0003800200 */
.L_x_2035:
        /* <DEDUP_REMOVED lines=33> */
.L_x_2049:
        /* <DEDUP_REMOVED lines=17> */
.L_x_2048:
        /* <DEDUP_REMOVED lines=20> */
.L_x_2051:
        /* <DEDUP_REMOVED lines=13> */
.L_x_2047:
        /* <DEDUP_REMOVED lines=28> */
.L_x_2053:
        /* <DEDUP_REMOVED lines=17> */
.L_x_2052:
        /* <DEDUP_REMOVED lines=20> */
.L_x_2054:
        /* <DEDUP_REMOVED lines=12> */
.L_x_2050:
        /* <DEDUP_REMOVED lines=13> */
.L_x_2046:
[----:B------:R-:W-:Y:S05]  /*2c70*/  BSYNC.RECONVERGENT B0 ;  /* 0x0000000000007941 */ /* 0x000fea0003800200 */
.L_x_2045:
        /* <DEDUP_REMOVED lines=33> */
.L_x_2059:
        /* <DEDUP_REMOVED lines=17> */
.L_x_2058:
        /* <DEDUP_REMOVED lines=20> */
.L_x_2061:
        /* <DEDUP_REMOVED lines=13> */
.L_x_2057:
        /* <DEDUP_REMOVED lines=28> */
.L_x_2063:
        /* <DEDUP_REMOVED lines=17> */
.L_x_2062:
        /* <DEDUP_REMOVED lines=20> */
.L_x_2064:
        /* <DEDUP_REMOVED lines=12> */
.L_x_2060:
        /* <DEDUP_REMOVED lines=13> */
.L_x_2056:
[----:B------:R-:W-:Y:S05]  /*3750*/  BSYNC.RECONVERGENT B0 ;  /* 0x0000000000007941 */ /* 0x000fea0003800200 */
.L_x_2055:
        /* <DEDUP_REMOVED lines=27> */
[-C--:B------:R-:W-:Y:S02]  /*3910*/  MOV R67, R75.reuse ;  /* 0x0000004b00437202 */ /* 0x080fe40000000f00 */
[----:B------:R-:W-:Y:S02]  /*3920*/  MOV R71, R75 ;  /* 0x0000004b00477202 */ /* 0x000fe40000000f00 */
[----:B------:R-:W-:-:S02]  /*3930*/  MOV R70, R74 ;  /* 0x0000004a00467202 */ /* 0x000fc40000000f00 */
[----:B------:R-:W-:Y:S02]  /*3940*/  MOV R69, R73 ;  /* 0x0000004900457202 */ /* 0x000fe40000000f00 */
[----:B------:R-:W-:Y:S01]  /*3950*/  MOV R68, R72 ;  /* 0x0000004800447202 */ /* 0x000fe20000000f00 */
[----:B------:R-:W-:Y:S06]  /*3960*/  BRA `(.L_x_2070) ;  /* 0x0000000400fc7947 */ /* 0x000fec0003800000 */
.L_x_2069:
        /* <DEDUP_REMOVED lines=17> */
.L_x_2068:
        /* <DEDUP_REMOVED lines=20> */
.L_x_2071:
        /* <DEDUP_REMOVED lines=13> */
.L_x_2067:
        /* <DEDUP_REMOVED lines=28> */
.L_x_2073:
        /* <DEDUP_REMOVED lines=17> */
.L_x_2072:
        /* <DEDUP_REMOVED lines=20> */
.L_x_2074:
        /* <DEDUP_REMOVED lines=12> */
.L_x_2070:
        /* <DEDUP_REMOVED lines=12> */
.L_x_2066:
[----:B------:R-:W-:Y:S05]  /*4220*/  BSYNC.RECONVERGENT B0 ;  /* 0x0000000000007941 */ /* 0x000fea0003800200 */
.L_x_2065:
[----:B------:R-:W-:Y:S01]  /*4230*/  UPLOP3.LUT UP1, UPT, UPT, UPT, UP1, 0x40, 0x4 ;  /* 0x000000000004789c */ /* 0x000fe20003f2e810 */
[----:B------:R-:W-:Y:S10]  /*4240*/  BRA.U !UP3, `(.L_x_2075) ;  /* 0xffffffc10be47547 */ /* 0x000ff4000b83ffff */
.L_x_2024:
[----:B------:R-:W2:Y:S08]  /*4250*/  S2UR UR8, SR_CTAID.X ;  /* 0x00000000000879c3 */ /* 0x000eb00000002500 */
[----:B------:R-:W0:Y:S08]  /*4260*/  LDC.64 R2, c[0x0][0x440] ;  /* 0x00011000ff027b82 */ /* 0x000e300000000a00 */
[----:B------:R-:W1:Y:S08]  /*4270*/  LDC.64 R4, c[0x0][0x448] ;  /* 0x00011200ff047b82 */ /* 0x000e700000000a00 */
[----:B-----5:R-:W3:Y:S01]  /*4280*/  LDC.64 R6, c[0x0][0x440] ;  /* 0x00011000ff067b82 */ /* 0x020ee20000000a00 */
[----:B--2---:R-:W-:-:S06]  /*4290*/  UIMAD UR8, UR8, UR10, URZ ;  /* 0x0000000a080872a4 */ /* 0x004fcc000f8e02ff */
[----:B------:R-:W-:Y:S01]  /*42a0*/  MOV R0, UR8 ;  /* 0x0000000800007c02 */ /* 0x000fe20008000f00 */
[----:B------:R-:W2:Y:S03]  /*42b0*/  LDC.64 R8, c[0x0][0x448] ;  /* 0x00011200ff087b82 */ /* 0x000ea60000000a00 */
[----:B------:R-:W-:-:S05]  /*42c0*/  LEA.HI R101, R0, R101, RZ, 0x1e ;  /* 0x0000006500657211 */ /* 0x000fca00078ff0ff */
[----:B------:R-:W4:Y:S01]  /*42d0*/  LDC.64 R10, c[0x0][0x440] ;  /* 0x00011000ff0a7b82 */ /* 0x000f220000000a00 */
[----:B0-----:R-:W-:-:S04]  /*42e0*/  @P5 IMAD.WIDE.U32 R2, R101, 0x10, R2 ;  /* 0x0000001065025825 */ /* 0x001fc800078e0002 */
[C---:B-1----:R-:W-:Y:S01]  /*42f0*/  @P5 IMAD.WIDE.U32 R4, R101.reuse, 0x10, R4 ;  /* 0x0000001065045825 */ /* 0x042fe200078e0004 */
[----:B------:R-:W-:Y:S01]  /*4300*/  @P5 IADD3 R101, PT, PT, R101, 0x80, RZ ;  /* 0x0000008065655810 */ /* 0x000fe20007ffe0ff */
[----:B------:R0:W-:Y:S01]  /*4310*/  @P5 STG.E.128 desc[UR16][R2.64], R32 ;  /* 0x0000002002005986 */ /* 0x0001e2000c101d10 */
[----:B------:R-:W1:Y:S03]  /*4320*/  LDC.64 R12, c[0x0][0x448] ;  /* 0x00011200ff0c7b82 */ /* 0x000e660000000a00 */
[C---:B---3--:R-:W-:Y:S01]  /*4330*/  @P2 IMAD.WIDE.U32 R6, R101.reuse, 0x10, R6 ;  /* 0x0000001065062825 */ /* 0x048fe200078e0006 */
[----:B------:R0:W-:Y:S03]  /*4340*/  @P5 STG.E.128 desc[UR16][R4.64], R16 ;  /* 0x0000001004005986 */ /* 0x0001e6000c101d10 */
[C---:B--2---:R-:W-:Y:S01]  /*4350*/  @P2 IMAD.WIDE.U32 R8, R101.reuse, 0x10, R8 ;  /* 0x0000001065082825 */ /* 0x044fe200078e0008 */
[----:B------:R-:W-:Y:S01]  /*4360*/  @P2 IADD3 R101, PT, PT, R101, 0x80, RZ ;  /* 0x0000008065652810 */ /* 0x000fe20007ffe0ff */
[----:B------:R0:W-:Y:S04]  /*4370*/  @P2 STG.E.128 desc[UR16][R6.64], R36 ;  /* 0x0000002406002986 */ /* 0x0001e8000c101d10 */
[----:B------:R0:W-:Y:S01]  /*4380*/  @P2 STG.E.128 desc[UR16][R8.64], R20 ;  /* 0x0000001408002986 */ /* 0x0001e2000c101d10 */
[----:B----4-:R-:W-:-:S05]  /*4390*/  @P3 IMAD.WIDE.U32 R10, R101, 0x10, R10 ;  /* 0x00000010650a3825 */ /* 0x010fca00078e000a */
[----:B------:R0:W-:Y:S01]  /*43a0*/  @P3 STG.E.128 desc[UR16][R10.64], R40 ;  /* 0x000000280a003986 */ /* 0x0001e2000c101d10 */
[----:B-1----:R-:W-:-:S05]  /*43b0*/  @P3 IMAD.WIDE.U32 R12, R101, 0x10, R12 ;  /* 0x00000010650c3825 */ /* 0x002fca00078e000c */
[----:B------:R0:W-:Y:S01]  /*43c0*/  @P3 STG.E.128 desc[UR16][R12.64], R24 ;  /* 0x000000180c003986 */ /* 0x0001e2000c101d10 */
[----:B------:R-:W-:Y:S05]  /*43d0*/  @!P4 EXIT ;  /* 0x000000000000c94d */ /* 0x000fea0003800000 */
[----:B0-----:R-:W0:Y:S01]  /*43e0*/  LDC.64 R2, c[0x0][0x440] ;  /* 0x00011000ff027b82 */ /* 0x001e220000000a00 */
[----:B------:R-:W-:-:S07]  /*43f0*/  @P3 IADD3 R101, PT, PT, R101, 0x80, RZ ;  /* 0x0000008065653810 */ /* 0x000fce0007ffe0ff */
[----:B------:R-:W1:Y:S01]  /*4400*/  LDC.64 R4, c[0x0][0x448] ;  /* 0x00011200ff047b82 */ /* 0x000e620000000a00 */
[----:B0-----:R-:W-:-:S05]  /*4410*/  IMAD.WIDE.U32 R2, R101, 0x10, R2 ;  /* 0x0000001065027825 */ /* 0x001fca00078e0002 */
[----:B------:R-:W-:Y:S01]  /*4420*/  STG.E.128 desc[UR16][R2.64], R44 ;  /* 0x0000002c02007986 */ /* 0x000fe2000c101d10 */
[----:B-1----:R-:W-:-:S05]  /*4430*/  IMAD.WIDE.U32 R4, R101, 0x10, R4 ;  /* 0x0000001065047825 */ /* 0x002fca00078e0004 */
[----:B------:R-:W-:Y:S01]  /*4440*/  STG.E.128 desc[UR16][R4.64], R28 ;  /* 0x0000001c04007986 */ /* 0x000fe2000c101d10 */
[----:B------:R-:W-:Y:S05]  /*4450*/  EXIT ;  /* 0x000000000000794d */ /* 0x000fea0003800000 */
.L_x_2076:
        /* <DEDUP_REMOVED lines=10> */
.L_x_2854:


//--------------------- .text._ZN10layer_norm31ln_parallel_residual_bwd_kernelINS_13Kernel_traitsI6__halfffffjLj2048ELj1ELj1ELj4ELj16ENS_18Kernel_traits_baseILj2048ES2_ffffjLj128EEEEELb0ELb1ELb1EEEvNS_9BwdParamsE --------------------------
	.section	.text._ZN10layer_norm31ln_parallel_residual_bwd_kernelINS_13Kernel_traitsI6__halfffffjLj2048ELj1ELj1ELj4ELj16ENS_18Kernel_traits_baseILj2048ES2_ffffjLj128EEEEELb0ELb1ELb1EEEvNS_9BwdParamsE,"ax",@progbits
	.align	128
        .global         _ZN10layer_norm31ln_parallel_residual_bwd_kernelINS_13Kernel_traitsI6__halfffffjLj2048ELj1ELj1ELj4ELj16ENS_18Kernel_traits_baseILj2048ES2_ffffjLj128EEEEELb0ELb1ELb1EEEvNS_9BwdParamsE
        .type           _ZN10layer_norm31ln_parallel_residual_bwd_kernelINS_13Kernel_traitsI6__halfffffjLj2048ELj1ELj1ELj4ELj16ENS_18Kernel_traits_baseILj2048ES2_ffffjLj128EEEEELb0ELb1ELb1EEEvNS_9BwdParamsE,@function
        .size           _ZN10layer_norm31ln_parallel_residual_bwd_kernelINS_13Kernel_traitsI6__halfffffjLj2048ELj1ELj1ELj4ELj16ENS_18Kernel_traits_baseILj2048ES2_ffffjLj128EEEEELb0ELb1ELb1EEEvNS_9BwdParamsE,(.L_x_2855 - _ZN10layer_norm31ln_parallel_residual_bwd_kernelINS_13Kernel_traitsI6__halfffffjLj2048ELj1ELj1ELj4ELj16ENS_18Kernel_traits_baseILj2048ES2_ffffjLj128EEEEELb0ELb1ELb1EEEvNS_9BwdParamsE)
        .other          _ZN10layer_norm31ln_parallel_residual_bwd_kernelINS_13Kernel_traitsI6__halfffffjLj2048ELj1ELj1ELj4ELj16ENS_18Kernel_traits_baseILj2048ES2_ffffjLj128EEEEELb0ELb1ELb1EEEvNS_9BwdParamsE,@"STO_CUDA_ENTRY STV_DEFAULT"
_ZN10layer_norm31ln_parallel_residual_bwd_kernelINS_13Kernel_traitsI6__halfffffjLj2048ELj1ELj1ELj4ELj16ENS_18Kernel_traits_baseILj2048ES2_ffffjLj128EEEEELb0ELb1ELb1EEEvNS_9BwdParamsE:
.text._ZN10layer_norm31ln_parallel_residual_bwd_kernelINS_13Kernel_traitsI6__halfffffjLj2048ELj1ELj1ELj4ELj16ENS_18Kernel_traits_baseILj2048ES2_ffffjLj128EEEEELb0ELb1ELb1EEEvNS_9BwdParamsE:
        /* <DEDUP_REMOVED lines=39> */
[----:B------:R-:W-:Y:S01]  /*0270*/  UPLOP3.LUT UP1, UPT, UPT, UPT, UPT, 0x40, 0x4 ;  /* 0x000000000004789c */ /* 0x000fe20003f2e870 */
[----:B------:R-:W3:Y:S01]  /*0280*/  LDCU UR22, c[0x0][0x388] ;  /* 0x00007100ff1677ac */ /* 0x000ee20008000800 */
[----:B------:R-:W4:Y:S01]  /*0290*/  LDCU.U8 UR28, c[0x0][0x410] ;  /* 0x00008200ff1c77ac */ /* 0x000f220008000000 */
[----:B0-----:R-:W-:Y:S01]  /*02a0*/  IMAD.WIDE.U32 R2, R60, 0x8, R2 ;  /* 0x000000083c027825 */ /* 0x001fe200078e0002 */
[----:B------:R-:W0:Y:S04]  /*02b0*/  LDCU UR23, c[0x0][0x400] ;  /* 0x00008000ff1777ac */ /* 0x000e280008000800 */
[----:B--2---:R-:W2:Y:S01]  /*02c0*/  LDG.E.64 R92, desc[UR20][R2.64+0xc00] ;  /* 0x000c0014025c7981 */ /* 0x004ea2000c1e1b00 */
[----:B------:R-:W0:Y:S03]  /*02d0*/  LDCU.64 UR8, c[0x0][0x470] ;  /* 0x00008e00ff0877ac */ /* 0x000e260008000a00 */
[----:B------:R-:W5:Y:S01]  /*02e0*/  LDG.E.64 R90, desc[UR20][R2.64+0x800] ;  /* 0x00080014025a7981 */ /* 0x000f62000c1e1b00 */
[----:B------:R-:W0:Y:S03]  /*02f0*/  LDCU.64 UR26, c[0x0][0x438] ;  /* 0x00008700ff1a77ac */ /* 0x000e260008000a00 */
[----:B------:R-:W3:Y:S01]  /*0300*/  LDG.E.64 R88, desc[UR20][R2.64+0x400] ;  /* 0x0004001402587981 */ /* 0x000ee2000c1e1b00 */
[----:B------:R-:W0:Y:S03]  /*0310*/  LDCU.64 UR10, c[0x0][0x478] ;  /* 0x00008f00ff0a77ac */ /* 0x000e260008000a00 */
[----:B------:R4:W3:Y:S01]  /*0320*/  LDG.E.64 R4, desc[UR20][R2.64] ;  /* 0x0000001402047981 */ /* 0x0008e2000c1e1b00 */
[----:B-1----:R-:W-:Y:S01]  /*0330*/  UISETP.NE.U32.AND UP0, UPT, UR4, URZ, UPT ;  /* 0x000000ff0400728c */ /* 0x002fe2000bf05070 */
[----:B------:R-:W-:Y:S01]  /*0340*/  MOV R95, RZ ;  /* 0x000000ff005f7202 */ /* 0x000fe20000000f00 */
[----:B------:R-:W1:Y:S02]  /*0350*/  LDCU.U8 UR4, c[0x0][0x410] ;  /* 0x00008200ff0477ac */ /* 0x000e640008000000 */
[----:B------:R-:W-:Y:S01]  /*0360*/  UISETP.NE.AND.EX UP0, UPT, UR5, URZ, UPT, UP0 ;  /* 0x000000ff0500728c */ /* 0x000fe2000bf05300 */
[----:B------:R-:W0:Y:S01]  /*0370*/  LDCU.128 UR12, c[0x0][0x3c0] ;  /* 0x00007800ff0c77ac */ /* 0x000e220008000c00 */
[----:B----4-:R-:W-:-:S04]  /*0380*/  CS2R R2, SRZ ;  /* 0x0000000000027805 */ /* 0x010fc8000001ff00 */
[----:B------:R-:W-:Y:S01]  /*0390*/  PLOP3.LUT P1, PT, PT, PT, UP0, 0x80, 0x8 ;  /* 0x000000000008781c */ /* 0x000fe20003f2f008 */
[----:B------:R-:W4:Y:S01]  /*03a0*/  LDCU.64 UR24, c[0x0][0x380] ;  /* 0x00007000ff1877ac */ /* 0x000f220008000a00 */
[----:B-1----:R-:W-:-:S03]  /*03b0*/  UISETP.NE.AND UP2, UPT, UR4, URZ, UPT ;  /* 0x000000ff0400728c */ /* 0x002fc6000bf45270 */
[----:B------:R-:W-:-:S03]  /*03c0*/  UMOV UR4, UR7 ;  /* 0x0000000700047c82 */ /* 0x000fc60008000000 */
[----:B------:R-:W-:Y:S01]  /*03d0*/  PLOP3.LUT P3, PT, PT, PT, UP2, 0x80, 0x8 ;  /* 0x000000000008781c */ /* 0x000fe20003f6f028 */
[----:B--2---:R-:W-:Y:S01]  /*03e0*/  HADD2.F32 R100, -RZ, R92.H0_H0 ;  /* 0x2000005cff647230 */ /* 0x004fe20000004100 */
[--C-:B------:R-:W-:Y:S01]  /*03f0*/  SHF.R.U64 R94, R92, 0x10, R93.reuse ;  /* 0x000000105c5e7819 */ /* 0x100fe2000000125d */
[----:B------:R-:W-:Y:S01]  /*0400*/  HADD2.F32 R99, -RZ, R93.H0_H0 ;  /* 0x2000005dff637230 */ /* 0x000fe20000004100 */
[----:B------:R-:W-:Y:S01]  /*0410*/  SHF.R.U32.HI R93, RZ, 0x10, R93 ;  /* 0x00000010ff5d7819 */ /* 0x000fe2000001165d */
[----:B-----5:R-:W-:Y:S01]  /*0420*/  HADD2.F32 R98, -RZ, R90.H0_H0 ;  /* 0x2000005aff627230 */ /* 0x020fe20000004100 */
[--C-:B------:R-:W-:Y:S01]  /*0430*/  SHF.R.U64 R92, R90, 0x10, R91.reuse ;  /* 0x000000105a5c7819 */ /* 0x100fe2000000125b */
[----:B------:R-:W-:Y:S01]  /*0440*/  HADD2.F32 R97, -RZ, R91.H0_H0 ;  /* 0x2000005bff617230 */ /* 0x000fe20000004100 */
[----:B------:R-:W-:Y:S01]  /*0450*/  SHF.R.U32.HI R91, RZ, 0x10, R91 ;  /* 0x00000010ff5b7819 */ /* 0x000fe2000001165b */
[----:B---3--:R-:W-:Y:S01]  /*0460*/  HADD2.F32 R96, -RZ, R89.H0_H0 ;  /* 0x20000059ff607230 */ /* 0x008fe20000004100 */
[--C-:B------:R-:W-:Y:S01]  /*0470*/  SHF.R.U64 R90, R88, 0x10, R89.reuse ;  /* 0x00000010585a7819 */ /* 0x100fe20000001259 */
[----:B------:R-:W-:Y:S01]  /*0480*/  HADD2.F32 R101, -RZ, R88.H0_H0 ;  /* 0x20000058ff657230 */ /* 0x000fe20000004100 */
[----:B------:R-:W-:Y:S01]  /*0490*/  SHF.R.U32.HI R89, RZ, 0x10, R89 ;  /* 0x00000010ff597819 */ /* 0x000fe20000011659 */
[----:B------:R-:W-:Y:S01]  /*04a0*/  HADD2.F32 R105, -RZ, R4.H0_H0 ;  /* 0x20000004ff697230 */ /* 0x000fe20000004100 */
[--C-:B------:R-:W-:Y:S01]  /*04b0*/  SHF.R.U64 R104, R4, 0x10, R5.reuse ;  /* 0x0000001004687819 */ /* 0x100fe20000001205 */
[----:B------:R-:W-:Y:S01]  /*04c0*/  HADD2.F32 R103, -RZ, R5.H0_H0 ;  /* 0x20000005ff677230 */ /* 0x000fe20000004100 */
[----:B------:R-:W-:-:S02]  /*04d0*/  SHF.R.U32.HI R102, RZ, 0x10, R5 ;  /* 0x00000010ff667819 */ /* 0x000fc40000011605 */
        /* <DEDUP_REMOVED lines=8> */
[----:B0---4-:R-:W-:-:S07]  /*0560*/  HADD2.F32 R102, -RZ, R102.H0_H0 ;  /* 0x20000066ff667230 */ /* 0x011fce0000004100 */
.L_x_2112:
        /* <DEDUP_REMOVED lines=13> */
[----:B------:R-:W3:Y:S01]  /*0640*/  @P1 LDC.64 R110, c[0x0][0x438] ;  /* 0x00010e00ff6e1b82 */ /* 0x000ee20000000a00 */
[----:B------:R-:W-:-:S03]  /*0650*/  LEA.HI.SX32 R109, R109, R60, 0x1e ;  /* 0x0000003c6d6d7211 */ /* 0x000fc600078ff2ff */
[----:B------:R-:W4:Y:S02]  /*0660*/  LDG.E R120, desc[UR20][R120.64] ;  /* 0x0000001478787981 */ /* 0x000f24000c1e1900 */
[C---:B0-----:R-:W-:Y:S01]  /*0670*/  IMAD.WIDE.U32 R52, R109.reuse, 0x10, R20 ;  /* 0x000000106d347825 */ /* 0x041fe200078e0014 */
[----:B------:R-:W-:-:S05]  /*0680*/  IADD3 R107, PT, PT, R109, 0x80, RZ ;  /* 0x000000806d6b7810 */ /* 0x000fca0007ffe0ff */
[----:B------:R-:W4:Y:S01]  /*0690*/  LDG.E.128 R52, desc[UR20][R52.64] ;  /* 0x0000001434347981 */ /* 0x000f22000c1e1d00 */
[----:B-1----:R-:W-:-:S04]  /*06a0*/  IMAD.WIDE.U32 R56, R109, 0x10, R24 ;  /* 0x000000106d387825 */ /* 0x002fc800078e0018 */
[C---:B------:R-:W-:Y:S02]  /*06b0*/  IMAD.WIDE.U32 R60, R107.reuse, 0x10, R20 ;  /* 0x000000106b3c7825 */ /* 0x040fe400078e0014 */
[----:B------:R-:W4:Y:S02]  /*06c0*/  LDG.E.128 R56, desc[UR20][R56.64] ;  /* 0x0000001438387981 */ /* 0x000f24000c1e1d00 */
[----:B------:R-:W-:Y:S02]  /*06d0*/  IMAD.WIDE.U32 R64, R107, 0x10, R24 ;  /* 0x000000106b407825 */ /* 0x000fe400078e0018 */
[----:B------:R-:W4:Y:S04]  /*06e0*/  LDG.E.128 R60, desc[UR20][R60.64] ;  /* 0x000000143c3c7981 */ /* 0x000f28000c1e1d00 */
[----:B------:R-:W4:Y:S01]  /*06f0*/  LDG.E.128 R64, desc[UR20][R64.64] ;  /* 0x0000001440407981 */ /* 0x000f22000c1e1d00 */
[----:B------:R-:W-:-:S02]  /*0700*/  IADD3 R106, PT, PT, R109, 0x100, RZ ;  /* 0x000001006d6a7810 */ /* 0x000fc40007ffe0ff */
[----:B------:R-:W-:-:S03]  /*0710*/  IADD3 R88, PT, PT, R109, 0x180, RZ ;  /* 0x000001806d587810 */ /* 0x000fc60007ffe0ff */
[----:B------:R-:W-:-:S04]  /*0720*/  IMAD.WIDE.U32 R68, R106, 0x10, R20 ;  /* 0x000000106a447825 */ /* 0x000fc800078e0014 */
[----:B------:R-:W-:Y:S02]  /*0730*/  IMAD.WIDE.U32 R72, R88, 0x10, R20 ;  /* 0x0000001058487825 */ /* 0x000fe400078e0014 */
[----:B------:R-:W4:Y:S02]  /*0740*/  LDG.E.128 R68, desc[UR20][R68.64] ;  /* 0x0000001444447981 */ /* 0x000f24000c1e1d00 */
[--C-:B------:R-:W-:Y:S02]  /*0750*/  IMAD.WIDE.U32 R20, R106, 0x10, R24.reuse ;  /* 0x000000106a147825 */ /* 0x100fe400078e0018 */
[----:B------:R-:W4:Y:S04]  /*0760*/  LDG.E.128 R72, desc[UR20][R72.64] ;  /* 0x0000001448487981 */ /* 0x000f28000c1e1d00 */
[----:B------:R-:W4:Y:S01]  /*0770*/  LDG.E.128 R20, desc[UR20][R20.64] ;  /* 0x0000001414147981 */ /* 0x000f22000c1e1d00 */
[----:B------:R-:W-:-:S06]  /*0780*/  IMAD.WIDE.U32 R24, R88, 0x10, R24 ;  /* 0x0000001058187825 */ /* 0x000fcc00078e0018 */
[----:B------:R-:W4:Y:S01]  /*0790*/  LDG.E.128 R24, desc[UR20][R24.64] ;  /* 0x0000001418187981 */ /* 0x000f22000c1e1d00 */
[----:B---3--:R-:W-:Y:S01]  /*07a0*/  @P1 IMAD.WIDE.U32 R110, R109, 0x10, R110 ;  /* 0x000000106d6e1825 */ /* 0x008fe200078e006e */
[----:B------:R-:W-:-:S04]  /*07b0*/  ISETP.NE.U32.AND P0, PT, RZ, UR26, PT ;  /* 0x0000001aff007c0c */ /* 0x000fc8000bf05070 */
[----:B-----5:R0:W5:Y:S01]  /*07c0*/  @P1 LDG.E.128 R28, desc[UR20][R110.64] ;  /* 0x000000146e1c1981 */ /* 0x020162000c1e1d00 */
[----:B------:R-:W-:-:S13]  /*07d0*/  ISETP.NE.AND.EX P1, PT, RZ, UR27, PT, P0 ;  /* 0x0000001bff007c0c */ /* 0x000fda000bf25300 */
[----:B0-----:R-:W0:Y:S08]  /*07e0*/  @P1 LDC.64 R110, c[0x0][0x438] ;  /* 0x00010e00ff6e1b82 */ /* 0x001e300000000a00 */
[----:B------:R-:W1:Y:S08]  /*07f0*/  @P1 LDC.64 R116, c[0x0][0x438] ;  /* 0x00010e00ff741b82 */ /* 0x000e700000000a00 */
[----:B------:R-:W3:Y:S01]  /*0800*/  @P1 LDC.64 R118, c[0x0][0x438] ;  /* 0x00010e00ff761b82 */ /* 0x000ee20000000a00 */
[----:B0-----:R-:W-:-:S05]  /*0810*/  @P1 IMAD.WIDE.U32 R110, R107, 0x10, R110 ;  /* 0x000000106b6e1825 */ /* 0x001fca00078e006e */
[----:B------:R0:W5:Y:S01]  /*0820*/  @P1 LDG.E.128 R32, desc[UR20][R110.64] ;  /* 0x000000146e201981 */ /* 0x000162000c1e1d00 */
[----:B---3--:R-:W-:-:S05]  /*0830*/  @P1 IMAD.WIDE.U32 R118, R88, 0x10, R118 ;  /* 0x0000001058761825 */ /* 0x008fca00078e0076 */
[----:B------:R-:W5:Y:S01]  /*0840*/  @P1 LDG.E.128 R40, desc[UR20][R118.64] ;  /* 0x0000001476281981 */ /* 0x000f62000c1e1d00 */
[----:B--2---:R-:W-:Y:S02]  /*0850*/  R2UR UR16, R108 ;  /* 0x000000006c1072ca */ /* 0x004fe400000e0000 */
[----:B----4-:R-:W-:-:S05]  /*0860*/  FSEL R120, R120, RZ, !P3 ;  /* 0x000000ff78787208 */ /* 0x010fca0005800000 */
[C---:B------:R-:W-:Y:S01]  /*0870*/  FADD.FTZ R55, -R120.reuse, R55 ;  /* 0x0000003778377221 */ /* 0x040fe20000010100 */
[C---:B------:R-:W-:Y:S01]  /*0880*/  FADD.FTZ R52, -R120.reuse, R52 ;  /* 0x0000003478347221 */ /* 0x040fe20000010100 */
[C---:B------:R-:W-:Y:S01]  /*0890*/  FADD.FTZ R53, -R120.reuse, R53 ;  /* 0x0000003578357221 */ /* 0x040fe20000010100 */
[----:B------:R-:W-:-:S03]  /*08a0*/  FADD.FTZ R54, -R120, R54 ;  /* 0x0000003678367221 */ /* 0x000fc60000010100 */
[----:B------:R-:W-:Y:S01]  /*08b0*/  FMUL.FTZ R112, R55, UR16 ;  /* 0x0000001037707c20 */ /* 0x000fe20008410000 */
[----:B0-----:R-:W-:Y:S01]  /*08c0*/  FMUL.FTZ R111, R105, R56 ;  /* 0x00000038696f7220 */ /* 0x001fe20000410000 */
[----:B------:R-:W-:Y:S01]  /*08d0*/  FMUL.FTZ R114, R104, R57 ;  /* 0x0000003968727220 */ /* 0x000fe20000410000 */
[----:B------:R-:W-:Y:S01]  /*08e0*/  FMUL.FTZ R108, R52, UR16 ;  /* 0x00000010346c7c20 */ /* 0x000fe20008410000 */
[----:B------:R-:W-:Y:S01]  /*08f0*/  FMUL.FTZ R110, R53, UR16 ;  /* 0x00000010356e7c20 */ /* 0x000fe20008410000 */
[----:B------:R-:W-:Y:S01]  /*0900*/  FADD.FTZ R55, RZ, R111 ;  /* 0x0000006fff377221 */ /* 0x000fe20000010000 */
[----:B-1----:R-:W-:-:S04]  /*0910*/  @P1 IMAD.WIDE.U32 R52, R106, 0x10, R116 ;  /* 0x000000106a341825 */ /* 0x002fc800078e0074 */
[----:B------:R-:W-:Y:S01]  /*0920*/  FMUL.FTZ R113, R54, UR16 ;  /* 0x0000001036717c20 */ /* 0x000fe20008410000 */
[----:B------:R-:W-:Y:S01]  /*0930*/  FADD.FTZ R60, -R120, R60 ;  /* 0x0000003c783c7221 */ /* 0x000fe20000010100 */
[----:B------:R-:W-:Y:S01]  /*0940*/  FMUL.FTZ R115, R103, R58 ;  /* 0x0000003a67737220 */ /* 0x000fe20000410000 */
[----:B------:R-:W-:Y:S01]  /*0950*/  FADD.FTZ R54, R114, R55 ;  /* 0x0000003772367221 */ /* 0x000fe20000010000 */
[----:B------:R-:W-:Y:S01]  /*0960*/  FADD.FTZ R127, -R120, R62 ;  /* 0x0000003e787f7221 */ /* 0x000fe20000010100 */
[----:B------:R0:W5:Y:S01]  /*0970*/  @P1 LDG.E.128 R36, desc[UR20][R52.64] ;  /* 0x0000001434241981 */ /* 0x000162000c1e1d00 */
[----:B------:R-:W-:Y:S01]  /*0980*/  FMUL.FTZ R62, R60, UR16 ;  /* 0x000000103c3e7c20 */ /* 0x000fe20008410000 */
[----:B------:R-:W-:Y:S01]  /*0990*/  FMUL.FTZ R116, R102, R59 ;  /* 0x0000003b66747220 */ /* 0x000fe20000410000 */
[C---:B------:R-:W-:Y:S02]  /*09a0*/  FADD.FTZ R13, R64.reuse, R13 ;  /* 0x0000000d400d7221 */ /* 0x040fe40000010000 */
[----:B------:R-:W-:Y:S01]  /*09b0*/  FFMA.FTZ R0, R64, R62, R0 ;  /* 0x0000003e40007223 */ /* 0x000fe20000010000 */
[----:B------:R-:W-:Y:S01]  /*09c0*/  FMUL.FTZ R64, R101, R64 ;  /* 0x0000004065407220 */ /* 0x000fe20000410000 */
[----:B0-----:R-:W-:-:S04]  /*09d0*/  FADD.FTZ R53, R115, R54 ;  /* 0x0000003673357221 */ /* 0x001fc80000010000 */
[----:B------:R-:W-:Y:S01]  /*09e0*/  FADD.FTZ R53, R116, R53 ;  /* 0x0000003574357221 */ /* 0x000fe20000010000 */
[----:B------:R-:W-:-:S03]  /*09f0*/  FMUL.FTZ R117, R90, R65 ;  /* 0x000000415a757220 */ /* 0x000fc60000410000 */
[----:B------:R-:W-:Y:S01]  /*0a00*/  FADD.FTZ R52, R64, R53 ;  /* 0x0000003540347221 */ /* 0x000fe20000010000 */
[----:B------:R-:W-:-:S03]  /*0a10*/  FMUL.FTZ R119, R96, R66 ;  /* 0x0000004260777220 */ /* 0x000fc60000410000 */
[----:B------:R-:W-:Y:S01]  /*0a20*/  FADD.FTZ R52, R117, R52 ;  /* 0x0000003475347221 */ /* 0x000fe20000010000 */
[----:B------:R-:W-:Y:S01]  /*0a30*/  FFMA.FTZ R55, R108, R111, RZ ;  /* 0x0000006f6c377223 */ /* 0x000fe200000100ff */
[----:B------:R-:W-:Y:S02]  /*0a40*/  FMUL.FTZ R125, R89, R67 ;  /* 0x00000043597d7220 */ /* 0x000fe40000410000 */
[----:B------:R-:W-:Y:S01]  /*0a50*/  FADD.FTZ R54, R119, R52 ;  /* 0x0000003477367221 */ /* 0x000fe20000010000 */
[C---:B------:R-:W-:Y:S01]  /*0a60*/  FADD.FTZ R87, R56.reuse, R87 ;  /* 0x0000005738577221 */ /* 0x040fe20000010000 */
[----:B------:R-:W-:Y:S01]  /*0a70*/  FFMA.FTZ R95, R56, R108, R95 ;  /* 0x0000006c385f7223 */ /* 0x000fe2000001005f */
[----:B------:R-:W-:Y:S01]  /*0a80*/  FFMA.FTZ R56, R110, R114, R55 ;  /* 0x000000726e387223 */ /* 0x000fe20000010037 */
[----:B------:R-:W-:Y:S01]  /*0a90*/  FADD.FTZ R55, R125, R54 ;  /* 0x000000367d377221 */ /* 0x000fe20000010000 */
[----:B------:R-:W-:Y:S01]  /*0aa0*/  FMUL.FTZ R118, R98, R20 ;  /* 0x0000001462767220 */ /* 0x000fe20000410000 */
[C---:B------:R-:W-:Y:S01]  /*0ab0*/  FADD.FTZ R85, R57.reuse, R85 ;  /* 0x0000005539557221 */ /* 0x040fe20000010000 */
[----:B------:R-:W-:Y:S01]  /*0ac0*/  FFMA.FTZ R86, R57, R110, R86 ;  /* 0x0000006e39567223 */ /* 0x000fe20000010056 */
[----:B------:R-:W-:Y:S01]  /*0ad0*/  FFMA.FTZ R57, R113, R115, R56 ;  /* 0x0000007371397223 */ /* 0x000fe20000010038 */
[----:B------:R-:W-:Y:S01]  /*0ae0*/  FADD.FTZ R55, R118, R55 ;  /* 0x0000003776377221 */ /* 0x000fe20000010000 */
[----:B------:R-:W-:Y:S01]  /*0af0*/  FMUL.FTZ R122, R92, R21 ;  /* 0x000000155c7a7220 */ /* 0x000fe20000410000 */
        /* <DEDUP_REMOVED lines=25> */
[C---:B------:R-:W-:Y:S01]  /*0c90*/  FADD.FTZ R83, R58.reuse, R83 ;  /* 0x000000533a537221 */ /* 0x040fe20000010000 */
[----:B------:R-:W-:Y:S01]  /*0ca0*/  FFMA.FTZ R84, R58, R113, R84 ;  /* 0x000000713a547223 */ /* 0x000fe20000010054 */
[C---:B------:R-:W-:Y:S01]  /*0cb0*/  FADD.FTZ R14, R65.reuse, R14 ;  /* 0x0000000e410e7221 */ /* 0x040fe20000010000 */
[----:B------:R-:W-:Y:S01]  /*0cc0*/  FFMA.FTZ R2, R65, R61, R2 ;  /* 0x0000003d41027223 */ /* 0x000fe20000010002 */
[----:B------:R-:W-:Y:S01]  /*0cd0*/  FMUL.FTZ R124, R124, UR16 ;  /* 0x000000107c7c7c20 */ /* 0x000fe20008410000 */
        /* <DEDUP_REMOVED lines=31> */
[----:B-1----:R-:W-:-:S05]  /*0ed0*/  FADD.FTZ R57, R54, R57 ;  /* 0x0000003936397221 */ /* 0x002fca0000010000 */
[----:B------:R-:W1:Y:S01]  /*0ee0*/  SHFL.DOWN PT, R60, R57, 0x2, 0x1f ;  /* 0x08401f00393c7f89 */ /* 0x000e6200000e0000 */
[C---:B------:R-:W-:Y:S01]  /*0ef0*/  FADD.FTZ R81, R59.reuse, R81 ;  /* 0x000000513b517221 */ /* 0x040fe20000010000 */
[----:B------:R-:W-:Y:S01]  /*0f00*/  FFMA.FTZ R82, R59, R112, R82 ;  /* 0x000000703b527223 */ /* 0x000fe20000010052 */
[----:B0-----:R-:W-:-:S05]  /*0f10*/  FADD.FTZ R58, R55, R58 ;  /* 0x0000003a373a7221 */ /* 0x001fca0000010000 */
[----:B------:R-:W0:Y:S01]  /*0f20*/  SHFL.DOWN PT, R53, R58, 0x2, 0x1f ;  /* 0x08401f003a357f89 */ /* 0x000e2200000e0000 */
[----:B-1----:R-:W-:Y:S02]  /*0f30*/  FADD.FTZ R59, R57, R60 ;  /* 0x0000003c393b7221 */ /* 0x002fe40000010000 */
[----:B------:R-:W1:Y:S03]  /*0f40*/  S2R R60, SR_TID.X ;  /* 0x00000000003c7919 */ /* 0x000e660000002100 */
[----:B------:R-:W2:Y:S01]  /*0f50*/  SHFL.DOWN PT, R52, R59, 0x1, 0x1f ;  /* 0x08201f003b347f89 */ /* 0x000ea200000e0000 */
[----:B0-----:R-:W-:-:S05]  /*0f60*/  FADD.FTZ R56, R58, R53 ;  /* 0x000000353a387221 */ /* 0x001fca0000010000 */
[----:B------:R-:W0:Y:S01]  /*0f70*/  SHFL.DOWN PT, R53, R56, 0x1, 0x1f ;  /* 0x08201f0038357f89 */ /* 0x000e2200000e0000 */
[----:B-1----:R-:W-:Y:S01]  /*0f80*/  LOP3.LUT P0, RZ, R60, 0x1f, RZ, 0xc0, !PT ;  /* 0x0000001f3cff7812 */ /* 0x002fe2000780c0ff */
[----:B------:R-:W-:Y:S01]  /*0f90*/  BSSY.RECONVERGENT B0, `(.L_x_2078) ;  /* 0x000000e000007945 */ /* 0x000fe20003800200 */
[C---:B------:R-:W-:Y:S01]  /*0fa0*/  FADD.FTZ R15, R66.reuse, R15 ;  /* 0x0000000f420f7221 */ /* 0x040fe20000010000 */
[----:B------:R-:W-:Y:S01]  /*0fb0*/  FFMA.FTZ R3, R66, R127, R3 ;  /* 0x0000007f42037223 */ /* 0x000fe20000010003 */
[----:B--2---:R-:W-:Y:S01]  /*0fc0*/  FADD.FTZ R52, R59, R52 ;  /* 0x000000343b347221 */ /* 0x004fe20000010000 */
        /* <DEDUP_REMOVED lines=10> */
.L_x_2079:
[----:B------:R-:W-:Y:S05]  /*1070*/  BSYNC.RECONVERGENT B0 ;  /* 0x0000000000007941 */ /* 0x000fea0003800200 */
.L_x_2078:
[----:B------:R-:W1:Y:S08]  /*1080*/  S2UR UR6, SR_CgaCtaId ;  /* 0x00000000000679c3 */ /* 0x000e700000008800 */
[----:B------:R-:W-:Y:S01]  /*1090*/  BAR.SYNC.DEFER_BLOCKING 0x0 ;  /* 0x0000000000007b1d */ /* 0x000fe20000010000 */
[C---:B------:R-:W-:Y:S01]  /*10a0*/  FADD.FTZ R17, R20.reuse, R17 ;  /* 0x0000001114117221 */ /* 0x040fe20000010000 */
[----:B------:R-:W-:Y:S01]  /*10b0*/  FFMA.FTZ R5, R20, R124, R5 ;  /* 0x0000007c14057223 */ /* 0x000fe20000010005 */
[C---:B------:R-:W-:Y:S01]  /*10c0*/  FADD.FTZ R18, R21.reuse, R18 ;  /* 0x0000001215127221 */ /* 0x040fe20000010000 */
[----:B------:R-:W-:Y:S01]  /*10d0*/  FFMA.FTZ R6, R21, R123, R6 ;  /* 0x0000007b15067223 */ /* 0x000fe20000010006 */
[----:B------:R-:W-:Y:S01]  /*10e0*/  UISETP.NE.U32.AND UP0, UPT, UR26, URZ, UPT ;  /* 0x000000ff1a00728c */ /* 0x000fe2000bf05070 */
[----:B------:R-:W-:Y:S01]  /*10f0*/  ISETP.NE.AND P3, PT, RZ, UR28, PT ;  /* 0x0000001cff007c0c */ /* 0x000fe2000bf65270 */
[----:B------:R-:W-:Y:S01]  /*1100*/  UMOV UR5, 0x400 ;  /* 0x0000040000057882 */ /* 0x000fe20000000000 */
[----:B------:R-:W-:Y:S01]  /*1110*/  UIADD3 UR4, UPT, UPT, UR4, UR24, URZ ;  /* 0x0000001804047290 */ /* 0x000fe2000fffe0ff */
[C---:B------:R-:W-:Y:S01]  /*1120*/  FADD.FTZ R79, R26.reuse, R79 ;  /* 0x0000004f1a4f7221 */ /* 0x040fe20000010000 */
[----:B------:R-:W-:Y:S01]  /*1130*/  UISETP.NE.AND.EX UP0, UPT, UR27, URZ, UPT, UP0 ;  /* 0x000000ff1b00728c */ /* 0x000fe2000bf05300 */
[----:B------:R-:W-:Y:S01]  /*1140*/  FFMA.FTZ R11, R26, R69, R11 ;  /* 0x000000451a0b7223 */ /* 0x000fe2000001000b */
        /* <DEDUP_REMOVED lines=11> */
[----:B-1----:R-:W-:Y:S01]  /*1200*/  ULEA UR5, UR6, UR5, 0x18 ;  /* 0x0000000506057291 */ /* 0x002fe2000f8ec0ff */
[----:B------:R-:W-:Y:S01]  /*1210*/  FFMA.FTZ R12, R27, R70, R12 ;  /* 0x000000461b0c7223 */ /* 0x000fe2000001000c */
[----:B------:R-:W-:-:S02]  /*1220*/  UISETP.GE.AND UP2, UPT, UR4, UR25, UPT ;  /* 0x000000190400728c */ /* 0x000fc4000bf46270 */
[----:B------:R-:W-:Y:S02]  /*1230*/  UIADD3 UR6, UPT, UPT, UR5, 0x2020, URZ ;  /* 0x0000202005067890 */ /* 0x000fe4000fffe0ff */
[----:B------:R-:W-:-:S09]  /*1240*/  @!UP1 UIADD3 UR6, UPT, UPT, UR5, 0x2000, URZ ;  /* 0x0000200005069890 */ /* 0x000fd2000fffe0ff */
[----:B0-----:R-:W0:Y:S01]  /*1250*/  LDS.128 R52, [UR6] ;  /* 0x00000006ff347984 */ /* 0x001e220008000c00 */
[----:B------:R-:W-:Y:S02]  /*1260*/  UIADD3 UR6, UPT, UPT, UR5, 0x2030, URZ ;  /* 0x0000203005067890 */ /* 0x000fe4000fffe0ff */
[----:B------:R-:W-:-:S09]  /*1270*/  @!UP1 UIADD3 UR6, UPT, UPT, UR5, 0x2010, URZ ;  /* 0x0000201005069890 */ /* 0x000fd2000fffe0ff */
        /* <DEDUP_REMOVED lines=35> */
.L_x_2082:
        /* <DEDUP_REMOVED lines=17> */
.L_x_2081:
        /* <DEDUP_REMOVED lines=20> */
.L_x_2084:
        /* <DEDUP_REMOVED lines=21> */
.L_x_2080:
        /* <DEDUP_REMOVED lines=21> */
.L_x_2086:
        /* <DEDUP_REMOVED lines=17> */
.L_x_2085:
        /* <DEDUP_REMOVED lines=20> */
.L_x_2087:
        /* <DEDUP_REMOVED lines=20> */
.L_x_2083:
        /* <DEDUP_REMOVED lines=37> */
.L_x_2090:
        /* <DEDUP_REMOVED lines=17> */
.L_x_2089:
        /* <DEDUP_REMOVED lines=18> */
.L_x_2092:
        /* <DEDUP_REMOVED lines=13> */
.L_x_2088:
        /* <DEDUP_REMOVED lines=23> */
.L_x_2094:
        /* <DEDUP_REMOVED lines=17> */
.L_x_2093:
        /* <DEDUP_REMOVED lines=18> */
.L_x_2095:
        /* <DEDUP_REMOVED lines=12> */
.L_x_2091:
        /* <DEDUP_REMOVED lines=32> */
.L_x_2098:
        /* <DEDUP_REMOVED lines=17> */
.L_x_2097:
        /* <DEDUP_REMOVED lines=18> */
.L_x_2100:
        /* <DEDUP_REMOVED lines=13> */
.L_x_2096:
        /* <DEDUP_REMOVED lines=23> */
.L_x_2102:
        /* <DEDUP_REMOVED lines=17> */
.L_x_2101:
        /* <DEDUP_REMOVED lines=18> */
.L_x_2103:
        /* <DEDUP_REMOVED lines=12> */
.L_x_2099:
        /* <DEDUP_REMOVED lines=13> */
[--C-:B0-----:R-:W-:Y:S01]  /*3110*/  FFMA.FTZ R20, R69, UR17, R26.reuse ;  /* 0x0000001145147c23 */ /* 0x101fe2000801001a */
        /* <DEDUP_REMOVED lines=18> */
.L_x_2106:
        /* <DEDUP_REMOVED lines=17> */
.L_x_2105:
        /* <DEDUP_REMOVED lines=18> */
.L_x_2108:
        /* <DEDUP_REMOVED lines=13> */
.L_x_2104:
        /* <DEDUP_REMOVED lines=23> */
.L_x_2110:
        /* <DEDUP_REMOVED lines=17> */
.L_x_2109:
        /* <DEDUP_REMOVED lines=18> */
.L_x_2111:
        /* <DEDUP_REMOVED lines=12> */
.L_x_2107:
        /* <DEDUP_REMOVED lines=42> */
.L_x_2077:
[----:B------:R-:W0:Y:S08]  /*3c40*/  LDC R11, c[0x0][0x388] ;  /* 0x0000e200ff0b7b82 */ /* 0x000e300000000800 */
[----:B------:R-:W1:Y:S08]  /*3c50*/  LDC.64 R2, c[0x0][0x440] ;  /* 0x00011000ff027b82 */ /* 0x000e700000000a00 */
[----:B------:R-:W3:Y:S01]  /*3c60*/  LDC.64 R8, c[0x0][0x448] ;  /* 0x00011200ff087b82 */ /* 0x000ee20000000a00 */
[----:B0-----:R-:W-:-:S05]  /*3c70*/  IMAD R11, R11, UR7, RZ ;  /* 0x000000070b0b7c24 */ /* 0x001fca000f8e02ff */
[----:B------:R-:W-:-:S05]  /*3c80*/  LEA.HI R11, R11, R60, RZ, 0x1e ;  /* 0x0000003c0b0b7211 */ /* 0x000fca00078ff0ff */
[----:B-1----:R-:W-:-:S05]  /*3c90*/  IMAD.WIDE.U32 R2, R11, 0x10, R2 ;  /* 0x000000100b027825 */ /* 0x002fca00078e0002 */
[----:B--2---:R-:W-:Y:S01]  /*3ca0*/  STG.E.128 desc[UR20][R2.64], R24 ;  /* 0x0000001802007986 */ /* 0x004fe2000c101d14 */
[----:B---3--:R-:W-:-:S05]  /*3cb0*/  IMAD.WIDE.U32 R8, R11, 0x10, R8 ;  /* 0x000000100b087825 */ /* 0x008fca00078e0008 */
        /* <DEDUP_REMOVED lines=8> */
.L_x_2113:
        /* <DEDUP_REMOVED lines=12> */
.L_x_2855:


//--------------------- .text._ZN10layer_norm31ln_parallel_residual_bwd_kernelINS_13Kernel_traitsI6__halfffffjLj2048ELj1ELj1ELj4ELj16ENS_18Kernel_traits_baseILj2048ES2_ffffjLj128EEEEELb1ELb0ELb0EEEvNS_9BwdParamsE --------------------------
	.section	.text._ZN10layer_norm31ln_parallel_residual_bwd_kernelINS_13Kernel_traitsI6__halfffffjLj2048ELj1ELj1ELj4ELj16ENS_18Kernel_traits_baseILj2048ES2_ffffjLj128EEEEELb1ELb0ELb0EEEvNS_9BwdParamsE,"ax",@progbits
	.align	128
        .global         _ZN10layer_norm31ln_parallel_residual_bwd_kernelINS_13Kernel_traitsI6__halfffffjLj2048ELj1ELj1ELj4ELj16ENS_18Kernel_traits_baseILj2048ES2_ffffjLj128EEEEELb1ELb0ELb0EEEvNS_9BwdParamsE
        .type           _ZN10layer_norm31ln_parallel_residual_bwd_kernelINS_13Kernel_traitsI6__halfffffjLj2048ELj1ELj1ELj4ELj16ENS_18Kernel_traits_baseILj2048ES2_ffffjLj128EEEEELb1ELb0ELb0EEEvNS_9BwdParamsE,@function
        .size           _ZN10layer_norm31ln_parallel_residual_bwd_kernelINS_13Kernel_traitsI6__halfffffjLj2048ELj1ELj1ELj4ELj16ENS_18Kernel_traits_baseILj2048ES2_ffffjLj128EEEEELb1ELb0ELb0EEEvNS_9BwdParamsE,(.L_x_2856 - _ZN10layer_norm31ln_parallel_residual_bwd_kernelINS_13Kernel_traitsI6__halfffffjLj2048ELj1ELj1ELj4ELj16ENS_18Kernel_traits_baseILj2048ES2_ffffjLj128EEEEELb1ELb0ELb0EEEvNS_9BwdParamsE)
        .other          _ZN10layer_norm31ln_parallel_residual_bwd_kernelINS_13Kernel_traitsI6__halfffffjLj2048ELj1ELj1ELj4ELj16ENS_18Kernel_traits_baseILj2048ES2_ffffjLj128EEEEELb1ELb0ELb0EEEvNS_9BwdParamsE,@"STO_CUDA_ENTRY STV_DEFAULT"
_ZN10layer_norm31ln_parallel_residual_bwd_kernelINS_13Kernel_traitsI6__halfffffjLj2048ELj1ELj1ELj4ELj16ENS_18Kernel_traits_baseILj2048ES2_ffffjLj128EEEEELb1ELb0ELb0EEEvNS_9BwdParamsE:
.text._ZN10layer_norm31ln_parallel_residual_bwd_kernelINS_13Kernel_traitsI6__halfffffjLj2048ELj1ELj1ELj4ELj16ENS_18Kernel_traits_baseILj2048ES2_ffffjLj128EEEEELb1ELb0ELb0EEEvNS_9BwdParamsE:
        /* <DEDUP_REMOVED lines=12> */
[----:B0-----:R-:W-:Y:S02]  /*00c0*/  LOP3.LUT R21, R114, 0x7f, RZ, 0x3c, !PT ;  /* 0x0000007f72157812 */ /* 0x001fe400078e3cff */
[----:B------:R-:W-:-:S03]  /*00d0*/  MOV R39, R114 ;  /* 0x0000007200277202 */ /* 0x000fc60000000f00 */
[----:B------:R-:W0:Y:S01]  /*00e0*/  LDC.64 R32, c[0x0][0x3d8] ;  /* 0x0000f600ff207b82 */ /* 0x000e220000000a00 */
[----:B------:R-:W-:-:S04]  /*00f0*/  LEA.HI.SX32 R12, R0, R21, 0x1e ;  /* 0x00000015000c7211 */ /* 0x000fc800078ff2ff */
[C---:B------:R-:W-:Y:S02]  /*0100*/  ISETP.GE.U32.AND P0, PT, R12.reuse, 0x80, PT ;  /* 0x000000800c00780c */ /* 0x040fe40003f06070 */
[C---:B------:R-:W-:Y:S01]  /*0110*/  ISETP.GE.U32.AND P1, PT, R12.reuse, 0x100, PT ;  /* 0x000001000c00780c */ /* 0x040fe20003f26070 */
[----:B------:R-:W4:Y:S01]  /*0120*/  S2UR UR4, SR_CTAID.X ;  /* 0x00000000000479c3 */ /* 0x000f220000002500 */
[C---:B------:R-:W-:Y:S02]  /*0130*/  ISETP.GE.U32.AND P2, PT, R12.reuse, 0x180, PT ;  /* 0x000001800c00780c */ /* 0x040fe40003f46070 */
[----:B------:R-:W-:-:S05]  /*0140*/  ISETP.GE.U32.AND P3, PT, R12, 0x200, PT ;  /* 0x000002000c00780c */ /* 0x000fca0003f66070 */
[----:B------:R-:W1:Y:S02]  /*0150*/  LDC.64 R20, c[0x0][0x3d0] ;  /* 0x0000f400ff147b82 */ /* 0x000e640000000a00 */
[----:B--2---:R-:W-:-:S04]  /*0160*/  @P0 IMAD.WIDE.U32 R16, R39, 0x8, R16 ;  /* 0x0000000827100825 */ /* 0x004fc800078e0010 */
[C---:B---3--:R-:W-:Y:S01]  /*0170*/  @P0 IMAD.WIDE.U32 R10, R39.reuse, 0x8, R10 ;  /* 0x00000008270a0825 */ /* 0x048fe200078e000a */
[----:B------:R-:W5:Y:S01]  /*0180*/  @P0 LDG.E.64 R18, desc[UR8][R16.64] ;  /* 0x0000000810120981 */ /* 0x000f62000c1e1b00 */
[----:B------:R-:W2:Y:S01]  /*0190*/  LDC.64 R34, c[0x0][0x3d0] ;  /* 0x0000f400ff227b82 */ /* 0x000ea20000000a00 */
[----:B------:R-:W-:Y:S02]  /*01a0*/  @P0 LOP3.LUT R39, R39, 0x80, RZ, 0xfc, !PT ;  /* 0x0000008027270812 */ /* 0x000fe400078efcff */
[----:B------:R3:W5:Y:S03]  /*01b0*/  @P0 LDG.E.64 R14, desc[UR8][R10.64] ;  /* 0x000000080a0e0981 */ /* 0x000766000c1e1b00 */
[----:B----4-:R-:W-:Y:S02]  /*01c0*/  @P1 IMAD.WIDE.U32 R28, R39, 0x8, R24 ;  /* 0x00000008271c1825 */ /* 0x010fe400078e0018 */
[----:B------:R-:W4:Y:S01]  /*01d0*/  LDC.64 R36, c[0x0][0x3d8] ;  /* 0x0000f600ff247b82 */ /* 0x000f220000000a00 */
[----:B------:R-:W-:-:S02]  /*01e0*/  CS2R R40, SRZ ;  /* 0x0000000000287805 */ /* 0x000fc4000001ff00 */
[----:B------:R-:W-:Y:S01]  /*01f0*/  CS2R R42, SRZ ;  /* 0x00000000002a7805 */ /* 0x000fe2000001ff00 */
[----:B------:R-:W5:Y:S01]  /*0200*/  @P1 LDG.E.64 R58, desc[UR8][R28.64] ;  /* 0x000000081c3a1981 */ /* 0x000f62000c1e1b00 */
[----:B---3--:R-:W-:Y:S01]  /*0210*/  MOV R11, UR4 ;  /* 0x00000004000b7c02 */ /* 0x008fe20008000f00 */
[C---:B-1----:R-:W-:Y:S01]  /*0220*/  @P1 IMAD.WIDE.U32 R22, R39.reuse, 0x8, R20 ;  /* 0x0000000827161825 */ /* 0x042fe200078e0014 */
[----:B------:R-:W-:Y:S02]  /*0230*/  @P1 IADD3 R39, PT, PT, R39, 0x80, RZ ;  /* 0x0000008027271810 */ /* 0x000fe40007ffe0ff */
[----:B------:R-:W-:Y:S02]  /*0240*/  ISETP.GE.AND P4, PT, R11, UR5, PT ;  /* 0x000000050b007c0c */ /* 0x000fe4000bf86270 */
[----:B------:R-:W-:Y:S01]  /*0250*/  CS2R R20, SRZ ;  /* 0x0000000000147805 */ /* 0x000fe2000001ff00 */
[----:B------:R1:W5:Y:S01]  /*0260*/  @P1 LDG.E.64 R56, desc[UR8][R22.64] ;  /* 0x0000000816381981 */ /* 0x000362000c1e1b00 */
[----:B------:R-:W-:-:S04]  /*0270*/  @P2 IMAD.WIDE.U32 R30, R39, 0x8, R26 ;  /* 0x00000008271e2825 */ /* 0x000fc800078e001a */
[C---:B0-----:R-:W-:Y:S01]  /*0280*/  @P2 IMAD.WIDE.U32 R32, R39.reuse, 0x8, R32 ;  /* 0x0000000827202825 */ /* 0x041fe200078e0020 */
[----:B------:R-:W-:Y:S01]  /*0290*/  @P2 IADD3 R39, PT, PT, R39, 0x80, RZ ;  /* 0x0000008027272810 */ /* 0x000fe20007ffe0ff */
[----:B------:R0:W5:Y:S04]  /*02a0*/  @P2 LDG.E.64 R8, desc[UR8][R30.64] ;  /* 0x000000081e082981 */ /* 0x000168000c1e1b00 */
[C---:B--2---:R-:W-:Y:S01]  /*02b0*/  @P3 IMAD.WIDE.U32 R24, R39.reuse, 0x8, R34 ;  /* 0x0000000827183825 */ /* 0x044fe200078e0022 */
[----:B------:R2:W5:Y:S03]  /*02c0*/  @P2 LDG.E.64 R6, desc[UR8][R32.64] ;  /* 0x0000000820062981 */ /* 0x000566000c1e1b00 */
[----:B----4-:R-:W-:Y:S01]  /*02d0*/  @P3 IMAD.WIDE.U32 R26, R39, 0x8, R36 ;  /* 0x00000008271a3825 */ /* 0x010fe200078e0024 */
[----:B------:R3:W5:Y:S01]  /*02e0*/  @P3 LDG.E.64 R4, desc[UR8][R24.64] ;  /* 0x0000000818043981 */ /* 0x000762000c1e1b00 */
[----:B-1----:R-:W-:-:S02]  /*02f0*/  CS2R R22, SRZ ;  /* 0x0000000000167805 */ /* 0x002fc4000001ff00 */
[----:B------:R-:W-:Y:S02]  /*0300*/  CS2R R28, SRZ ;  /* 0x00000000001c7805 */ /* 0x000fe4000001ff00 */
[----:B0-----:R-:W-:Y:S01]  /*0310*/  CS2R R30, SRZ ;  /* 0x00000000001e7805 */ /* 0x001fe2000001ff00 */
[----:B------:R0:W5:Y:S01]  /*0320*/  @P3 LDG.E.64 R2, desc[UR8][R26.64] ;  /* 0x000000081a023981 */ /* 0x000162000c1e1b00 */
[----:B------:R-:W-:Y:S02]  /*0330*/  CS2R R34, SRZ ;  /* 0x0000000000227805 */ /* 0x000fe4000001ff00 */
[----:B--2---:R-:W-:Y:S02]  /*0340*/  CS2R R32, SRZ ;  /* 0x0000000000207805 */ /* 0x004fe4000001ff00 */
        /* <DEDUP_REMOVED lines=18> */
[----:B---3--:R-:W-:Y:S02]  /*0470*/  CS2R R24, SRZ ;  /* 0x0000000000187805 */ /* 0x008fe4000001ff00 */
[----:B0-----:R-:W-:-:S02]  /*0480*/  CS2R R26, SRZ ;  /* 0x00000000001a7805 */ /* 0x001fc4000001ff00 */
[----:B------:R-:W-:Y:S02]  /*0490*/  CS2R R76, SRZ ;  /* 0x00000000004c7805 */ /* 0x000fe4000001ff00 */
[----:B------:R-:W-:Y:S02]  /*04a0*/  CS2R R78, SRZ ;  /* 0x00000000004e7805 */ /* 0x000fe4000001ff00 */
[----:B------:R-:W-:Y:S02]  /*04b0*/  CS2R R80, SRZ ;  /* 0x0000000000507805 */ /* 0x000fe4000001ff00 */
[----:B------:R-:W-:Y:S01]  /*04c0*/  CS2R R82, SRZ ;  /* 0x0000000000527805 */ /* 0x000fe2000001ff00 */
[----:B------:R-:W-:Y:S06]  /*04d0*/  @P4 BRA `(.L_x_2114) ;  /* 0x00000060003c4947 */ /* 0x000fec0003800000 */
[----:B------:R-:W0:Y:S01]  /*04e0*/  LDCU.U8 UR4, c[0x0][0x410] ;  /* 0x00008200ff0477ac */ /* 0x000e220008000000 */
[----:B-----5:R-:W-:Y:S02]  /*04f0*/  MOV R158, R8 ;  /* 0x00000008009e7202 */ /* 0x020fe40000000f00 */
[----:B------:R-:W-:Y:S02]  /*0500*/  CS2R R20, SRZ ;  /* 0x0000000000147805 */ /* 0x000fe4000001ff00 */
[----:B------:R-:W-:Y:S02]  /*0510*/  MOV R160, R6 ;  /* 0x0000000600a07202 */ /* 0x000fe40000000f00 */
[----:B------:R-:W-:Y:S02]  /*0520*/  CS2R R22, SRZ ;  /* 0x0000000000167805 */ /* 0x000fe4000001ff00 */
[----:B------:R-:W-:Y:S02]  /*0530*/  MOV R162, R4 ;  /* 0x0000000400a27202 */ /* 0x000fe40000000f00 */
[----:B------:R-:W-:-:S02]  /*0540*/  CS2R R40, SRZ ;  /* 0x0000000000287805 */ /* 0x000fc4000001ff00 */
[----:B------:R-:W-:Y:S02]  /*0550*/  MOV R164, R2 ;  /* 0x0000000200a47202 */ /* 0x000fe40000000f00 */
        /* <DEDUP_REMOVED lines=9> */
[----:B------:R-:W-:Y:S01]  /*05f0*/  MOV R152, R18 ;  /* 0x0000001200987202 */ /* 0x000fe20000000f00 */
[----:B0-----:R-:W-:Y:S01]  /*0600*/  UISETP.NE.AND UP0, UPT, UR4, URZ, UPT ;  /* 0x000000ff0400728c */ /* 0x001fe2000bf05270 */
[----:B------:R-:W-:-:S02]  /*0610*/  SHF.R.U64 R10, R18, 0x10, R19 ;  /* 0x00000010120a7819 */ /* 0x000fc40000001213 */
[----:B------:R-:W-:Y:S02]  /*0620*/  CS2R R36, SRZ ;  /* 0x0000000000247805 */ /* 0x000fe4000001ff00 */
[----:B------:R-:W-:Y:S02]  /*0630*/  SHF.R.U64 R8, R8, 0x10, R9 ;  /* 0x0000001008087819 */ /* 0x000fe40000001209 */
[----:B------:R-:W-:Y:S02]  /*0640*/  CS2R R38, SRZ ;  /* 0x0000000000267805 */ /* 0x000fe4000001ff00 */
[----:B------:R-:W-:Y:S02]  /*0650*/  MOV R159, R9 ;  /* 0x00000009009f7202 */ /* 0x000fe40000000f00 */
[----:B------:R-:W-:Y:S02]  /*0660*/  CS2R R88, SRZ ;  /* 0x0000000000587805 */ /* 0x000fe4000001ff00 */
[----:B------:R-:W-:-:S02]  /*0670*/  SHF.R.U64 R6, R6, 0x10, R7 ;  /* 0x0000001006067819 */ /* 0x000fc40000001207 */
[----:B------:R-:W-:Y:S02]  /*0680*/  CS2R R90, SRZ ;  /* 0x00000000005a7805 */ /* 0x000fe4000001ff00 */
[----:B------:R-:W-:Y:S02]  /*0690*/  MOV R161, R7 ;  /* 0x0000000700a17202 */ /* 0x000fe40000000f00 */
[----:B------:R-:W-:Y:S02]  /*06a0*/  CS2R R44, SRZ ;  /* 0x00000000002c7805 */ /* 0x000fe4000001ff00 */
[----:B------:R-:W-:Y:S02]  /*06b0*/  SHF.R.U64 R4, R4, 0x10, R5 ;  /* 0x0000001004047819 */ /* 0x000fe40000001205 */
[----:B------:R-:W-:Y:S02]  /*06c0*/  CS2R R46, SRZ ;  /* 0x00000000002e7805 */ /* 0x000fe4000001ff00 */
[----:B------:R-:W-:-:S02]  /*06d0*/  MOV R163, R5 ;  /* 0x0000000500a37202 */ /* 0x000fc40000000f00 */
[----:B------:R-:W-:Y:S02]  /*06e0*/  CS2R R48, SRZ ;  /* 0x0000000000307805 */ /* 0x000fe4000001ff00 */
[----:B------:R-:W-:Y:S02]  /*06f0*/  SHF.R.U64 R2, R2, 0x10, R3 ;  /* 0x0000001002027819 */ /* 0x000fe40000001203 */
[----:B------:R-:W-:Y:S02]  /*0700*/  CS2R R50, SRZ ;  /* 0x0000000000327805 */ /* 0x000fe4000001ff00 */
[----:B------:R-:W-:Y:S02]  /*0710*/  MOV R165, R3 ;  /* 0x0000000300a57202 */ /* 0x000fe40000000f00 */
[----:B------:R-:W-:Y:S02]  /*0720*/  CS2R R52, SRZ ;  /* 0x0000000000347805 */ /* 0x000fe4000001ff00 */
[----:B------:R-:W-:-:S02]  /*0730*/  MOV R153, R19 ;  /* 0x0000001300997202 */ /* 0x000fc40000000f00 */
[----:B------:R-:W-:Y:S02]  /*0740*/  CS2R R54, SRZ ;  /* 0x0000000000367805 */ /* 0x000fe4000001ff00 */
[----:B------:R-:W-:Y:S02]  /*0750*/  SHF.R.U32.HI R14, RZ, 0x10, R19 ;  /* 0x00000010ff0e7819 */ /* 0x000fe40000011613 */
[----:B------:R-:W-:Y:S02]  /*0760*/  CS2R R72, SRZ ;  /* 0x0000000000487805 */ /* 0x000fe4000001ff00 */
[----:B------:R-:W-:Y:S02]  /*0770*/  MOV R154, R56 ;  /* 0x00000038009a7202 */ /* 0x000fe40000000f00 */
[----:B------:R-:W-:Y:S02]  /*0780*/  CS2R R74, SRZ ;  /* 0x00000000004a7805 */ /* 0x000fe4000001ff00 */
[----:B------:R-:W-:-:S02]  /*0790*/  SHF.R.U64 R15, R56, 0x10, R57 ;  /* 0x00000010380f7819 */ /* 0x000fc40000001239 */
[----:B------:R-:W-:Y:S02]  /*07a0*/  CS2R R60, SRZ ;  /* 0x00000000003c7805 */ /* 0x000fe4000001ff00 */
[----:B------:R-:W-:Y:S02]  /*07b0*/  MOV R155, R57 ;  /* 0x00000039009b7202 */ /* 0x000fe40000000f00 */
[----:B------:R-:W-:Y:S02]  /*07c0*/  CS2R R62, SRZ ;  /* 0x00000000003e7805 */ /* 0x000fe4000001ff00 */
[----:B------:R-:W-:Y:S02]  /*07d0*/  SHF.R.U32.HI R17, RZ, 0x10, R57 ;  /* 0x00000010ff117819 */ /* 0x000fe40000011639 */
[----:B------:R-:W-:Y:S02]  /*07e0*/  CS2R R64, SRZ ;  /* 0x0000000000407805 */ /* 0x000fe4000001ff00 */
[----:B------:R-:W-:-:S02]  /*07f0*/  MOV R156, R58 ;  /* 0x0000003a009c7202 */ /* 0x000fc40000000f00 */
[----:B------:R-:W-:Y:S02]  /*0800*/  CS2R R66, SRZ ;  /* 0x0000000000427805 */ /* 0x000fe4000001ff00 */
[--C-:B------:R-:W-:Y:S02]  /*0810*/  SHF.R.U64 R16, R58, 0x10, R59.reuse ;  /* 0x000000103a107819 */ /* 0x100fe4000000123b */
[----:B------:R-:W-:Y:S02]  /*0820*/  CS2R R68, SRZ ;  /* 0x0000000000447805 */ /* 0x000fe4000001ff00 */
[----:B------:R-:W-:Y:S02]  /*0830*/  MOV R157, R59 ;  /* 0x0000003b009d7202 */ /* 0x000fe40000000f00 */
[----:B------:R-:W-:Y:S02]  /*0840*/  CS2R R70, SRZ ;  /* 0x0000000000467805 */ /* 0x000fe4000001ff00 */
[----:B------:R-:W-:-:S02]  /*0850*/  SHF.R.U32.HI R18, RZ, 0x10, R59 ;  /* 0x00000010ff127819 */ /* 0x000fc4000001163b */
[----:B------:R-:W-:Y:S02]  /*0860*/  CS2R R24, SRZ ;  /* 0x0000000000187805 */ /* 0x000fe4000001ff00 */
[----:B------:R-:W-:Y:S02]  /*0870*/  SHF.R.U32.HI R9, RZ, 0x10, R9 ;  /* 0x00000010ff097819 */ /* 0x000fe40000011609 */
[----:B------:R-:W-:Y:S02]  /*0880*/  CS2R R26, SRZ ;  /* 0x00000000001a7805 */ /* 0x000fe4000001ff00 */
[----:B------:R-:W-:Y:S02]  /*0890*/  SHF.R.U32.HI R7, RZ, 0x10, R7 ;  /* 0x00000010ff077819 */ /* 0x000fe40000011607 */
[----:B------:R-:W-:Y:S02]  /*08a0*/  CS2R R76, SRZ ;  /* 0x00000000004c7805 */ /* 0x000fe4000001ff00 */
[----:B------:R-:W-:-:S02]  /*08b0*/  SHF.R.U32.HI R5, RZ, 0x10, R5 ;  /* 0x00000010ff057819 */ /* 0x000fc40000011605 */
[----:B------:R-:W-:Y:S02]  /*08c0*/  CS2R R78, SRZ ;  /* 0x00000000004e7805 */ /* 0x000fe4000001ff00 */
[----:B------:R-:W-:Y:S02]  /*08d0*/  SHF.R.U32.HI R3, RZ, 0x10, R3 ;  /* 0x00000010ff037819 */ /* 0x000fe40000011603 */
[----:B------:R-:W-:Y:S02]  /*08e0*/  CS2R R80, SRZ ;  /* 0x0000000000507805 */ /* 0x000fe4000001ff00 */
[----:B------:R-:W-:Y:S02]  /*08f0*/  PLOP3.LUT P1, PT, PT, PT, UP0, 0x80, 0x8 ;  /* 0x000000000008781c */ /* 0x000fe40003f2f008 */
[----:B------:R-:W-:Y:S02]  /*0900*/  CS2R R82, SRZ ;  /* 0x0000000000527805 */ /* 0x000fe4000001ff00 */
[----:B------:R-:W-:Y:S01]  /*0910*/  PRMT R150, R150, 0x5410, R0 ;  /* 0x0000541096967816 */ /* 0x000fe20000000000 */
[----:B------:R-:W-:Y:S01]  /*0920*/  UPLOP3.LUT UP1, UPT, UPT, UPT, UPT, 0x40, 0x4 ;  /* 0x000000000004789c */ /* 0x000fe20003f2e870 */
[----:B------:R-:W-:Y:S01]  /*0930*/  PRMT R151, R151, 0x5410, R13 ;  /* 0x0000541097977816 */ /* 0x000fe2000000000d */
[----:B------:R-:W0:Y:S01]  /*0940*/  LDCU UR13, c[0x0][0x408] ;  /* 0x00008100ff0d77ac */ /* 0x000e220008000800 */
[----:B------:R-:W-:-:S02]  /*0950*/  PRMT R152, R152, 0x5410, R10 ;  /* 0x0000541098987816 */ /* 0x000fc4000000000a */
[----:B------:R-:W-:Y:S01]  /*0960*/  PRMT R153, R153, 0x5410, R14 ;  /* 0x0000541099997816 */ /* 0x000fe2000000000e */
[----:B------:R-:W1:Y:S01]  /*0970*/  LDCU UR12, c[0x0][0x400] ;  /* 0x00008000ff0c77ac */ /* 0x000e620008000800 */
[----:B------:R-:W-:Y:S02]  /*0980*/  PRMT R154, R154, 0x5410, R15 ;  /* 0x000054109a9a7816 */ /* 0x000fe4000000000f */
[----:B------:R-:W-:Y:S01]  /*0990*/  PRMT R155, R155, 0x5410, R17 ;  /* 0x000054109b9b7816 */ /* 0x000fe20000000011 */
[----:B------:R-:W2:Y:S01]  /*09a0*/  LDCU.64 UR6, c[0x0][0x478] ;  /* 0x00008f00ff0677ac */ /* 0x000ea20008000a00 */
[----:B------:R-:W-:Y:S02]  /*09b0*/  PRMT R156, R156, 0x5410, R16 ;  /* 0x000054109c9c7816 */ /* 0x000fe40000000010 */
[----:B------:R-:W-:Y:S01]  /*09c0*/  PRMT R157, R157, 0x5410, R18 ;  /* 0x000054109d9d7816 */ /* 0x000fe20000000012 */
[----:B------:R-:W3:Y:S01]  /*09d0*/  LDCU.64 UR14, c[0x0][0x438] ;  /* 0x00008700ff0e77ac */ /* 0x000ee20008000a00 */
[----:B------:R-:W-:-:S02]  /*09e0*/  PRMT R158, R158, 0x5410, R8 ;  /* 0x000054109e9e7816 */ /* 0x000fc40000000008 */
[----:B------:R-:W-:Y:S01]  /*09f0*/  PRMT R159, R159, 0x5410, R9 ;  /* 0x000054109f9f7816 */ /* 0x000fe20000000009 */
[----:B------:R-:W4:Y:S01]  /*0a00*/  LDCU.64 UR10, c[0x0][0x470] ;  /* 0x00008e00ff0a77ac */ /* 0x000f220008000a00 */
[----:B------:R-:W-:Y:S02]  /*0a10*/  PRMT R160, R160, 0x5410, R6 ;  /* 0x00005410a0a07816 */ /* 0x000fe40000000006 */
[----:B------:R-:W-:Y:S02]  /*0a20*/  PRMT R161, R161, 0x5410, R7 ;  /* 0x00005410a1a17816 */ /* 0x000fe40000000007 */
[----:B------:R-:W-:Y:S02]  /*0a30*/  PRMT R162, R162, 0x5410, R4 ;  /* 0x00005410a2a27816 */ /* 0x000fe40000000004 */
[----:B------:R-:W-:Y:S02]  /*0a40*/  PRMT R163, R163, 0x5410, R5 ;  /* 0x00005410a3a37816 */ /* 0x000fe40000000005 */
[----:B------:R-:W-:-:S02]  /*0a50*/  PRMT R164, R164, 0x5410, R2 ;  /* 0x00005410a4a47816 */ /* 0x000fc40000000002 */
[----:B------:R-:W-:Y:S02]  /*0a60*/  PRMT R165, R165, 0x5410, R3 ;  /* 0x00005410a5a57816 */ /* 0x000fe40000000003 */
[----:B012---:R-:W-:-:S07]  /*0a70*/  P2R R111, PR, RZ, 0x2 ;  /* 0x00000002ff6f7803 */ /* 0x007fce0000000000 */
.L_x_2165:
[----:B-1234-:R-:W0:Y:S01]  /*0a80*/  LDC.64 R104, c[0x0][0x3c0] ;  /* 0x0000f000ff687b82 */ /* 0x01ee220000000a00 */
[----:B------:R-:W-:-:S07]  /*0a90*/  ISETP.NE.AND P4, PT, R111, RZ, PT ;  /* 0x000000ff6f00720c */ /* 0x000fce0003f85270 */
[----:B------:R-:W1:Y:S01]  /*0aa0*/  LDC R13, c[0x0][0x388] ;  /* 0x0000e200ff0d7b82 */ /* 0x000e620000000800 */
[----:B0-----:R-:W-:-:S05]  /*0ab0*/  IMAD.WIDE R104, R11, 0x4, R104 ;  /* 0x000000040b687825 */ /* 0x001fca00078e0268 */
[----:B------:R0:W2:Y:S01]  /*0ac0*/  LDG.E R146, desc[UR8][R104.64] ;  /* 0x0000000868927981 */ /* 0x0000a2000c1e1900 */
[C---:B------:R-:W-:Y:S01]  /*0ad0*/  ISETP.GE.U32.AND P1, PT, R12.reuse, 0x100, PT ;  /* 0x000001000c00780c */ /* 0x040fe20003f26070 */
[----:B-1----:R-:W-:Y:S01]  /*0ae0*/  IMAD R10, R11, R13, RZ ;  /* 0x0000000d0b0a7224 */ /* 0x002fe200078e02ff */
[C---:B------:R-:W-:Y:S02]  /*0af0*/  ISETP.GE.U32.AND P2, PT, R12.reuse, 0x180, PT ;  /* 0x000001800c00780c */ /* 0x040fe40003f46070 */
[----:B------:R-:W-:Y:S02]  /*0b00*/  ISETP.GE.U32.AND P3, PT, R12, 0x200, PT ;  /* 0x000002000c00780c */ /* 0x000fe40003f66070 */
[----:B-----5:R-:W-:Y:S01]  /*0b10*/  SHF.R.S32.HI R9, RZ, 0x1f, R10 ;  /* 0x0000001fff097819 */ /* 0x020fe2000001140a */
[----:B0-----:R-:W0:Y:S03]  /*0b20*/  LDC.64 R104, c[0x0][0x3c8] ;  /* 0x0000f200ff687b82 */ /* 0x001e260000000a00 */
[----:B------:R-:W-:-:S04]  /*0b30*/  LEA.HI R9, R9, R10, RZ, 0x2 ;  /* 0x0000000a09097211 */ /* 0x000fc800078f10ff */
[----:B------:R-:W-:Y:S01]  /*0b40*/  LEA.HI.SX32 R10, R9, R114, 0x1e ;  /* 0x00000072090a7211 */ /* 0x000fe200078ff2ff */
[----:B0-----:R-:W-:-:S05]  /*0b50*/  IMAD.WIDE R104, R11, 0x4, R104 ;  /* 0x000000040b687825 */ /* 0x001fca00078e0268 */
[----:B------:R0:W5:Y:S01]  /*0b60*/  LDG.E R9, desc[UR8][R104.64] ;  /* 0x0000000868097981 */ /* 0x000162000c1e1900 */
[----:B------:R-:W-:Y:S01]  /*0b70*/  BSSY.RECONVERGENT B0, `(.L_x_2115) ;  /* 0x000004c000007945 */ /* 0x000fe20003800200 */
[----:B------:R-:W-:Y:S02]  /*0b80*/  CS2R R148, SRZ ;  /* 0x0000000000947805 */ /* 0x000fe4000001ff00 */
[----:B------:R-:W-:Y:S02]  /*0b90*/  MOV R147, R10 ;  /* 0x0000000a00937202 */ /* 0x000fe40000000f00 */
[----:B--2---:R-:W-:Y:S01]  /*0ba0*/  FSEL R146, R146, RZ, !P4 ;  /* 0x000000ff92927208 */ /* 0x004fe20006000000 */
[----:B0-----:R-:W-:Y:S06]  /*0bb0*/  @!P0 BRA `(.L_x_2116) ;  /* 0x00000004001c8947 */ /* 0x001fec0003800000 */
[----:B------:R-:W0:Y:S08]  /*0bc0*/  LDC.64 R104, c[0x0][0x3a8] ;  /* 0x0000ea00ff687b82 */ /* 0x000e300000000a00 */
[----:B------:R-:W1:Y:S08]  /*0bd0*/  LDC.64 R108, c[0x0][0x430] ;  /* 0x00010c00ff6c7b82 */ /* 0x000e700000000a00 */
[----:B------:R-:W2:Y:S01]  /*0be0*/  LDC.64 R112, c[0x0][0x428] ;  /* 0x00010a00ff707b82 */ /* 0x000ea20000000a00 */
[----:B0-----:R-:W-:Y:S01]  /*0bf0*/  IMAD.WIDE.U32 R104, R10, 0x10, R104 ;  /* 0x000000100a687825 */ /* 0x001fe200078e0068 */
[----:B----4-:R-:W-:-:S06]  /*0c00*/  ISETP.NE.U32.AND P4, PT, RZ, UR10, PT ;  /* 0x0000000aff007c0c */ /* 0x010fcc000bf85070 */
[----:B------:R-:W0:Y:S01]  /*0c10*/  LDC.64 R126, c[0x0][0x3b0] ;  /* 0x0000ec00ff7e7b82 */ /* 0x000e220000000a00 */
[----:B------:R-:W4:Y:S01]  /*0c20*/  LDG.E.128 R104, desc[UR8][R104.64] ;  /* 0x0000000868687981 */ /* 0x000f22000c1e1d00 */
[----:B-1----:R-:W-:-:S06]  /*0c30*/  IMAD.WIDE.U32 R108, R10, 0x10, R108 ;  /* 0x000000100a6c7825 */ /* 0x002fcc00078e006c */
[----:B------:R-:W4:Y:S01]  /*0c40*/  LDG.E.128 R108, desc[UR8][R108.64] ;  /* 0x000000086c6c7981 */ /* 0x000f22000c1e1d00 */
[----:B--2---:R-:W-:-:S06]  /*0c50*/  IMAD.WIDE.U32 R112, R10, 0x10, R112 ;  /* 0x000000100a707825 */ /* 0x004fcc00078e0070 */
[----:B------:R-:W2:Y:S01]  /*0c60*/  LDG.E.128 R112, desc[UR8][R112.64] ;  /* 0x0000000870707981 */ /* 0x000ea2000c1e1d00 */
[----:B------:R-:W-:Y:S02]  /*0c70*/  ISETP.NE.AND.EX P4, PT, RZ, UR11, PT, P4 ;  /* 0x0000000bff007c0c */ /* 0x000fe4000bf85340 */
[----:B---3--:R-:W-:-:S04]  /*0c80*/  ISETP.NE.U32.AND P0, PT, RZ, UR14, PT ;  /* 0x0000000eff007c0c */ /* 0x008fc8000bf05070 */
[----:B------:R-:W-:-:S07]  /*0c90*/  ISETP.NE.AND.EX P0, PT, RZ, UR15, PT, P0 ;  /* 0x0000000fff007c0c */ /* 0x000fce000bf05300 */
[----:B------:R-:W1:Y:S08]  /*0ca0*/  @P4 LDC.64 R118, c[0x0][0x3b8] ;  /* 0x0000ee00ff764b82 */ /* 0x000e700000000a00 */
[----:B------:R-:W3:Y:S01]  /*0cb0*/  @P0 LDC.64 R134, c[0x0][0x438] ;  /* 0x00010e00ff860b82 */ /* 0x000ee20000000a00 */
[----:B0-----:R-:W-:-:S05]  /*0cc0*/  IMAD.WIDE.U32 R126, R10, 0x4, R126 ;  /* 0x000000040a7e7825 */ /* 0x001fca00078e007e */
[----:B------:R0:W5:Y:S01]  /*0cd0*/  LDG.E R7, desc[UR8][R126.64] ;  /* 0x000000087e077981 */ /* 0x000162000c1e1900 */
[----:B-1----:R-:W-:-:S05]  /*0ce0*/  @P4 IMAD.WIDE.U32 R118, R10, 0x4, R118 ;  /* 0x000000040a764825 */ /* 0x002fca00078e0076 */
[----:B------:R1:W5:Y:S01]  /*0cf0*/  @P4 LDG.E R8, desc[UR8][R118.64] ;  /* 0x0000000876084981 */ /* 0x000362000c1e1900 */
[----:B0-----:R-:W-:Y:S02]  /*0d00*/  HADD2.F32 R126, -RZ, R152.H1_H1 ;  /* 0x30000098ff7e7230 */ /* 0x001fe40000004100 */
[----:B---3--:R-:W-:-:S05]  /*0d10*/  @P0 IMAD.WIDE.U32 R134, R10, 0x10, R134 ;  /* 0x000000100a860825 */ /* 0x008fca00078e0086 */
[----:B------:R0:W5:Y:S01]  /*0d20*/  @P0 LDG.E.128 R84, desc[UR8][R134.64] ;  /* 0x0000000886540981 */ /* 0x000162000c1e1d00 */
[----:B-1----:R-:W-:Y:S02]  /*0d30*/  HADD2.F32 R118, -RZ, R152.H0_H0 ;  /* 0x20000098ff767230 */ /* 0x002fe40000004100 */
[--C-:B------:R-:W-:Y:S02]  /*0d40*/  HADD2.F32 R144, -RZ, R153.reuse.H1_H1 ;  /* 0x30000099ff907230 */ /* 0x100fe40000004100 */
[----:B0-----:R-:W-:Y:S01]  /*0d50*/  HADD2.F32 R134, -RZ, R153.H0_H0 ;  /* 0x20000099ff867230 */ /* 0x001fe20000004100 */
[----:B------:R-:W-:Y:S01]  /*0d60*/  IADD3 R147, PT, PT, R10, 0x80, RZ ;  /* 0x000000800a937810 */ /* 0x000fe20007ffe0ff */
[----:B----4-:R-:W-:Y:S01]  /*0d70*/  FADD.FTZ R119, -R146, R104 ;  /* 0x0000006892777221 */ /* 0x010fe20000010100 */
[----:B------:R-:W-:Y:S02]  /*0d80*/  HADD2.F32 R104, -RZ, R150.H0_H0 ;  /* 0x20000096ff687230 */ /* 0x000fe40000004100 */
[----:B------:R-:W-:Y:S01]  /*0d90*/  FMUL.FTZ R118, R108, R118 ;  /* 0x000000766c767220 */ /* 0x000fe20000410000 */
[----:B------:R-:W-:Y:S01]  /*0da0*/  FMUL.FTZ R126, R109, R126 ;  /* 0x0000007e6d7e7220 */ /* 0x000fe20000410000 */
[----:B-----5:R-:W-:-:S02]  /*0db0*/  FMUL.FTZ R119, R9, R119 ;  /* 0x0000007709777220 */ /* 0x020fc40000410000 */
[----:B--2---:R-:W-:Y:S01]  /*0dc0*/  FFMA.FTZ R118, R112, R104, R118 ;  /* 0x0000006870767223 */ /* 0x004fe20000010076 */
[----:B------:R-:W-:Y:S02]  /*0dd0*/  HADD2.F32 R104, -RZ, R150.H1_H1 ;  /* 0x30000096ff687230 */ /* 0x000fe40000004100 */
[----:B------:R-:W-:Y:S01]  /*0de0*/  FADD.FTZ R105, -R146, R105 ;  /* 0x0000006992697221 */ /* 0x000fe20000010100 */
[----:B------:R-:W-:Y:S02]  /*0df0*/  FMUL.FTZ R134, R110, R134 ;  /* 0x000000866e867220 */ /* 0x000fe40000410000 */
[----:B------:R-:W-:Y:S01]  /*0e00*/  FFMA.FTZ R126, R113, R104, R126 ;  /* 0x00000068717e7223 */ /* 0x000fe2000001007e */
[--C-:B------:R-:W-:Y:S02]  /*0e10*/  HADD2.F32 R104, -RZ, R151.reuse.H0_H0 ;  /* 0x20000097ff687230 */ /* 0x100fe40000004100 */
[----:B------:R-:W-:Y:S01]  /*0e20*/  FMUL.FTZ R127, R9, R105 ;  /* 0x00000069097f7220 */ /* 0x000fe20000410000 */
[----:B------:R-:W-:Y:S01]  /*0e30*/  FADD.FTZ R106, -R146, R106 ;  /* 0x0000006a926a7221 */ /* 0x000fe20000010100 */
[----:B------:R-:W-:Y:S01]  /*0e40*/  FADD.FTZ R149, RZ, R118 ;  /* 0x00000076ff957221 */ /* 0x000fe20000010000 */
[----:B------:R-:W-:Y:S01]  /*0e50*/  FFMA.FTZ R148, R119, R118, RZ ;  /* 0x0000007677947223 */ /* 0x000fe200000100ff */
[----:B------:R-:W-:Y:S01]  /*0e60*/  FFMA.FTZ R134, R114, R104, R134 ;  /* 0x0000006872867223 */ /* 0x000fe20000010086 */
[----:B------:R-:W-:-:S02]  /*0e70*/  HADD2.F32 R104, -RZ, R151.H1_H1 ;  /* 0x30000097ff687230 */ /* 0x000fc40000004100 */
[----:B------:R-:W-:Y:S01]  /*0e80*/  FMUL.FTZ R135, R9, R106 ;  /* 0x0000006a09877220 */ /* 0x000fe20000410000 */
[----:B------:R-:W-:Y:S01]  /*0e90*/  FADD.FTZ R107, -R146, R107 ;  /* 0x0000006b926b7221 */ /* 0x000fe20000010100 */
        /* <DEDUP_REMOVED lines=24> */
[----:B------:R-:W-:-:S07]  /*1020*/  FFMA.FTZ R148, R145, R144, R148 ;  /* 0x0000009091947223 */ /* 0x000fce0000010094 */
.L_x_2116:
[----:B---34-:R-:W-:Y:S05]  /*1030*/  BSYNC.RECONVERGENT B0 ;  /* 0x0000000000007941 */ /* 0x018fea0003800200 */
.L_x_2115:
[----:B------:R-:W-:Y:S04]  /*1040*/  BSSY.RECONVERGENT B0, `(.L_x_2117) ;  /* 0x0000049000007945 */ /* 0x000fe80003800200 */
[----:B------:R-:W-:Y:S05]  /*1050*/  @!P1 BRA `(.L_x_2118) ;  /* 0x00000004001c9947 */ /* 0x000fea0003800000 */
[----:B------:R-:W0:Y:S01]  /*1060*/  LDC.64 R104, c[0x0][0x3a8] ;  /* 0x0000ea00ff687b82 */ /* 0x000e220000000a00 */
[----:B------:R-:W-:-:S04]  /*1070*/  ISETP.NE.U32.AND P0, PT, RZ, UR10, PT ;  /* 0x0000000aff007c0c */ /* 0x000fc8000bf05070 */
[----:B------:R-:W-:-:S03]  /*1080*/  ISETP.NE.AND.EX P4, PT, RZ, UR11, PT, P0 ;  /* 0x0000000bff007c0c */ /* 0x000fc6000bf85300 */
[----:B------:R-:W1:Y:S08]  /*1090*/  LDC.64 R108, c[0x0][0x430] ;  /* 0x00010c00ff6c7b82 */ /* 0x000e700000000a00 */
[----:B------:R-:W2:Y:S01]  /*10a0*/  LDC.64 R112, c[0x0][0x428] ;  /* 0x00010a00ff707b82 */ /* 0x000ea20000000a00 */
[----:B0-----:R-:W-:-:S07]  /*10b0*/  IMAD.WIDE.U32 R104, R147, 0x10, R104 ;  /* 0x0000001093687825 */ /* 0x001fce00078e0068 */
[----:B------:R-:W0:Y:S01]  /*10c0*/  @P4 LDC.64 R116, c[0x0][0x3b8] ;  /* 0x0000ee00ff744b82 */ /* 0x000e220000000a00 */
[----:B------:R-:W3:Y:S01]  /*10d0*/  LDG.E.128 R104, desc[UR8][R104.64] ;  /* 0x0000000868687981 */ /* 0x000ee2000c1e1d00 */
[----:B-1----:R-:W-:-:S06]  /*10e0*/  IMAD.WIDE.U32 R108, R147, 0x10, R108 ;  /* 0x00000010936c7825 */ /* 0x002fcc00078e006c */
[----:B------:R-:W4:Y:S01]  /*10f0*/  LDG.E.128 R108, desc[UR8][R108.64] ;  /* 0x000000086c6c7981 */ /* 0x000f22000c1e1d00 */
[----:B--2---:R-:W-:-:S06]  /*1100*/  IMAD.WIDE.U32 R112, R147, 0x10, R112 ;  /* 0x0000001093707825 */ /* 0x004fcc00078e0070 */
[----:B------:R-:W2:Y:S01]  /*1110*/  LDG.E.128 R112, desc[UR8][R112.64] ;  /* 0x0000000870707981 */ /* 0x000ea2000c1e1d00 */
[----:B------:R-:W-:Y:S01]  /*1120*/  ISETP.NE.U32.AND P0, PT, RZ, UR14, PT ;  /* 0x0000000eff007c0c */ /* 0x000fe2000bf05070 */
[----:B0-----:R-:W-:-:S03]  /*1130*/  @P4 IMAD.WIDE.U32 R116, R147, 0x4, R116 ;  /* 0x0000000493744825 */ /* 0x001fc600078e0074 */
[----:B------:R-:W-:Y:S02]  /*1140*/  ISETP.NE.AND.EX P0, PT, RZ, UR15, PT, P0 ;  /* 0x0000000fff007c0c */ /* 0x000fe4000bf05300 */
[----:B------:R0:W5:Y:S02]  /*1150*/  @P4 LDG.E R6, desc[UR8][R116.64] ;  /* 0x0000000874064981 */ /* 0x000164000c1e1900 */
[----:B0-----:R-:W0:Y:S09]  /*1160*/  LDC.64 R116, c[0x0][0x3b0] ;  /* 0x0000ec00ff747b82 */ /* 0x001e320000000a00 */
[----:B------:R-:W1:Y:S01]  /*1170*/  @P0 LDC.64 R124, c[0x0][0x438] ;  /* 0x00010e00ff7c0b82 */ /* 0x000e620000000a00 */
[----:B0-----:R-:W-:-:S05]  /*1180*/  IMAD.WIDE.U32 R116, R147, 0x4, R116 ;  /* 0x0000000493747825 */ /* 0x001fca00078e0074 */
[----:B------:R0:W5:Y:S01]  /*1190*/  LDG.E R5, desc[UR8][R116.64] ;  /* 0x0000000874057981 */ /* 0x000162000c1e1900 */
[----:B-1----:R-:W-:-:S05]  /*11a0*/  @P0 IMAD.WIDE.U32 R124, R147, 0x10, R124 ;  /* 0x00000010937c0825 */ /* 0x002fca00078e007c */
[----:B------:R1:W5:Y:S01]  /*11b0*/  @P0 LDG.E.128 R16, desc[UR8][R124.64] ;  /* 0x000000087c100981 */ /* 0x000362000c1e1d00 */
[--C-:B0-----:R-:W-:Y:S02]  /*11c0*/  HADD2.F32 R116, -RZ, R156.reuse.H0_H0 ;  /* 0x2000009cff747230 */ /* 0x101fe40000004100 */
[--C-:B------:R-:W-:Y:S02]  /*11d0*/  HADD2.F32 R132, -RZ, R157.reuse.H0_H0 ;  /* 0x2000009dff847230 */ /* 0x100fe40000004100 */
[----:B-1----:R-:W-:Y:S02]  /*11e0*/  HADD2.F32 R124, -RZ, R156.H1_H1 ;  /* 0x3000009cff7c7230 */ /* 0x002fe40000004100 */
[----:B------:R-:W-:Y:S01]  /*11f0*/  HADD2.F32 R142, -RZ, R157.H1_H1 ;  /* 0x3000009dff8e7230 */ /* 0x000fe20000004100 */
[----:B------:R-:W-:Y:S01]  /*1200*/  IADD3 R147, PT, PT, R147, 0x80, RZ ;  /* 0x0000008093937810 */ /* 0x000fe20007ffe0ff */
[----:B---3--:R-:W-:Y:S01]  /*1210*/  FADD.FTZ R117, -R146, R104 ;  /* 0x0000006892757221 */ /* 0x008fe20000010100 */
[----:B------:R-:W-:-:S02]  /*1220*/  HADD2.F32 R104, -RZ, R154.H0_H0 ;  /* 0x2000009aff687230 */ /* 0x000fc40000004100 */
[----:B----4-:R-:W-:Y:S01]  /*1230*/  FMUL.FTZ R116, R108, R116 ;  /* 0x000000746c747220 */ /* 0x010fe20000410000 */
[----:B------:R-:W-:Y:S01]  /*1240*/  FMUL.FTZ R124, R109, R124 ;  /* 0x0000007c6d7c7220 */ /* 0x000fe20000410000 */
[----:B-----5:R-:W-:Y:S02]  /*1250*/  FMUL.FTZ R117, R9, R117 ;  /* 0x0000007509757220 */ /* 0x020fe40000410000 */
[----:B--2---:R-:W-:Y:S01]  /*1260*/  FFMA.FTZ R116, R112, R104, R116 ;  /* 0x0000006870747223 */ /* 0x004fe20000010074 */
[----:B------:R-:W-:Y:S02]  /*1270*/  HADD2.F32 R104, -RZ, R154.H1_H1 ;  /* 0x3000009aff687230 */ /* 0x000fe40000004100 */
[----:B------:R-:W-:Y:S01]  /*1280*/  FADD.FTZ R105, -R146, R105 ;  /* 0x0000006992697221 */ /* 0x000fe20000010100 */
[----:B------:R-:W-:Y:S02]  /*1290*/  FMUL.FTZ R132, R110, R132 ;  /* 0x000000846e847220 */ /* 0x000fe40000410000 */
[----:B------:R-:W-:Y:S01]  /*12a0*/  FFMA.FTZ R124, R113, R104, R124 ;  /* 0x00000068717c7223 */ /* 0x000fe2000001007c */
[----:B------:R-:W-:-:S02]  /*12b0*/  HADD2.F32 R104, -RZ, R155.H0_H0 ;  /* 0x2000009bff687230 */ /* 0x000fc40000004100 */
[----:B------:R-:W-:Y:S01]  /*12c0*/  FMUL.FTZ R125, R9, R105 ;  /* 0x00000069097d7220 */ /* 0x000fe20000410000 */
[----:B------:R-:W-:Y:S01]  /*12d0*/  FADD.FTZ R106, -R146, R106 ;  /* 0x0000006a926a7221 */ /* 0x000fe20000010100 */
[----:B------:R-:W-:Y:S01]  /*12e0*/  FADD.FTZ R149, R149, R116 ;  /* 0x0000007495957221 */ /* 0x000fe20000010000 */
[----:B------:R-:W-:Y:S01]  /*12f0*/  FFMA.FTZ R148, R117, R116, R148 ;  /* 0x0000007475947223 */ /* 0x000fe20000010094 */
[----:B------:R-:W-:Y:S01]  /*1300*/  FFMA.FTZ R132, R114, R104, R132 ;  /* 0x0000006872847223 */ /* 0x000fe20000010084 */
[----:B------:R-:W-:Y:S02]  /*1310*/  HADD2.F32 R104, -RZ, R155.H1_H1 ;  /* 0x3000009bff687230 */ /* 0x000fe40000004100 */
        /* <DEDUP_REMOVED lines=27> */
.L_x_2118:
[----:B------:R-:W-:Y:S05]  /*14d0*/  BSYNC.RECONVERGENT B0 ;  /* 0x0000000000007941 */ /* 0x000fea0003800200 */
.L_x_2117:
        /* <DEDUP_REMOVED lines=73> */
.L_x_2120:
[----:B------:R-:W-:Y:S05]  /*1970*/  BSYNC.RECONVERGENT B0 ;  /* 0x0000000000007941 */ /* 0x000fea0003800200 */
.L_x_2119:
        /* <DEDUP_REMOVED lines=11> */
[----:B--2---:R-:W-:-:S06]  /*1a30*/  IMAD.WIDE.U32 R112, R147, 0x10, R112 ;  /* 0x0000001093707825 */ /* 0x004fcc00078e0070 */
[----:B------:R-:W2:Y:S01]  /*1a40*/  LDG.E.128 R112, desc[UR8][R112.64] ;  /* 0x0000000870707981 */ /* 0x000ea2000c1e1d00 */
[----:B------:R-:W-:-:S13]  /*1a50*/  ISETP.NE.AND.EX P0, PT, RZ, UR15, PT, P0 ;  /* 0x0000000fff007c0c */ /* 0x000fda000bf05300 */
[----:B------:R-:W1:Y:S01]  /*1a60*/  @P0 LDC.64 R120, c[0x0][0x438] ;  /* 0x00010e00ff780b82 */ /* 0x000e620000000a00 */
[----:B------:R-:W-:-:S04]  /*1a70*/  ISETP.NE.U32.AND P4, PT, RZ, UR10, PT ;  /* 0x0000000aff007c0c */ /* 0x000fc8000bf85070 */
[----:B------:R-:W-:Y:S01]  /*1a80*/  ISETP.NE.AND.EX P4, PT, RZ, UR11, PT, P4 ;  /* 0x0000000bff007c0c */ /* 0x000fe2000bf85340 */
[----:B-1----:R-:W-:-:S05]  /*1a90*/  @P0 IMAD.WIDE.U32 R120, R147, 0x10, R120 ;  /* 0x0000001093780825 */ /* 0x002fca00078e0078 */
[----:B------:R1:W5:Y:S07]  /*1aa0*/  @P0 LDG.E.128 R96, desc[UR8][R120.64] ;  /* 0x0000000878600981 */ /* 0x00036e000c1e1d00 */
[----:B-1----:R-:W1:Y:S01]  /*1ab0*/  @P4 LDC.64 R120, c[0x0][0x3b8] ;  /* 0x0000ee00ff784b82 */ /* 0x002e620000000a00 */
[----:B0-----:R-:W-:-:S05]  /*1ac0*/  IMAD.WIDE.U32 R128, R147, 0x4, R128 ;  /* 0x0000000493807825 */ /* 0x001fca00078e0080 */
[----:B------:R0:W5:Y:S01]  /*1ad0*/  LDG.E R0, desc[UR8][R128.64] ;  /* 0x0000000880007981 */ /* 0x000162000c1e1900 */
[----:B-1----:R-:W-:-:S05]  /*1ae0*/  @P4 IMAD.WIDE.U32 R120, R147, 0x4, R120 ;  /* 0x0000000493784825 */ /* 0x002fca00078e0078 */
[----:B------:R1:W5:Y:S01]  /*1af0*/  @P4 LDG.E R2, desc[UR8][R120.64] ;  /* 0x0000000878024981 */ /* 0x000362000c1e1900 */
[----:B0-----:R-:W-:Y:S02]  /*1b00*/  HADD2.F32 R128, -RZ, R162.H0_H0 ;  /* 0x200000a2ff807230 */ /* 0x001fe40000004100 */
[----:B-1----:R-:W-:Y:S02]  /*1b10*/  HADD2.F32 R120, -RZ, R164.H0_H0 ;  /* 0x200000a4ff787230 */ /* 0x002fe40000004100 */
[--C-:B------:R-:W-:Y:S02]  /*1b20*/  HADD2.F32 R136, -RZ, R165.reuse.H0_H0 ;  /* 0x200000a5ff887230 */ /* 0x100fe40000004100 */
[----:B------:R-:W-:Y:S02]  /*1b30*/  HADD2.F32 R138, -RZ, R165.H1_H1 ;  /* 0x300000a5ff8a7230 */ /* 0x000fe40000004100 */
[----:B---3--:R-:W-:Y:S01]  /*1b40*/  FMUL.FTZ R120, R108, R120 ;  /* 0x000000786c787220 */ /* 0x008fe20000410000 */
[----:B----4-:R-:W-:-:S04]  /*1b50*/  FADD.FTZ R104, -R146, R104 ;  /* 0x0000006892687221 */ /* 0x010fc80000010100 */
[----:B-----5:R-:W-:Y:S01]  /*1b60*/  FMUL.FTZ R121, R9, R104 ;  /* 0x0000006809797220 */ /* 0x020fe20000410000 */
[----:B--2---:R-:W-:Y:S01]  /*1b70*/  FFMA.FTZ R120, R112, R128, R120 ;  /* 0x0000008070787223 */ /* 0x004fe20000010078 */
[----:B------:R-:W-:Y:S02]  /*1b80*/  HADD2.F32 R128, -RZ, R164.H1_H1 ;  /* 0x300000a4ff807230 */ /* 0x000fe40000004100 */
[----:B------:R-:W-:-:S03]  /*1b90*/  HADD2.F32 R104, -RZ, R162.H1_H1 ;  /* 0x300000a2ff687230 */ /* 0x000fc60000004100 */
[----:B------:R-:W-:Y:S01]  /*1ba0*/  FMUL.FTZ R128, R109, R128 ;  /* 0x000000806d807220 */ /* 0x000fe20000410000 */
[----:B------:R-:W-:Y:S01]  /*1bb0*/  FADD.FTZ R105, -R146, R105 ;  /* 0x0000006992697221 */ /* 0x000fe20000010100 */
[----:B------:R-:W-:Y:S02]  /*1bc0*/  FMUL.FTZ R136, R110, R136 ;  /* 0x000000886e887220 */ /* 0x000fe40000410000 */
[----:B------:R-:W-:Y:S01]  /*1bd0*/  FFMA.FTZ R128, R113, R104, R128 ;  /* 0x0000006871807223 */ /* 0x000fe20000010080 */
[--C-:B------:R-:W-:Y:S02]  /*1be0*/  HADD2.F32 R104, -RZ, R163.reuse.H0_H0 ;  /* 0x200000a3ff687230 */ /* 0x100fe40000004100 */
[----:B------:R-:W-:Y:S01]  /*1bf0*/  FADD.FTZ R106, -R146, R106 ;  /* 0x0000006a926a7221 */ /* 0x000fe20000010100 */
[----:B------:R-:W-:Y:S01]  /*1c00*/  FMUL.FTZ R129, R9, R105 ;  /* 0x0000006909817220 */ /* 0x000fe20000410000 */
[----:B------:R-:W-:Y:S01]  /*1c10*/  FADD.FTZ R149, R149, R120 ;  /* 0x0000007895957221 */ /* 0x000fe20000010000 */
[----:B------:R-:W-:Y:S01]  /*1c20*/  FFMA.FTZ R148, R121, R120, R148 ;  /* 0x0000007879947223 */ /* 0x000fe20000010094 */
[----:B------:R-:W-:Y:S01]  /*1c30*/  FFMA.FTZ R136, R114, R104, R136 ;  /* 0x0000006872887223 */ /* 0x000fe20000010088 */
[----:B------:R-:W-:-:S02]  /*1c40*/  HADD2.F32 R104, -RZ, R163.H1_H1 ;  /* 0x300000a3ff687230 */ /* 0x000fc40000004100 */
[----:B------:R-:W-:Y:S01]  /*1c50*/  FADD.FTZ R107, -R146, R107 ;  /* 0x0000006b926b7221 */ /* 0x000fe20000010100 */
[----:B------:R-:W-:Y:S01]  /*1c60*/  FMUL.FTZ R137, R9, R106 ;  /* 0x0000006a09897220 */ /* 0x000fe20000410000 */
        /* <DEDUP_REMOVED lines=25> */
.L_x_2122:
[----:B------:R-:W-:Y:S05]  /*1e00*/  BSYNC.RECONVERGENT B0 ;  /* 0x0000000000007941 */ /* 0x000fea0003800200 */
.L_x_2121:
        /* <DEDUP_REMOVED lines=32> */
.L_x_2124:
[----:B------:R-:W-:Y:S05]  /*2010*/  BSYNC.RECONVERGENT B0 ;  /* 0x0000000000007941 */ /* 0x000fea0003800200 */
.L_x_2123:
[----:B------:R-:W1:Y:S08]  /*2020*/  S2UR UR5, SR_CgaCtaId ;  /* 0x00000000000579c3 */ /* 0x000e700000008800 */
[----:B------:R-:W-:Y:S06]  /*2030*/  BAR.SYNC.DEFER_BLOCKING 0x0 ;  /* 0x0000000000007b1d */ /* 0x000fec0000010000 */
[----:B------:R-:W-:-:S02]  /*2040*/  UMOV UR4, 0x400 ;  /* 0x0000040000047882 */ /* 0x000fc40000000000 */
[----:B------:R-:W2:Y:S01]  /*2050*/  LDC.64 R112, c[0x0][0x380] ;  /* 0x0000e000ff707b82 */ /* 0x000ea20000000a00 */
[----:B------:R-:W-:Y:S01]  /*2060*/  BSSY.RECONVERGENT B0, `(.L_x_2125) ;  /* 0x000012d000007945 */ /* 0x000fe20003800200 */
[----:B-1----:R-:W-:-:S04]  /*2070*/  ULEA UR4, UR5, UR4, 0x18 ;  /* 0x0000000405047291 */ /* 0x002fc8000f8ec0ff */
[----:B------:R-:W-:Y:S02]  /*2080*/  UIADD3 UR5, UPT, UPT, UR4, 0x2020, URZ ;  /* 0x0000202004057890 */ /* 0x000fe4000fffe0ff */
[----:B------:R-:W-:Y:S01]  /*2090*/  @!UP1 UIADD3 UR5, UPT, UPT, UR4, 0x2000, URZ ;  /* 0x0000200004059890 */ /* 0x000fe2000fffe0ff */
[----:B--2---:R-:W-:-:S04]  /*20a0*/  IADD3 R11, PT, PT, R11, R112, RZ ;  /* 0x000000700b0b7210 */ /* 0x004fc80007ffe0ff */
[----:B------:R-:W-:-:S04]  /*20b0*/  ISETP.GE.AND P0, PT, R11, R113, PT ;  /* 0x000000710b00720c */ /* 0x000fc80003f06270 */
[----:B0-----:R-:W0:Y:S01]  /*20c0*/  LDS.128 R104, [UR5] ;  /* 0x00000005ff687984 */ /* 0x001e220008000c00 */
[----:B------:R-:W-:Y:S02]  /*20d0*/  UIADD3 UR5, UPT, UPT, UR4, 0x2030, URZ ;  /* 0x0000203004057890 */ /* 0x000fe4000fffe0ff */
[----:B------:R-:W-:-:S09]  /*20e0*/  @!UP1 UIADD3 UR5, UPT, UPT, UR4, 0x2010, URZ ;  /* 0x0000201004059890 */ /* 0x000fd2000fffe0ff */
[----:B------:R-:W1:Y:S01]  /*20f0*/  LDS.128 R108, [UR5] ;  /* 0x00000005ff6c7984 */ /* 0x000e620008000c00 */
[----:B0-----:R-:W-:Y:S01]  /*2100*/  FADD.FTZ R104, RZ, R104 ;  /* 0x00000068ff687221 */ /* 0x001fe20000010000 */
[----:B------:R-:W-:-:S03]  /*2110*/  FADD.FTZ R105, RZ, R105 ;  /* 0x00000069ff697221 */ /* 0x000fc60000010000 */
[----:B------:R-:W-:Y:S01]  /*2120*/  FADD.FTZ R106, R106, R104 ;  /* 0x000000686a6a7221 */ /* 0x000fe20000010000 */
[----:B------:R-:W-:Y:S01]  /*2130*/  FADD.FTZ R105, R107, R105 ;  /* 0x000000696b697221 */ /* 0x000fe20000010000 */
[----:B------:R-:W0:Y:S02]  /*2140*/  LDC.U8 R104, c[0x0][0x410] ;  /* 0x00010400ff687b82 */ /* 0x000e240000000000 */
[----:B-1----:R-:W-:Y:S01]  /*2150*/  FADD.FTZ R106, R106, R108 ;  /* 0x0000006c6a6a7221 */ /* 0x002fe20000010000 */
[----:B------:R-:W-:-:S03]  /*2160*/  FADD.FTZ R105, R105, R109 ;  /* 0x0000006d69697221 */ /* 0x000fc60000010000 */
[----:B------:R-:W-:Y:S01]  /*2170*/  FADD.FTZ R106, R110, R106 ;  /* 0x0000006a6e6a7221 */ /* 0x000fe20000010000 */
[----:B------:R-:W-:Y:S01]  /*2180*/  P2R R110, PR, RZ, 0x1 ;  /* 0x00000001ff6e7803 */ /* 0x000fe20000000000 */
[----:B------:R-:W-:Y:S01]  /*2190*/  FADD.FTZ R105, R111, R105 ;  /* 0x000000696f697221 */ /* 0x000fe20000010000 */
[----:B------:R-:W-:Y:S01]  /*21a0*/  ISETP.GE.U32.AND P0, PT, R12, 0x80, PT ;  /* 0x000000800c00780c */ /* 0x000fe20003f06070 */
[----:B------:R-:W-:Y:S02]  /*21b0*/  FMUL.FTZ R106, R106, UR12 ;  /* 0x0000000c6a6a7c20 */ /* 0x000fe40008410000 */
[----:B------:R-:W-:Y:S01]  /*21c0*/  FMUL.FTZ R109, R105, UR12 ;  /* 0x0000000c696d7c20 */ /* 0x000fe20008410000 */
[----:B0-----:R-:W-:-:S04]  /*21d0*/  ISETP.NE.AND P4, PT, R104, RZ, PT ;  /* 0x000000ff6800720c */ /* 0x001fc80003f85270 */
[----:B------:R-:W-:Y:S02]  /*21e0*/  P2R R111, PR, RZ, 0x10 ;  /* 0x00000010ff6f7803 */ /* 0x000fe40000000000 */
[----:B------:R-:W-:-:S03]  /*21f0*/  FSEL R108, R106, RZ, !P4 ;  /* 0x000000ff6a6c7208 */ /* 0x000fc60006000000 */
[----:B------:R-:W-:Y:S05]  /*2200*/  @!P0 BRA `(.L_x_2126) ;  /* 0x0000001000488947 */ /* 0x000fea0003800000 */
        /* <DEDUP_REMOVED lines=21> */
[----:B------:R-:W-:Y:S01]  /*2360*/  FMUL.FTZ R106, R9, R106 ;  /* 0x0000006a096a7220 */ /* 0x000fe20000410000 */
[----:B------:R-:W-:Y:S01]  /*2370*/  FADD.FTZ R107, R144, -R107 ;  /* 0x8000006b906b7221 */ /* 0x000fe20000010000 */
[----:B------:R-:W-:Y:S01]  /*2380*/  FMUL.FTZ R104, R104, UR13 ;  /* 0x0000000d68687c20 */ /* 0x000fe20008410000 */
[----:B------:R-:W-:Y:S01]  /*2390*/  FMUL.FTZ R105, R105, UR13 ;  /* 0x0000000d69697c20 */ /* 0x000fe20008410000 */
[----:B------:R-:W-:Y:S01]  /*23a0*/  FMUL.FTZ R106, R106, UR13 ;  /* 0x0000000d6a6a7c20 */ /* 0x000fe20008410000 */
[----:B------:R-:W-:-:S02]  /*23b0*/  FMUL.FTZ R107, R9, R107 ;  /* 0x0000006b096b7220 */ /* 0x000fc40000410000 */
[----:B------:R-:W-:Y:S02]  /*23c0*/  SEL R104, R104, RZ, P4 ;  /* 0x000000ff68687207 */ /* 0x000fe40002000000 */
[----:B------:R-:W-:Y:S01]  /*23d0*/  LOP3.LUT P4, RZ, R7, 0xff00, RZ, 0xc0, !PT ;  /* 0x0000ff0007ff7812 */ /* 0x000fe2000788c0ff */
[----:B------:R-:W-:-:S03]  /*23e0*/  FMUL.FTZ R107, R107, UR13 ;  /* 0x0000000d6b6b7c20 */ /* 0x000fc60008410000 */
[----:B------:R-:W-:Y:S02]  /*23f0*/  SEL R105, R105, RZ, P4 ;  /* 0x000000ff69697207 */ /* 0x000fe40002000000 */
[----:B------:R-:W-:-:S04]  /*2400*/  LOP3.LUT P4, RZ, R7, 0xff0000, RZ, 0xc0, !PT ;  /* 0x00ff000007ff7812 */ /* 0x000fc8000788c0ff */
[----:B------:R-:W-:Y:S02]  /*2410*/  SEL R106, R106, RZ, P4 ;  /* 0x000000ff6a6a7207 */ /* 0x000fe40002000000 */
[----:B------:R-:W-:-:S04]  /*2420*/  ISETP.GE.U32.AND P4, PT, R7, 0x1000000, PT ;  /* 0x010000000700780c */ /* 0x000fc80003f86070 */
[----:B------:R-:W-:Y:S01]  /*2430*/  SEL R107, R107, RZ, P4 ;  /* 0x000000ff6b6b7207 */ /* 0x000fe20002000000 */
[----:B------:R-:W-:Y:S08]  /*2440*/  BRA `(.L_x_2130) ;  /* 0x0000000c00807947 */ /* 0x000ff00003800000 */
.L_x_2129:
        /* <DEDUP_REMOVED lines=25> */
.L_x_2128:
        /* <DEDUP_REMOVED lines=13> */
[C---:B-----5:R-:W-:Y:S01]  /*26b0*/  FFMA.FTZ R104, R9.reuse, R104, R84 ;  /* 0x0000006809687223 */ /* 0x060fe20000010054 */
[C---:B------:R-:W-:Y:S01]  /*26c0*/  FFMA.FTZ R105, R9.reuse, R105, R85 ;  /* 0x0000006909697223 */ /* 0x040fe20000010055 */
[----:B------:R-:W-:Y:S01]  /*26d0*/  FFMA.FTZ R106, R9, R106, R86 ;  /* 0x0000006a096a7223 */ /* 0x000fe20000010056 */
[----:B------:R-:W-:Y:S01]  /*26e0*/  FADD.FTZ R107, R144, -R107 ;  /* 0x8000006b906b7221 */ /* 0x000fe20000010000 */
[----:B------:R-:W-:Y:S01]  /*26f0*/  FMUL.FTZ R104, R104, UR13 ;  /* 0x0000000d68687c20 */ /* 0x000fe20008410000 */
[----:B------:R-:W-:Y:S01]  /*2700*/  FMUL.FTZ R105, R105, UR13 ;  /* 0x0000000d69697c20 */ /* 0x000fe20008410000 */
[----:B------:R-:W-:Y:S01]  /*2710*/  FMUL.FTZ R106, R106, UR13 ;  /* 0x0000000d6a6a7c20 */ /* 0x000fe20008410000 */
[----:B------:R-:W-:-:S02]  /*2720*/  FFMA.FTZ R107, R9, R107, R87 ;  /* 0x0000006b096b7223 */ /* 0x000fc40000010057 */
        /* <DEDUP_REMOVED lines=9> */
.L_x_2131:
        /* <DEDUP_REMOVED lines=25> */
.L_x_2127:
        /* <DEDUP_REMOVED lines=17> */
[C---:B------:R-:W-:Y:S01]  /*2a60*/  FMUL.FTZ R57, R9.reuse, R57 ;  /* 0x0000003909397220 */ /* 0x040fe20000410000 */
[----:B------:R-:W-:Y:S01]  /*2a70*/  FADD.FTZ R59, R144, -R59 ;  /* 0x8000003b903b7221 */ /* 0x000fe20000010000 */
[----:B------:R-:W-:Y:S01]  /*2a80*/  FMUL.FTZ R58, R9, R58 ;  /* 0x0000003a093a7220 */ /* 0x000fe20000410000 */
[----:B------:R-:W-:Y:S01]  /*2a90*/  FMUL.FTZ R56, R56, UR13 ;  /* 0x0000000d38387c20 */ /* 0x000fe20008410000 */
[----:B------:R-:W-:Y:S01]  /*2aa0*/  FMUL.FTZ R57, R57, UR13 ;  /* 0x0000000d39397c20 */ /* 0x000fe20008410000 */
[----:B------:R-:W-:Y:S01]  /*2ab0*/  FMUL.FTZ R59, R9, R59 ;  /* 0x0000003b093b7220 */ /* 0x000fe20000410000 */
[----:B------:R-:W-:-:S02]  /*2ac0*/  FMUL.FTZ R58, R58, UR13 ;  /* 0x0000000d3a3a7c20 */ /* 0x000fc40008410000 */
[----:B------:R-:W-:Y:S01]  /*2ad0*/  SEL R104, R56, RZ, P4 ;  /* 0x000000ff38687207 */ /* 0x000fe20002000000 */
[----:B------:R-:W-:Y:S01]  /*2ae0*/  FMUL.FTZ R59, R59, UR13 ;  /* 0x0000000d3b3b7c20 */ /* 0x000fe20008410000 */
[----:B------:R-:W-:-:S04]  /*2af0*/  LOP3.LUT P4, RZ, R8, 0xff, RZ, 0xc0, !PT ;  /* 0x000000ff08ff7812 */ /* 0x000fc8000788c0ff */
[----:B------:R-:W-:Y:S02]  /*2b00*/  SEL R56, R56, RZ, P4 ;  /* 0x000000ff38387207 */ /* 0x000fe40002000000 */
        /* <DEDUP_REMOVED lines=8> */
[----:B------:R-:W-:-:S04]  /*2b90*/  ISETP.GE.U32.AND P4, PT, R7, 0x1000000, PT ;  /* 0x010000000700780c */ /* 0x000fc80003f86070 */
[----:B------:R-:W-:Y:S02]  /*2ba0*/  SEL R107, R59, RZ, P4 ;  /* 0x000000ff3b6b7207 */ /* 0x000fe40002000000 */
[----:B------:R-:W-:-:S04]  /*2bb0*/  ISETP.GE.U32.AND P4, PT, R8, 0x1000000, PT ;  /* 0x010000000800780c */ /* 0x000fc80003f86070 */
[----:B------:R-:W-:Y:S01]  /*2bc0*/  SEL R59, R59, RZ, P4 ;  /* 0x000000ff3b3b7207 */ /* 0x000fe20002000000 */
[----:B------:R-:W-:Y:S08]  /*2bd0*/  BRA `(.L_x_2130) ;  /* 0x00000004009c7947 */ /* 0x000ff00003800000 */
.L_x_2133:
[-CC-:B------:R-:W-:Y:S01]  /*2be0*/  FFMA.FTZ R57, R119, R109.reuse, R108.reuse ;  /* 0x0000006d77397223 */ /* 0x180fe2000001006c */
[-CC-:B------:R-:W-:Y:S01]  /*2bf0*/  FFMA.FTZ R101, R127, R109.reuse, R108.reuse ;  /* 0x0000006d7f657223 */ /* 0x180fe2000001006c */
[----:B------:R-:W-:Y:S01]  /*2c00*/  LOP3.LUT P4, RZ, R7, 0xff, RZ, 0xc0, !PT ;  /* 0x000000ff07ff7812 */ /* 0x000fe2000788c0ff */
[-CC-:B------:R-:W-:Y:S01]  /*2c10*/  FFMA.FTZ R102, R135, R109.reuse, R108.reuse ;  /* 0x0000006d87667223 */ /* 0x180fe2000001006c */
        /* <DEDUP_REMOVED lines=29> */
.L_x_2132:
        /* <DEDUP_REMOVED lines=14> */
[C---:B------:R-:W-:Y:S01]  /*2ed0*/  FFMA.FTZ R57, R9.reuse, R57, R85 ;  /* 0x0000003909397223 */ /* 0x040fe20000010055 */
[----:B------:R-:W-:Y:S01]  /*2ee0*/  FADD.FTZ R59, R144, -R59 ;  /* 0x8000003b903b7221 */ /* 0x000fe20000010000 */
[----:B------:R-:W-:Y:S01]  /*2ef0*/  FFMA.FTZ R58, R9, R58, R86 ;  /* 0x0000003a093a7223 */ /* 0x000fe20000010056 */
[----:B------:R-:W-:Y:S01]  /*2f00*/  FMUL.FTZ R56, R56, UR13 ;  /* 0x0000000d38387c20 */ /* 0x000fe20008410000 */
[----:B------:R-:W-:Y:S01]  /*2f10*/  FMUL.FTZ R57, R57, UR13 ;  /* 0x0000000d39397c20 */ /* 0x000fe20008410000 */
[----:B------:R-:W-:Y:S01]  /*2f20*/  FFMA.FTZ R59, R9, R59, R87 ;  /* 0x0000003b093b7223 */ /* 0x000fe20000010057 */
        /* <DEDUP_REMOVED lines=18> */
.L_x_2134:
        /* <DEDUP_REMOVED lines=31> */
[----:B------:R-:W-:-:S09]  /*3240*/  SEL R59, R59, RZ, P4 ;  /* 0x000000ff3b3b7207 */ /* 0x000fd20002000000 */
.L_x_2130:
[----:B------:R-:W-:Y:S01]  /*3250*/  ISETP.NE.U32.AND P4, PT, RZ, UR4, PT ;  /* 0x00000004ff007c0c */ /* 0x000fe2000bf85070 */
[----:B------:R-:W0:Y:S03]  /*3260*/  LDC.64 R146, c[0x0][0x468] ;  /* 0x00011a00ff927b82 */ /* 0x000e260000000a00 */
[----:B------:R-:W-:-:S13]  /*3270*/  ISETP.NE.AND.EX P4, PT, RZ, UR5, PT, P4 ;  /* 0x00000005ff007c0c */ /* 0x000fda000bf85340 */
[----:B------:R-:W1:Y:S01]  /*3280*/  @P4 LDC.64 R112, c[0x0][0x478] ;  /* 0x00011e00ff704b82 */ /* 0x000e620000000a00 */
[----:B0-----:R-:W-:-:S04]  /*3290*/  IMAD.WIDE.U32 R146, R10, 0x10, R146 ;  /* 0x000000100a927825 */ /* 0x001fc800078e0092 */
[----:B-1----:R-:W-:-:S05]  /*32a0*/  @P4 IMAD.WIDE.U32 R112, R10, 0x10, R112 ;  /* 0x000000100a704825 */ /* 0x002fca00078e0070 */
[----:B------:R0:W-:Y:S01]  /*32b0*/  @P4 STG.E.128 desc[UR8][R112.64], R100 ;  /* 0x0000006470004986 */ /* 0x0001e2000c101d08 */
[----:B------:R-:W-:-:S03]  /*32c0*/  ISETP.NE.U32.AND P4, PT, RZ, UR10, PT ;  /* 0x0000000aff007c0c */ /* 0x000fc6000bf85070 */
[----:B------:R1:W-:Y:S01]  /*32d0*/  STG.E.128 desc[UR8][R146.64], R104 ;  /* 0x0000006892007986 */ /* 0x0003e2000c101d08 */
[----:B------:R-:W-:-:S13]  /*32e0*/  ISETP.NE.AND.EX P4, PT, RZ, UR11, PT, P4 ;  /* 0x0000000bff007c0c */ /* 0x000fda000bf85340 */
[----:B0-----:R-:W0:Y:S02]  /*32f0*/  @P4 LDC.64 R112, c[0x0][0x470] ;  /* 0x00011c00ff704b82 */ /* 0x001e240000000a00 */
[C---:B0-----:R-:W-:Y:S01]  /*3300*/  @P4 IMAD.WIDE.U32 R112, R10.reuse, 0x10, R112 ;  /* 0x000000100a704825 */ /* 0x041fe200078e0070 */
[----:B------:R-:W-:-:S04]  /*3310*/  IADD3 R10, PT, PT, R10, 0x80, RZ ;  /* 0x000000800a0a7810 */ /* 0x000fc80007ffe0ff */
[----:B------:R1:W-:Y:S03]  /*3320*/  @P4 STG.E.128 desc[UR8][R112.64], R56 ;  /* 0x0000003870004986 */ /* 0x0003e6000c101d08 */
.L_x_2126:
[----:B------:R-:W-:Y:S05]  /*3330*/  BSYNC.RECONVERGENT B0 ;  /* 0x0000000000007941 */ /* 0x000fea0003800200 */
.L_x_2125:
        /* <DEDUP_REMOVED lines=12> */
[-CC-:B-1----:R-:W-:Y:S01]  /*3400*/  FFMA.FTZ R57, R117, R109.reuse, R108.reuse ;  /* 0x0000006d75397223 */ /* 0x182fe2000001006c */
        /* <DEDUP_REMOVED lines=32> */
.L_x_2139:
[-CC-:B-1----:R-:W-:Y:S01]  /*3610*/  FFMA.FTZ R56, R117, R109.reuse, R108.reuse ;  /* 0x0000006d75387223 */ /* 0x182fe2000001006c */
        /* <DEDUP_REMOVED lines=32> */
.L_x_2138:
[----:B-1----:R-:W0:Y:S02]  /*3820*/  LDC.64 R56, c[0x0][0x478] ;  /* 0x00011e00ff387b82 */ /* 0x002e240000000a00 */
[----:B0-----:R-:W-:-:S04]  /*3830*/  ISETP.NE.U32.AND P5, PT, R56, RZ, PT ;  /* 0x000000ff3800720c */ /* 0x001fc80003fa5070 */
[----:B------:R-:W-:-:S13]  /*3840*/  ISETP.NE.AND.EX P5, PT, R57, RZ, PT, P5 ;  /* 0x000000ff3900720c */ /* 0x000fda0003fa5350 */
[----:B------:R-:W-:Y:S05]  /*3850*/  @!P5 BRA `(.L_x_2141) ;  /* 0x000000000084d947 */ /* 0x000fea0003800000 */
        /* <DEDUP_REMOVED lines=33> */
.L_x_2141:
        /* <DEDUP_REMOVED lines=33> */
.L_x_2137:
[----:B------:R-:W-:-:S04]  /*3c80*/  UISETP.NE.U32.AND UP0, UPT, UR14, URZ, UPT ;  /* 0x000000ff0e00728c */ /* 0x000fc8000bf05070 */
[----:B------:R-:W-:-:S09]  /*3c90*/  UISETP.NE.AND.EX UP0, UPT, UR15, URZ, UPT, UP0 ;  /* 0x000000ff0f00728c */ /* 0x000fd2000bf05300 */
[----:B------:R-:W-:Y:S05]  /*3ca0*/  BRA.U !UP0, `(.L_x_2142) ;  /* 0x0000000108d87547 */ /* 0x000fea000b800000 */
[----:B-1----:R-:W0:Y:S02]  /*3cb0*/  LDC.64 R104, c[0x0][0x478] ;  /* 0x00011e00ff687b82 */ /* 0x002e240000000a00 */
[----:B0-----:R-:W-:-:S04]  /*3cc0*/  ISETP.NE.U32.AND P5, PT, R104, RZ, PT ;  /* 0x000000ff6800720c */ /* 0x001fc80003fa5070 */
[----:B------:R-:W-:-:S13]  /*3cd0*/  ISETP.NE.AND.EX P5, PT, R105, RZ, PT, P5 ;  /* 0x000000ff6900720c */ /* 0x000fda0003fa5350 */
[----:B------:R-:W-:Y:S05]  /*3ce0*/  @!P5 BRA `(.L_x_2143) ;  /* 0x000000000064d947 */ /* 0x000fea0003800000 */
        /* <DEDUP_REMOVED lines=25> */
.L_x_2143:
        /* <DEDUP_REMOVED lines=25> */
.L_x_2142:
        /* <DEDUP_REMOVED lines=29> */
.L_x_2144:
        /* <DEDUP_REMOVED lines=23> */
[----:B------:R-:W-:-:S09]  /*4350*/  SEL R107, R107, RZ, P6 ;  /* 0x000000ff6b6b7207 */ /* 0x000fd20003000000 */
.L_x_2140:
[----:B------:R-:W0:Y:S08]  /*4360*/  @P5 LDC.64 R112, c[0x0][0x478] ;  /* 0x00011e00ff705b82 */ /* 0x000e300000000a00 */
[----:B------:R-:W1:Y:S01]  /*4370*/  LDC.64 R146, c[0x0][0x468] ;  /* 0x00011a00ff927b82 */ /* 0x000e620000000a00 */
[----:B0-----:R-:W-:-:S05]  /*4380*/  @P5 IMAD.WIDE.U32 R112, R10, 0x10, R112 ;  /* 0x000000100a705825 */ /* 0x001fca00078e0070 */
[----:B------:R0:W-:Y:S01]  /*4390*/  @P5 STG.E.128 desc[UR8][R112.64], R100 ;  /* 0x0000006470005986 */ /* 0x0001e2000c101d08 */
[----:B-1----:R-:W-:-:S05]  /*43a0*/  IMAD.WIDE.U32 R146, R10, 0x10, R146 ;  /* 0x000000100a927825 */ /* 0x002fca00078e0092 */
[----:B------:R2:W-:Y:S01]  /*43b0*/  STG.E.128 desc[UR8][R146.64], R104 ;  /* 0x0000006892007986 */ /* 0x0005e2000c101d08 */
[----:B0-----:R-:W0:Y:S02]  /*43c0*/  @P4 LDC.64 R112, c[0x0][0x470] ;  /* 0x00011c00ff704b82 */ /* 0x001e240000000a00 */
[C---:B0-----:R-:W-:Y:S01]  /*43d0*/  @P4 IMAD.WIDE.U32 R112, R10.reuse, 0x10, R112 ;  /* 0x000000100a704825 */ /* 0x041fe200078e0070 */
[----:B------:R-:W-:-:S04]  /*43e0*/  IADD3 R10, PT, PT, R10, 0x80, RZ ;  /* 0x000000800a0a7810 */ /* 0x000fc80007ffe0ff */
[----:B------:R2:W-:Y:S03]  /*43f0*/  @P4 STG.E.128 desc[UR8][R112.64], R56 ;  /* 0x0000003870004986 */ /* 0x0005e6000c101d08 */
.L_x_2136:
[----:B------:R-:W-:Y:S05]  /*4400*/  BSYNC.RECONVERGENT B0 ;  /* 0x0000000000007941 */ /* 0x000fea0003800200 */
.L_x_2135:
        /* <DEDUP_REMOVED lines=12> */
[-CC-:B-12---:R-:W-:Y:S01]  /*44d0*/  FFMA.FTZ R57, R15, R109.reuse, R108.reuse ;  /* 0x0000006d0f397223 */ /* 0x186fe2000001006c */
        /* <DEDUP_REMOVED lines=32> */
.L_x_2149:
[-CC-:B-12---:R-:W-:Y:S01]  /*46e0*/  FFMA.FTZ R56, R15, R109.reuse, R108.reuse ;  /* 0x0000006d0f387223 */ /* 0x186fe2000001006c */
        /* <DEDUP_REMOVED lines=32> */
.L_x_2148:
[----:B-12---:R-:W0:Y:S02]  /*48f0*/  LDC.64 R56, c[0x0][0x478] ;  /* 0x00011e00ff387b82 */ /* 0x006e240000000a00 */
        /* <DEDUP_REMOVED lines=36> */
.L_x_2151:
        /* <DEDUP_REMOVED lines=33> */
.L_x_2147:
[----:B------:R-:W-:-:S04]  /*4d50*/  UISETP.NE.U32.AND UP0, UPT, UR14, URZ, UPT ;  /* 0x000000ff0e00728c */ /* 0x000fc8000bf05070 */
[----:B------:R-:W-:-:S09]  /*4d60*/  UISETP.NE.AND.EX UP0, UPT, UR15, URZ, UPT, UP0 ;  /* 0x000000ff0f00728c */ /* 0x000fd2000bf05300 */
[----:B------:R-:W-:Y:S05]  /*4d70*/  BRA.U !UP0, `(.L_x_2152) ;  /* 0x0000000108d87547 */ /* 0x000fea000b800000 */
[----:B-12---:R-:W0:Y:S02]  /*4d80*/  LDC.64 R104, c[0x0][0x478] ;  /* 0x00011e00ff687b82 */ /* 0x006e240000000a00 */
        /* <DEDUP_REMOVED lines=28> */
.L_x_2153:
        /* <DEDUP_REMOVED lines=25> */
.L_x_2152:
        /* <DEDUP_REMOVED lines=29> */
.L_x_2154:
        /* <DEDUP_REMOVED lines=24> */
.L_x_2150:
        /* <DEDUP_REMOVED lines=10> */
.L_x_2146:
[----:B------:R-:W-:Y:S05]  /*54d0*/  BSYNC.RECONVERGENT B0 ;  /* 0x0000000000007941 */ /* 0x000fea0003800200 */
.L_x_2145:
        /* <DEDUP_REMOVED lines=12> */
[-CC-:B-123--:R-:W-:Y:S01]  /*55a0*/  FFMA.FTZ R57, R121, R109.reuse, R108.reuse ;  /* 0x0000006d79397223 */ /* 0x18efe2000001006c */
        /* <DEDUP_REMOVED lines=32> */
.L_x_2159:
[-CC-:B-123--:R-:W-:Y:S01]  /*57b0*/  FFMA.FTZ R56, R121, R109.reuse, R108.reuse ;  /* 0x0000006d79387223 */ /* 0x18efe2000001006c */
        /* <DEDUP_REMOVED lines=32> */
.L_x_2158:
[----:B-123--:R-:W0:Y:S02]  /*59c0*/  LDC.64 R56, c[0x0][0x478] ;  /* 0x00011e00ff387b82 */ /* 0x00ee240000000a00 */
        /* <DEDUP_REMOVED lines=36> */
.L_x_2161:
        /* <DEDUP_REMOVED lines=33> */
.L_x_2157:
[----:B------:R-:W-:-:S04]  /*5e20*/  UISETP.NE.U32.AND UP0, UPT, UR14, URZ, UPT ;  /* 0x000000ff0e00728c */ /* 0x000fc8000bf05070 */
[----:B------:R-:W-:-:S09]  /*5e30*/  UISETP.NE.AND.EX UP0, UPT, UR15, URZ, UPT, UP0 ;  /* 0x000000ff0f00728c */ /* 0x000fd2000bf05300 */
[----:B------:R-:W-:Y:S05]  /*5e40*/  BRA.U !UP0, `(.L_x_2162) ;  /* 0x0000000108d87547 */ /* 0x000fea000b800000 */
[----:B-123--:R-:W0:Y:S02]  /*5e50*/  LDC.64 R104, c[0x0][0x478] ;  /* 0x00011e00ff687b82 */ /* 0x00ee240000000a00 */
        /* <DEDUP_REMOVED lines=28> */
.L_x_2163:
[-CC-:B------:R-:W-:Y:S01]  /*6020*/  FFMA.FTZ R107, R139, R109.reuse, R108.reuse ;  /* 0x0000006d8b6b7223 */ /* 0x180fe2000001006c */
[-CC-:B------:R-:W-:Y:S01]  /*6030*/  FFMA.FTZ R104, R121, R109.reuse, R108.reuse ;  /* 0x0000006d79687223 */ /* 0x180fe2000001006c */
[-C--:B------:R-:W-:Y:S01]  /*6040*/  FFMA.FTZ R105, R129, R109.reuse, R108 ;  /* 0x0000006d81697223 */ /* 0x080fe2000001006c */
[----:B------:R-:W-:Y:S01]  /*6050*/  ISETP.GE.U32.AND P6, PT, R0, 0x1000000, PT ;  /* 0x010000000000780c */ /* 0x000fe20003fc6070 */
        /* <DEDUP_REMOVED lines=18> */
[----:B------:R-:W-:-:S04]  /*6180*/  LOP3.LUT P6, RZ, R0, 0xff0000, RZ, 0xc0, !PT ;  /* 0x00ff000000ff7812 */ /* 0x000fc800078cc0ff */
[----:B------:R-:W-:Y:S01]  /*6190*/  SEL R106, R106, RZ, P6 ;  /* 0x000000ff6a6a7207 */ /* 0x000fe20003000000 */
[----:B------:R-:W-:Y:S08]  /*61a0*/  BRA `(.L_x_2160) ;  /* 0x0000000000d47947 */ /* 0x000ff00003800000 */
.L_x_2162:
        /* <DEDUP_REMOVED lines=29> */
.L_x_2164:
        /* <DEDUP_REMOVED lines=22> */
[----:B------:R-:W-:-:S04]  /*64e0*/  LOP3.LUT P6, RZ, R0, 0xff0000, RZ, 0xc0, !PT ;  /* 0x00ff000000ff7812 */ /* 0x000fc800078cc0ff */
[----:B------:R-:W-:-:S09]  /*64f0*/  SEL R106, R106, RZ, P6 ;  /* 0x000000ff6a6a7207 */ /* 0x000fd20003000000 */
.L_x_2160:
[----:B------:R-:W0:Y:S08]  /*6500*/  @P5 LDC.64 R108, c[0x0][0x478] ;  /* 0x00011e00ff6c5b82 */ /* 0x000e300000000a00 */
[----:B------:R-:W1:Y:S01]  /*6510*/  LDC.64 R112, c[0x0][0x468] ;  /* 0x00011a00ff707b82 */ /* 0x000e620000000a00 */
[----:B0-----:R-:W-:-:S05]  /*6520*/  @P5 IMAD.WIDE.U32 R108, R10, 0x10, R108 ;  /* 0x000000100a6c5825 */ /* 0x001fca00078e006c */
[----:B------:R0:W-:Y:S01]  /*6530*/  @P5 STG.E.128 desc[UR8][R108.64], R100 ;  /* 0x000000646c005986 */ /* 0x0001e2000c101d08 */
[----:B-1----:R-:W-:-:S05]  /*6540*/  IMAD.WIDE.U32 R112, R10, 0x10, R112 ;  /* 0x000000100a707825 */ /* 0x002fca00078e0070 */
[----:B------:R4:W-:Y:S01]  /*6550*/  STG.E.128 desc[UR8][R112.64], R104 ;  /* 0x0000006870007986 */ /* 0x0009e2000c101d08 */
[----:B0-----:R-:W0:Y:S02]  /*6560*/  @P4 LDC.64 R108, c[0x0][0x470] ;  /* 0x00011c00ff6c4b82 */ /* 0x001e240000000a00 */
[----:B0-----:R-:W-:-:S05]  /*6570*/  @P4 IMAD.WIDE.U32 R108, R10, 0x10, R108 ;  /* 0x000000100a6c4825 */ /* 0x001fca00078e006c */
[----:B------:R4:W-:Y:S02]  /*6580*/  @P4 STG.E.128 desc[UR8][R108.64], R56 ;  /* 0x000000386c004986 */ /* 0x0009e4000c101d08 */
.L_x_2156:
[----:B------:R-:W-:Y:S05]  /*6590*/  BSYNC.RECONVERGENT B0 ;  /* 0x0000000000007941 */ /* 0x000fea0003800200 */
.L_x_2155:
[----:B------:R-:W-:Y:S01]  /*65a0*/  ISETP.NE.AND P4, PT, R110, RZ, PT ;  /* 0x000000ff6e00720c */ /* 0x000fe20003f85270 */
[----:B------:R-:W-:-:S12]  /*65b0*/  UPLOP3.LUT UP1, UPT, UPT, UPT, UP1, 0x40, 0x4 ;  /* 0x000000000004789c */ /* 0x000fd80003f2e810 */
[----:B------:R-:W-:Y:S05]  /*65c0*/  @!P4 BRA `(.L_x_2165) ;  /* 0xffffffa4002cc947 */ /* 0x000fea000383ffff */
.L_x_2114:
[----:B------:R-:W0:Y:S01]  /*65d0*/  S2UR UR4, SR_CTAID.X ;  /* 0x00000000000479c3 */ /* 0x000e220000002500 */
[----:B------:R-:W-:Y:S01]  /*65e0*/  BSSY.RECONVERGENT B0, `(.L_x_2166) ;  /* 0x0000011000007945 */ /* 0x000fe20003800200 */
[----:B0-----:R-:W-:-:S05]  /*65f0*/  IMAD R13, R13, UR4, RZ ;  /* 0x000000040d0d7c24 */ /* 0x001fca000f8e02ff */
[----:B------:R-:W-:Y:S01]  /*6600*/  LEA.HI R13, R13, R114, RZ, 0x1e ;  /* 0x000000720d0d7211 */ /* 0x000fe200078ff0ff */
[----:B------:R-:W-:Y:S06]  /*6610*/  @!P0 BRA `(.L_x_2167) ;  /* 0x0000000000348947 */ /* 0x000fec0003800000 */
[----:B-----5:R-:W0:Y:S08]  /*6620*/  LDC.64 R2, c[0x0][0x440] ;  /* 0x00011000ff027b82 */ /* 0x020e300000000a00 */
[----:B------:R-:W1:Y:S08]  /*6630*/  LDC.64 R4, c[0x0][0x448] ;  /* 0x00011200ff047b82 */ /* 0x000e700000000a00 */
[----:B------:R-:W2:Y:S08]  /*6640*/  LDC.64 R6, c[0x0][0x450] ;  /* 0x00011400ff067b82 */ /* 0x000eb00000000a00 */
[----:B------:R-:W3:Y:S01]  /*6650*/  LDC.64 R8, c[0x0][0x458] ;  /* 0x00011600ff087b82 */ /* 0x000ee20000000a00 */
[----:B0-----:R-:W-:-:S05]  /*6660*/  IMAD.WIDE.U32 R2, R13, 0x10, R2 ;  /* 0x000000100d027825 */ /* 0x001fca00078e0002 */
[----:B------:R0:W-:Y:S01]  /*6670*/  STG.E.128 desc[UR8][R2.64], R36 ;  /* 0x0000002402007986 */ /* 0x0001e2000c101d08 */
[----:B-1----:R-:W-:-:S05]  /*6680*/  IMAD.WIDE.U32 R4, R13, 0x10, R4 ;  /* 0x000000100d047825 */ /* 0x002fca00078e0004 */
[----:B------:R0:W-:Y:S01]  /*6690*/  STG.E.128 desc[UR8][R4.64], R20 ;  /* 0x0000001404007986 */ /* 0x0001e2000c101d08 */
[----:B--2---:R-:W-:-:S05]  /*66a0*/  IMAD.WIDE.U32 R6, R13, 0x10, R6 ;  /* 0x000000100d067825 */ /* 0x004fca00078e0006 */
[----:B------:R0:W-:Y:S01]  /*66b0*/  STG.E.128 desc[UR8][R6.64], R68 ;  /* 0x0000004406007986 */ /* 0x0001e2000c101d08 */
[C---:B---3--:R-:W-:Y:S01]  /*66c0*/  IMAD.WIDE.U32 R8, R13.reuse, 0x10, R8 ;  /* 0x000000100d087825 */ /* 0x048fe200078e0008 */
[----:B------:R-:W-:-:S04]  /*66d0*/  IADD3 R13, PT, PT, R13, 0x80, RZ ;  /* 0x000000800d0d7810 */ /* 0x000fc80007ffe0ff */
[----:B------:R0:W-:Y:S03]  /*66e0*/  STG.E.128 desc[UR8][R8.64], R52 ;  /* 0x0000003408007986 */ /* 0x0001e6000c101d08 */
.L_x_2167:
[----:B------:R-:W-:Y:S05]  /*66f0*/  BSYNC.RECONVERGENT B0 ;  /* 0x0000000000007941 */ /* 0x000fea0003800200 */
.L_x_2166:
[----:B------:R-:W-:Y:S04]  /*6700*/  BSSY.RECONVERGENT B0, `(.L_x_2168) ;  /* 0x000000f000007945 */ /* 0x000fe80003800200 */
[----:B------:R-:W-:Y:S05]  /*6710*/  @!P1 BRA `(.L_x_2169) ;  /* 0x0000000000349947 */ /* 0x000fea0003800000 */
[----:B0----5:R-:W0:Y:S08]  /*6720*/  LDC.64 R2, c[0x0][0x440] ;  /* 0x00011000ff027b82 */ /* 0x021e300000000a00 */
        /* <DEDUP_REMOVED lines=12> */
.L_x_2169:
[----:B------:R-:W-:Y:S05]  /*67f0*/  BSYNC.RECONVERGENT B0 ;  /* 0x0000000000007941 */ /* 0x000fea0003800200 */
.L_x_2168:
        /* <DEDUP_REMOVED lines=15> */
.L_x_2171:
[----:B------:R-:W-:Y:S05]  /*68f0*/  BSYNC.RECONVERGENT B0 ;  /* 0x0000000000007941 */ /* 0x000fea0003800200 */
.L_x_2170:
[----:B------:R-:W-:Y:S05]  /*6900*/  @!P3 EXIT ;  /* 0x000000000000b94d */ /* 0x000fea0003800000 */
[----:B0----5:R-:W0:Y:S08]  /*6910*/  LDC.64 R2, c[0x0][0x440] ;  /* 0x00011000ff027b82 */ /* 0x021e300000000a00 */
[----:B------:R-:W1:Y:S08]  /*6920*/  LDC.64 R4, c[0x0][0x448] ;  /* 0x00011200ff047b82 */ /* 0x000e700000000a00 */
[----:B------:R-:W2:Y:S08]  /*6930*/  LDC.64 R6, c[0x0][0x450] ;  /* 0x00011400ff067b82 */ /* 0x000eb00000000a00 */
[----:B------:R-:W3:Y:S01]  /*6940*/  LDC.64 R8, c[0x0][0x458] ;  /* 0x00011600ff087b82 */ /* 0x000ee20000000a00 */
[----:B0-----:R-:W-:-:S05]  /*6950*/  IMAD.WIDE.U32 R2, R13, 0x10, R2 ;  /* 0x000000100d027825 */ /* 0x001fca00078e0002 */
[----:B------:R-:W-:Y:S01]  /*6960*/  STG.E.128 desc[UR8][R2.64], R48 ;  /* 0x0000003002007986 */ /* 0x000fe2000c101d08 */
[----:B-1----:R-:W-:-:S05]  /*6970*/  IMAD.WIDE.U32 R4, R13, 0x10, R4 ;  /* 0x000000100d047825 */ /* 0x002fca00078e0004 */
[----:B------:R-:W-:Y:S01]  /*6980*/  STG.E.128 desc[UR8][R4.64], R32 ;  /* 0x0000002004007986 */ /* 0x000fe2000c101d08 */
[----:B--2---:R-:W-:-:S05]  /*6990*/  IMAD.WIDE.U32 R6, R13, 0x10, R6 ;  /* 0x000000100d067825 */ /* 0x004fca00078e0006 */
[----:B------:R-:W-:Y:S01]  /*69a0*/  STG.E.128 desc[UR8][R6.64], R80 ;  /* 0x0000005006007986 */ /* 0x000fe2000c101d08 */
[----:B---3--:R-:W-:-:S05]  /*69b0*/  IMAD.WIDE.U32 R8, R13, 0x10, R8 ;  /* 0x000000100d087825 */ /* 0x008fca00078e0008 */
[----:B------:R-:W-:Y:S01]  /*69c0*/  STG.E.128 desc[UR8][R8.64], R64 ;  /* 0x0000004008007986 */ /* 0x000fe2000c101d08 */
[----:B------:R-:W-:Y:S05]  /*69d0*/  EXIT ;  /* 0x000000000000794d */ /* 0x000fea0003800000 */
.L_x_2172:
        /* <DEDUP_REMOVED lines=10> */
.L_x_2856:


//--------------------- .text._ZN10layer_norm31ln_parallel_residual_bwd_kernelINS_13Kernel_traitsI6__halfffffjLj2048ELj1ELj1ELj4ELj16ENS_18Kernel_traits_baseILj2048ES2_ffffjLj128EEEEELb1ELb0ELb1EEEvNS_9BwdParamsE --------------------------
	.section	.text._ZN10layer_norm31ln_parallel_residual_bwd_kernelINS_13Kernel_traitsI6__halfffffjLj2048ELj1ELj1ELj4ELj16ENS_18Kernel_traits_baseILj2048ES2_ffffjLj128EEEEELb1ELb0ELb1EEEvNS_9BwdParamsE,"ax",@progbits
	.align	128
        .global         _ZN10layer_norm31ln_parallel_residual_bwd_kernelINS_13Kernel_traitsI6__halfffffjLj2048ELj1ELj1ELj4ELj16ENS_18Kernel_traits_baseILj2048ES2_ffffjLj128EEEEELb1ELb0ELb1EEEvNS_9BwdParamsE
        .type           _ZN10layer_norm31ln_parallel_residual_bwd_kernelINS_13Kernel_traitsI6__halfffffjLj2048ELj1ELj1ELj4ELj16ENS_18Kernel_traits_baseILj2048ES2_ffffjLj128EEEEELb1ELb0ELb1EEEvNS_9BwdParamsE,@function
        .size           _ZN10layer_norm31ln_parallel_residual_bwd_kernelINS_13Kernel_traitsI6__halfffffjLj2048ELj1ELj1ELj4ELj16ENS_18Kernel_traits_baseILj2048ES2_ffffjLj128EEEEELb1ELb0ELb1EEEvNS_9BwdParamsE,(.L_x_2857 - _ZN10layer_norm31ln_parallel_residual_bwd_kernelINS_13Kernel_traitsI6__halfffffjLj2048ELj1ELj1ELj4ELj16ENS_18Kernel_traits_baseILj2048ES2_ffffjLj128EEEEELb1ELb0ELb1EEEvNS_9BwdParamsE)
        .other          _ZN10layer_norm31ln_parallel_residual_bwd_kernelINS_13Kernel_traitsI6__halfffffjLj2048ELj1ELj1ELj4ELj16ENS_18Kernel_traits_baseILj2048ES2_ffffjLj128EEEEELb1ELb0ELb1EEEvNS_9BwdParamsE,@"STO_CUDA_ENTRY STV_DEFAULT"
_ZN10layer_norm31ln_parallel_residual_bwd_kernelINS_13Kernel_traitsI6__halfffffjLj2048ELj1ELj1ELj4ELj16ENS_18Kernel_traits_baseILj2048ES2_ffffjLj128EEEEELb1ELb0ELb1EEEvNS_9BwdParamsE:
.text._ZN10layer_norm31ln_parallel_residual_bwd_kernelINS_13Kernel_traitsI6__halfffffjLj2048ELj1ELj1ELj4ELj16ENS_18Kernel_traits_baseILj2048ES2_ffffjLj128EEEEELb1ELb0ELb1EEEvNS_9BwdParamsE:
        /* <DEDUP_REMOVED lines=67> */
[----:B------:R-:W-:Y:S02]  /*0430*/  CS2R R46, SRZ ;  /* 0x00000000002e7805 */ /* 0x000fe4000001ff00 */
[----:B------:R-:W-:Y:S01]  /*0440*/  MOV R137, RZ ;  /* 0x000000ff00897202 */ /* 0x000fe20000000f00 */
[----:B------:R-:W4:Y:S01]  /*0450*/  LDG.E.64 R14, desc[UR10][R4.64+0x400] ;  /* 0x0004000a040e7981 */ /* 0x000f22000c1e1b00 */
[----:B------:R-:W-:Y:S01]  /*0460*/  UPLOP3.LUT UP1, UPT, UPT, UPT, UPT, 0x40, 0x4 ;  /* 0x000000000004789c */ /* 0x000fe20003f2e870 */
[----:B------:R-:W0:Y:S02]  /*0470*/  LDCU UR6, c[0x0][0x408] ;  /* 0x00008100ff0677ac */ /* 0x000e240008000800 */
[----:B------:R1:W5:Y:S01]  /*0480*/  LDG.E.64 R18, desc[UR10][R4.64] ;  /* 0x0000000a04127981 */ /* 0x000362000c1e1b00 */
[----:B------:R-:W0:Y:S03]  /*0490*/  LDCU UR13, c[0x0][0x388] ;  /* 0x00007100ff0d77ac */ /* 0x000e260008000800 */
[----:B------:R-:W5:Y:S01]  /*04a0*/  LDG.E.64 R8, desc[UR10][R2.64+0xc00] ;  /* 0x000c000a02087981 */ /* 0x000f62000c1e1b00 */
[----:B------:R-:W0:Y:S03]  /*04b0*/  LDCU.U8 UR12, c[0x0][0x410] ;  /* 0x00008200ff0c77ac */ /* 0x000e260008000000 */
[----:B------:R-:W5:Y:S01]  /*04c0*/  LDG.E.64 R12, desc[UR10][R2.64+0x800] ;  /* 0x0008000a020c7981 */ /* 0x000f62000c1e1b00 */
[----:B------:R-:W0:Y:S03]  /*04d0*/  LDCU UR18, c[0x0][0x400] ;  /* 0x00008000ff1277ac */ /* 0x000e260008000800 */
[----:B------:R-:W5:Y:S01]  /*04e0*/  LDG.E.64 R16, desc[UR10][R2.64+0x400] ;  /* 0x0004000a02107981 */ /* 0x000f62000c1e1b00 */
[----:B------:R-:W0:Y:S03]  /*04f0*/  LDCU.64 UR8, c[0x0][0x478] ;  /* 0x00008f00ff0877ac */ /* 0x000e260008000a00 */
[----:B------:R0:W5:Y:S01]  /*0500*/  LDG.E.64 R20, desc[UR10][R2.64] ;  /* 0x0000000a02147981 */ /* 0x000162000c1e1b00 */
[----:B-1----:R-:W-:Y:S01]  /*0510*/  CS2R R4, SRZ ;  /* 0x0000000000047805 */ /* 0x002fe2000001ff00 */
[----:B------:R-:W1:Y:S01]  /*0520*/  LDCU.64 UR14, c[0x0][0x438] ;  /* 0x00008700ff0e77ac */ /* 0x000e620008000a00 */
[----:B------:R-:W1:Y:S01]  /*0530*/  LDCU.64 UR16, c[0x0][0x470] ;  /* 0x00008e00ff1077ac */ /* 0x000e620008000a00 */
[----:B0-----:R-:W-:-:S02]  /*0540*/  CS2R R2, SRZ ;  /* 0x0000000000027805 */ /* 0x001fc4000001ff00 */
        /* <DEDUP_REMOVED lines=55> */
[----:B-1----:R-:W-:-:S07]  /*08c0*/  HADD2.F32 R138, -RZ, R138.H0_H0 ;  /* 0x2000008aff8a7230 */ /* 0x002fce0000004100 */
.L_x_2208:
[----:B01----:R-:W0:Y:S01]  /*08d0*/  LDC.64 R48, c[0x0][0x3c0] ;  /* 0x0000f000ff307b82 */ /* 0x003e220000000a00 */
        /* <DEDUP_REMOVED lines=9> */
[C---:B------:R-:W-:Y:S01]  /*0970*/  IADD3 R203, PT, PT, R205.reuse, 0x80, RZ ;  /* 0x00000080cdcb7810 */ /* 0x040fe20007ffe0ff */
[----:B------:R2:W4:Y:S01]  /*0980*/  LDG.E R200, desc[UR10][R48.64] ;  /* 0x0000000a30c87981 */ /* 0x000522000c1e1900 */
[C---:B-1----:R-:W-:Y:S01]  /*0990*/  IMAD.WIDE.U32 R104, R205.reuse, 0x10, R116 ;  /* 0x00000010cd687825 */ /* 0x042fe200078e0074 */
[----:B------:R-:W-:-:S03]  /*09a0*/  IADD3 R201, PT, PT, R205, 0x100, RZ ;  /* 0x00000100cdc97810 */ /* 0x000fc60007ffe0ff */
[--C-:B------:R-:W-:Y:S01]  /*09b0*/  IMAD.WIDE.U32 R108, R203, 0x10, R116.reuse ;  /* 0x00000010cb6c7825 */ /* 0x100fe200078e0074 */
[----:B------:R-:W-:Y:S01]  /*09c0*/  IADD3 R136, PT, PT, R205, 0x180, RZ ;  /* 0x00000180cd887810 */ /* 0x000fe20007ffe0ff */
[----:B------:R-:W4:Y:S01]  /*09d0*/  LDG.E.128 R104, desc[UR10][R104.64] ;  /* 0x0000000a68687981 */ /* 0x000f22000c1e1d00 */
[----:B------:R-:W-:Y:S01]  /*09e0*/  ISETP.NE.U32.AND P0, PT, RZ, UR16, PT ;  /* 0x00000010ff007c0c */ /* 0x000fe2000bf05070 */
[----:B------:R-:W-:Y:S01]  /*09f0*/  IMAD.WIDE.U32 R112, R201, 0x10, R116 ;  /* 0x00000010c9707825 */ /* 0x000fe200078e0074 */
[----:B------:R-:W-:Y:S01]  /*0a00*/  ISETP.NE.U32.AND P1, PT, RZ, UR14, PT ;  /* 0x0000000eff007c0c */ /* 0x000fe2000bf25070 */
[----:B------:R-:W4:Y:S01]  /*0a10*/  LDG.E.128 R108, desc[UR10][R108.64] ;  /* 0x0000000a6c6c7981 */ /* 0x000f22000c1e1d00 */
[----:B------:R-:W1:Y:S01]  /*0a20*/  LDC.64 R186, c[0x0][0x3b0] ;  /* 0x0000ec00ffba7b82 */ /* 0x000e620000000a00 */
[C---:B--2---:R-:W-:Y:S02]  /*0a30*/  IMAD.WIDE.U32 R48, R205.reuse, 0x10, R64 ;  /* 0x00000010cd307825 */ /* 0x044fe400078e0040 */
[----:B------:R-:W2:Y:S02]  /*0a40*/  LDG.E.128 R112, desc[UR10][R112.64] ;  /* 0x0000000a70707981 */ /* 0x000ea4000c1e1d00 */
[----:B---3--:R-:W-:-:S02]  /*0a50*/  IMAD.WIDE.U32 R52, R205, 0x10, R76 ;  /* 0x00000010cd347825 */ /* 0x008fc400078e004c */
[----:B------:R-:W3:Y:S02]  /*0a60*/  LDG.E.128 R48, desc[UR10][R48.64] ;  /* 0x0000000a30307981 */ /* 0x000ee4000c1e1d00 */
[----:B------:R-:W-:Y:S02]  /*0a70*/  IMAD.WIDE.U32 R116, R136, 0x10, R116 ;  /* 0x0000001088747825 */ /* 0x000fe400078e0074 */
[----:B------:R-:W2:Y:S02]  /*0a80*/  LDG.E.128 R52, desc[UR10][R52.64] ;  /* 0x0000000a34347981 */ /* 0x000ea4000c1e1d00 */
[----:B0-----:R-:W-:Y:S02]  /*0a90*/  IMAD.WIDE R74, R139, 0x4, R74 ;  /* 0x000000048b4a7825 */ /* 0x001fe400078e024a */
[----:B------:R-:W2:Y:S04]  /*0aa0*/  LDG.E.128 R116, desc[UR10][R116.64] ;  /* 0x0000000a74747981 */ /* 0x000ea8000c1e1d00 */
[----:B------:R-:W2:Y:S01]  /*0ab0*/  LDG.E R199, desc[UR10][R74.64] ;  /* 0x0000000a4ac77981 */ /* 0x000ea2000c1e1900 */
[----:B------:R-:W-:-:S04]  /*0ac0*/  IMAD.WIDE.U32 R56, R203, 0x10, R64 ;  /* 0x00000010cb387825 */ /* 0x000fc800078e0040 */
[----:B------:R-:W-:Y:S02]  /*0ad0*/  IMAD.WIDE.U32 R68, R203, 0x10, R76 ;  /* 0x00000010cb447825 */ /* 0x000fe400078e004c */
[----:B------:R-:W2:Y:S04]  /*0ae0*/  LDG.E.128 R56, desc[UR10][R56.64] ;  /* 0x0000000a38387981 */ /* 0x000ea8000c1e1d00 */
[----:B------:R-:W2:Y:S01]  /*0af0*/  LDG.E.128 R68, desc[UR10][R68.64] ;  /* 0x0000000a44447981 */ /* 0x000ea2000c1e1d00 */
        /* <DEDUP_REMOVED lines=8> */
[----:B------:R-:W-:Y:S02]  /*0b80*/  ISETP.NE.AND.EX P0, PT, RZ, UR17, PT, P0 ;  /* 0x00000011ff007c0c */ /* 0x000fe4000bf05300 */
[----:B------:R-:W-:-:S11]  /*0b90*/  ISETP.NE.AND.EX P1, PT, RZ, UR15, PT, P1 ;  /* 0x0000000fff007c0c */ /* 0x000fd6000bf25310 */
[----:B------:R-:W0:Y:S08]  /*0ba0*/  @P0 LDC.64 R168, c[0x0][0x3b8] ;  /* 0x0000ee00ffa80b82 */ /* 0x000e300000000a00 */
[----:B------:R-:W1:Y:S08]  /*0bb0*/  @P0 LDC.64 R170, c[0x0][0x3b8] ;  /* 0x0000ee00ffaa0b82 */ /* 0x000e700000000a00 */
[----:B------:R-:W1:Y:S08]  /*0bc0*/  @P0 LDC.64 R190, c[0x0][0x3b8] ;  /* 0x0000ee00ffbe0b82 */ /* 0x000e700000000a00 */
[----:B------:R-:W1:Y:S08]  /*0bd0*/  @P1 LDC.64 R178, c[0x0][0x438] ;  /* 0x00010e00ffb21b82 */ /* 0x000e700000000a00 */
[----:B------:R-:W1:Y:S01]  /*0be0*/  @P1 LDC.64 R174, c[0x0][0x438] ;  /* 0x00010e00ffae1b82 */ /* 0x000e620000000a00 */
[----:B0-----:R-:W-:-:S07]  /*0bf0*/  @P0 IMAD.WIDE.U32 R168, R201, 0x4, R168 ;  /* 0x00000004c9a80825 */ /* 0x001fce00078e00a8 */
[----:B------:R-:W0:Y:S01]  /*0c00*/  @P0 LDC.64 R180, c[0x0][0x3b8] ;  /* 0x0000ee00ffb40b82 */ /* 0x000e220000000a00 */
[----:B------:R-:W-:Y:S01]  /*0c10*/  ISETP.NE.AND P4, PT, RZ, UR12, PT ;  /* 0x0000000cff007c0c */ /* 0x000fe2000bf85270 */
[----:B------:R4:W5:Y:S06]  /*0c20*/  @P0 LDG.E R197, desc[UR10][R168.64] ;  /* 0x0000000aa8c50981 */ /* 0x00096c000c1e1900 */
[----:B------:R-:W0:Y:S01]  /*0c30*/  @P1 LDC.64 R176, c[0x0][0x438] ;  /* 0x00010e00ffb01b82 */ /* 0x000e220000000a00 */
[----:B-1----:R-:W-:-:S07]  /*0c40*/  @P0 IMAD.WIDE.U32 R170, R136, 0x4, R170 ;  /* 0x0000000488aa0825 */ /* 0x002fce00078e00aa */
[----:B------:R-:W1:Y:S01]  /*0c50*/  @P1 LDC.64 R172, c[0x0][0x438] ;  /* 0x00010e00ffac1b82 */ /* 0x000e620000000a00 */
[----:B------:R-:W-:Y:S01]  /*0c60*/  @P0 IMAD.WIDE.U32 R190, R205, 0x4, R190 ;  /* 0x00000004cdbe0825 */ /* 0x000fe200078e00be */
[----:B------:R4:W5:Y:S03]  /*0c70*/  @P0 LDG.E R198, desc[UR10][R170.64] ;  /* 0x0000000aaac60981 */ /* 0x000966000c1e1900 */
[----:B------:R-:W-:Y:S01]  /*0c80*/  @P1 IMAD.WIDE.U32 R178, R136, 0x10, R178 ;  /* 0x0000001088b21825 */ /* 0x000fe200078e00b2 */
[----:B------:R4:W5:Y:S03]  /*0c90*/  @P0 LDG.E R194, desc[UR10][R190.64] ;  /* 0x0000000abec20981 */ /* 0x000966000c1e1900 */
[C---:B------:R-:W-:Y:S01]  /*0ca0*/  @P1 IMAD.WIDE.U32 R174, R203.reuse, 0x10, R174 ;  /* 0x00000010cbae1825 */ /* 0x040fe200078e00ae */
[----:B------:R2:W5:Y:S03]  /*0cb0*/  @P1 LDG.E.128 R92, desc[UR10][R178.64] ;  /* 0x0000000ab25c1981 */ /* 0x000566000c1e1d00 */
[C---:B0-----:R-:W-:Y:S01]  /*0cc0*/  @P0 IMAD.WIDE.U32 R192, R203.reuse, 0x4, R180 ;  /* 0x00000004cbc00825 */ /* 0x041fe200078e00b4 */
[----:B------:R0:W5:Y:S03]  /*0cd0*/  @P1 LDG.E.128 R84, desc[UR10][R174.64] ;  /* 0x0000000aae541981 */ /* 0x000166000c1e1d00 */
[----:B------:R-:W-:Y:S01]  /*0ce0*/  IMAD.WIDE.U32 R182, R203, 0x4, R186 ;  /* 0x00000004cbb67825 */ /* 0x000fe200078e00ba */
[----:B------:R0:W5:Y:S03]  /*0cf0*/  @P0 LDG.E R196, desc[UR10][R192.64] ;  /* 0x0000000ac0c40981 */ /* 0x000166000c1e1900 */
[----:B------:R-:W-:-:S02]  /*0d00*/  @P1 IMAD.WIDE.U32 R176, R201, 0x10, R176 ;  /* 0x00000010c9b01825 */ /* 0x000fc400078e00b0 */
[----:B------:R0:W5:Y:S02]  /*0d10*/  LDG.E R182, desc[UR10][R182.64] ;  /* 0x0000000ab6b67981 */ /* 0x000164000c1e1900 */
[C---:B-1----:R-:W-:Y:S02]  /*0d20*/  @P1 IMAD.WIDE.U32 R172, R205.reuse, 0x10, R172 ;  /* 0x00000010cdac1825 */ /* 0x042fe400078e00ac */
[----:B------:R1:W5:Y:S04]  /*0d30*/  @P1 LDG.E.128 R88, desc[UR10][R176.64] ;  /* 0x0000000ab0581981 */ /* 0x000368000c1e1d00 */
[----:B------:R1:W5:Y:S01]  /*0d40*/  @P1 LDG.E.128 R80, desc[UR10][R172.64] ;  /* 0x0000000aac501981 */ /* 0x000362000c1e1d00 */
[----:B------:R-:W-:-:S04]  /*0d50*/  IMAD.WIDE.U32 R180, R205, 0x4, R186 ;  /* 0x00000004cdb47825 */ /* 0x000fc800078e00ba */
[--C-:B------:R-:W-:Y:S02]  /*0d60*/  IMAD.WIDE.U32 R184, R201, 0x4, R186.reuse ;  /* 0x00000004c9b87825 */ /* 0x100fe400078e00ba */
[----:B------:R1:W5:Y:S04]  /*0d70*/  LDG.E R180, desc[UR10][R180.64] ;  /* 0x0000000ab4b47981 */ /* 0x000368000c1e1900 */
[----:B------:R1:W5:Y:S01]  /*0d80*/  LDG.E R184, desc[UR10][R184.64] ;  /* 0x0000000ab8b87981 */ /* 0x000362000c1e1900 */
[----:B------:R-:W-:-:S06]  /*0d90*/  IMAD.WIDE.U32 R186, R136, 0x4, R186 ;  /* 0x0000000488ba7825 */ /* 0x000fcc00078e00ba */
[----:B------:R1:W5:Y:S01]  /*0da0*/  LDG.E R186, desc[UR10][R186.64] ;  /* 0x0000000ababa7981 */ /* 0x000362000c1e1900 */
[----:B----4-:R-:W-:-:S05]  /*0db0*/  FSEL R169, R200, RZ, !P4 ;  /* 0x000000ffc8a97208 */ /* 0x010fca0006000000 */
[C---:B------:R-:W-:Y:S01]  /*0dc0*/  FADD.FTZ R104, -R169.reuse, R104 ;  /* 0x00000068a9687221 */ /* 0x040fe20000010100 */
[C---:B------:R-:W-:Y:S01]  /*0dd0*/  FADD.FTZ R170, -R169.reuse, R108 ;  /* 0x0000006ca9aa7221 */ /* 0x040fe20000010100 */
[C---:B------:R-:W-:Y:S01]  /*0de0*/  FADD.FTZ R168, -R169.reuse, R105 ;  /* 0x00000069a9a87221 */ /* 0x040fe20000010100 */
[----:B------:R-:W-:Y:S01]  /*0df0*/  FADD.FTZ R190, -R169, R106 ;  /* 0x0000006aa9be7221 */ /* 0x000fe20000010100 */
[----:B---3--:R-:W-:Y:S01]  /*0e00*/  FMUL.FTZ R108, R159, R48 ;  /* 0x000000309f6c7220 */ /* 0x008fe20000410000 */
[----:B------:R-:W-:-:S03]  /*0e10*/  FMUL.FTZ R105, R156, R49 ;  /* 0x000000319c697220 */ /* 0x000fc60000410000 */
[----:B--2---:R-:W-:Y:S01]  /*0e20*/  FFMA.FTZ R179, R143, R52, R108 ;  /* 0x000000348fb37223 */ /* 0x004fe2000001006c */
[C---:B0-----:R-:W-:Y:S01]  /*0e30*/  FADD.FTZ R174, -R169.reuse, R110 ;  /* 0x0000006ea9ae7221 */ /* 0x041fe20000010100 */
[C---:B------:R-:W-:Y:S01]  /*0e40*/  FADD.FTZ R200, -R169.reuse, R111 ;  /* 0x0000006fa9c87221 */ /* 0x040fe20000010100 */
[C---:B------:R-:W-:Y:S01]  /*0e50*/  FADD.FTZ R202, -R169.reuse, R112 ;  /* 0x00000070a9ca7221 */ /* 0x040fe20000010100 */
[----:B------:R-:W-:Y:S01]  /*0e60*/  FADD.FTZ R112, -R169, R118 ;  /* 0x00000076a9707221 */ /* 0x000fe20000010100 */
[----:B------:R-:W-:Y:S01]  /*0e70*/  FMUL.FTZ R110, R157, R50 ;  /* 0x000000329d6e7220 */ /* 0x000fe20000410000 */
[C---:B------:R-:W-:Y:S01]  /*0e80*/  FMUL.FTZ R106, R199.reuse, R104 ;  /* 0x00000068c76a7220 */ /* 0x040fe20000410000 */
[----:B------:R-:W-:Y:S01]  /*0e90*/  FFMA.FTZ R178, R140, R53, R105 ;  /* 0x000000358cb27223 */ /* 0x000fe20000010069 */
[----:B------:R-:W-:Y:S01]  /*0ea0*/  FADD.FTZ R111, RZ, R179 ;  /* 0x000000b3ff6f7221 */ /* 0x000fe20000010000 */
[----:B------:R-:W-:Y:S01]  /*0eb0*/  FMUL.FTZ R175, R199, R168 ;  /* 0x000000a8c7af7220 */ /* 0x000fe20000410000 */
[----:B------:R-:W-:Y:S01]  /*0ec0*/  FFMA.FTZ R118, R106, R179, RZ ;  /* 0x000000b36a767223 */ /* 0x000fe200000100ff */
[C---:B------:R-:W-:Y:S01]  /*0ed0*/  FADD.FTZ R192, -R169.reuse, R107 ;  /* 0x0000006ba9c07221 */ /* 0x040fe20000010100 */
[C---:B------:R-:W-:Y:S01]  /*0ee0*/  FADD.FTZ R212, -R169.reuse, R116 ;  /* 0x00000074a9d47221 */ /* 0x040fe20000010100 */
[----:B------:R-:W-:Y:S01]  /*0ef0*/  FADD.FTZ R204, -R169, R113 ;  /* 0x00000071a9cc7221 */ /* 0x000fe20000010100 */
[----:B------:R-:W-:Y:S01]  /*0f00*/  FMUL.FTZ R107, R154, R51 ;  /* 0x000000339a6b7220 */ /* 0x000fe20000410000 */
[----:B------:R-:W-:Y:S01]  /*0f10*/  FFMA.FTZ R183, R141, R54, R110 ;  /* 0x000000368db77223 */ /* 0x000fe2000001006e */
[----:B------:R-:W-:Y:S01]  /*0f20*/  FADD.FTZ R116, R178, R111 ;  /* 0x0000006fb2747221 */ /* 0x000fe20000010000 */
[----:B-1----:R-:W-:Y:S01]  /*0f30*/  FMUL.FTZ R176, R199, R190 ;  /* 0x000000bec7b07220 */ /* 0x002fe20000410000 */
[----:B------:R-:W-:Y:S01]  /*0f40*/  FFMA.FTZ R113, R175, R178, R118 ;  /* 0x000000b2af717223 */ /* 0x000fe20000010076 */
[----:B------:R-:W-:Y:S01]  /*0f50*/  FMUL.FTZ R104, R163, R56 ;  /* 0x00000038a3687220 */ /* 0x000fe20000410000 */
[----:B------:R-:W-:Y:S01]  /*0f60*/  FFMA.FTZ R190, R138, R55, R107 ;  /* 0x000000378abe7223 */ /* 0x000fe2000001006b */
[----:B------:R-:W-:Y:S01]  /*0f70*/  FADD.FTZ R111, R183, R116 ;  /* 0x00000074b76f7221 */ /* 0x000fe20000010000 */
[----:B------:R-:W-:Y:S01]  /*0f80*/  FADD.FTZ R206, -R169, R114 ;  /* 0x00000072a9ce7221 */ /* 0x000fe20000010100 */
[----:B------:R-:W-:Y:S01]  /*0f90*/  FMUL.FTZ R177, R199, R192 ;  /* 0x000000c0c7b17220 */ /* 0x000fe20000410000 */
[----:B------:R-:W-:Y:S01]  /*0fa0*/  FFMA.FTZ R116, R176, R183, R113 ;  /* 0x000000b7b0747223 */ /* 0x000fe20000010071 */
[C---:B------:R-:W-:Y:S01]  /*0fb0*/  FADD.FTZ R172, -R169.reuse, R109 ;  /* 0x0000006da9ac7221 */ /* 0x040fe20000010100 */
[C---:B------:R-:W-:Y:S01]  /*0fc0*/  FADD.FTZ R210, -R169.reuse, R115 ;  /* 0x00000073a9d27221 */ /* 0x040fe20000010100 */
[C---:B------:R-:W-:Y:S01]  /*0fd0*/  FADD.FTZ R216, -R169.reuse, R117 ;  /* 0x00000075a9d87221 */ /* 0x040fe20000010100 */
[----:B------:R-:W-:Y:S01]  /*0fe0*/  FADD.FTZ R114, -R169, R119 ;  /* 0x00000077a9727221 */ /* 0x000fe20000010100 */
        /* <DEDUP_REMOVED lines=36> */
[----:B------:R-:W-:Y:S01]  /*1230*/  FADD.FTZ R105, R173, R104 ;  /* 0x00000068ad697221 */ /* 0x000fe20000010000 */
[----:B------:R-:W-:Y:S01]  /*1240*/  FMUL.FTZ R214, R195, R64 ;  /* 0x00000040c3d67220 */ /* 0x000fe20000410000 */
[C---:B------:R-:W-:Y:S01]  /*1250*/  FMUL.FTZ R187, R199.reuse, R210 ;  /* 0x000000d2c7bb7220 */ /* 0x040fe20000410000 */
[----:B------:R-:W-:Y:S01]  /*1260*/  FFMA.FTZ R110, R172, R173, R107 ;  /* 0x000000adac6e7223 */ /* 0x000fe2000001006b */
[----:B------:R-:W-:Y:S01]  /*1270*/  FADD.FTZ R104, R200, R105 ;  /* 0x00000069c8687221 */ /* 0x000fe20000010000 */
[----:B------:R-:W-:Y:S01]  /*1280*/  FMUL.FTZ R115, R188, R65 ;  /* 0x00000041bc737220 */ /* 0x000fe20000410000 */
[----:B------:R-:W-:Y:S01]  /*1290*/  FMUL.FTZ R108, R199, R212 ;  /* 0x000000d4c76c7220 */ /* 0x000fe20000410000 */
[----:B------:R-:W-:Y:S01]  /*12a0*/  FFMA.FTZ R109, R155, R76, R214 ;  /* 0x0000004c9b6d7223 */ /* 0x000fe200000100d6 */
[----:B------:R-:W-:Y:S01]  /*12b0*/  FFMA.FTZ R105, R187, R200, R110 ;  /* 0x000000c8bb697223 */ /* 0x000fe2000001006e */
[----:B------:R-:W-:Y:S01]  /*12c0*/  FMUL.FTZ R218, R189, R66 ;  /* 0x00000042bdda7220 */ /* 0x000fe20000410000 */
        /* <DEDUP_REMOVED lines=47> */
.L_x_2175:
[----:B------:R-:W-:Y:S05]  /*15c0*/  BSYNC.RECONVERGENT B0 ;  /* 0x0000000000007941 */ /* 0x000fea0003800200 */
.L_x_2174:
[----:B------:R-:W1:Y:S08]  /*15d0*/  S2UR UR5, SR_CgaCtaId ;  /* 0x00000000000579c3 */ /* 0x000e700000008800 */
[----:B------:R-:W-:Y:S01]  /*15e0*/  BAR.SYNC.DEFER_BLOCKING 0x0 ;  /* 0x0000000000007b1d */ /* 0x000fe20000010000 */
[C---:B------:R-:W-:Y:S01]  /*15f0*/  FADD.FTZ R131, R48.reuse, R131 ;  /* 0x0000008330837221 */ /* 0x040fe20000010000 */
[----:B------:R-:W-:Y:S01]  /*1600*/  FFMA.FTZ R133, R48, R106, R133 ;  /* 0x0000006a30857223 */ /* 0x000fe20000010085 */
[C---:B------:R-:W-:Y:S01]  /*1610*/  FADD.FTZ R128, R49.reuse, R128 ;  /* 0x0000008031807221 */ /* 0x040fe20000010000 */
[----:B------:R-:W-:Y:S01]  /*1620*/  FFMA.FTZ R130, R49, R175, R130 ;  /* 0x000000af31827223 */ /* 0x000fe20000010082 */
[C---:B------:R-:W-:Y:S01]  /*1630*/  FADD.FTZ R123, R50.reuse, R123 ;  /* 0x0000007b327b7221 */ /* 0x040fe20000010000 */
[----:B------:R-:W-:Y:S01]  /*1640*/  UMOV UR4, 0x400 ;  /* 0x0000040000047882 */ /* 0x000fe20000000000 */
        /* <DEDUP_REMOVED lines=17> */
[----:B------:R-:W1:Y:S01]  /*1760*/  LDC.64 R56, c[0x0][0x380] ;  /* 0x0000e000ff387b82 */ /* 0x000e620000000a00 */
[----:B------:R-:W-:Y:S01]  /*1770*/  FFMA.FTZ R20, R59, R185, R20 ;  /* 0x000000b93b147223 */ /* 0x000fe20000010014 */
[----:B------:R-:W-:Y:S01]  /*1780*/  UISETP.NE.U32.AND UP0, UPT, UR16, URZ, UPT ;  /* 0x000000ff1000728c */ /* 0x000fe2000bf05070 */
[C---:B------:R-:W-:Y:S01]  /*1790*/  FADD.FTZ R8, R61.reuse, R8 ;  /* 0x000000083d087221 */ /* 0x040fe20000010000 */
[----:B------:R-:W-:Y:S01]  /*17a0*/  UIADD3 UR5, UPT, UPT, UR4, 0x2020, URZ ;  /* 0x0000202004057890 */ /* 0x000fe2000fffe0ff */
[----:B------:R-:W-:Y:S01]  /*17b0*/  FFMA.FTZ R18, R61, R119, R18 ;  /* 0x000000773d127223 */ /* 0x000fe20000010012 */
[----:B------:R-:W-:Y:S01]  /*17c0*/  @!UP1 UIADD3 UR5, UPT, UPT, UR4, 0x2000, URZ ;  /* 0x0000200004059890 */ /* 0x000fe2000fffe0ff */
[C---:B------:R-:W-:Y:S01]  /*17d0*/  FADD.FTZ R10, R63.reuse, R10 ;  /* 0x0000000a3f0a7221 */ /* 0x040fe20000010000 */
[----:B------:R-:W-:Y:S01]  /*17e0*/  UIADD3 UR7, UPT, UPT, UR4, 0x2030, URZ ;  /* 0x0000203004077890 */ /* 0x000fe2000fffe0ff */
[----:B------:R-:W-:Y:S01]  /*17f0*/  FFMA.FTZ R16, R63, R187, R16 ;  /* 0x000000bb3f107223 */ /* 0x000fe20000010010 */
[----:B------:R-:W-:Y:S01]  /*1800*/  @!UP1 UIADD3 UR7, UPT, UPT, UR4, 0x2010, URZ ;  /* 0x0000201004079890 */ /* 0x000fe2000fffe0ff */
[C---:B------:R-:W-:Y:S01]  /*1810*/  FADD.FTZ R37, R68.reuse, R37 ;  /* 0x0000002544257221 */ /* 0x040fe20000010000 */
[----:B------:R-:W-:Y:S01]  /*1820*/  UISETP.NE.AND.EX UP0, UPT, UR17, URZ, UPT, UP0 ;  /* 0x000000ff1100728c */ /* 0x000fe2000bf05300 */
[----:B------:R-:W-:Y:S01]  /*1830*/  FFMA.FTZ R121, R68, R118, R121 ;  /* 0x0000007644797223 */ /* 0x000fe20000010079 */
[C---:B------:R-:W-:Y:S01]  /*1840*/  FADD.FTZ R34, R69.reuse, R34 ;  /* 0x0000002245227221 */ /* 0x040fe20000010000 */
[----:B------:R-:W2:Y:S01]  /*1850*/  LDS.128 R48, [UR5] ;  /* 0x00000005ff307984 */ /* 0x000ea20008000c00 */
[----:B------:R-:W-:Y:S01]  /*1860*/  FFMA.FTZ R46, R69, R170, R46 ;  /* 0x000000aa452e7223 */ /* 0x000fe2000001002e */
[C---:B------:R-:W-:Y:S01]  /*1870*/  FADD.FTZ R35, R70.reuse, R35 ;  /* 0x0000002346237221 */ /* 0x040fe20000010000 */
[-C--:B------:R-:W-:Y:S01]  /*1880*/  FFMA.FTZ R47, R70, R174.reuse, R47 ;  /* 0x000000ae462f7223 */ /* 0x080fe2000001002f */
[----:B------:R-:W3:Y:S01]  /*1890*/  LDS.128 R52, [UR7] ;  /* 0x00000007ff347984 */ /* 0x000ee20008000c00 */
[C---:B------:R-:W-:Y:S01]  /*18a0*/  FADD.FTZ R32, R71.reuse, R32 ;  /* 0x0000002047207221 */ /* 0x040fe20000010000 */
[----:B------:R-:W-:Y:S01]  /*18b0*/  FFMA.FTZ R44, R71, R185, R44 ;  /* 0x000000b9472c7223 */ /* 0x000fe2000001002c */
[C---:B------:R-:W-:Y:S01]  /*18c0*/  FADD.FTZ R9, R58.reuse, R9 ;  /* 0x000000093a097221 */ /* 0x040fe20000010000 */
[----:B------:R-:W-:Y:S01]  /*18d0*/  FFMA.FTZ R23, R58, R174, R23 ;  /* 0x000000ae3a177223 */ /* 0x000fe20000010017 */
[----:B-1----:R-:W-:Y:S01]  /*18e0*/  IADD3 R139, PT, PT, R139, R56, RZ ;  /* 0x000000388b8b7210 */ /* 0x002fe20007ffe0ff */
        /* <DEDUP_REMOVED lines=26> */
[----:B------:R-:W-:Y:S01]  /*1a90*/  ISETP.GE.AND P3, PT, R139, R57, PT ;  /* 0x000000398b00720c */ /* 0x000fe20003f66270 */
[C---:B------:R-:W-:Y:S01]  /*1aa0*/  FADD.FTZ R14, R67.reuse, R14 ;  /* 0x0000000e430e7221 */ /* 0x040fe20000010000 */
[----:B------:R-:W-:Y:S01]  /*1ab0*/  FFMA.FTZ R2, R67, R114, R2 ;  /* 0x0000007243027223 */ /* 0x000fe20000010002 */
[----:B--2---:R-:W-:Y:S01]  /*1ac0*/  FADD.FTZ R59, RZ, R48 ;  /* 0x00000030ff3b7221 */ /* 0x004fe20000010000 */
        /* <DEDUP_REMOVED lines=27> */
[C---:B------:R-:W-:Y:S01]  /*1c80*/  FMUL.FTZ R106, R199.reuse, R106 ;  /* 0x0000006ac76a7220 */ /* 0x040fe20000410000 */
[C---:B------:R-:W-:Y:S01]  /*1c90*/  FMUL.FTZ R178, R199.reuse, R178 ;  /* 0x000000b2c7b27220 */ /* 0x040fe20000410000 */
[C---:B------:R-:W-:Y:S01]  /*1ca0*/  FMUL.FTZ R176, R199.reuse, R176 ;  /* 0x000000b0c7b07220 */ /* 0x040fe20000410000 */
[----:B------:R-:W-:Y:S01]  /*1cb0*/  FMUL.FTZ R190, R199, R190 ;  /* 0x000000bec7be7220 */ /* 0x000fe20000410000 */
[----:B------:R-:W-:Y:S01]  /*1cc0*/  FMUL.FTZ R106, R106, UR6 ;  /* 0x000000066a6a7c20 */ /* 0x000fe20008410000 */
[----:B------:R-:W-:Y:S01]  /*1cd0*/  FMUL.FTZ R178, R178, UR6 ;  /* 0x00000006b2b27c20 */ /* 0x000fe20008410000 */
[----:B------:R-:W-:Y:S01]  /*1ce0*/  FMUL.FTZ R176, R176, UR6 ;  /* 0x00000006b0b07c20 */ /* 0x000fe20008410000 */
[----:B------:R-:W-:Y:S01]  /*1cf0*/  FMUL.FTZ R190, R190, UR6 ;  /* 0x00000006bebe7c20 */ /* 0x000fe20008410000 */
[----:B-----5:R-:W-:-:S02]  /*1d00*/  LOP3.LUT P2, RZ, R180, 0xff, RZ, 0xc0, !PT ;  /* 0x000000ffb4ff7812 */ /* 0x020fc4000784c0ff */
[C---:B------:R-:W-:Y:S02]  /*1d10*/  LOP3.LUT P4, RZ, R180.reuse, 0xff00, RZ, 0xc0, !PT ;  /* 0x0000ff00b4ff7812 */ /* 0x040fe4000788c0ff */
[C---:B------:R-:W-:Y:S02]  /*1d20*/  LOP3.LUT P5, RZ, R180.reuse, 0xff0000, RZ, 0xc0, !PT ;  /* 0x00ff0000b4ff7812 */ /* 0x040fe400078ac0ff */
[----:B------:R-:W-:Y:S02]  /*1d30*/  ISETP.GE.U32.AND P6, PT, R180, 0x1000000, PT ;  /* 0x01000000b400780c */ /* 0x000fe40003fc6070 */
[----:B------:R-:W-:Y:S02]  /*1d40*/  SEL R48, R106, RZ, P2 ;  /* 0x000000ff6a307207 */ /* 0x000fe40001000000 */
[----:B------:R-:W-:Y:S02]  /*1d50*/  SEL R49, R178, RZ, P4 ;  /* 0x000000ffb2317207 */ /* 0x000fe40002000000 */
[----:B------:R-:W-:-:S02]  /*1d60*/  SEL R50, R176, RZ, P5 ;  /* 0x000000ffb0327207 */ /* 0x000fc40002800000 */
[----:B------:R-:W-:Y:S01]  /*1d70*/  SEL R51, R190, RZ, P6 ;  /* 0x000000ffbe337207 */ /* 0x000fe20003000000 */
[----:B------:R-:W-:Y:S06]  /*1d80*/  BRA `(.L_x_2179) ;  /* 0x0000000c00807947 */ /* 0x000fec0003800000 */
.L_x_2178:
        /* <DEDUP_REMOVED lines=25> */
.L_x_2177:
        /* <DEDUP_REMOVED lines=13> */
[C---:B-----5:R-:W-:Y:S01]  /*1ff0*/  FFMA.FTZ R48, R199.reuse, R48, R80 ;  /* 0x00000030c7307223 */ /* 0x060fe20000010050 */
[C---:B------:R-:W-:Y:S01]  /*2000*/  FFMA.FTZ R49, R199.reuse, R178, R81 ;  /* 0x000000b2c7317223 */ /* 0x040fe20000010051 */
[C---:B------:R-:W-:Y:S01]  /*2010*/  FFMA.FTZ R50, R199.reuse, R183, R82 ;  /* 0x000000b7c7327223 */ /* 0x040fe20000010052 */
[----:B------:R-:W-:Y:S01]  /*2020*/  FFMA.FTZ R51, R199, R190, R83 ;  /* 0x000000bec7337223 */ /* 0x000fe20000010053 */
[----:B------:R-:W-:Y:S01]  /*2030*/  FMUL.FTZ R48, R48, UR6 ;  /* 0x0000000630307c20 */ /* 0x000fe20008410000 */
[----:B------:R-:W-:Y:S01]  /*2040*/  FMUL.FTZ R49, R49, UR6 ;  /* 0x0000000631317c20 */ /* 0x000fe20008410000 */
[----:B------:R-:W-:Y:S01]  /*2050*/  FMUL.FTZ R50, R50, UR6 ;  /* 0x0000000632327c20 */ /* 0x000fe20008410000 */
[----:B------:R-:W-:Y:S01]  /*2060*/  FMUL.FTZ R51, R51, UR6 ;  /* 0x0000000633337c20 */ /* 0x000fe20008410000 */
[----:B------:R-:W-:-:S02]  /*2070*/  LOP3.LUT P2, RZ, R180, 0xff, RZ, 0xc0, !PT ;  /* 0x000000ffb4ff7812 */ /* 0x000fc4000784c0ff */
        /* <DEDUP_REMOVED lines=8> */
.L_x_2180:
        /* <DEDUP_REMOVED lines=25> */
.L_x_2176:
        /* <DEDUP_REMOVED lines=10> */
[----:B-----5:R-:W-:Y:S01]  /*2330*/  LOP3.LUT P5, RZ, R180, 0xff, RZ, 0xc0, !PT ;  /* 0x000000ffb4ff7812 */ /* 0x020fe200078ac0ff */
[-C--:B------:R-:W-:Y:S01]  /*2340*/  FFMA.FTZ R176, R176, R61.reuse, R63 ;  /* 0x0000003db0b07223 */ /* 0x080fe2000001003f */
[----:B------:R-:W-:Y:S01]  /*2350*/  FADD.FTZ R106, R179, -R106 ;  /* 0x8000006ab36a7221 */ /* 0x000fe20000010000 */
[----:B------:R-:W-:Y:S01]  /*2360*/  FADD.FTZ R178, R178, -R175 ;  /* 0x800000afb2b27221 */ /* 0x000fe20000010000 */
[----:B------:R-:W-:Y:S01]  /*2370*/  FFMA.FTZ R177, R177, R61, R63 ;  /* 0x0000003db1b17223 */ /* 0x000fe2000001003f */
[----:B------:R-:W-:Y:S01]  /*2380*/  FADD.FTZ R176, R183, -R176 ;  /* 0x800000b0b7b07221 */ /* 0x000fe20000010000 */
[C---:B------:R-:W-:Y:S01]  /*2390*/  FMUL.FTZ R106, R199.reuse, R106 ;  /* 0x0000006ac76a7220 */ /* 0x040fe20000410000 */
[C---:B------:R-:W-:Y:S01]  /*23a0*/  FMUL.FTZ R178, R199.reuse, R178 ;  /* 0x000000b2c7b27220 */ /* 0x040fe20000410000 */
[----:B------:R-:W-:Y:S01]  /*23b0*/  FADD.FTZ R190, R190, -R177 ;  /* 0x800000b1bebe7221 */ /* 0x000fe20000010000 */
[----:B------:R-:W-:Y:S01]  /*23c0*/  LOP3.LUT P6, RZ, R180, 0xff00, RZ, 0xc0, !PT ;  /* 0x0000ff00b4ff7812 */ /* 0x000fe200078cc0ff */
[----:B------:R-:W-:Y:S01]  /*23d0*/  FMUL.FTZ R106, R106, UR6 ;  /* 0x000000066a6a7c20 */ /* 0x000fe20008410000 */
[----:B------:R-:W-:Y:S01]  /*23e0*/  FMUL.FTZ R178, R178, UR6 ;  /* 0x00000006b2b27c20 */ /* 0x000fe20008410000 */
[C---:B------:R-:W-:Y:S01]  /*23f0*/  FMUL.FTZ R176, R199.reuse, R176 ;  /* 0x000000b0c7b07220 */ /* 0x040fe20000410000 */
[----:B------:R-:W-:Y:S01]  /*2400*/  FMUL.FTZ R190, R199, R190 ;  /* 0x000000bec7be7220 */ /* 0x000fe20000410000 */
[----:B------:R-:W-:-:S02]  /*2410*/  LOP3.LUT P2, RZ, R180, 0xff0000, RZ, 0xc0, !PT ;  /* 0x00ff0000b4ff7812 */ /* 0x000fc4000784c0ff */
[----:B------:R-:W-:Y:S01]  /*2420*/  SEL R48, R106, RZ, P5 ;  /* 0x000000ff6a307207 */ /* 0x000fe20002800000 */
[----:B------:R-:W-:Y:S01]  /*2430*/  FMUL.FTZ R176, R176, UR6 ;  /* 0x00000006b0b07c20 */ /* 0x000fe20008410000 */
[----:B------:R-:W-:Y:S01]  /*2440*/  LOP3.LUT P5, RZ, R194, 0xff, RZ, 0xc0, !PT ;  /* 0x000000ffc2ff7812 */ /* 0x000fe200078ac0ff */
[----:B------:R-:W-:Y:S01]  /*2450*/  FMUL.FTZ R190, R190, UR6 ;  /* 0x00000006bebe7c20 */ /* 0x000fe20008410000 */
[----:B------:R-:W-:Y:S02]  /*2460*/  SEL R49, R178, RZ, P6 ;  /* 0x000000ffb2317207 */ /* 0x000fe40003000000 */
[----:B------:R-:W-:Y:S02]  /*2470*/  SEL R100, R106, RZ, P5 ;  /* 0x000000ff6a647207 */ /* 0x000fe40002800000 */
[----:B------:R-:W-:Y:S02]  /*2480*/  LOP3.LUT P5, RZ, R194, 0xff00, RZ, 0xc0, !PT ;  /* 0x0000ff00c2ff7812 */ /* 0x000fe400078ac0ff */
[----:B------:R-:W-:-:S02]  /*2490*/  ISETP.GE.U32.AND P4, PT, R180, 0x1000000, PT ;  /* 0x01000000b400780c */ /* 0x000fc40003f86070 */
[----:B------:R-:W-:Y:S02]  /*24a0*/  SEL R101, R178, RZ, P5 ;  /* 0x000000ffb2657207 */ /* 0x000fe40002800000 */
[C---:B------:R-:W-:Y:S02]  /*24b0*/  LOP3.LUT P6, RZ, R194.reuse, 0xff0000, RZ, 0xc0, !PT ;  /* 0x00ff0000c2ff7812 */ /* 0x040fe400078cc0ff */
[----:B------:R-:W-:Y:S02]  /*24c0*/  ISETP.GE.U32.AND P5, PT, R194, 0x1000000, PT ;  /* 0x01000000c200780c */ /* 0x000fe40003fa6070 */
[C---:B------:R-:W-:Y:S02]  /*24d0*/  SEL R50, R176.reuse, RZ, P2 ;  /* 0x000000ffb0327207 */ /* 0x040fe40001000000 */
[----:B------:R-:W-:Y:S02]  /*24e0*/  SEL R102, R176, RZ, P6 ;  /* 0x000000ffb0667207 */ /* 0x000fe40003000000 */
[----:B------:R-:W-:-:S02]  /*24f0*/  SEL R51, R190, RZ, P4 ;  /* 0x000000ffbe337207 */ /* 0x000fc40002000000 */
[----:B------:R-:W-:Y:S01]  /*2500*/  SEL R103, R190, RZ, P5 ;  /* 0x000000ffbe677207 */ /* 0x000fe20002800000 */
[----:B------:R-:W-:Y:S06]  /*2510*/  BRA `(.L_x_2179) ;  /* 0x00000004009c7947 */ /* 0x000fec0003800000 */
.L_x_2182:
        /* <DEDUP_REMOVED lines=9> */
[----:B------:R-:W-:Y:S01]  /*25b0*/  FMUL.FTZ R97, R199, R178 ;  /* 0x000000b2c7617220 */ /* 0x000fe20000410000 */
        /* <DEDUP_REMOVED lines=23> */
.L_x_2181:
        /* <DEDUP_REMOVED lines=13> */
[C---:B------:R-:W-:Y:S01]  /*2800*/  FFMA.FTZ R106, R199.reuse, R106, R80 ;  /* 0x0000006ac76a7223 */ /* 0x040fe20000010050 */
[C---:B------:R-:W-:Y:S01]  /*2810*/  FFMA.FTZ R178, R199.reuse, R178, R81 ;  /* 0x000000b2c7b27223 */ /* 0x040fe20000010051 */
[----:B------:R-:W-:Y:S01]  /*2820*/  FADD.FTZ R190, R190, -R177 ;  /* 0x800000b1bebe7221 */ /* 0x000fe20000010000 */
[----:B------:R-:W-:Y:S01]  /*2830*/  LOP3.LUT P6, RZ, R180, 0xff00, RZ, 0xc0, !PT ;  /* 0x0000ff00b4ff7812 */ /* 0x000fe200078cc0ff */
[----:B------:R-:W-:Y:S01]  /*2840*/  FMUL.FTZ R106, R106, UR6 ;  /* 0x000000066a6a7c20 */ /* 0x000fe20008410000 */
[----:B------:R-:W-:Y:S01]  /*2850*/  FMUL.FTZ R178, R178, UR6 ;  /* 0x00000006b2b27c20 */ /* 0x000fe20008410000 */
[C---:B------:R-:W-:Y:S01]  /*2860*/  FFMA.FTZ R176, R199.reuse, R176, R82 ;  /* 0x000000b0c7b07223 */ /* 0x040fe20000010052 */
[----:B------:R-:W-:Y:S01]  /*2870*/  FFMA.FTZ R190, R199, R190, R83 ;  /* 0x000000bec7be7223 */ /* 0x000fe20000010053 */
        /* <DEDUP_REMOVED lines=17> */
.L_x_2183:
        /* <DEDUP_REMOVED lines=9> */
[----:B------:R-:W-:Y:S01]  /*2a20*/  FFMA.FTZ R97, R199, R178, R81 ;  /* 0x000000b2c7617223 */ /* 0x000fe20000010051 */
        /* <DEDUP_REMOVED lines=21> */
[----:B------:R-:W-:-:S07]  /*2b80*/  SEL R103, R103, RZ, P5 ;  /* 0x000000ff67677207 */ /* 0x000fce0002800000 */
.L_x_2179:
[----:B------:R-:W-:Y:S01]  /*2b90*/  ISETP.NE.U32.AND P2, PT, RZ, UR4, PT ;  /* 0x00000004ff007c0c */ /* 0x000fe2000bf45070 */
[----:B------:R-:W1:Y:S03]  /*2ba0*/  LDC.64 R52, c[0x0][0x468] ;  /* 0x00011a00ff347b82 */ /* 0x000e660000000a00 */
[----:B------:R-:W-:-:S05]  /*2bb0*/  ISETP.NE.AND.EX P2, PT, RZ, UR5, PT, P2 ;  /* 0x00000005ff007c0c */ /* 0x000fca000bf45320 */
[----:B------:R-:W2:Y:S08]  /*2bc0*/  @P0 LDC.64 R54, c[0x0][0x470] ;  /* 0x00011c00ff360b82 */ /* 0x000eb00000000a00 */
[----:B------:R-:W3:Y:S01]  /*2bd0*/  @P2 LDC.64 R58, c[0x0][0x478] ;  /* 0x00011e00ff3a2b82 */ /* 0x000ee20000000a00 */
[----:B-1----:R-:W-:-:S04]  /*2be0*/  IMAD.WIDE.U32 R56, R205, 0x10, R52 ;  /* 0x00000010cd387825 */ /* 0x002fc800078e0034 */
[----:B--2---:R-:W-:-:S04]  /*2bf0*/  @P0 IMAD.WIDE.U32 R54, R205, 0x10, R54 ;  /* 0x00000010cd360825 */ /* 0x004fc800078e0036 */
[----:B---3--:R-:W-:-:S05]  /*2c00*/  @P2 IMAD.WIDE.U32 R58, R205, 0x10, R58 ;  /* 0x00000010cd3a2825 */ /* 0x008fca00078e003a */
        /* <DEDUP_REMOVED lines=9> */
[----:B------:R-:W-:Y:S01]  /*2ca0*/  FFMA.FTZ R185, R185, R61, R63 ;  /* 0x0000003db9b97223 */ /* 0x000fe2000001003f */
[----:B------:R-:W-:Y:S01]  /*2cb0*/  FADD.FTZ R118, R169, -R118 ;  /* 0x80000076a9767221 */ /* 0x000fe20000010000 */
[----:B------:R-:W-:Y:S01]  /*2cc0*/  FADD.FTZ R170, R171, -R170 ;  /* 0x800000aaabaa7221 */ /* 0x000fe20000010000 */
[----:B------:R-:W-:Y:S01]  /*2cd0*/  FADD.FTZ R174, R181, -R174 ;  /* 0x800000aeb5ae7221 */ /* 0x000fe20000010000 */
[----:B------:R-:W-:Y:S01]  /*2ce0*/  LOP3.LUT P5, RZ, R182, 0xff, RZ, 0xc0, !PT ;  /* 0x000000ffb6ff7812 */ /* 0x000fe200078ac0ff */
[C---:B-1----:R-:W-:Y:S01]  /*2cf0*/  FFMA.FTZ R96, R199.reuse, R118, R84 ;  /* 0x00000076c7607223 */ /* 0x042fe20000010054 */
[C---:B------:R-:W-:Y:S01]  /*2d00*/  FFMA.FTZ R97, R199.reuse, R170, R85 ;  /* 0x000000aac7617223 */ /* 0x040fe20000010055 */
[----:B------:R-:W-:Y:S01]  /*2d10*/  FADD.FTZ R192, R192, -R185 ;  /* 0x800000b9c0c07221 */ /* 0x000fe20000010000 */
[----:B------:R-:W-:Y:S01]  /*2d20*/  LOP3.LUT P4, RZ, R196, 0xff, RZ, 0xc0, !PT ;  /* 0x000000ffc4ff7812 */ /* 0x000fe2000788c0ff */
[----:B------:R-:W-:Y:S01]  /*2d30*/  FMUL.FTZ R100, R96, UR6 ;  /* 0x0000000660647c20 */ /* 0x000fe20008410000 */
[----:B------:R-:W-:Y:S01]  /*2d40*/  FFMA.FTZ R98, R199, R174, R86 ;  /* 0x000000aec7627223 */ /* 0x000fe20000010056 */
[----:B------:R-:W-:Y:S01]  /*2d50*/  FMUL.FTZ R101, R97, UR6 ;  /* 0x0000000661657c20 */ /* 0x000fe20008410000 */
[----:B------:R-:W-:Y:S01]  /*2d60*/  LOP3.LUT P6, RZ, R182, 0xff00, RZ, 0xc0, !PT ;  /* 0x0000ff00b6ff7812 */ /* 0x000fe200078cc0ff */
[----:B------:R-:W-:Y:S01]  /*2d70*/  FFMA.FTZ R99, R199, R192, R87 ;  /* 0x000000c0c7637223 */ /* 0x000fe20000010057 */
[----:B------:R-:W-:Y:S01]  /*2d80*/  SEL R48, R100, RZ, P5 ;  /* 0x000000ff64307207 */ /* 0x000fe20002800000 */
[----:B------:R-:W-:Y:S01]  /*2d90*/  FMUL.FTZ R102, R98, UR6 ;  /* 0x0000000662667c20 */ /* 0x000fe20008410000 */
[----:B------:R-:W-:Y:S01]  /*2da0*/  SEL R100, R100, RZ, P4 ;  /* 0x000000ff64647207 */ /* 0x000fe20002000000 */
[----:B------:R-:W-:Y:S01]  /*2db0*/  FMUL.FTZ R103, R99, UR6 ;  /* 0x0000000663677c20 */ /* 0x000fe20008410000 */
[----:B------:R-:W-:-:S02]  /*2dc0*/  LOP3.LUT P5, RZ, R196, 0xff00, RZ, 0xc0, !PT ;  /* 0x0000ff00c4ff7812 */ /* 0x000fc400078ac0ff */
[C---:B------:R-:W-:Y:S02]  /*2dd0*/  LOP3.LUT P4, RZ, R182.reuse, 0xff0000, RZ, 0xc0, !PT ;  /* 0x00ff0000b6ff7812 */ /* 0x040fe4000788c0ff */
[C---:B------:R-:W-:Y:S02]  /*2de0*/  SEL R49, R101.reuse, RZ, P6 ;  /* 0x000000ff65317207 */ /* 0x040fe40003000000 */
[----:B------:R-:W-:Y:S02]  /*2df0*/  ISETP.GE.U32.AND P6, PT, R182, 0x1000000, PT ;  /* 0x01000000b600780c */ /* 0x000fe40003fc6070 */
[----:B------:R-:W-:Y:S02]  /*2e00*/  SEL R101, R101, RZ, P5 ;  /* 0x000000ff65657207 */ /* 0x000fe40002800000 */
[----:B------:R-:W-:Y:S02]  /*2e10*/  SEL R50, R102, RZ, P4 ;  /* 0x000000ff66327207 */ /* 0x000fe40002000000 */
[----:B------:R-:W-:-:S02]  /*2e20*/  LOP3.LUT P5, RZ, R196, 0xff0000, RZ, 0xc0, !PT ;  /* 0x00ff0000c4ff7812 */ /* 0x000fc400078ac0ff */
[----:B------:R-:W-:Y:S02]  /*2e30*/  ISETP.GE.U32.AND P4, PT, R196, 0x1000000, PT ;  /* 0x01000000c400780c */ /* 0x000fe40003f86070 */
[C---:B------:R-:W-:Y:S02]  /*2e40*/  SEL R51, R103.reuse, RZ, P6 ;  /* 0x000000ff67337207 */ /* 0x040fe40003000000 */
[----:B------:R-:W-:Y:S02]  /*2e50*/  SEL R102, R102, RZ, P5 ;  /* 0x000000ff66667207 */ /* 0x000fe40002800000 */
[----:B------:R-:W-:Y:S01]  /*2e60*/  SEL R103, R103, RZ, P4 ;  /* 0x000000ff67677207 */ /* 0x000fe20002000000 */
[----:B------:R-:W-:Y:S06]  /*2e70*/  BRA `(.L_x_2187) ;  /* 0x0000000c00287947 */ /* 0x000fec0003800000 */
.L_x_2186:
        /* <DEDUP_REMOVED lines=8> */
[C---:B------:R-:W-:Y:S01]  /*2f00*/  FFMA.FTZ R118, R199.reuse, R118, R84 ;  /* 0x00000076c7767223 */ /* 0x040fe20000010054 */
[C---:B------:R-:W-:Y:S01]  /*2f10*/  FFMA.FTZ R170, R199.reuse, R170, R85 ;  /* 0x000000aac7aa7223 */ /* 0x040fe20000010055 */
[----:B------:R-:W-:Y:S01]  /*2f20*/  LOP3.LUT P4, RZ, R196, 0xff, RZ, 0xc0, !PT ;  /* 0x000000ffc4ff7812 */ /* 0x000fe2000788c0ff */
[C---:B------:R-:W-:Y:S01]  /*2f30*/  FFMA.FTZ R174, R199.reuse, R174, R86 ;  /* 0x000000aec7ae7223 */ /* 0x040fe20000010056 */
[----:B------:R-:W-:Y:S01]  /*2f40*/  FMUL.FTZ R118, R118, UR6 ;  /* 0x0000000676767c20 */ /* 0x000fe20008410000 */
[----:B------:R-:W-:Y:S01]  /*2f50*/  FADD.FTZ R192, R192, -R185 ;  /* 0x800000b9c0c07221 */ /* 0x000fe20000010000 */
[----:B------:R-:W-:Y:S01]  /*2f60*/  FMUL.FTZ R170, R170, UR6 ;  /* 0x00000006aaaa7c20 */ /* 0x000fe20008410000 */
[----:B------:R-:W-:Y:S01]  /*2f70*/  FMUL.FTZ R174, R174, UR6 ;  /* 0x00000006aeae7c20 */ /* 0x000fe20008410000 */
[----:B------:R-:W-:Y:S01]  /*2f80*/  LOP3.LUT P6, RZ, R182, 0xff00, RZ, 0xc0, !PT ;  /* 0x0000ff00b6ff7812 */ /* 0x000fe200078cc0ff */
[----:B------:R-:W-:Y:S01]  /*2f90*/  FFMA.FTZ R192, R199, R192, R87 ;  /* 0x000000c0c7c07223 */ /* 0x000fe20000010057 */
[----:B-1----:R-:W-:-:S02]  /*2fa0*/  SEL R48, R118, RZ, P5 ;  /* 0x000000ff76307207 */ /* 0x002fc40002800000 */
[----:B------:R-:W-:Y:S01]  /*2fb0*/  SEL R100, R118, RZ, P4 ;  /* 0x000000ff76647207 */ /* 0x000fe20002000000 */
[----:B------:R-:W-:Y:S01]  /*2fc0*/  FMUL.FTZ R192, R192, UR6 ;  /* 0x00000006c0c07c20 */ /* 0x000fe20008410000 */
[----:B------:R-:W-:Y:S02]  /*2fd0*/  LOP3.LUT P5, RZ, R196, 0xff00, RZ, 0xc0, !PT ;  /* 0x0000ff00c4ff7812 */ /* 0x000fe400078ac0ff */
[----:B------:R-:W-:Y:S02]  /*2fe0*/  LOP3.LUT P4, RZ, R182, 0xff0000, RZ, 0xc0, !PT ;  /* 0x00ff0000b6ff7812 */ /* 0x000fe4000788c0ff */
[C---:B------:R-:W-:Y:S02]  /*2ff0*/  SEL R49, R170.reuse, RZ, P6 ;  /* 0x000000ffaa317207 */ /* 0x040fe40003000000 */
[----:B------:R-:W-:Y:S02]  /*3000*/  SEL R101, R170, RZ, P5 ;  /* 0x000000ffaa657207 */ /* 0x000fe40002800000 */
[----:B------:R-:W-:-:S02]  /*3010*/  SEL R50, R174, RZ, P4 ;  /* 0x000000ffae327207 */ /* 0x000fc40002000000 */
[----:B------:R-:W-:Y:S02]  /*3020*/  ISETP.GE.U32.AND P6, PT, R182, 0x1000000, PT ;  /* 0x01000000b600780c */ /* 0x000fe40003fc6070 */
[C---:B------:R-:W-:Y:S02]  /*3030*/  LOP3.LUT P5, RZ, R196.reuse, 0xff0000, RZ, 0xc0, !PT ;  /* 0x00ff0000c4ff7812 */ /* 0x040fe400078ac0ff */
[----:B------:R-:W-:Y:S02]  /*3040*/  ISETP.GE.U32.AND P4, PT, R196, 0x1000000, PT ;  /* 0x01000000c400780c */ /* 0x000fe40003f86070 */
[----:B------:R-:W-:Y:S02]  /*3050*/  SEL R102, R174, RZ, P5 ;  /* 0x000000ffae667207 */ /* 0x000fe40002800000 */
[C---:B------:R-:W-:Y:S02]  /*3060*/  SEL R51, R192.reuse, RZ, P6 ;  /* 0x000000ffc0337207 */ /* 0x040fe40003000000 */
[----:B------:R-:W-:Y:S01]  /*3070*/  SEL R103, R192, RZ, P4 ;  /* 0x000000ffc0677207 */ /* 0x000fe20002000000 */
[----:B------:R-:W-:Y:S06]  /*3080*/  BRA `(.L_x_2187) ;  /* 0x0000000800a47947 */ /* 0x000fec0003800000 */
.L_x_2185:
        /* <DEDUP_REMOVED lines=9> */
[C---:B-1----:R-:W-:Y:S01]  /*3120*/  FMUL.FTZ R96, R199.reuse, R118 ;  /* 0x00000076c7607220 */ /* 0x042fe20000410000 */
[C---:B------:R-:W-:Y:S01]  /*3130*/  FMUL.FTZ R97, R199.reuse, R170 ;  /* 0x000000aac7617220 */ /* 0x040fe20000410000 */
[----:B------:R-:W-:Y:S01]  /*3140*/  FADD.FTZ R192, R192, -R185 ;  /* 0x800000b9c0c07221 */ /* 0x000fe20000010000 */
[----:B------:R-:W-:Y:S01]  /*3150*/  LOP3.LUT P4, RZ, R196, 0xff, RZ, 0xc0, !PT ;  /* 0x000000ffc4ff7812 */ /* 0x000fe2000788c0ff */
[----:B------:R-:W-:Y:S01]  /*3160*/  FMUL.FTZ R100, R96, UR6 ;  /* 0x0000000660647c20 */ /* 0x000fe20008410000 */
[----:B------:R-:W-:Y:S01]  /*3170*/  FMUL.FTZ R98, R199, R174 ;  /* 0x000000aec7627220 */ /* 0x000fe20000410000 */
[----:B------:R-:W-:Y:S01]  /*3180*/  FMUL.FTZ R101, R97, UR6 ;  /* 0x0000000661657c20 */ /* 0x000fe20008410000 */
[----:B------:R-:W-:Y:S01]  /*3190*/  LOP3.LUT P6, RZ, R182, 0xff00, RZ, 0xc0, !PT ;  /* 0x0000ff00b6ff7812 */ /* 0x000fe200078cc0ff */
[----:B------:R-:W-:Y:S01]  /*31a0*/  FMUL.FTZ R99, R199, R192 ;  /* 0x000000c0c7637220 */ /* 0x000fe20000410000 */
        /* <DEDUP_REMOVED lines=16> */
.L_x_2188:
        /* <DEDUP_REMOVED lines=8> */
[C---:B------:R-:W-:Y:S01]  /*3330*/  FMUL.FTZ R118, R199.reuse, R118 ;  /* 0x00000076c7767220 */ /* 0x040fe20000410000 */
[C---:B------:R-:W-:Y:S01]  /*3340*/  FMUL.FTZ R170, R199.reuse, R170 ;  /* 0x000000aac7aa7220 */ /* 0x040fe20000410000 */
[----:B------:R-:W-:Y:S01]  /*3350*/  LOP3.LUT P4, RZ, R196, 0xff, RZ, 0xc0, !PT ;  /* 0x000000ffc4ff7812 */ /* 0x000fe2000788c0ff */
[C---:B------:R-:W-:Y:S01]  /*3360*/  FMUL.FTZ R174, R199.reuse, R174 ;  /* 0x000000aec7ae7220 */ /* 0x040fe20000410000 */
[----:B------:R-:W-:Y:S01]  /*3370*/  FMUL.FTZ R118, R118, UR6 ;  /* 0x0000000676767c20 */ /* 0x000fe20008410000 */
[----:B------:R-:W-:Y:S01]  /*3380*/  FADD.FTZ R192, R192, -R185 ;  /* 0x800000b9c0c07221 */ /* 0x000fe20000010000 */
[----:B------:R-:W-:Y:S01]  /*3390*/  FMUL.FTZ R170, R170, UR6 ;  /* 0x00000006aaaa7c20 */ /* 0x000fe20008410000 */
[----:B------:R-:W-:Y:S01]  /*33a0*/  FMUL.FTZ R174, R174, UR6 ;  /* 0x00000006aeae7c20 */ /* 0x000fe20008410000 */
[----:B------:R-:W-:Y:S01]  /*33b0*/  LOP3.LUT P6, RZ, R182, 0xff00, RZ, 0xc0, !PT ;  /* 0x0000ff00b6ff7812 */ /* 0x000fe200078cc0ff */
[----:B------:R-:W-:Y:S01]  /*33c0*/  FMUL.FTZ R192, R199, R192 ;  /* 0x000000c0c7c07220 */ /* 0x000fe20000410000 */
        /* <DEDUP_REMOVED lines=15> */
.L_x_2184:
        /* <DEDUP_REMOVED lines=10> */
[C---:B-1----:R-:W-:Y:S01]  /*3560*/  FFMA.FTZ R96, R199.reuse, R118, R84 ;  /* 0x00000076c7607223 */ /* 0x042fe20000010054 */
[----:B------:R-:W-:Y:S01]  /*3570*/  LOP3.LUT P6, RZ, R182, 0xff, RZ, 0xc0, !PT ;  /* 0x000000ffb6ff7812 */ /* 0x000fe200078cc0ff */
[C---:B------:R-:W-:Y:S01]  /*3580*/  FFMA.FTZ R97, R199.reuse, R170, R85 ;  /* 0x000000aac7617223 */ /* 0x040fe20000010055 */
[C---:B------:R-:W-:Y:S01]  /*3590*/  FFMA.FTZ R98, R199.reuse, R181, R86 ;  /* 0x000000b5c7627223 */ /* 0x040fe20000010056 */
[----:B------:R-:W-:Y:S01]  /*35a0*/  FMUL.FTZ R48, R96, UR6 ;  /* 0x0000000660307c20 */ /* 0x000fe20008410000 */
[----:B------:R-:W-:Y:S01]  /*35b0*/  FFMA.FTZ R99, R199, R192, R87 ;  /* 0x000000c0c7637223 */ /* 0x000fe20000010057 */
[----:B------:R-:W-:Y:S01]  /*35c0*/  FMUL.FTZ R49, R97, UR6 ;  /* 0x0000000661317c20 */ /* 0x000fe20008410000 */
[----:B------:R-:W-:Y:S01]  /*35d0*/  FMUL.FTZ R50, R98, UR6 ;  /* 0x0000000662327c20 */ /* 0x000fe20008410000 */
[----:B------:R-:W-:Y:S01]  /*35e0*/  LOP3.LUT P5, RZ, R182, 0xff00, RZ, 0xc0, !PT ;  /* 0x0000ff00b6ff7812 */ /* 0x000fe200078ac0ff */
[----:B------:R-:W-:Y:S01]  /*35f0*/  FMUL.FTZ R51, R99, UR6 ;  /* 0x0000000663337c20 */ /* 0x000fe20008410000 */
[----:B------:R-:W-:-:S02]  /*3600*/  SEL R48, R48, RZ, P6 ;  /* 0x000000ff30307207 */ /* 0x000fc40003000000 */
[C---:B------:R-:W-:Y:S02]  /*3610*/  LOP3.LUT P4, RZ, R182.reuse, 0xff0000, RZ, 0xc0, !PT ;  /* 0x00ff0000b6ff7812 */ /* 0x040fe4000788c0ff */
[----:B------:R-:W-:Y:S02]  /*3620*/  ISETP.GE.U32.AND P6, PT, R182, 0x1000000, PT ;  /* 0x01000000b600780c */ /* 0x000fe40003fc6070 */
[----:B------:R-:W-:Y:S02]  /*3630*/  SEL R49, R49, RZ, P5 ;  /* 0x000000ff31317207 */ /* 0x000fe40002800000 */
[----:B------:R-:W-:Y:S02]  /*3640*/  SEL R50, R50, RZ, P4 ;  /* 0x000000ff32327207 */ /* 0x000fe40002000000 */
[----:B------:R-:W-:Y:S01]  /*3650*/  SEL R51, R51, RZ, P6 ;  /* 0x000000ff33337207 */ /* 0x000fe20003000000 */
[----:B------:R-:W-:Y:S06]  /*3660*/  BRA `(.L_x_2187) ;  /* 0x00000004002c7947 */ /* 0x000fec0003800000 */
.L_x_2190:
        /* <DEDUP_REMOVED lines=8> */
[C---:B------:R-:W-:Y:S01]  /*36f0*/  FFMA.FTZ R118, R199.reuse, R118, R84 ;  /* 0x00000076c7767223 */ /* 0x040fe20000010054 */
        /* <DEDUP_REMOVED lines=9> */
[----:B-1----:R-:W-:-:S02]  /*3790*/  SEL R48, R118, RZ, P6 ;  /* 0x000000ff76307207 */ /* 0x002fc40003000000 */
[C---:B------:R-:W-:Y:S02]  /*37a0*/  LOP3.LUT P4, RZ, R182.reuse, 0xff0000, RZ, 0xc0, !PT ;  /* 0x00ff0000b6ff7812 */ /* 0x040fe4000788c0ff */
[----:B------:R-:W-:Y:S02]  /*37b0*/  ISETP.GE.U32.AND P6, PT, R182, 0x1000000, PT ;  /* 0x01000000b600780c */ /* 0x000fe40003fc6070 */
[----:B------:R-:W-:Y:S02]  /*37c0*/  SEL R49, R170, RZ, P5 ;  /* 0x000000ffaa317207 */ /* 0x000fe40002800000 */
[----:B------:R-:W-:Y:S02]  /*37d0*/  SEL R50, R181, RZ, P4 ;  /* 0x000000ffb5327207 */ /* 0x000fe40002000000 */
[----:B------:R-:W-:Y:S01]  /*37e0*/  SEL R51, R192, RZ, P6 ;  /* 0x000000ffc0337207 */ /* 0x000fe20003000000 */
[----:B------:R-:W-:Y:S06]  /*37f0*/  BRA `(.L_x_2187) ;  /* 0x0000000000c87947 */ /* 0x000fec0003800000 */
.L_x_2189:
        /* <DEDUP_REMOVED lines=9> */
[C---:B-1----:R-:W-:Y:S01]  /*3890*/  FMUL.FTZ R96, R199.reuse, R118 ;  /* 0x00000076c7607220 */ /* 0x042fe20000410000 */
[----:B------:R-:W-:Y:S01]  /*38a0*/  LOP3.LUT P6, RZ, R182, 0xff, RZ, 0xc0, !PT ;  /* 0x000000ffb6ff7812 */ /* 0x000fe200078cc0ff */
[C---:B------:R-:W-:Y:S01]  /*38b0*/  FMUL.FTZ R97, R199.reuse, R170 ;  /* 0x000000aac7617220 */ /* 0x040fe20000410000 */
[C---:B------:R-:W-:Y:S01]  /*38c0*/  FMUL.FTZ R98, R199.reuse, R174 ;  /* 0x000000aec7627220 */ /* 0x040fe20000410000 */
[----:B------:R-:W-:Y:S01]  /*38d0*/  FMUL.FTZ R48, R96, UR6 ;  /* 0x0000000660307c20 */ /* 0x000fe20008410000 */
[----:B------:R-:W-:Y:S01]  /*38e0*/  FMUL.FTZ R99, R199, R192 ;  /* 0x000000c0c7637220 */ /* 0x000fe20000410000 */
        /* <DEDUP_REMOVED lines=11> */
.L_x_2191:
        /* <DEDUP_REMOVED lines=23> */
[----:B------:R-:W-:-:S07]  /*3b10*/  SEL R51, R192, RZ, P6 ;  /* 0x000000ffc0337207 */ /* 0x000fce0003000000 */
.L_x_2187:
[----:B------:R-:W1:Y:S01]  /*3b20*/  @P2 LDC.64 R58, c[0x0][0x478] ;  /* 0x00011e00ff3a2b82 */ /* 0x000e620000000a00 */
[----:B------:R-:W-:-:S07]  /*3b30*/  IMAD.WIDE.U32 R56, R203, 0x10, R52 ;  /* 0x00000010cb387825 */ /* 0x000fce00078e0034 */
[----:B------:R-:W2:Y:S01]  /*3b40*/  @P0 LDC.64 R54, c[0x0][0x470] ;  /* 0x00011c00ff360b82 */ /* 0x000ea20000000a00 */
        /* <DEDUP_REMOVED lines=17> */
[----:B------:R-:W-:Y:S01]  /*3c60*/  FFMA.FTZ R97, R199, R168, R89 ;  /* 0x000000a8c7617223 */ /* 0x000fe20000010059 */
        /* <DEDUP_REMOVED lines=23> */
.L_x_2194:
        /* <DEDUP_REMOVED lines=9> */
[----:B------:R-:W-:Y:S01]  /*3e70*/  FFMA.FTZ R168, R199, R168, R89 ;  /* 0x000000a8c7a87223 */ /* 0x000fe20000010059 */
        /* <DEDUP_REMOVED lines=23> */
.L_x_2193:
        /* <DEDUP_REMOVED lines=10> */
[----:B------:R-:W-:Y:S01]  /*4090*/  FMUL.FTZ R97, R199, R168 ;  /* 0x000000a8c7617220 */ /* 0x000fe20000410000 */
        /* <DEDUP_REMOVED lines=23> */
.L_x_2196:
        /* <DEDUP_REMOVED lines=9> */
[----:B------:R-:W-:Y:S01]  /*42a0*/  FMUL.FTZ R168, R199, R168 ;  /* 0x000000a8c7a87220 */ /* 0x000fe20000410000 */
        /* <DEDUP_REMOVED lines=23> */
.L_x_2192:
        /* <DEDUP_REMOVED lines=27> */
.L_x_2198:
        /* <DEDUP_REMOVED lines=25> */
.L_x_2197:
        /* <DEDUP_REMOVED lines=26> */
.L_x_2199:
        /* <DEDUP_REMOVED lines=24> */
.L_x_2195:
        /* <DEDUP_REMOVED lines=19> */
[C---:B-1----:R-:W-:Y:S01]  /*4bb0*/  FFMA.FTZ R96, R199.reuse, R108, R92 ;  /* 0x0000006cc7607223 */ /* 0x042fe2000001005c */
        /* <DEDUP_REMOVED lines=24> */
.L_x_2202:
        /* <DEDUP_REMOVED lines=17> */
[----:B-1----:R-:W-:Y:S01]  /*4e50*/  SEL R48, R108, RZ, P5 ;  /* 0x000000ff6c307207 */ /* 0x002fe20002800000 */
        /* <DEDUP_REMOVED lines=15> */
.L_x_2201:
        /* <DEDUP_REMOVED lines=9> */
[C---:B-1----:R-:W-:Y:S01]  /*4fe0*/  FMUL.FTZ R96, R199.reuse, R108 ;  /* 0x0000006cc7607220 */ /* 0x042fe20000410000 */
        /* <DEDUP_REMOVED lines=24> */
.L_x_2204:
        /* <DEDUP_REMOVED lines=33> */
.L_x_2200:
        /* <DEDUP_REMOVED lines=27> */
.L_x_2206:
        /* <DEDUP_REMOVED lines=20> */
[----:B-1----:R-:W-:Y:S02]  /*5670*/  SEL R48, R108, RZ, P1 ;  /* 0x000000ff6c307207 */ /* 0x002fe40000800000 */
[----:B------:R-:W-:Y:S02]  /*5680*/  SEL R49, R110, RZ, P4 ;  /* 0x000000ff6e317207 */ /* 0x000fe40002000000 */
[----:B------:R-:W-:-:S02]  /*5690*/  SEL R50, R113, RZ, P5 ;  /* 0x000000ff71327207 */ /* 0x000fc40002800000 */
[----:B------:R-:W-:Y:S01]  /*56a0*/  SEL R51, R114, RZ, P6 ;  /* 0x000000ff72337207 */ /* 0x000fe20003000000 */
[----:B------:R-:W-:Y:S06]  /*56b0*/  BRA `(.L_x_2203) ;  /* 0x0000000000c87947 */ /* 0x000fec0003800000 */
.L_x_2205:
        /* <DEDUP_REMOVED lines=10> */
[C---:B------:R-:W-:Y:S01]  /*5760*/  FMUL.FTZ R97, R199.reuse, R110 ;  /* 0x0000006ec7617220 */ /* 0x040fe20000410000 */
[C---:B------:R-:W-:Y:S01]  /*5770*/  FMUL.FTZ R98, R199.reuse, R112 ;  /* 0x00000070c7627220 */ /* 0x040fe20000410000 */
[----:B------:R-:W-:Y:S01]  /*5780*/  FMUL.FTZ R99, R199, R114 ;  /* 0x00000072c7637220 */ /* 0x000fe20000410000 */
        /* <DEDUP_REMOVED lines=13> */
.L_x_2207:
        /* <DEDUP_REMOVED lines=23> */
[----:B------:R-:W-:-:S07]  /*59d0*/  SEL R51, R114, RZ, P6 ;  /* 0x000000ff72337207 */ /* 0x000fce0003000000 */
.L_x_2203:
[----:B------:R-:W1:Y:S01]  /*59e0*/  @P2 LDC.64 R54, c[0x0][0x478] ;  /* 0x00011e00ff362b82 */ /* 0x000e620000000a00 */
[----:B------:R-:W-:Y:S01]  /*59f0*/  IMAD.WIDE.U32 R52, R136, 0x10, R52 ;  /* 0x0000001088347825 */ /* 0x000fe200078e0034 */
[----:B------:R-:W-:-:S06]  /*5a00*/  UPLOP3.LUT UP1, UPT, UPT, UPT, UP1, 0x40, 0x4 ;  /* 0x000000000004789c */ /* 0x000fcc0003f2e810 */
[----:B------:R-:W2:Y:S01]  /*5a10*/  @P0 LDC.64 R56, c[0x0][0x470] ;  /* 0x00011c00ff380b82 */ /* 0x000ea20000000a00 */
[----:B-1----:R-:W-:-:S05]  /*5a20*/  @P2 IMAD.WIDE.U32 R54, R136, 0x10, R54 ;  /* 0x0000001088362825 */ /* 0x002fca00078e0036 */
[----:B------:R1:W-:Y:S01]  /*5a30*/  @P2 STG.E.128 desc[UR10][R54.64], R96 ;  /* 0x0000006036002986 */ /* 0x0003e2000c101d0a */
[----:B--2---:R-:W-:-:S03]  /*5a40*/  @P0 IMAD.WIDE.U32 R56, R136, 0x10, R56 ;  /* 0x0000001088380825 */ /* 0x004fc600078e0038 */
        /* <DEDUP_REMOVED lines=23> */
[----:B-1----:R-:W-:Y:S02]  /*5bc0*/  MOV R48, R137 ;  /* 0x0000008900307202 */ /* 0x002fe40000000f00 */
        /* <DEDUP_REMOVED lines=43> */
.L_x_2173:
        /* <DEDUP_REMOVED lines=29> */
.L_x_2209:
        /* <DEDUP_REMOVED lines=11> */
.L_x_2857:


//--------------------- .text._ZN10layer_norm22ln_bwd_finalize_kernelINS_22Kernel_traits_finalizeILj2048E6__halfffffjLb0ELj1024ELj4ENS_18Kernel_traits_baseILj2048ES2_ffffjLj1024EEEEELb0ELb0EEEvNS_9BwdParamsE --------------------------
	.section	.text._ZN10layer_norm22ln_bwd_finalize_kernelINS_22Kernel_traits_finalizeILj2048E6__halfffffjLb0ELj1024ELj4ENS_18Kernel_traits_baseILj2048ES2_ffffjLj1024EEEEELb0ELb0EEEvNS_9BwdParamsE,"ax",@progbits
	.align	128
        .global         _ZN10layer_norm22ln_bwd_finalize_kernelINS_22Kernel_traits_finalizeILj2048E6__halfffffjLb0ELj1024ELj4ENS_18Kernel_traits_baseILj2048ES2_ffffjLj1024EEEEELb0ELb0EEEvNS_9BwdParamsE
        .type           _ZN10layer_norm22ln_bwd_finalize_kernelINS_22Kernel_traits_finalizeILj2048E6__halfffffjLb0ELj1024ELj4ENS_18Kernel_traits_baseILj2048ES2_ffffjLj1024EEEEELb0ELb0EEEvNS_9BwdParamsE,@function
        .size           _ZN10layer_norm22ln_bwd_finalize_kernelINS_22Kernel_traits_finalizeILj2048E6__halfffffjLb0ELj1024ELj4ENS_18Kernel_traits_baseILj2048ES2_ffffjLj1024EEEEELb0ELb0EEEvNS_9BwdParamsE,(.L_x_2858 - _ZN10layer_norm22ln_bwd_finalize_kernelINS_22Kernel_traits_finalizeILj2048E6__halfffffjLb0ELj1024ELj4ENS_18Kernel_traits_baseILj2048ES2_ffffjLj1024EEEEELb0ELb0EEEvNS_9BwdParamsE)
        .other          _ZN10layer_norm22ln_bwd_finalize_kernelINS_22Kernel_traits_finalizeILj2048E6__halfffffjLb0ELj1024ELj4ENS_18Kernel_traits_baseILj2048ES2_ffffjLj1024EEEEELb0ELb0EEEvNS_9BwdParamsE,@"STO_CUDA_ENTRY STV_DEFAULT"
_ZN10layer_norm22ln_bwd_finalize_kernelINS_22Kernel_traits_finalizeILj2048E6__halfffffjLb0ELj1024ELj4ENS_18Kernel_traits_baseILj2048ES2_ffffjLj1024EEEEELb0ELb0EEEvNS_9BwdParamsE:
.text._ZN10layer_norm22ln_bwd_finalize_kernelINS_22Kernel_traits_finalizeILj2048E6__halfffffjLb0ELj1024ELj4ENS_18Kernel_traits_baseILj2048ES2_ffffjLj1024EEEEELb0ELb0EEEvNS_9BwdParamsE:
        /* <DEDUP_REMOVED lines=78> */
.L_x_2214:
        /* <DEDUP_REMOVED lines=118> */
.L_x_2213:
[----:B------:R-:W-:Y:S05]  /*0c40*/  BSYNC.RECONVERGENT B1 ;  /* 0x0000000000017941 */ /* 0x000fea0003800200 */
.L_x_2212:
        /* <DEDUP_REMOVED lines=68> */
.L_x_2216:
[----:B------:R-:W-:Y:S05]  /*1090*/  BSYNC.RECONVERGENT B1 ;  /* 0x0000000000017941 */ /* 0x000fea0003800200 */
.L_x_2215:
        /* <DEDUP_REMOVED lines=37> */
.L_x_2218:
[----:B------:R-:W-:Y:S05]  /*12f0*/  BSYNC.RECONVERGENT B1 ;  /* 0x0000000000017941 */ /* 0x000fea0003800200 */
.L_x_2217:
[----:B------:R-:W-:Y:S05]  /*1300*/  @!P1 BRA `(.L_x_2211) ;  /* 0x00000000003c9947 */ /* 0x000fea0003800000 */
[----:B------:R-:W0:Y:S01]  /*1310*/  LDC.64 R8, c[0x0][0x440] ;  /* 0x00011000ff087b82 */ /* 0x000e220000000a00 */
[----:B------:R-:W-:Y:S01]  /*1320*/  IMAD R2, R2, R54, R7 ;  /* 0x0000003602027224 */ /* 0x000fe200078e0207 */
[----:B------:R-:W-:-:S04]  /*1330*/  IADD3 R0, PT, PT, -R0, RZ, RZ ;  /* 0x000000ff00007210 */ /* 0x000fc80007ffe1ff */
[----:B------:R-:W-:Y:S02]  /*1340*/  IADD3 R13, PT, PT, R57, R2, RZ ;  /* 0x00000002390d7210 */ /* 0x000fe40007ffe0ff */
[----:B------:R-:W1:Y:S05]  /*1350*/  LDC.64 R10, c[0x0][0x448] ;  /* 0x00011200ff0a7b82 */ /* 0x000e6a0000000a00 */
.L_x_2219:
        /* <DEDUP_REMOVED lines=10> */
.L_x_2211:
[----:B------:R-:W-:Y:S05]  /*1400*/  BSYNC.RECONVERGENT B0 ;  /* 0x0000000000007941 */ /* 0x000fea0003800200 */
.L_x_2210:
        /* <DEDUP_REMOVED lines=62> */
.L_x_2220:
        /* <DEDUP_REMOVED lines=9> */
.L_x_2858:


//--------------------- .text._ZN10layer_norm40ln_parallel_residual_bwd_finalize_kernelINS_22Kernel_traits_finalizeILj2048E6__halfffffjLb0ELj1024ELj4ENS_18Kernel_traits_baseILj2048ES2_ffffjLj1024EEEEELb0EEEvNS_9BwdParamsE --------------------------
	.section	.text._ZN10layer_norm40ln_parallel_residual_bwd_finalize_kernelINS_22Kernel_traits_finalizeILj2048E6__halfffffjLb0ELj1024ELj4ENS_18Kernel_traits_baseILj2048ES2_ffffjLj1024EEEEELb0EEEvNS_9BwdParamsE,"ax",@progbits
	.align	128
        .global         _ZN10layer_norm40ln_parallel_residual_bwd_finalize_kernelINS_22Kernel_traits_finalizeILj2048E6__halfffffjLb0ELj1024ELj4ENS_18Kernel_traits_baseILj2048ES2_ffffjLj1024EEEEELb0EEEvNS_9BwdParamsE
        .type           _ZN10layer_norm40ln_parallel_residual_bwd_finalize_kernelINS_22Kernel_traits_finalizeILj2048E6__halfffffjLb0ELj1024ELj4ENS_18Kernel_traits_baseILj2048ES2_ffffjLj1024EEEEELb0EEEvNS_9BwdParamsE,@function
        .size           _ZN10layer_norm40ln_parallel_residual_bwd_finalize_kernelINS_22Kernel_traits_finalizeILj2048E6__halfffffjLb0ELj1024ELj4ENS_18Kernel_traits_baseILj2048ES2_ffffjLj1024EEEEELb0EEEvNS_9BwdParamsE,(.L_x_2859 - _ZN10layer_norm40ln_parallel_residual_bwd_finalize_kernelINS_22Kernel_traits_finalizeILj2048E6__halfffffjLb0ELj1024ELj4ENS_18Kernel_traits_baseILj2048ES2_ffffjLj1024EEEEELb0EEEvNS_9BwdParamsE)
        .other          _ZN10layer_norm40ln_parallel_residual_bwd_finalize_kernelINS_22Kernel_traits_finalizeILj2048E6__halfffffjLb0ELj1024ELj4ENS_18Kernel_traits_baseILj2048ES2_ffffjLj1024EEEEELb0EEEvNS_9BwdParamsE,@"STO_CUDA_ENTRY STV_DEFAULT"
_ZN10layer_norm40ln_parallel_residual_bwd_finalize_kernelINS_22Kernel_traits_finalizeILj2048E6__halfffffjLb0ELj1024ELj4ENS_18Kernel_traits_baseILj2048ES2_ffffjLj1024EEEEELb0EEEvNS_9BwdParamsE:
.text._ZN10layer_norm40ln_parallel_residual_bwd_finalize_kernelINS_22Kernel_traits_finalizeILj2048E6__halfffffjLb0ELj1024ELj4ENS_18Kernel_traits_baseILj2048ES2_ffffjLj1024EEEEELb0EEEvNS_9BwdParamsE:
        /* <DEDUP_REMOVED lines=58> */
.L_x_2225:
        /* <DEDUP_REMOVED lines=112> */
.L_x_2224:
[----:B------:R-:W-:Y:S05]  /*0aa0*/  BSYNC.RECONVERGENT B1 ;  /* 0x0000000000017941 */ /* 0x000fea0003800200 */
.L_x_2223:
        /* <DEDUP_REMOVED lines=66> */
.L_x_2227:
[----:B------:R-:W-:Y:S05]  /*0ed0*/  BSYNC.RECONVERGENT B1 ;  /* 0x0000000000017941 */ /* 0x000fea0003800200 */
.L_x_2226:
        /* <DEDUP_REMOVED lines=36> */
.L_x_2229:
[----:B------:R-:W-:Y:S05]  /*1120*/  BSYNC.RECONVERGENT B1 ;  /* 0x0000000000017941 */ /* 0x000fea0003800200 */
.L_x_2228:
        /* <DEDUP_REMOVED lines=18> */
.L_x_2222:
[----:B------:R-:W-:Y:S05]  /*1250*/  BSYNC.RECONVERGENT B0 ;  /* 0x0000000000007941 */ /* 0x000fea0003800200 */
.L_x_2221:
        /* <DEDUP_REMOVED lines=96> */
.L_x_2230:
        /* <DEDUP_REMOVED lines=10> */
.L_x_2859:


//--------------------- .text._ZN10layer_norm31ln_parallel_residual_bwd_kernelINS_13Kernel_traitsI6__halfffffjLj2048ELj1ELj1ELj4ELj16ENS_18Kernel_traits_baseILj2048ES2_ffffjLj128EEEEELb1ELb1ELb0EEEvNS_9BwdParamsE --------------------------
	.section	.text._ZN10layer_norm31ln_parallel_residual_bwd_kernelINS_13Kernel_traitsI6__halfffffjLj2048ELj1ELj1ELj4ELj16ENS_18Kernel_traits_baseILj2048ES2_ffffjLj128EEEEELb1ELb1ELb0EEEvNS_9BwdParamsE,"ax",@progbits
	.align	128
        .global         _ZN10layer_norm31ln_parallel_residual_bwd_kernelINS_13Kernel_traitsI6__halfffffjLj2048ELj1ELj1ELj4ELj16ENS_18Kernel_traits_baseILj2048ES2_ffffjLj128EEEEELb1ELb1ELb0EEEvNS_9BwdParamsE
        .type           _ZN10layer_norm31ln_parallel_residual_bwd_kernelINS_13Kernel_traitsI6__halfffffjLj2048ELj1ELj1ELj4ELj16ENS_18Kernel_traits_baseILj2048ES2_ffffjLj128EEEEELb1ELb1ELb0EEEvNS_9BwdParamsE,@function
        .size           _ZN10layer_norm31ln_parallel_residual_bwd_kernelINS_13Kernel_traitsI6__halfffffjLj2048ELj1ELj1ELj4ELj16ENS_18Kernel_traits_baseILj2048ES2_ffffjLj128EEEEELb1ELb1ELb0EEEvNS_9BwdParamsE,(.L_x_2860 - _ZN10layer_norm31ln_parallel_residual_bwd_kernelINS_13Kernel_traitsI6__halfffffjLj2048ELj1ELj1ELj4ELj16ENS_18Kernel_traits_baseILj2048ES2_ffffjLj128EEEEELb1ELb1ELb0EEEvNS_9BwdParamsE)
        .other          _ZN10layer_norm31ln_parallel_residual_bwd_kernelINS_13Kernel_traitsI6__halfffffjLj2048ELj1ELj1ELj4ELj16ENS_18Kernel_traits_baseILj2048ES2_ffffjLj128EEEEELb1ELb1ELb0EEEvNS_9BwdParamsE,@"STO_CUDA_ENTRY STV_DEFAULT"
_ZN10layer_norm31ln_parallel_residual_bwd_kernelINS_13Kernel_traitsI6__halfffffjLj2048ELj1ELj1ELj4ELj16ENS_18Kernel_traits_baseILj2048ES2_ffffjLj128EEEEELb1ELb1ELb0EEEvNS_9BwdParamsE:
.text._ZN10layer_norm31ln_parallel_residual_bwd_kernelINS_13Kernel_traitsI6__halfffffjLj2048ELj1ELj1ELj4ELj16ENS_18Kernel_traits_baseILj2048ES2_ffffjLj128EEEEELb1ELb1ELb0EEEvNS_9BwdParamsE:
        /* <DEDUP_REMOVED lines=16> */
[----:B------:R-:W1:Y:S08]  /*0100*/  @P4 LDC.64 R4, c[0x0][0x3d0] ;  /* 0x0000f400ff044b82 */ /* 0x000e700000000a00 */
[----:B------:R-:W3:Y:S08]  /*0110*/  @P1 LDC.64 R12, c[0x0][0x3d0] ;  /* 0x0000f400ff0c1b82 */ /* 0x000ef00000000a00 */
[----:B------:R-:W4:Y:S08]  /*0120*/  @P2 LDC.64 R16, c[0x0][0x3d0] ;  /* 0x0000f400ff102b82 */ /* 0x000f300000000a00 */
[----:B------:R-:W4:Y:S01]  /*0130*/  @P3 LDC.64 R18, c[0x0][0x3d0] ;  /* 0x0000f400ff123b82 */ /* 0x000f220000000a00 */
[C---:B-1----:R-:W-:Y:S01]  /*0140*/  @P4 IMAD.WIDE.U32 R4, R21.reuse, 0x8, R4 ;  /* 0x0000000815044825 */ /* 0x042fe200078e0004 */
[----:B------:R-:W-:-:S04]  /*0150*/  @P4 LOP3.LUT R21, R21, 0x80, RZ, 0xfc, !PT ;  /* 0x0000008015154812 */ /* 0x000fc800078efcff */
[----:B--2---:R-:W5:Y:S01]  /*0160*/  @P4 LDG.E.64 R6, desc[UR10][R4.64] ;  /* 0x0000000a04064981 */ /* 0x004f62000c1e1b00 */
[C---:B---3--:R-:W-:Y:S01]  /*0170*/  @P1 IMAD.WIDE.U32 R22, R21.reuse, 0x8, R12 ;  /* 0x0000000815161825 */ /* 0x048fe200078e000c */
[----:B------:R-:W-:Y:S01]  /*0180*/  @P1 IADD3 R21, PT, PT, R21, 0x80, RZ ;  /* 0x0000008015151810 */ /* 0x000fe20007ffe0ff */
[----:B0-----:R-:W-:Y:S01]  /*0190*/  UISETP.GE.AND UP0, UPT, UR7, UR4, UPT ;  /* 0x000000040700728c */ /* 0x001fe2000bf06270 */
[----:B------:R-:W-:Y:S02]  /*01a0*/  CS2R R26, SRZ ;  /* 0x00000000001a7805 */ /* 0x000fe4000001ff00 */
[----:B------:R-:W-:Y:S01]  /*01b0*/  CS2R R28, SRZ ;  /* 0x00000000001c7805 */ /* 0x000fe2000001ff00 */
[----:B------:R0:W5:Y:S01]  /*01c0*/  @P1 LDG.E.64 R8, desc[UR10][R22.64] ;  /* 0x0000000a16081981 */ /* 0x000162000c1e1b00 */
[C---:B----4-:R-:W-:Y:S01]  /*01d0*/  @P2 IMAD.WIDE.U32 R24, R21.reuse, 0x8, R16 ;  /* 0x0000000815182825 */ /* 0x050fe200078e0010 */
[----:B------:R-:W-:Y:S02]  /*01e0*/  @P2 IADD3 R21, PT, PT, R21, 0x80, RZ ;  /* 0x0000008015152810 */ /* 0x000fe40007ffe0ff */
[----:B------:R-:W-:-:S02]  /*01f0*/  CS2R R16, SRZ ;  /* 0x0000000000107805 */ /* 0x000fc4000001ff00 */
[----:B------:R-:W-:Y:S02]  /*0200*/  CS2R R30, SRZ ;  /* 0x00000000001e7805 */ /* 0x000fe4000001ff00 */
[----:B------:R-:W-:Y:S01]  /*0210*/  CS2R R32, SRZ ;  /* 0x0000000000207805 */ /* 0x000fe2000001ff00 */
[----:B------:R1:W5:Y:S01]  /*0220*/  @P2 LDG.E.64 R10, desc[UR10][R24.64] ;  /* 0x0000000a180a2981 */ /* 0x000362000c1e1b00 */
[----:B------:R-:W-:-:S05]  /*0230*/  @P3 IMAD.WIDE.U32 R12, R21, 0x8, R18 ;  /* 0x00000008150c3825 */ /* 0x000fca00078e0012 */
[----:B------:R2:W5:Y:S01]  /*0240*/  @P3 LDG.E.64 R14, desc[UR10][R12.64] ;  /* 0x0000000a0c0e3981 */ /* 0x000562000c1e1b00 */
[----:B------:R-:W-:Y:S02]  /*0250*/  CS2R R18, SRZ ;  /* 0x0000000000127805 */ /* 0x000fe4000001ff00 */
[----:B------:R-:W-:Y:S02]  /*0260*/  CS2R R20, SRZ ;  /* 0x0000000000147805 */ /* 0x000fe4000001ff00 */
[----:B0-----:R-:W-:Y:S02]  /*0270*/  CS2R R22, SRZ ;  /* 0x0000000000167805 */ /* 0x001fe4000001ff00 */
[----:B-1----:R-:W-:Y:S02]  /*0280*/  CS2R R24, SRZ ;  /* 0x0000000000187805 */ /* 0x002fe4000001ff00 */
[----:B------:R-:W-:Y:S02]  /*0290*/  CS2R R34, SRZ ;  /* 0x0000000000227805 */ /* 0x000fe4000001ff00 */
[----:B------:R-:W-:-:S02]  /*02a0*/  CS2R R36, SRZ ;  /* 0x0000000000247805 */ /* 0x000fc4000001ff00 */
[----:B------:R-:W-:Y:S02]  /*02b0*/  CS2R R38, SRZ ;  /* 0x0000000000267805 */ /* 0x000fe4000001ff00 */
[----:B------:R-:W-:Y:S02]  /*02c0*/  CS2R R40, SRZ ;  /* 0x0000000000287805 */ /* 0x000fe4000001ff00 */
[----:B------:R-:W-:Y:S02]  /*02d0*/  CS2R R42, SRZ ;  /* 0x00000000002a7805 */ /* 0x000fe4000001ff00 */
[----:B------:R-:W-:Y:S02]  /*02e0*/  CS2R R44, SRZ ;  /* 0x00000000002c7805 */ /* 0x000fe4000001ff00 */
[----:B------:R-:W-:Y:S01]  /*02f0*/  CS2R R46, SRZ ;  /* 0x00000000002e7805 */ /* 0x000fe2000001ff00 */
[----:B--2---:R-:W-:Y:S06]  /*0300*/  BRA.U UP0, `(.L_x_2231) ;  /* 0x00000059006c7547 */ /* 0x004fec000b800000 */
        /* <DEDUP_REMOVED lines=33> */
[----:B------:R-:W-:Y:S01]  /*0520*/  PRMT R118, R118, 0x5410, R0 ;  /* 0x0000541076767816 */ /* 0x000fe20000000000 */
[----:B------:R-:W-:Y:S01]  /*0530*/  UPLOP3.LUT UP1, UPT, UPT, UPT, UPT, 0x40, 0x4 ;  /* 0x000000000004789c */ /* 0x000fe20003f2e870 */
[----:B------:R-:W-:Y:S01]  /*0540*/  PRMT R119, R119, 0x5410, R2 ;  /* 0x0000541077777816 */ /* 0x000fe20000000002 */
[----:B------:R-:W1:Y:S01]  /*0550*/  LDCU UR23, c[0x0][0x408] ;  /* 0x00008100ff1777ac */ /* 0x000e620008000800 */
[----:B------:R-:W-:Y:S02]  /*0560*/  PRMT R120, R120, 0x5410, R4 ;  /* 0x0000541078787816 */ /* 0x000fe40000000004 */
[----:B------:R-:W-:Y:S01]  /*0570*/  PRMT R121, R121, 0x5410, R5 ;  /* 0x0000541079797816 */ /* 0x000fe20000000005 */
[----:B------:R-:W2:Y:S01]  /*0580*/  LDCU UR6, c[0x0][0x388] ;  /* 0x00007100ff0677ac */ /* 0x000ea20008000800 */
[----:B------:R-:W-:-:S02]  /*0590*/  PRMT R122, R122, 0x5410, R6 ;  /* 0x000054107a7a7816 */ /* 0x000fc40000000006 */
[----:B------:R-:W-:Y:S01]  /*05a0*/  PRMT R123, R123, 0x5410, R7 ;  /* 0x000054107b7b7816 */ /* 0x000fe20000000007 */
[----:B------:R-:W3:Y:S01]  /*05b0*/  LDCU.U8 UR24, c[0x0][0x410] ;  /* 0x00008200ff1877ac */ /* 0x000ee20008000000 */
[----:B------:R-:W-:Y:S02]  /*05c0*/  PRMT R124, R124, 0x5410, R8 ;  /* 0x000054107c7c7816 */ /* 0x000fe40000000008 */
[----:B------:R-:W-:Y:S01]  /*05d0*/  PRMT R125, R125, 0x5410, R9 ;  /* 0x000054107d7d7816 */ /* 0x000fe20000000009 */
[----:B------:R-:W4:Y:S01]  /*05e0*/  LDCU UR22, c[0x0][0x400] ;  /* 0x00008000ff1677ac */ /* 0x000f220008000800 */
[----:B------:R-:W1:Y:S01]  /*05f0*/  LDCU.64 UR8, c[0x0][0x478] ;  /* 0x00008f00ff0877ac */ /* 0x000e620008000a00 */
[----:B------:R-:W1:Y:S01]  /*0600*/  LDCU.64 UR26, c[0x0][0x438] ;  /* 0x00008700ff1a77ac */ /* 0x000e620008000a00 */
[----:B------:R-:W1:Y:S01]  /*0610*/  LDCU.64 UR20, c[0x0][0x470] ;  /* 0x00008e00ff1477ac */ /* 0x000e620008000a00 */
[----:B------:R-:W1:Y:S01]  /*0620*/  LDCU.128 UR12, c[0x0][0x3c0] ;  /* 0x00007800ff0c77ac */ /* 0x000e620008000c00 */
[----:B------:R-:W1:Y:S01]  /*0630*/  LDCU.64 UR18, c[0x0][0x380] ;  /* 0x00007000ff1277ac */ /* 0x000e620008000a00 */
[----:B0-----:R-:W-:-:S11]  /*0640*/  UISETP.NE.AND UP2, UPT, UR4, URZ, UPT ;  /* 0x000000ff0400728c */ /* 0x001fd6000bf45270 */
.L_x_2282:
[----:B-1----:R-:W-:Y:S02]  /*0650*/  UIMAD.WIDE UR16, UR7, 0x4, UR14 ;  /* 0x00000004071078a5 */ /* 0x002fe4000f8e020e */
[----:B------:R-:W-:-:S04]  /*0660*/  UIMAD.WIDE UR4, UR7, 0x4, UR12 ;  /* 0x00000004070478a5 */ /* 0x000fc8000f8e020c */
[----:B0--34-:R-:W-:Y:S02]  /*0670*/  MOV R72, UR16 ;  /* 0x0000001000487c02 */ /* 0x019fe40008000f00 */
[----:B------:R-:W-:Y:S02]  /*0680*/  MOV R73, UR17 ;  /* 0x0000001100497c02 */ /* 0x000fe40008000f00 */
[----:B------:R-:W-:Y:S02]  /*0690*/  MOV R74, UR4 ;  /* 0x00000004004a7c02 */ /* 0x000fe40008000f00 */
[----:B------:R-:W-:Y:S01]  /*06a0*/  MOV R75, UR5 ;  /* 0x00000005004b7c02 */ /* 0x000fe20008000f00 */
[----:B-----5:R-:W5:Y:S04]  /*06b0*/  LDG.E R72, desc[UR10][R72.64] ;  /* 0x0000000a48487981 */ /* 0x020f68000c1e1900 */
[----:B------:R-:W3:Y:S01]  /*06c0*/  LDG.E R74, desc[UR10][R74.64] ;  /* 0x0000000a4a4a7981 */ /* 0x000ee2000c1e1900 */
[----:B--2---:R-:W-:Y:S01]  /*06d0*/  UIMAD UR4, UR7, UR6, URZ ;  /* 0x00000006070472a4 */ /* 0x004fe2000f8e02ff */
        /* <DEDUP_REMOVED lines=13> */
[----:B---3--:R-:W-:Y:S01]  /*07b0*/  FSEL R107, R74, RZ, P0 ;  /* 0x000000ff4a6b7208 */ /* 0x008fe20000000000 */
[----:B------:R-:W-:-:S12]  /*07c0*/  @!P4 BRA `(.L_x_2233) ;  /* 0x0000000000d0c947 */ /* 0x000fd80003800000 */
[----:B------:R-:W0:Y:S01]  /*07d0*/  LDC.64 R74, c[0x0][0x3a8] ;  /* 0x0000ea00ff4a7b82 */ /* 0x000e220000000a00 */
[----:B------:R-:W-:Y:S02]  /*07e0*/  ISETP.NE.U32.AND P4, PT, RZ, UR20, PT ;  /* 0x00000014ff007c0c */ /* 0x000fe4000bf85070 */
[----:B------:R-:W-:Y:S02]  /*07f0*/  ISETP.NE.U32.AND P0, PT, RZ, UR26, PT ;  /* 0x0000001aff007c0c */ /* 0x000fe4000bf05070 */
[----:B------:R-:W-:Y:S02]  /*0800*/  ISETP.NE.AND.EX P4, PT, RZ, UR21, PT, P4 ;  /* 0x00000015ff007c0c */ /* 0x000fe4000bf85340 */
[----:B------:R-:W-:Y:S01]  /*0810*/  ISETP.NE.AND.EX P0, PT, RZ, UR27, PT, P0 ;  /* 0x0000001bff007c0c */ /* 0x000fe2000bf05300 */
[----:B------:R-:W1:Y:S08]  /*0820*/  LDC.64 R72, c[0x0][0x428] ;  /* 0x00010a00ff487b82 */ /* 0x000e700000000a00 */
[----:B------:R-:W2:Y:S01]  /*0830*/  LDC.64 R112, c[0x0][0x3b0] ;  /* 0x0000ec00ff707b82 */ /* 0x000ea20000000a00 */
[----:B0-----:R-:W-:-:S07]  /*0840*/  IMAD.WIDE.U32 R76, R4, 0x10, R74 ;  /* 0x00000010044c7825 */ /* 0x001fce00078e004a */
[----:B------:R-:W0:Y:S01]  /*0850*/  @P4 LDC.64 R110, c[0x0][0x3b8] ;  /* 0x0000ee00ff6e4b82 */ /* 0x000e220000000a00 */
[----:B------:R-:W3:Y:S01]  /*0860*/  LDG.E.128 R76, desc[UR10][R76.64] ;  /* 0x0000000a4c4c7981 */ /* 0x000ee2000c1e1d00 */
[----:B-1----:R-:W-:-:S06]  /*0870*/  IMAD.WIDE.U32 R72, R4, 0x10, R72 ;  /* 0x0000001004487825 */ /* 0x002fcc00078e0048 */
[----:B------:R-:W1:Y:S01]  /*0880*/  @P0 LDC.64 R108, c[0x0][0x438] ;  /* 0x00010e00ff6c0b82 */ /* 0x000e620000000a00 */
[----:B------:R-:W4:Y:S01]  /*0890*/  LDG.E.128 R72, desc[UR10][R72.64] ;  /* 0x0000000a48487981 */ /* 0x000f22000c1e1d00 */
[----:B--2---:R-:W-:-:S05]  /*08a0*/  IMAD.WIDE.U32 R112, R4, 0x4, R112 ;  /* 0x0000000404707825 */ /* 0x004fca00078e0070 */
[----:B------:R-:W5:Y:S01]  /*08b0*/  LDG.E R6, desc[UR10][R112.64] ;  /* 0x0000000a70067981 */ /* 0x000f62000c1e1900 */
[----:B------:R-:W-:Y:S02]  /*08c0*/  HADD2.F32 R11, -RZ, R118.H0_H0 ;  /* 0x20000076ff0b7230 */ /* 0x000fe40000004100 */
[----:B0-----:R-:W-:-:S05]  /*08d0*/  @P4 IMAD.WIDE.U32 R110, R4, 0x4, R110 ;  /* 0x00000004046e4825 */ /* 0x001fca00078e006e */
[----:B------:R-:W5:Y:S01]  /*08e0*/  @P4 LDG.E R5, desc[UR10][R110.64] ;  /* 0x0000000a6e054981 */ /* 0x000f62000c1e1900 */
[----:B-1----:R-:W-:-:S05]  /*08f0*/  @P0 IMAD.WIDE.U32 R108, R4, 0x10, R108 ;  /* 0x00000010046c0825 */ /* 0x002fca00078e006c */
[----:B------:R0:W5:Y:S02]  /*0900*/  @P0 LDG.E.128 R48, desc[UR10][R108.64] ;  /* 0x0000000a6c300981 */ /* 0x000164000c1e1d00 */
[----:B0-----:R-:W-:Y:S01]  /*0910*/  IADD3 R109, PT, PT, R4, 0x80, RZ ;  /* 0x00000080046d7810 */ /* 0x001fe20007ffe0ff */
[C---:B---3--:R-:W-:Y:S01]  /*0920*/  FADD.FTZ R76, -R107.reuse, R76 ;  /* 0x0000004c6b4c7221 */ /* 0x048fe20000010100 */
[----:B------:R-:W-:-:S03]  /*0930*/  FADD.FTZ R77, -R107, R77 ;  /* 0x0000004d6b4d7221 */ /* 0x000fc60000010100 */
[----:B------:R-:W-:Y:S01]  /*0940*/  FMUL.FTZ R83, R76, UR17 ;  /* 0x000000114c537c20 */ /* 0x000fe20008410000 */
[----:B------:R-:W-:Y:S02]  /*0950*/  HADD2.F32 R76, -RZ, R118.H1_H1 ;  /* 0x30000076ff4c7230 */ /* 0x000fe40000004100 */
[----:B------:R-:W-:Y:S01]  /*0960*/  FMUL.FTZ R90, R77, UR17 ;  /* 0x000000114d5a7c20 */ /* 0x000fe20008410000 */
[----:B----4-:R-:W-:Y:S01]  /*0970*/  FMUL.FTZ R11, R72, R11 ;  /* 0x0000000b480b7220 */ /* 0x010fe20000410000 */
[--C-:B------:R-:W-:Y:S02]  /*0980*/  HADD2.F32 R77, -RZ, R119.reuse.H0_H0 ;  /* 0x20000077ff4d7230 */ /* 0x100fe40000004100 */
[----:B------:R-:W-:Y:S01]  /*0990*/  FADD.FTZ R32, R32, R72 ;  /* 0x0000004820207221 */ /* 0x000fe20000010000 */
[----:B------:R-:W-:Y:S01]  /*09a0*/  FFMA.FTZ R16, R72, R83, R16 ;  /* 0x0000005348107223 */ /* 0x000fe20000010010 */
[----:B------:R-:W-:Y:S01]  /*09b0*/  FADD.FTZ R78, -R107, R78 ;  /* 0x0000004e6b4e7221 */ /* 0x000fe20000010100 */
[----:B------:R-:W-:Y:S01]  /*09c0*/  FMUL.FTZ R89, R73, R76 ;  /* 0x0000004c49597220 */ /* 0x000fe20000410000 */
[----:B------:R-:W-:Y:S01]  /*09d0*/  FADD.FTZ R33, R33, R73 ;  /* 0x0000004921217221 */ /* 0x000fe20000010000 */
[----:B------:R-:W-:Y:S01]  /*09e0*/  FFMA.FTZ R17, R73, R90, R17 ;  /* 0x0000005a49117223 */ /* 0x000fe20000010011 */
[----:B------:R-:W-:Y:S01]  /*09f0*/  FADD.FTZ R72, RZ, R11 ;  /* 0x0000000bff487221 */ /* 0x000fe20000010000 */
[----:B------:R-:W-:Y:S01]  /*0a00*/  FFMA.FTZ R73, R83, R11, RZ ;  /* 0x0000000b53497223 */ /* 0x000fe200000100ff */
[----:B------:R-:W-:Y:S01]  /*0a10*/  FMUL.FTZ R96, R74, R77 ;  /* 0x0000004d4a607220 */ /* 0x000fe20000410000 */
[----:B------:R-:W-:-:S02]  /*0a20*/  HADD2.F32 R76, -RZ, R119.H1_H1 ;  /* 0x30000077ff4c7230 */ /* 0x000fc40000004100 */
[----:B------:R-:W-:Y:S01]  /*0a30*/  FMUL.FTZ R99, R78, UR17 ;  /* 0x000000114e637c20 */ /* 0x000fe20008410000 */
[----:B------:R-:W-:Y:S01]  /*0a40*/  FADD.FTZ R77, R72, R89 ;  /* 0x00000059484d7221 */ /* 0x000fe20000010000 */
[----:B------:R-:W-:Y:S01]  /*0a50*/  FADD.FTZ R79, -R107, R79 ;  /* 0x0000004f6b4f7221 */ /* 0x000fe20000010100 */
        /* <DEDUP_REMOVED lines=11> */
.L_x_2233:
[----:B----4-:R-:W-:Y:S05]  /*0b10*/  BSYNC.RECONVERGENT B0 ;  /* 0x0000000000007941 */ /* 0x010fea0003800200 */
.L_x_2232:
[----:B------:R-:W-:Y:S04]  /*0b20*/  BSSY.RECONVERGENT B0, `(.L_x_2234) ;  /* 0x0000036000007945 */ /* 0x000fe80003800200 */
[----:B------:R-:W-:Y:S05]  /*0b30*/  @!P1 BRA `(.L_x_2235) ;  /* 0x0000000000d09947 */ /* 0x000fea0003800000 */
[----:B------:R-:W0:Y:S01]  /*0b40*/  LDC.64 R12, c[0x0][0x3a8] ;  /* 0x0000ea00ff0c7b82 */ /* 0x000e220000000a00 */
[----:B------:R-:W-:-:S04]  /*0b50*/  ISETP.NE.U32.AND P0, PT, RZ, UR20, PT ;  /* 0x00000014ff007c0c */ /* 0x000fc8000bf05070 */
[----:B------:R-:W-:Y:S02]  /*0b60*/  ISETP.NE.AND.EX P4, PT, RZ, UR21, PT, P0 ;  /* 0x00000015ff007c0c */ /* 0x000fe4000bf85300 */
[----:B------:R-:W-:Y:S01]  /*0b70*/  ISETP.NE.U32.AND P0, PT, RZ, UR26, PT ;  /* 0x0000001aff007c0c */ /* 0x000fe2000bf05070 */
[----:B------:R-:W1:Y:S03]  /*0b80*/  LDC.64 R72, c[0x0][0x428] ;  /* 0x00010a00ff487b82 */ /* 0x000e660000000a00 */
[----:B------:R-:W-:-:S05]  /*0b90*/  ISETP.NE.AND.EX P0, PT, RZ, UR27, PT, P0 ;  /* 0x0000001bff007c0c */ /* 0x000fca000bf05300 */
        /* <DEDUP_REMOVED lines=8> */
[----:B------:R2:W5:Y:S01]  /*0c20*/  LDG.E R8, desc[UR10][R112.64] ;  /* 0x0000000a70087981 */ /* 0x000562000c1e1900 */
[----:B0-----:R-:W-:-:S05]  /*0c30*/  @P0 IMAD.WIDE.U32 R114, R109, 0x10, R114 ;  /* 0x000000106d720825 */ /* 0x001fca00078e0072 */
[----:B------:R2:W5:Y:S01]  /*0c40*/  @P0 LDG.E.128 R52, desc[UR10][R114.64] ;  /* 0x0000000a72340981 */ /* 0x000562000c1e1d00 */
[----:B-1----:R-:W-:-:S05]  /*0c50*/  @P4 IMAD.WIDE.U32 R116, R109, 0x4, R12 ;  /* 0x000000046d744825 */ /* 0x002fca00078e000c */
[----:B------:R2:W5:Y:S01]  /*0c60*/  @P4 LDG.E R7, desc[UR10][R116.64] ;  /* 0x0000000a74074981 */ /* 0x000562000c1e1900 */
[--C-:B------:R-:W-:Y:S01]  /*0c70*/  HADD2.F32 R87, -RZ, R120.reuse.H0_H0 ;  /* 0x20000078ff577230 */ /* 0x100fe20000004100 */
[----:B------:R-:W-:Y:S01]  /*0c80*/  IADD3 R109, PT, PT, R109, 0x80, RZ ;  /* 0x000000806d6d7810 */ /* 0x000fe20007ffe0ff */
[C---:B---3--:R-:W-:Y:S01]  /*0c90*/  FADD.FTZ R13, -R107.reuse, R76 ;  /* 0x0000004c6b0d7221 */ /* 0x048fe20000010100 */
[----:B------:R-:W-:Y:S01]  /*0ca0*/  FADD.FTZ R77, -R107, R77 ;  /* 0x0000004d6b4d7221 */ /* 0x000fe20000010100 */
[----:B------:R-:W-:Y:S02]  /*0cb0*/  HADD2.F32 R76, -RZ, R120.H1_H1 ;  /* 0x30000078ff4c7230 */ /* 0x000fe40000004100 */
[----:B------:R-:W-:Y:S01]  /*0cc0*/  FMUL.FTZ R13, R13, UR17 ;  /* 0x000000110d0d7c20 */ /* 0x000fe20008410000 */
[----:B------:R-:W-:Y:S01]  /*0cd0*/  FMUL.FTZ R88, R77, UR17 ;  /* 0x000000114d587c20 */ /* 0x000fe20008410000 */
[--C-:B------:R-:W-:Y:S02]  /*0ce0*/  HADD2.F32 R77, -RZ, R121.reuse.H0_H0 ;  /* 0x20000079ff4d7230 */ /* 0x100fe40000004100 */
[----:B----4-:R-:W-:Y:S01]  /*0cf0*/  FMUL.FTZ R12, R72, R87 ;  /* 0x00000057480c7220 */ /* 0x010fe20000410000 */
[----:B------:R-:W-:Y:S01]  /*0d00*/  FADD.FTZ R36, R36, R72 ;  /* 0x0000004824247221 */ /* 0x000fe20000010000 */
[----:B------:R-:W-:Y:S01]  /*0d10*/  FFMA.FTZ R20, R72, R13, R20 ;  /* 0x0000000d48147223 */ /* 0x000fe20000010014 */
[----:B------:R-:W-:Y:S01]  /*0d20*/  FADD.FTZ R78, -R107, R78 ;  /* 0x0000004e6b4e7221 */ /* 0x000fe20000010100 */
        /* <DEDUP_REMOVED lines=20> */
[----:B--2---:R-:W-:-:S07]  /*0e70*/  FFMA.FTZ R108, R104, R103, R73 ;  /* 0x00000067686c7223 */ /* 0x004fce0000010049 */
.L_x_2235:
[----:B------:R-:W-:Y:S05]  /*0e80*/  BSYNC.RECONVERGENT B0 ;  /* 0x0000000000007941 */ /* 0x000fea0003800200 */
.L_x_2234:
        /* <DEDUP_REMOVED lines=18> */
[----:B------:R2:W5:Y:S01]  /*0fb0*/  @P4 LDG.E R2, desc[UR10][R112.64] ;  /* 0x0000000a70024981 */ /* 0x000562000c1e1900 */
[----:B-1----:R-:W-:-:S05]  /*0fc0*/  @P0 IMAD.WIDE.U32 R114, R109, 0x10, R114 ;  /* 0x000000106d720825 */ /* 0x002fca00078e0072 */
[----:B------:R2:W5:Y:S01]  /*0fd0*/  @P0 LDG.E.128 R56, desc[UR10][R114.64] ;  /* 0x0000000a72380981 */ /* 0x000562000c1e1d00 */
        /* <DEDUP_REMOVED lines=33> */
.L_x_2237:
[----:B------:R-:W-:Y:S05]  /*11f0*/  BSYNC.RECONVERGENT B0 ;  /* 0x0000000000007941 */ /* 0x000fea0003800200 */
.L_x_2236:
[----:B------:R-:W-:Y:S04]  /*1200*/  BSSY.RECONVERGENT B0, `(.L_x_2238) ;  /* 0x0000035000007945 */ /* 0x000fe80003800200 */
[----:B------:R-:W-:Y:S05]  /*1210*/  @!P3 BRA `(.L_x_2239) ;  /* 0x0000000000ccb947 */ /* 0x000fea0003800000 */
        /* <DEDUP_REMOVED lines=19> */
[--C-:B------:R-:W-:Y:S02]  /*1350*/  HADD2.F32 R91, -RZ, R124.reuse.H0_H0 ;  /* 0x2000007cff5b7230 */ /* 0x100fe40000004100 */
[----:B------:R-:W-:Y:S02]  /*1360*/  HADD2.F32 R82, -RZ, R124.H1_H1 ;  /* 0x3000007cff527230 */ /* 0x000fe40000004100 */
[----:B------:R-:W-:Y:S02]  /*1370*/  HADD2.F32 R98, -RZ, R125.H1_H1 ;  /* 0x3000007dff627230 */ /* 0x000fe40000004100 */
[C---:B---3--:R-:W-:Y:S01]  /*1380*/  FADD.FTZ R72, -R107.reuse, R72 ;  /* 0x000000486b487221 */ /* 0x048fe20000010100 */
[----:B------:R-:W-:-:S03]  /*1390*/  FADD.FTZ R73, -R107, R73 ;  /* 0x000000496b497221 */ /* 0x000fc60000010100 */
[----:B------:R-:W-:Y:S01]  /*13a0*/  FMUL.FTZ R81, R72, UR17 ;  /* 0x0000001148517c20 */ /* 0x000fe20008410000 */
[----:B------:R-:W-:Y:S01]  /*13b0*/  FADD.FTZ R74, -R107, R74 ;  /* 0x0000004a6b4a7221 */ /* 0x000fe20000010100 */
[----:B----4-:R-:W-:Y:S01]  /*13c0*/  FMUL.FTZ R80, R76, R91 ;  /* 0x0000005b4c507220 */ /* 0x010fe20000410000 */
[----:B------:R-:W-:Y:S01]  /*13d0*/  FMUL.FTZ R84, R73, UR17 ;  /* 0x0000001149547c20 */ /* 0x000fe20008410000 */
[----:B------:R-:W-:Y:S02]  /*13e0*/  HADD2.F32 R91, -RZ, R125.H0_H0 ;  /* 0x2000007dff5b7230 */ /* 0x000fe40000004100 */
[----:B------:R-:W-:Y:S01]  /*13f0*/  FMUL.FTZ R82, R77, R82 ;  /* 0x000000524d527220 */ /* 0x000fe20000410000 */
[----:B------:R-:W-:Y:S01]  /*1400*/  FADD.FTZ R111, R111, R80 ;  /* 0x000000506f6f7221 */ /* 0x000fe20000010000 */
[----:B------:R-:W-:Y:S01]  /*1410*/  FFMA.FTZ R73, R81, R80, R108 ;  /* 0x0000005051497223 */ /* 0x000fe2000001006c */
[----:B------:R-:W-:Y:S01]  /*1420*/  FMUL.FTZ R93, R74, UR17 ;  /* 0x000000114a5d7c20 */ /* 0x000fe20008410000 */
[----:B------:R-:W-:Y:S01]  /*1430*/  FADD.FTZ R75, -R107, R75 ;  /* 0x0000004b6b4b7221 */ /* 0x000fe20000010100 */
        /* <DEDUP_REMOVED lines=16> */
[----:B--2---:R-:W-:-:S07]  /*1540*/  FFMA.FTZ R108, R100, R98, R73 ;  /* 0x00000062646c7223 */ /* 0x004fce0000010049 */
.L_x_2239:
[----:B------:R-:W-:Y:S05]  /*1550*/  BSYNC.RECONVERGENT B0 ;  /* 0x0000000000007941 */ /* 0x000fea0003800200 */
.L_x_2238:
        /* <DEDUP_REMOVED lines=32> */
.L_x_2241:
[----:B------:R-:W-:Y:S05]  /*1760*/  BSYNC.RECONVERGENT B0 ;  /* 0x0000000000007941 */ /* 0x000fea0003800200 */
.L_x_2240:
        /* <DEDUP_REMOVED lines=51> */
[----:B-----5:R-:W-:Y:S01]  /*1aa0*/  LOP3.LUT P6, RZ, R6, 0xff, RZ, 0xc0, !PT ;  /* 0x000000ff06ff7812 */ /* 0x020fe200078cc0ff */
[----:B------:R-:W-:Y:S01]  /*1ab0*/  FMUL.FTZ R72, R72, UR23 ;  /* 0x0000001748487c20 */ /* 0x000fe20008410000 */
[----:B------:R-:W-:Y:S01]  /*1ac0*/  FMUL.FTZ R76, R76, UR17 ;  /* 0x000000114c4c7c20 */ /* 0x000fe20008410000 */
[----:B------:R-:W-:Y:S01]  /*1ad0*/  FMUL.FTZ R74, R74, UR23 ;  /* 0x000000174a4a7c20 */ /* 0x000fe20008410000 */
[C---:B------:R-:W-:Y:S01]  /*1ae0*/  LOP3.LUT P5, RZ, R6.reuse, 0xff00, RZ, 0xc0, !PT ;  /* 0x0000ff0006ff7812 */ /* 0x040fe200078ac0ff */
[----:B------:R-:W-:Y:S01]  /*1af0*/  FMUL.FTZ R75, R73, UR23 ;  /* 0x00000017494b7c20 */ /* 0x000fe20008410000 */
[----:B------:R-:W-:Y:S01]  /*1b00*/  LOP3.LUT P0, RZ, R6, 0xff0000, RZ, 0xc0, !PT ;  /* 0x00ff000006ff7812 */ /* 0x000fe2000780c0ff */
[----:B------:R-:W-:Y:S01]  /*1b10*/  FMUL.FTZ R76, R76, UR23 ;  /* 0x000000174c4c7c20 */ /* 0x000fe20008410000 */
[----:B------:R-:W-:-:S02]  /*1b20*/  SEL R72, R72, RZ, P6 ;  /* 0x000000ff48487207 */ /* 0x000fc40003000000 */
[----:B------:R-:W-:Y:S02]  /*1b30*/  ISETP.GE.U32.AND P6, PT, R6, 0x1000000, PT ;  /* 0x010000000600780c */ /* 0x000fe40003fc6070 */
[----:B------:R-:W-:Y:S02]  /*1b40*/  SEL R73, R74, RZ, P5 ;  /* 0x000000ff4a497207 */ /* 0x000fe40002800000 */
[----:B------:R-:W-:Y:S02]  /*1b50*/  SEL R74, R75, RZ, P0 ;  /* 0x000000ff4b4a7207 */ /* 0x000fe40000000000 */
[----:B------:R-:W-:Y:S01]  /*1b60*/  SEL R75, R76, RZ, P6 ;  /* 0x000000ff4c4b7207 */ /* 0x000fe20003000000 */
[----:B------:R-:W-:Y:S06]  /*1b70*/  BRA `(.L_x_2247) ;  /* 0x0000000c00807947 */ /* 0x000fec0003800000 */
.L_x_2246:
        /* <DEDUP_REMOVED lines=25> */
.L_x_2245:
        /* <DEDUP_REMOVED lines=16> */
[----:B------:R-:W-:Y:S01]  /*1e10*/  LOP3.LUT P6, RZ, R6, 0xff, RZ, 0xc0, !PT ;  /* 0x000000ff06ff7812 */ /* 0x000fe200078cc0ff */
[----:B------:R-:W-:Y:S01]  /*1e20*/  FMUL.FTZ R72, R72, UR23 ;  /* 0x0000001748487c20 */ /* 0x000fe20008410000 */
[----:B------:R-:W-:Y:S01]  /*1e30*/  FFMA.FTZ R75, R76, UR17, R51 ;  /* 0x000000114c4b7c23 */ /* 0x000fe20008010033 */
        /* <DEDUP_REMOVED lines=11> */
.L_x_2248:
        /* <DEDUP_REMOVED lines=25> */
.L_x_2244:
        /* <DEDUP_REMOVED lines=15> */
[----:B-----5:R-:W-:Y:S01]  /*2170*/  LOP3.LUT P0, RZ, R6, 0xff, RZ, 0xc0, !PT ;  /* 0x000000ff06ff7812 */ /* 0x020fe2000780c0ff */
[----:B------:R-:W-:Y:S01]  /*2180*/  FMUL.FTZ R68, R68, UR17 ;  /* 0x0000001144447c20 */ /* 0x000fe20008410000 */
[----:B------:R-:W-:Y:S01]  /*2190*/  FMUL.FTZ R70, R70, UR17 ;  /* 0x0000001146467c20 */ /* 0x000fe20008410000 */
[----:B------:R-:W-:Y:S01]  /*21a0*/  LOP3.LUT P5, RZ, R5, 0xff, RZ, 0xc0, !PT ;  /* 0x000000ff05ff7812 */ /* 0x000fe200078ac0ff */
[----:B------:R-:W-:Y:S01]  /*21b0*/  FMUL.FTZ R69, R69, UR17 ;  /* 0x0000001145457c20 */ /* 0x000fe20008410000 */
[----:B------:R-:W-:Y:S01]  /*21c0*/  FMUL.FTZ R68, R68, UR23 ;  /* 0x0000001744447c20 */ /* 0x000fe20008410000 */
[----:B------:R-:W-:Y:S01]  /*21d0*/  FADD.FTZ R74, R105, -R74 ;  /* 0x8000004a694a7221 */ /* 0x000fe20000010000 */
[----:B------:R-:W-:Y:S01]  /*21e0*/  FMUL.FTZ R70, R70, UR23 ;  /* 0x0000001746467c20 */ /* 0x000fe20008410000 */
[----:B------:R-:W-:Y:S01]  /*21f0*/  LOP3.LUT P6, RZ, R6, 0xff00, RZ, 0xc0, !PT ;  /* 0x0000ff0006ff7812 */ /* 0x000fe200078cc0ff */
[----:B------:R-:W-:Y:S01]  /*2200*/  FMUL.FTZ R71, R69, UR23 ;  /* 0x0000001745477c20 */ /* 0x000fe20008410000 */
[----:B------:R-:W-:Y:S01]  /*2210*/  SEL R72, R68, RZ, P0 ;  /* 0x000000ff44487207 */ /* 0x000fe20000000000 */
[----:B------:R-:W-:Y:S01]  /*2220*/  FMUL.FTZ R75, R74, UR17 ;  /* 0x000000114a4b7c20 */ /* 0x000fe20008410000 */
[----:B------:R-:W-:-:S02]  /*2230*/  SEL R68, R68, RZ, P5 ;  /* 0x000000ff44447207 */ /* 0x000fc40002800000 */
[----:B------:R-:W-:Y:S01]  /*2240*/  LOP3.LUT P0, RZ, R5, 0xff00, RZ, 0xc0, !PT ;  /* 0x0000ff0005ff7812 */ /* 0x000fe2000780c0ff */
[----:B------:R-:W-:Y:S01]  /*2250*/  FMUL.FTZ R76, R75, UR23 ;  /* 0x000000174b4c7c20 */ /* 0x000fe20008410000 */
[----:B------:R-:W-:Y:S02]  /*2260*/  LOP3.LUT P5, RZ, R6, 0xff0000, RZ, 0xc0, !PT ;  /* 0x00ff000006ff7812 */ /* 0x000fe400078ac0ff */
[C---:B------:R-:W-:Y:S02]  /*2270*/  SEL R73, R70.reuse, RZ, P6 ;  /* 0x000000ff46497207 */ /* 0x040fe40003000000 */
[----:B------:R-:W-:Y:S02]  /*2280*/  LOP3.LUT P6, RZ, R5, 0xff0000, RZ, 0xc0, !PT ;  /* 0x00ff000005ff7812 */ /* 0x000fe400078cc0ff */
[----:B------:R-:W-:Y:S02]  /*2290*/  SEL R69, R70, RZ, P0 ;  /* 0x000000ff46457207 */ /* 0x000fe40000000000 */
[----:B------:R-:W-:-:S02]  /*22a0*/  SEL R74, R71, RZ, P5 ;  /* 0x000000ff474a7207 */ /* 0x000fc40002800000 */
[----:B------:R-:W-:Y:S02]  /*22b0*/  ISETP.GE.U32.AND P0, PT, R6, 0x1000000, PT ;  /* 0x010000000600780c */ /* 0x000fe40003f06070 */
[----:B------:R-:W-:Y:S02]  /*22c0*/  ISETP.GE.U32.AND P5, PT, R5, 0x1000000, PT ;  /* 0x010000000500780c */ /* 0x000fe40003fa6070 */
[----:B------:R-:W-:Y:S02]  /*22d0*/  SEL R70, R71, RZ, P6 ;  /* 0x000000ff47467207 */ /* 0x000fe40003000000 */
[C---:B------:R-:W-:Y:S02]  /*22e0*/  SEL R75, R76.reuse, RZ, P0 ;  /* 0x000000ff4c4b7207 */ /* 0x040fe40000000000 */
[----:B------:R-:W-:Y:S01]  /*22f0*/  SEL R71, R76, RZ, P5 ;  /* 0x000000ff4c477207 */ /* 0x000fe20002800000 */
[----:B------:R-:W-:Y:S06]  /*2300*/  BRA `(.L_x_2247) ;  /* 0x00000004009c7947 */ /* 0x000fec0003800000 */
.L_x_2250:
        /* <DEDUP_REMOVED lines=10> */
[----:B------:R-:W-:Y:S01]  /*23b0*/  FMUL.FTZ R66, R67, UR17 ;  /* 0x0000001143427c20 */ /* 0x000fe20008410000 */
[----:B------:R-:W-:Y:S01]  /*23c0*/  LOP3.LUT P0, RZ, R5, 0xff, RZ, 0xc0, !PT ;  /* 0x000000ff05ff7812 */ /* 0x000fe2000780c0ff */
[----:B------:R-:W-:Y:S01]  /*23d0*/  FMUL.FTZ R68, R64, UR23 ;  /* 0x0000001740447c20 */ /* 0x000fe20008410000 */
[----:B------:R-:W-:Y:S01]  /*23e0*/  FADD.FTZ R67, R105, -R70 ;  /* 0x8000004669437221 */ /* 0x000fe20000010000 */
[----:B------:R-:W-:Y:S01]  /*23f0*/  FMUL.FTZ R69, R65, UR23 ;  /* 0x0000001741457c20 */ /* 0x000fe20008410000 */
[----:B------:R-:W-:Y:S01]  /*2400*/  LOP3.LUT P6, RZ, R6, 0xff00, RZ, 0xc0, !PT ;  /* 0x0000ff0006ff7812 */ /* 0x000fe200078cc0ff */
[----:B------:R-:W-:Y:S01]  /*2410*/  FMUL.FTZ R70, R66, UR23 ;  /* 0x0000001742467c20 */ /* 0x000fe20008410000 */
[----:B------:R-:W-:Y:S01]  /*2420*/  SEL R72, R68, RZ, P5 ;  /* 0x000000ff44487207 */ /* 0x000fe20002800000 */
[----:B------:R-:W-:Y:S01]  /*2430*/  FMUL.FTZ R67, R67, UR17 ;  /* 0x0000001143437c20 */ /* 0x000fe20008410000 */
[----:B------:R-:W-:-:S02]  /*2440*/  LOP3.LUT P5, RZ, R5, 0xff00, RZ, 0xc0, !PT ;  /* 0x0000ff0005ff7812 */ /* 0x000fc400078ac0ff */
[----:B------:R-:W-:Y:S01]  /*2450*/  SEL R68, R68, RZ, P0 ;  /* 0x000000ff44447207 */ /* 0x000fe20000000000 */
[----:B------:R-:W-:Y:S01]  /*2460*/  FMUL.FTZ R71, R67, UR23 ;  /* 0x0000001743477c20 */ /* 0x000fe20008410000 */
[C---:B------:R-:W-:Y:S02]  /*2470*/  LOP3.LUT P0, RZ, R6.reuse, 0xff0000, RZ, 0xc0, !PT ;  /* 0x00ff000006ff7812 */ /* 0x040fe4000780c0ff */
[C---:B------:R-:W-:Y:S02]  /*2480*/  SEL R73, R69.reuse, RZ, P6 ;  /* 0x000000ff45497207 */ /* 0x040fe40003000000 */
[----:B------:R-:W-:Y:S02]  /*2490*/  SEL R69, R69, RZ, P5 ;  /* 0x000000ff45457207 */ /* 0x000fe40002800000 */
[----:B------:R-:W-:Y:S02]  /*24a0*/  ISETP.GE.U32.AND P5, PT, R6, 0x1000000, PT ;  /* 0x010000000600780c */ /* 0x000fe40003fa6070 */
[----:B------:R-:W-:-:S02]  /*24b0*/  SEL R74, R70, RZ, P0 ;  /* 0x000000ff464a7207 */ /* 0x000fc40000000000 */
[C---:B------:R-:W-:Y:S02]  /*24c0*/  LOP3.LUT P6, RZ, R5.reuse, 0xff0000, RZ, 0xc0, !PT ;  /* 0x00ff000005ff7812 */ /* 0x040fe400078cc0ff */
[----:B------:R-:W-:Y:S02]  /*24d0*/  ISETP.GE.U32.AND P0, PT, R5, 0x1000000, PT ;  /* 0x010000000500780c */ /* 0x000fe40003f06070 */
[C---:B------:R-:W-:Y:S02]  /*24e0*/  SEL R75, R71.reuse, RZ, P5 ;  /* 0x000000ff474b7207 */ /* 0x040fe40002800000 */
[----:B------:R-:W-:Y:S02]  /*24f0*/  SEL R70, R70, RZ, P6 ;  /* 0x000000ff46467207 */ /* 0x000fe40003000000 */
[----:B------:R-:W-:Y:S01]  /*2500*/  SEL R71, R71, RZ, P0 ;  /* 0x000000ff47477207 */ /* 0x000fe20000000000 */
[----:B------:R-:W-:Y:S06]  /*2510*/  BRA `(.L_x_2247) ;  /* 0x0000000400187947 */ /* 0x000fec0003800000 */
.L_x_2249:
        /* <DEDUP_REMOVED lines=8> */
[----:B-----5:R-:W-:Y:S01]  /*25a0*/  LOP3.LUT P5, RZ, R6, 0xff, RZ, 0xc0, !PT ;  /* 0x000000ff06ff7812 */ /* 0x020fe200078ac0ff */
[----:B------:R-:W-:Y:S01]  /*25b0*/  FADD.FTZ R69, R11, -R68 ;  /* 0x800000440b457221 */ /* 0x000fe20000010000 */
[----:B------:R-:W-:Y:S01]  /*25c0*/  FFMA.FTZ R68, R90, UR16, R110 ;  /* 0x000000105a447c23 */ /* 0x000fe2000801006e */
[----:B------:R-:W-:Y:S01]  /*25d0*/  FADD.FTZ R71, R96, -R71 ;  /* 0x8000004760477221 */ /* 0x000fe20000010000 */
[----:B------:R-:W-:Y:S01]  /*25e0*/  LOP3.LUT P0, RZ, R5, 0xff, RZ, 0xc0, !PT ;  /* 0x000000ff05ff7812 */ /* 0x000fe2000780c0ff */
[----:B------:R-:W-:Y:S01]  /*25f0*/  FFMA.FTZ R69, R69, UR17, R48 ;  /* 0x0000001145457c23 */ /* 0x000fe20008010030 */
[----:B------:R-:W-:Y:S01]  /*2600*/  FADD.FTZ R68, R89, -R68 ;  /* 0x8000004459447221 */ /* 0x000fe20000010000 */
[----:B------:R-:W-:Y:S01]  /*2610*/  FFMA.FTZ R71, R71, UR17, R50 ;  /* 0x0000001147477c23 */ /* 0x000fe20008010032 */
[----:B------:R-:W-:Y:S01]  /*2620*/  FADD.FTZ R74, R105, -R74 ;  /* 0x8000004a694a7221 */ /* 0x000fe20000010000 */
[----:B------:R-:W-:Y:S01]  /*2630*/  FMUL.FTZ R69, R69, UR23 ;  /* 0x0000001745457c20 */ /* 0x000fe20008410000 */
[----:B------:R-:W-:Y:S01]  /*2640*/  FFMA.FTZ R68, R68, UR17, R49 ;  /* 0x0000001144447c23 */ /* 0x000fe20008010031 */
[----:B------:R-:W-:Y:S01]  /*2650*/  LOP3.LUT P6, RZ, R6, 0xff00, RZ, 0xc0, !PT ;  /* 0x0000ff0006ff7812 */ /* 0x000fe200078cc0ff */
[----:B------:R-:W-:Y:S01]  /*2660*/  FMUL.FTZ R71, R71, UR23 ;  /* 0x0000001747477c20 */ /* 0x000fe20008410000 */
[----:B------:R-:W-:Y:S01]  /*2670*/  FFMA.FTZ R75, R74, UR17, R51 ;  /* 0x000000114a4b7c23 */ /* 0x000fe20008010033 */
[----:B------:R-:W-:Y:S01]  /*2680*/  FMUL.FTZ R70, R68, UR23 ;  /* 0x0000001744467c20 */ /* 0x000fe20008410000 */
[----:B------:R-:W-:-:S02]  /*2690*/  SEL R72, R69, RZ, P5 ;  /* 0x000000ff45487207 */ /* 0x000fc40002800000 */
[----:B------:R-:W-:Y:S01]  /*26a0*/  SEL R68, R69, RZ, P0 ;  /* 0x000000ff45447207 */ /* 0x000fe20000000000 */
[----:B------:R-:W-:Y:S01]  /*26b0*/  FMUL.FTZ R76, R75, UR23 ;  /* 0x000000174b4c7c20 */ /* 0x000fe20008410000 */
[C---:B------:R-:W-:Y:S02]  /*26c0*/  LOP3.LUT P5, RZ, R5.reuse, 0xff00, RZ, 0xc0, !PT ;  /* 0x0000ff0005ff7812 */ /* 0x040fe400078ac0ff */
[----:B------:R-:W-:Y:S02]  /*26d0*/  LOP3.LUT P0, RZ, R6, 0xff0000, RZ, 0xc0, !PT ;  /* 0x00ff000006ff7812 */ /* 0x000fe4000780c0ff */
[C---:B------:R-:W-:Y:S02]  /*26e0*/  SEL R73, R70.reuse, RZ, P6 ;  /* 0x000000ff46497207 */ /* 0x040fe40003000000 */
[----:B------:R-:W-:Y:S02]  /*26f0*/  LOP3.LUT P6, RZ, R5, 0xff0000, RZ, 0xc0, !PT ;  /* 0x00ff000005ff7812 */ /* 0x000fe400078cc0ff */
[----:B------:R-:W-:-:S02]  /*2700*/  SEL R69, R70, RZ, P5 ;  /* 0x000000ff46457207 */ /* 0x000fc40002800000 */
[----:B------:R-:W-:Y:S02]  /*2710*/  SEL R74, R71, RZ, P0 ;  /* 0x000000ff474a7207 */ /* 0x000fe40000000000 */
[----:B------:R-:W-:Y:S02]  /*2720*/  ISETP.GE.U32.AND P5, PT, R6, 0x1000000, PT ;  /* 0x010000000600780c */ /* 0x000fe40003fa6070 */
[----:B------:R-:W-:Y:S02]  /*2730*/  ISETP.GE.U32.AND P0, PT, R5, 0x1000000, PT ;  /* 0x010000000500780c */ /* 0x000fe40003f06070 */
[----:B------:R-:W-:Y:S02]  /*2740*/  SEL R70, R71, RZ, P6 ;  /* 0x000000ff47467207 */ /* 0x000fe40003000000 */
[C---:B------:R-:W-:Y:S02]  /*2750*/  SEL R75, R76.reuse, RZ, P5 ;  /* 0x000000ff4c4b7207 */ /* 0x040fe40002800000 */
[----:B------:R-:W-:Y:S01]  /*2760*/  SEL R71, R76, RZ, P0 ;  /* 0x000000ff4c477207 */ /* 0x000fe20000000000 */
[----:B------:R-:W-:Y:S06]  /*2770*/  BRA `(.L_x_2247) ;  /* 0x0000000000807947 */ /* 0x000fec0003800000 */
.L_x_2251:
[--C-:B------:R-:W-:Y:S01]  /*2780*/  FFMA.FTZ R64, R83, UR16, R110.reuse ;  /* 0x0000001053407c23 */ /* 0x100fe2000801006e */
[--C-:B------:R-:W-:Y:S01]  /*2790*/  FFMA.FTZ R66, R90, UR16, R110.reuse ;  /* 0x000000105a427c23 */ /* 0x100fe2000801006e */
[----:B------:R-:W-:Y:S01]  /*27a0*/  FFMA.FTZ R70, R106, UR16, R110 ;  /* 0x000000106a467c23 */ /* 0x000fe2000801006e */
[C---:B-----5:R-:W-:Y:S01]  /*27b0*/  LOP3.LUT P5, RZ, R6.reuse, 0xff, RZ, 0xc0, !PT ;  /* 0x000000ff06ff7812 */ /* 0x060fe200078ac0ff */
[----:B------:R-:W-:Y:S01]  /*27c0*/  FADD.FTZ R65, R11, -R64 ;  /* 0x800000400b417221 */ /* 0x000fe20000010000 */
[----:B------:R-:W-:Y:S01]  /*27d0*/  FADD.FTZ R66, R89, -R66 ;  /* 0x8000004259427221 */ /* 0x000fe20000010000 */
[----:B------:R-:W-:Y:S01]  /*27e0*/  LOP3.LUT P0, RZ, R5, 0xff, RZ, 0xc0, !PT ;  /* 0x000000ff05ff7812 */ /* 0x000fe2000780c0ff */
[----:B------:R-:W-:Y:S01]  /*27f0*/  FADD.FTZ R74, R105, -R70 ;  /* 0x80000046694a7221 */ /* 0x000fe20000010000 */
[----:B------:R-:W-:Y:S01]  /*2800*/  FFMA.FTZ R64, R65, UR17, R48 ;  /* 0x0000001141407c23 */ /* 0x000fe20008010030 */
[----:B------:R-:W-:Y:S01]  /*2810*/  FFMA.FTZ R65, R99, UR16, R110 ;  /* 0x0000001063417c23 */ /* 0x000fe2000801006e */
[----:B------:R-:W-:-:S02]  /*2820*/  LOP3.LUT P6, RZ, R6, 0xff00, RZ, 0xc0, !PT ;  /* 0x0000ff0006ff7812 */ /* 0x000fc400078cc0ff */
[----:B------:R-:W-:Y:S01]  /*2830*/  FMUL.FTZ R68, R64, UR23 ;  /* 0x0000001740447c20 */ /* 0x000fe20008410000 */
[----:B------:R-:W-:Y:S01]  /*2840*/  FADD.FTZ R67, R96, -R65 ;  /* 0x8000004160437221 */ /* 0x000fe20000010000 */
[----:B------:R-:W-:-:S03]  /*2850*/  FFMA.FTZ R65, R66, UR17, R49 ;  /* 0x0000001142417c23 */ /* 0x000fc60008010031 */
[----:B------:R-:W-:Y:S01]  /*2860*/  FFMA.FTZ R66, R67, UR17, R50 ;  /* 0x0000001143427c23 */ /* 0x000fe20008010032 */
[----:B------:R-:W-:Y:S01]  /*2870*/  FMUL.FTZ R69, R65, UR23 ;  /* 0x0000001741457c20 */ /* 0x000fe20008410000 */
[----:B------:R-:W-:Y:S01]  /*2880*/  SEL R72, R68, RZ, P5 ;  /* 0x000000ff44487207 */ /* 0x000fe20002800000 */
[----:B------:R-:W-:Y:S01]  /*2890*/  FFMA.FTZ R67, R74, UR17, R51 ;  /* 0x000000114a437c23 */ /* 0x000fe20008010033 */
[----:B------:R-:W-:Y:S01]  /*28a0*/  LOP3.LUT P5, RZ, R5, 0xff00, RZ, 0xc0, !PT ;  /* 0x0000ff0005ff7812 */ /* 0x000fe200078ac0ff */
[----:B------:R-:W-:Y:S01]  /*28b0*/  FMUL.FTZ R70, R66, UR23 ;  /* 0x0000001742467c20 */ /* 0x000fe20008410000 */
[----:B------:R-:W-:Y:S01]  /*28c0*/  SEL R68, R68, RZ, P0 ;  /* 0x000000ff44447207 */ /* 0x000fe20000000000 */
[----:B------:R-:W-:Y:S01]  /*28d0*/  FMUL.FTZ R71, R67, UR23 ;  /* 0x0000001743477c20 */ /* 0x000fe20008410000 */
[----:B------:R-:W-:Y:S02]  /*28e0*/  LOP3.LUT P0, RZ, R6, 0xff0000, RZ, 0xc0, !PT ;  /* 0x00ff000006ff7812 */ /* 0x000fe4000780c0ff */
[----:B------:R-:W-:-:S02]  /*28f0*/  SEL R73, R69, RZ, P6 ;  /* 0x000000ff45497207 */ /* 0x000fc40003000000 */
[----:B------:R-:W-:Y:S02]  /*2900*/  SEL R69, R69, RZ, P5 ;  /* 0x000000ff45457207 */ /* 0x000fe40002800000 */
[----:B------:R-:W-:Y:S02]  /*2910*/  ISETP.GE.U32.AND P5, PT, R6, 0x1000000, PT ;  /* 0x010000000600780c */ /* 0x000fe40003fa6070 */
[----:B------:R-:W-:Y:S02]  /*2920*/  SEL R74, R70, RZ, P0 ;  /* 0x000000ff464a7207 */ /* 0x000fe40000000000 */
[C---:B------:R-:W-:Y:S02]  /*2930*/  LOP3.LUT P6, RZ, R5.reuse, 0xff0000, RZ, 0xc0, !PT ;  /* 0x00ff000005ff7812 */ /* 0x040fe400078cc0ff */
[----:B------:R-:W-:Y:S02]  /*2940*/  ISETP.GE.U32.AND P0, PT, R5, 0x1000000, PT ;  /* 0x010000000500780c */ /* 0x000fe40003f06070 */
[----:B------:R-:W-:-:S02]  /*2950*/  SEL R75, R71, RZ, P5 ;  /* 0x000000ff474b7207 */ /* 0x000fc40002800000 */
[----:B------:R-:W-:Y:S02]  /*2960*/  SEL R70, R70, RZ, P6 ;  /* 0x000000ff46467207 */ /* 0x000fe40003000000 */
[----:B------:R-:W-:-:S07]  /*2970*/  SEL R71, R71, RZ, P0 ;  /* 0x000000ff47477207 */ /* 0x000fce0000000000 */
.L_x_2247:
        /* <DEDUP_REMOVED lines=14> */
.L_x_2243:
[----:B------:R-:W-:Y:S05]  /*2a60*/  BSYNC.RECONVERGENT B0 ;  /* 0x0000000000007941 */ /* 0x000fea0003800200 */
.L_x_2242:
        /* <DEDUP_REMOVED lines=13> */
[----:B-----5:R-:W-:Y:S01]  /*2b40*/  LOP3.LUT P6, RZ, R8, 0xff, RZ, 0xc0, !PT ;  /* 0x000000ff08ff7812 */ /* 0x020fe200078cc0ff */
[----:B------:R-:W-:Y:S01]  /*2b50*/  FFMA.FTZ R70, R104, UR16, R110 ;  /* 0x0000001068467c23 */ /* 0x000fe2000801006e */
[----:B------:R-:W-:Y:S01]  /*2b60*/  FADD.FTZ R65, R12, -R65 ;  /* 0x800000410c417221 */ /* 0x000fe20000010000 */
[----:B------:R-:W-:Y:S01]  /*2b70*/  FADD.FTZ R66, R87, -R66 ;  /* 0x8000004257427221 */ /* 0x000fe20000010000 */
[----:B------:R-:W-:Y:S01]  /*2b80*/  LOP3.LUT P5, RZ, R7, 0xff, RZ, 0xc0, !PT ;  /* 0x000000ff07ff7812 */ /* 0x000fe200078ac0ff */
[----:B------:R-:W-:Y:S01]  /*2b90*/  FADD.FTZ R74, R103, -R70 ;  /* 0x80000046674a7221 */ /* 0x000fe20000010000 */
[----:B------:R-:W-:Y:S01]  /*2ba0*/  FFMA.FTZ R64, R65, UR17, R52 ;  /* 0x0000001141407c23 */ /* 0x000fe20008010034 */
[----:B------:R-:W-:-:S03]  /*2bb0*/  FFMA.FTZ R65, R97, UR16, R110 ;  /* 0x0000001061417c23 */ /* 0x000fc6000801006e */
[----:B------:R-:W-:Y:S01]  /*2bc0*/  FMUL.FTZ R68, R64, UR23 ;  /* 0x0000001740447c20 */ /* 0x000fe20008410000 */
[----:B------:R-:W-:Y:S01]  /*2bd0*/  FADD.FTZ R67, R94, -R65 ;  /* 0x800000415e437221 */ /* 0x000fe20000010000 */
[----:B------:R-:W-:-:S03]  /*2be0*/  FFMA.FTZ R65, R66, UR17, R53 ;  /* 0x0000001142417c23 */ /* 0x000fc60008010035 */
[----:B------:R-:W-:Y:S01]  /*2bf0*/  SEL R72, R68, RZ, P6 ;  /* 0x000000ff44487207 */ /* 0x000fe20003000000 */
[----:B------:R-:W-:Y:S01]  /*2c00*/  FMUL.FTZ R69, R65, UR23 ;  /* 0x0000001741457c20 */ /* 0x000fe20008410000 */
[----:B------:R-:W-:Y:S01]  /*2c10*/  LOP3.LUT P6, RZ, R8, 0xff00, RZ, 0xc0, !PT ;  /* 0x0000ff0008ff7812 */ /* 0x000fe200078cc0ff */
[----:B------:R-:W-:Y:S01]  /*2c20*/  FFMA.FTZ R66, R67, UR17, R54 ;  /* 0x0000001143427c23 */ /* 0x000fe20008010036 */
[----:B------:R-:W-:Y:S01]  /*2c30*/  SEL R68, R68, RZ, P5 ;  /* 0x000000ff44447207 */ /* 0x000fe20002800000 */
[----:B------:R-:W-:Y:S01]  /*2c40*/  FFMA.FTZ R67, R74, UR17, R55 ;  /* 0x000000114a437c23 */ /* 0x000fe20008010037 */
[----:B------:R-:W-:Y:S01]  /*2c50*/  LOP3.LUT P5, RZ, R7, 0xff00, RZ, 0xc0, !PT ;  /* 0x0000ff0007ff7812 */ /* 0x000fe200078ac0ff */
[----:B------:R-:W-:Y:S01]  /*2c60*/  FMUL.FTZ R70, R66, UR23 ;  /* 0x0000001742467c20 */ /* 0x000fe20008410000 */
[----:B------:R-:W-:Y:S01]  /*2c70*/  SEL R73, R69, RZ, P6 ;  /* 0x000000ff45497207 */ /* 0x000fe20003000000 */
[----:B------:R-:W-:Y:S01]  /*2c80*/  FMUL.FTZ R71, R67, UR23 ;  /* 0x0000001743477c20 */ /* 0x000fe20008410000 */
[----:B------:R-:W-:-:S02]  /*2c90*/  LOP3.LUT P6, RZ, R8, 0xff0000, RZ, 0xc0, !PT ;  /* 0x00ff000008ff7812 */ /* 0x000fc400078cc0ff */
[----:B------:R-:W-:Y:S02]  /*2ca0*/  SEL R69, R69, RZ, P5 ;  /* 0x000000ff45457207 */ /* 0x000fe40002800000 */
[C---:B------:R-:W-:Y:S02]  /*2cb0*/  LOP3.LUT P5, RZ, R7.reuse, 0xff0000, RZ, 0xc0, !PT ;  /* 0x00ff000007ff7812 */ /* 0x040fe400078ac0ff */
[----:B------:R-:W-:Y:S02]  /*2cc0*/  SEL R74, R70, RZ, P6 ;  /* 0x000000ff464a7207 */ /* 0x000fe40003000000 */
[----:B------:R-:W-:Y:S02]  /*2cd0*/  ISETP.GE.U32.AND P6, PT, R8, 0x1000000, PT ;  /* 0x010000000800780c */ /* 0x000fe40003fc6070 */
[----:B------:R-:W-:Y:S02]  /*2ce0*/  SEL R70, R70, RZ, P5 ;  /* 0x000000ff46467207 */ /* 0x000fe40002800000 */
[----:B------:R-:W-:-:S02]  /*2cf0*/  ISETP.GE.U32.AND P5, PT, R7, 0x1000000, PT ;  /* 0x010000000700780c */ /* 0x000fc40003fa6070 */
[C---:B------:R-:W-:Y:S02]  /*2d00*/  SEL R75, R71.reuse, RZ, P6 ;  /* 0x000000ff474b7207 */ /* 0x040fe40003000000 */
[----:B------:R-:W-:Y:S01]  /*2d10*/  SEL R71, R71, RZ, P5 ;  /* 0x000000ff47477207 */ /* 0x000fe20002800000 */
[----:B------:R-:W-:Y:S08]  /*2d20*/  BRA `(.L_x_2257) ;  /* 0x0000000c00487947 */ /* 0x000ff00003800000 */
.L_x_2256:
[--C-:B0-----:R-:W-:Y:S01]  /*2d30*/  FFMA.FTZ R69, R13, UR16, R110.reuse ;  /* 0x000000100d457c23 */ /* 0x101fe2000801006e */
[--C-:B------:R-:W-:Y:S01]  /*2d40*/  FFMA.FTZ R68, R88, UR16, R110.reuse ;  /* 0x0000001058447c23 */ /* 0x100fe2000801006e */
[----:B------:R-:W-:Y:S01]  /*2d50*/  FFMA.FTZ R71, R97, UR16, R110 ;  /* 0x0000001061477c23 */ /* 0x000fe2000801006e */
[----:B-----5:R-:W-:Y:S01]  /*2d60*/  LOP3.LUT P6, RZ, R8, 0xff, RZ, 0xc0, !PT ;  /* 0x000000ff08ff7812 */ /* 0x020fe200078cc0ff */
[----:B------:R-:W-:Y:S01]  /*2d70*/  FADD.FTZ R69, R12, -R69 ;  /* 0x800000450c457221 */ /* 0x000fe20000010000 */
[----:B------:R-:W-:Y:S01]  /*2d80*/  FADD.FTZ R68, R87, -R68 ;  /* 0x8000004457447221 */ /* 0x000fe20000010000 */
[----:B------:R-:W-:Y:S01]  /*2d90*/  LOP3.LUT P5, RZ, R7, 0xff, RZ, 0xc0, !PT ;  /* 0x000000ff07ff7812 */ /* 0x000fe200078ac0ff */
[----:B------:R-:W-:Y:S01]  /*2da0*/  FADD.FTZ R71, R94, -R71 ;  /* 0x800000475e477221 */ /* 0x000fe20000010000 */
[----:B------:R-:W-:Y:S01]  /*2db0*/  FFMA.FTZ R69, R69, UR17, R52 ;  /* 0x0000001145457c23 */ /* 0x000fe20008010034 */
[----:B------:R-:W-:Y:S01]  /*2dc0*/  FFMA.FTZ R68, R68, UR17, R53 ;  /* 0x0000001144447c23 */ /* 0x000fe20008010035 */
[----:B------:R-:W-:Y:S01]  /*2dd0*/  FFMA.FTZ R74, R104, UR16, R110 ;  /* 0x00000010684a7c23 */ /* 0x000fe2000801006e */
[----:B------:R-:W-:Y:S01]  /*2de0*/  FFMA.FTZ R71, R71, UR17, R54 ;  /* 0x0000001147477c23 */ /* 0x000fe20008010036 */
[----:B------:R-:W-:Y:S01]  /*2df0*/  FMUL.FTZ R69, R69, UR23 ;  /* 0x0000001745457c20 */ /* 0x000fe20008410000 */
[----:B------:R-:W-:Y:S01]  /*2e00*/  FMUL.FTZ R70, R68, UR23 ;  /* 0x0000001744467c20 */ /* 0x000fe20008410000 */
[----:B------:R-:W-:Y:S01]  /*2e10*/  FADD.FTZ R74, R103, -R74 ;  /* 0x8000004a674a7221 */ /* 0x000fe20000010000 */
[----:B------:R-:W-:-:S02]  /*2e20*/  FMUL.FTZ R71, R71, UR23 ;  /* 0x0000001747477c20 */ /* 0x000fc40008410000 */
[C---:B------:R-:W-:Y:S01]  /*2e30*/  SEL R72, R69.reuse, RZ, P6 ;  /* 0x000000ff45487207 */ /* 0x040fe20003000000 */
[----:B------:R-:W-:Y:S01]  /*2e40*/  FFMA.FTZ R75, R74, UR17, R55 ;  /* 0x000000114a4b7c23 */ /* 0x000fe20008010037 */
[----:B------:R-:W-:Y:S02]  /*2e50*/  SEL R68, R69, RZ, P5 ;  /* 0x000000ff45447207 */ /* 0x000fe40002800000 */
[----:B------:R-:W-:Y:S02]  /*2e60*/  LOP3.LUT P6, RZ, R8, 0xff00, RZ, 0xc0, !PT ;  /* 0x0000ff0008ff7812 */ /* 0x000fe400078cc0ff */
[----:B------:R-:W-:Y:S02]  /*2e70*/  LOP3.LUT P5, RZ, R7, 0xff00, RZ, 0xc0, !PT ;  /* 0x0000ff0007ff7812 */ /* 0x000fe400078ac0ff */
[C---:B------:R-:W-:Y:S02]  /*2e80*/  SEL R73, R70.reuse, RZ, P6 ;  /* 0x000000ff46497207 */ /* 0x040fe40003000000 */
[----:B------:R-:W-:-:S02]  /*2e90*/  SEL R69, R70, RZ, P5 ;  /* 0x000000ff46457207 */ /* 0x000fc40002800000 */
[C---:B------:R-:W-:Y:S02]  /*2ea0*/  LOP3.LUT P6, RZ, R8.reuse, 0xff0000, RZ, 0xc0, !PT ;  /* 0x00ff000008ff7812 */ /* 0x040fe400078cc0ff */
[----:B------:R-:W-:Y:S02]  /*2eb0*/  LOP3.LUT P5, RZ, R7, 0xff0000, RZ, 0xc0, !PT ;  /* 0x00ff000007ff7812 */ /* 0x000fe400078ac0ff */
[C---:B------:R-:W-:Y:S02]  /*2ec0*/  SEL R74, R71.reuse, RZ, P6 ;  /* 0x000000ff474a7207 */ /* 0x040fe40003000000 */
[----:B------:R-:W-:Y:S01]  /*2ed0*/  SEL R70, R71, RZ, P5 ;  /* 0x000000ff47467207 */ /* 0x000fe20002800000 */
[----:B------:R-:W-:Y:S01]  /*2ee0*/  FMUL.FTZ R71, R75, UR23 ;  /* 0x000000174b477c20 */ /* 0x000fe20008410000 */
[----:B------:R-:W-:Y:S02]  /*2ef0*/  ISETP.GE.U32.AND P6, PT, R8, 0x1000000, PT ;  /* 0x010000000800780c */ /* 0x000fe40003fc6070 */
[----:B------:R-:W-:-:S02]  /*2f00*/  ISETP.GE.U32.AND P5, PT, R7, 0x1000000, PT ;  /* 0x010000000700780c */ /* 0x000fc40003fa6070 */
[C---:B------:R-:W-:Y:S02]  /*2f10*/  SEL R75, R71.reuse, RZ, P6 ;  /* 0x000000ff474b7207 */ /* 0x040fe40003000000 */
[----:B------:R-:W-:Y:S01]  /*2f20*/  SEL R71, R71, RZ, P5 ;  /* 0x000000ff47477207 */ /* 0x000fe20002800000 */
[----:B------:R-:W-:Y:S08]  /*2f30*/  BRA `(.L_x_2257) ;  /* 0x0000000800c47947 */ /* 0x000ff00003800000 */
.L_x_2255:
        /* <DEDUP_REMOVED lines=9> */
[----:B------:R-:W-:Y:S02]  /*2fd0*/  LOP3.LUT P5, RZ, R7, 0xff, RZ, 0xc0, !PT ;  /* 0x000000ff07ff7812 */ /* 0x000fe400078ac0ff */
[----:B------:R-:W-:Y:S01]  /*2fe0*/  FMUL.FTZ R64, R65, UR17 ;  /* 0x0000001141407c20 */ /* 0x000fe20008410000 */
[----:B------:R-:W-:-:S03]  /*2ff0*/  FFMA.FTZ R65, R97, UR16, R110 ;  /* 0x0000001061417c23 */ /* 0x000fc6000801006e */
[----:B------:R-:W-:Y:S01]  /*3000*/  FMUL.FTZ R68, R64, UR23 ;  /* 0x0000001740447c20 */ /* 0x000fe20008410000 */
[----:B------:R-:W-:Y:S01]  /*3010*/  FADD.FTZ R67, R94, -R65 ;  /* 0x800000415e437221 */ /* 0x000fe20000010000 */
[----:B------:R-:W-:-:S03]  /*3020*/  FMUL.FTZ R65, R66, UR17 ;  /* 0x0000001142417c20 */ /* 0x000fc60008410000 */
[----:B------:R-:W-:Y:S01]  /*3030*/  SEL R72, R68, RZ, P6 ;  /* 0x000000ff44487207 */ /* 0x000fe20003000000 */
[----:B------:R-:W-:Y:S01]  /*3040*/  FMUL.FTZ R69, R65, UR23 ;  /* 0x0000001741457c20 */ /* 0x000fe20008410000 */
[----:B------:R-:W-:Y:S01]  /*3050*/  LOP3.LUT P6, RZ, R8, 0xff00, RZ, 0xc0, !PT ;  /* 0x0000ff0008ff7812 */ /* 0x000fe200078cc0ff */
[----:B------:R-:W-:Y:S01]  /*3060*/  FMUL.FTZ R66, R67, UR17 ;  /* 0x0000001143427c20 */ /* 0x000fe20008410000 */
[----:B------:R-:W-:Y:S01]  /*3070*/  SEL R68, R68, RZ, P5 ;  /* 0x000000ff44447207 */ /* 0x000fe20002800000 */
[----:B------:R-:W-:Y:S01]  /*3080*/  FADD.FTZ R67, R103, -R70 ;  /* 0x8000004667437221 */ /* 0x000fe20000010000 */
        /* <DEDUP_REMOVED lines=15> */
.L_x_2258:
        /* <DEDUP_REMOVED lines=8> */
[----:B------:R-:W-:Y:S01]  /*3200*/  FMUL.FTZ R69, R69, UR17 ;  /* 0x0000001145457c20 */ /* 0x000fe20008410000 */
[----:B------:R-:W-:Y:S01]  /*3210*/  FMUL.FTZ R68, R68, UR17 ;  /* 0x0000001144447c20 */ /* 0x000fe20008410000 */
[----:B------:R-:W-:Y:S01]  /*3220*/  FFMA.FTZ R74, R104, UR16, R110 ;  /* 0x00000010684a7c23 */ /* 0x000fe2000801006e */
[----:B------:R-:W-:Y:S01]  /*3230*/  FMUL.FTZ R71, R71, UR17 ;  /* 0x0000001147477c20 */ /* 0x000fe20008410000 */
[----:B------:R-:W-:Y:S01]  /*3240*/  FMUL.FTZ R69, R69, UR23 ;  /* 0x0000001745457c20 */ /* 0x000fe20008410000 */
[----:B------:R-:W-:Y:S01]  /*3250*/  FMUL.FTZ R70, R68, UR23 ;  /* 0x0000001744467c20 */ /* 0x000fe20008410000 */
[----:B------:R-:W-:Y:S01]  /*3260*/  FADD.FTZ R74, R103, -R74 ;  /* 0x8000004a674a7221 */ /* 0x000fe20000010000 */
[----:B------:R-:W-:-:S02]  /*3270*/  FMUL.FTZ R71, R71, UR23 ;  /* 0x0000001747477c20 */ /* 0x000fc40008410000 */
[C---:B------:R-:W-:Y:S01]  /*3280*/  SEL R72, R69.reuse, RZ, P6 ;  /* 0x000000ff45487207 */ /* 0x040fe20003000000 */
[----:B------:R-:W-:Y:S01]  /*3290*/  FMUL.FTZ R75, R74, UR17 ;  /* 0x000000114a4b7c20 */ /* 0x000fe20008410000 */
        /* <DEDUP_REMOVED lines=15> */
.L_x_2254:
        /* <DEDUP_REMOVED lines=19> */
[----:B------:R-:W-:Y:S01]  /*34c0*/  FMUL.FTZ R73, R65, UR23 ;  /* 0x0000001741497c20 */ /* 0x000fe20008410000 */
[----:B------:R-:W-:Y:S01]  /*34d0*/  LOP3.LUT P5, RZ, R8, 0xff00, RZ, 0xc0, !PT ;  /* 0x0000ff0008ff7812 */ /* 0x000fe200078ac0ff */
[----:B------:R-:W-:Y:S01]  /*34e0*/  FFMA.FTZ R67, R74, UR17, R55 ;  /* 0x000000114a437c23 */ /* 0x000fe20008010037 */
[----:B------:R-:W-:Y:S01]  /*34f0*/  FMUL.FTZ R74, R66, UR23 ;  /* 0x00000017424a7c20 */ /* 0x000fe20008410000 */
[----:B------:R-:W-:-:S02]  /*3500*/  SEL R72, R72, RZ, P6 ;  /* 0x000000ff48487207 */ /* 0x000fc40003000000 */
[----:B------:R-:W-:Y:S01]  /*3510*/  SEL R73, R73, RZ, P5 ;  /* 0x000000ff49497207 */ /* 0x000fe20002800000 */
[----:B------:R-:W-:Y:S01]  /*3520*/  FMUL.FTZ R75, R67, UR23 ;  /* 0x00000017434b7c20 */ /* 0x000fe20008410000 */
[C---:B------:R-:W-:Y:S02]  /*3530*/  LOP3.LUT P6, RZ, R8.reuse, 0xff0000, RZ, 0xc0, !PT ;  /* 0x00ff000008ff7812 */ /* 0x040fe400078cc0ff */
[----:B------:R-:W-:Y:S02]  /*3540*/  ISETP.GE.U32.AND P5, PT, R8, 0x1000000, PT ;  /* 0x010000000800780c */ /* 0x000fe40003fa6070 */
[----:B------:R-:W-:Y:S02]  /*3550*/  SEL R74, R74, RZ, P6 ;  /* 0x000000ff4a4a7207 */ /* 0x000fe40003000000 */
[----:B------:R-:W-:Y:S01]  /*3560*/  SEL R75, R75, RZ, P5 ;  /* 0x000000ff4b4b7207 */ /* 0x000fe20002800000 */
[----:B------:R-:W-:Y:S08]  /*3570*/  BRA `(.L_x_2257) ;  /* 0x0000000400347947 */ /* 0x000ff00003800000 */
.L_x_2260:
        /* <DEDUP_REMOVED lines=10> */
[----:B------:R-:W-:Y:S01]  /*3620*/  LOP3.LUT P6, RZ, R8, 0xff, RZ, 0xc0, !PT ;  /* 0x000000ff08ff7812 */ /* 0x000fe200078cc0ff */
[----:B------:R-:W-:Y:S01]  /*3630*/  FFMA.FTZ R75, R75, UR17, R54 ;  /* 0x000000114b4b7c23 */ /* 0x000fe20008010036 */
[----:B------:R-:W-:Y:S01]  /*3640*/  FMUL.FTZ R73, R73, UR23 ;  /* 0x0000001749497c20 */ /* 0x000fe20008410000 */
[----:B------:R-:W-:Y:S01]  /*3650*/  FMUL.FTZ R74, R72, UR23 ;  /* 0x00000017484a7c20 */ /* 0x000fe20008410000 */
[----:B------:R-:W-:Y:S01]  /*3660*/  LOP3.LUT P5, RZ, R8, 0xff00, RZ, 0xc0, !PT ;  /* 0x0000ff0008ff7812 */ /* 0x000fe200078ac0ff */
[----:B------:R-:W-:Y:S01]  /*3670*/  FFMA.FTZ R76, R76, UR17, R55 ;  /* 0x000000114c4c7c23 */ /* 0x000fe20008010037 */
[----:B------:R-:W-:Y:S01]  /*3680*/  FMUL.FTZ R75, R75, UR23 ;  /* 0x000000174b4b7c20 */ /* 0x000fe20008410000 */
[----:B------:R-:W-:-:S02]  /*3690*/  SEL R72, R73, RZ, P6 ;  /* 0x000000ff49487207 */ /* 0x000fc40003000000 */
[----:B------:R-:W-:Y:S01]  /*36a0*/  LOP3.LUT P6, RZ, R8, 0xff0000, RZ, 0xc0, !PT ;  /* 0x00ff000008ff7812 */ /* 0x000fe200078cc0ff */
[----:B------:R-:W-:Y:S01]  /*36b0*/  FMUL.FTZ R76, R76, UR23 ;  /* 0x000000174c4c7c20 */ /* 0x000fe20008410000 */
[----:B------:R-:W-:Y:S02]  /*36c0*/  SEL R73, R74, RZ, P5 ;  /* 0x000000ff4a497207 */ /* 0x000fe40002800000 */
[----:B------:R-:W-:Y:S02]  /*36d0*/  ISETP.GE.U32.AND P5, PT, R8, 0x1000000, PT ;  /* 0x010000000800780c */ /* 0x000fe40003fa6070 */
[----:B------:R-:W-:Y:S02]  /*36e0*/  SEL R74, R75, RZ, P6 ;  /* 0x000000ff4b4a7207 */ /* 0x000fe40003000000 */
[----:B------:R-:W-:Y:S01]  /*36f0*/  SEL R75, R76, RZ, P5 ;  /* 0x000000ff4c4b7207 */ /* 0x000fe20002800000 */
[----:B------:R-:W-:Y:S08]  /*3700*/  BRA `(.L_x_2257) ;  /* 0x0000000000d07947 */ /* 0x000ff00003800000 */
.L_x_2259:
        /* <DEDUP_REMOVED lines=17> */
[----:B------:R-:W-:Y:S01]  /*3820*/  LOP3.LUT P5, RZ, R8, 0xff00, RZ, 0xc0, !PT ;  /* 0x0000ff0008ff7812 */ /* 0x000fe200078ac0ff */
[----:B------:R-:W-:Y:S01]  /*3830*/  FMUL.FTZ R67, R74, UR17 ;  /* 0x000000114a437c20 */ /* 0x000fe20008410000 */
        /* <DEDUP_REMOVED lines=9> */
.L_x_2261:
        /* <DEDUP_REMOVED lines=10> */
[----:B-----5:R-:W-:Y:S01]  /*3970*/  LOP3.LUT P6, RZ, R8, 0xff, RZ, 0xc0, !PT ;  /* 0x000000ff08ff7812 */ /* 0x020fe200078cc0ff */
[----:B------:R-:W-:Y:S01]  /*3980*/  FMUL.FTZ R75, R75, UR17 ;  /* 0x000000114b4b7c20 */ /* 0x000fe20008410000 */
[----:B------:R-:W-:Y:S01]  /*3990*/  FMUL.FTZ R73, R73, UR23 ;  /* 0x0000001749497c20 */ /* 0x000fe20008410000 */
[----:B------:R-:W-:Y:S01]  /*39a0*/  FMUL.FTZ R74, R72, UR23 ;  /* 0x00000017484a7c20 */ /* 0x000fe20008410000 */
[----:B------:R-:W-:Y:S01]  /*39b0*/  LOP3.LUT P5, RZ, R8, 0xff00, RZ, 0xc0, !PT ;  /* 0x0000ff0008ff7812 */ /* 0x000fe200078ac0ff */
[----:B------:R-:W-:Y:S01]  /*39c0*/  FMUL.FTZ R76, R76, UR17 ;  /* 0x000000114c4c7c20 */ /* 0x000fe20008410000 */
[----:B------:R-:W-:Y:S01]  /*39d0*/  FMUL.FTZ R75, R75, UR23 ;  /* 0x000000174b4b7c20 */ /* 0x000fe20008410000 */
[----:B------:R-:W-:-:S02]  /*39e0*/  SEL R72, R73, RZ, P6 ;  /* 0x000000ff49487207 */ /* 0x000fc40003000000 */
[----:B------:R-:W-:Y:S01]  /*39f0*/  LOP3.LUT P6, RZ, R8, 0xff0000, RZ, 0xc0, !PT ;  /* 0x00ff000008ff7812 */ /* 0x000fe200078cc0ff */
[----:B------:R-:W-:Y:S01]  /*3a00*/  FMUL.FTZ R76, R76, UR23 ;  /* 0x000000174c4c7c20 */ /* 0x000fe20008410000 */
[----:B------:R-:W-:Y:S02]  /*3a10*/  SEL R73, R74, RZ, P5 ;  /* 0x000000ff4a497207 */ /* 0x000fe40002800000 */
[----:B------:R-:W-:Y:S02]  /*3a20*/  ISETP.GE.U32.AND P5, PT, R8, 0x1000000, PT ;  /* 0x010000000800780c */ /* 0x000fe40003fa6070 */
[----:B------:R-:W-:Y:S02]  /*3a30*/  SEL R74, R75, RZ, P6 ;  /* 0x000000ff4b4a7207 */ /* 0x000fe40003000000 */
[----:B------:R-:W-:-:S09]  /*3a40*/  SEL R75, R76, RZ, P5 ;  /* 0x000000ff4c4b7207 */ /* 0x000fd20002800000 */
.L_x_2257:
[----:B------:R-:W0:Y:S01]  /*3a50*/  LDC.64 R78, c[0x0][0x468] ;  /* 0x00011a00ff4e7b82 */ /* 0x000e220000000a00 */
[----:B------:R-:W1:Y:S01]  /*3a60*/  @UP0 LDCU.64 UR4, c[0x0][0x478] ;  /* 0x00008f00ff0407ac */ /* 0x000e620008000a00 */
[----:B------:R-:W-:Y:S01]  /*3a70*/  PLOP3.LUT P5, PT, PT, PT, UP0, 0x80, 0x8 ;  /* 0x000000000008781c */ /* 0x000fe20003faf008 */
[----:B------:R-:W-:Y:S01]  /*3a80*/  HFMA2 R109, -RZ, RZ, 0, 9.5367431640625e-07 ;  /* 0x00000010ff6d7431 */ /* 0x000fe200000001ff */
[----:B------:R-:W-:-:S04]  /*3a90*/  PLOP3.LUT P6, PT, PT, PT, UP0, 0x80, 0x8 ;  /* 0x000000000008781c */ /* 0x000fc80003fcf008 */
[----:B------:R-:W2:Y:S07]  /*3aa0*/  @P0 LDC.64 R76, c[0x0][0x470] ;  /* 0x00011c00ff4c0b82 */ /* 0x000eae0000000a00 */
[----:B-1----:R-:W-:-:S04]  /*3ab0*/  @P5 IMAD.WIDE.U32 R108, R4, R109, UR4 ;  /* 0x00000004046c5e25 */ /* 0x002fc8000f8e006d */
[C---:B0-----:R-:W-:Y:S01]  /*3ac0*/  IMAD.WIDE.U32 R78, R4.reuse, 0x10, R78 ;  /* 0x00000010044e7825 */ /* 0x041fe200078e004e */
[----:B------:R1:W-:Y:S04]  /*3ad0*/  @P6 STG.E.128 desc[UR10][R108.64], R64 ;  /* 0x000000406c006986 */ /* 0x0003e8000c101d0a */
[----:B------:R1:W-:Y:S01]  /*3ae0*/  STG.E.128 desc[UR10][R78.64], R72 ;  /* 0x000000484e007986 */ /* 0x0003e2000c101d0a */
[C---:B--2---:R-:W-:Y:S01]  /*3af0*/  @P0 IMAD.WIDE.U32 R76, R4.reuse, 0x10, R76 ;  /* 0x00000010044c0825 */ /* 0x044fe200078e004c */
[----:B------:R-:W-:-:S04]  /*3b00*/  IADD3 R4, PT, PT, R4, 0x80, RZ ;  /* 0x0000008004047810 */ /* 0x000fc80007ffe0ff */
[----:B------:R1:W-:Y:S03]  /*3b10*/  @P0 STG.E.128 desc[UR10][R76.64], R68 ;  /* 0x000000444c000986 */ /* 0x0003e6000c101d0a */
.L_x_2253:
[----:B------:R-:W-:Y:S05]  /*3b20*/  BSYNC.RECONVERGENT B0 ;  /* 0x0000000000007941 */ /* 0x000fea0003800200 */
.L_x_2252:
        /* <DEDUP_REMOVED lines=11> */
[--C-:B01----:R-:W-:Y:S01]  /*3be0*/  FFMA.FTZ R65, R15, UR16, R110.reuse ;  /* 0x000000100f417c23 */ /* 0x103fe2000801006e */
        /* <DEDUP_REMOVED lines=24> */
[----:B------:R-:W-:Y:S02]  /*3d70*/  LOP3.LUT P5, RZ, R2, 0xff0000, RZ, 0xc0, !PT ;  /* 0x00ff000002ff7812 */ /* 0x000fe400078ac0ff */
[----:B------:R-:W-:Y:S02]  /*3d80*/  SEL R74, R70, RZ, P6 ;  /* 0x000000ff464a7207 */ /* 0x000fe40003000000 */
[----:B------:R-:W-:Y:S02]  /*3d90*/  ISETP.GE.U32.AND P6, PT, R0, 0x1000000, PT ;  /* 0x010000000000780c */ /* 0x000fe40003fc6070 */
[----:B------:R-:W-:Y:S02]  /*3da0*/  SEL R70, R70, RZ, P5 ;  /* 0x000000ff46467207 */ /* 0x000fe40002800000 */
[----:B------:R-:W-:-:S02]  /*3db0*/  ISETP.GE.U32.AND P5, PT, R2, 0x1000000, PT ;  /* 0x010000000200780c */ /* 0x000fc40003fa6070 */
[C---:B------:R-:W-:Y:S02]  /*3dc0*/  SEL R75, R71.reuse, RZ, P6 ;  /* 0x000000ff474b7207 */ /* 0x040fe40003000000 */
[----:B------:R-:W-:Y:S01]  /*3dd0*/  SEL R71, R71, RZ, P5 ;  /* 0x000000ff47477207 */ /* 0x000fe20002800000 */
[----:B------:R-:W-:Y:S08]  /*3de0*/  BRA `(.L_x_2267) ;  /* 0x0000000c00487947 */ /* 0x000ff00003800000 */
.L_x_2266:
[--C-:B01----:R-:W-:Y:S01]  /*3df0*/  FFMA.FTZ R69, R15, UR16, R110.reuse ;  /* 0x000000100f457c23 */ /* 0x103fe2000801006e */
        /* <DEDUP_REMOVED lines=22> */
[----:B------:R-:W-:Y:S02]  /*3f60*/  LOP3.LUT P6, RZ, R0, 0xff0000, RZ, 0xc0, !PT ;  /* 0x00ff000000ff7812 */ /* 0x000fe400078cc0ff */
        /* <DEDUP_REMOVED lines=9> */
.L_x_2265:
        /* <DEDUP_REMOVED lines=36> */
.L_x_2268:
        /* <DEDUP_REMOVED lines=33> */
.L_x_2264:
        /* <DEDUP_REMOVED lines=31> */
.L_x_2270:
        /* <DEDUP_REMOVED lines=25> */
.L_x_2269:
        /* <DEDUP_REMOVED lines=28> */
.L_x_2271:
        /* <DEDUP_REMOVED lines=24> */
.L_x_2267:
[----:B------:R-:W0:Y:S01]  /*4b10*/  LDC.64 R78, c[0x0][0x468] ;  /* 0x00011a00ff4e7b82 */ /* 0x000e220000000a00 */
[----:B------:R-:W1:Y:S01]  /*4b20*/  @UP0 LDCU.64 UR4, c[0x0][0x478] ;  /* 0x00008f00ff0407ac */ /* 0x000e620008000a00 */
[----:B------:R-:W-:Y:S02]  /*4b30*/  PLOP3.LUT P5, PT, PT, PT, UP0, 0x80, 0x8 ;  /* 0x000000000008781c */ /* 0x000fe40003faf008 */
[----:B------:R-:W-:Y:S02]  /*4b40*/  PLOP3.LUT P6, PT, PT, PT, UP0, 0x80, 0x8 ;  /* 0x000000000008781c */ /* 0x000fe40003fcf008 */
[----:B------:R-:W-:Y:S02]  /*4b50*/  MOV R109, 0x10 ;  /* 0x00000010006d7802 */ /* 0x000fe40000000f00 */
        /* <DEDUP_REMOVED lines=8> */
.L_x_2263:
[----:B------:R-:W-:Y:S05]  /*4be0*/  BSYNC.RECONVERGENT B0 ;  /* 0x0000000000007941 */ /* 0x000fea0003800200 */
.L_x_2262:
        /* <DEDUP_REMOVED lines=17> */
[----:B-----5:R-:W-:Y:S01]  /*4d00*/  LOP3.LUT P6, RZ, R9, 0xff, RZ, 0xc0, !PT ;  /* 0x000000ff09ff7812 */ /* 0x020fe200078cc0ff */
[----:B------:R-:W-:Y:S01]  /*4d10*/  FADD.FTZ R67, R91, -R110 ;  /* 0x8000006e5b437221 */ /* 0x000fe20000010000 */
[----:B------:R-:W-:Y:S01]  /*4d20*/  FFMA.FTZ R64, R65, UR17, R60 ;  /* 0x0000001141407c23 */ /* 0x000fe2000801003c */
[----:B------:R-:W-:Y:S01]  /*4d30*/  FFMA.FTZ R65, R66, UR17, R61 ;  /* 0x0000001142417c23 */ /* 0x000fe2000801003d */
[----:B------:R-:W-:Y:S01]  /*4d40*/  LOP3.LUT P5, RZ, R10, 0xff, RZ, 0xc0, !PT ;  /* 0x000000ff0aff7812 */ /* 0x000fe200078ac0ff */
[----:B------:R-:W-:Y:S01]  /*4d50*/  FFMA.FTZ R66, R67, UR17, R62 ;  /* 0x0000001143427c23 */ /* 0x000fe2000801003e */
[----:B------:R-:W-:Y:S01]  /*4d60*/  FMUL.FTZ R68, R64, UR23 ;  /* 0x0000001740447c20 */ /* 0x000fe20008410000 */
[----:B------:R-:W-:Y:S01]  /*4d70*/  FMUL.FTZ R69, R65, UR23 ;  /* 0x0000001741457c20 */ /* 0x000fe20008410000 */
[----:B------:R-:W-:Y:S01]  /*4d80*/  FADD.FTZ R74, R98, -R71 ;  /* 0x80000047624a7221 */ /* 0x000fe20000010000 */
[----:B------:R-:W-:-:S02]  /*4d90*/  FMUL.FTZ R70, R66, UR23 ;  /* 0x0000001742467c20 */ /* 0x000fc40008410000 */
[----:B------:R-:W-:Y:S01]  /*4da0*/  SEL R72, R68, RZ, P6 ;  /* 0x000000ff44487207 */ /* 0x000fe20003000000 */
[----:B------:R-:W-:Y:S01]  /*4db0*/  FFMA.FTZ R67, R74, UR17, R63 ;  /* 0x000000114a437c23 */ /* 0x000fe2000801003f */
[----:B------:R-:W-:Y:S02]  /*4dc0*/  LOP3.LUT P6, RZ, R9, 0xff00, RZ, 0xc0, !PT ;  /* 0x0000ff0009ff7812 */ /* 0x000fe400078cc0ff */
[----:B------:R-:W-:Y:S01]  /*4dd0*/  SEL R68, R68, RZ, P5 ;  /* 0x000000ff44447207 */ /* 0x000fe20002800000 */
[----:B------:R-:W-:Y:S01]  /*4de0*/  FMUL.FTZ R71, R67, UR23 ;  /* 0x0000001743477c20 */ /* 0x000fe20008410000 */
[----:B------:R-:W-:Y:S02]  /*4df0*/  LOP3.LUT P5, RZ, R10, 0xff00, RZ, 0xc0, !PT ;  /* 0x0000ff000aff7812 */ /* 0x000fe400078ac0ff */
[----:B------:R-:W-:Y:S02]  /*4e00*/  SEL R73, R69, RZ, P6 ;  /* 0x000000ff45497207 */ /* 0x000fe40003000000 */
[----:B------:R-:W-:-:S02]  /*4e10*/  LOP3.LUT P6, RZ, R9, 0xff0000, RZ, 0xc0, !PT ;  /* 0x00ff000009ff7812 */ /* 0x000fc400078cc0ff */
[----:B------:R-:W-:Y:S02]  /*4e20*/  SEL R69, R69, RZ, P5 ;  /* 0x000000ff45457207 */ /* 0x000fe40002800000 */
[----:B------:R-:W-:Y:S02]  /*4e30*/  LOP3.LUT P5, RZ, R10, 0xff0000, RZ, 0xc0, !PT ;  /* 0x00ff00000aff7812 */ /* 0x000fe400078ac0ff */
[C---:B------:R-:W-:Y:S02]  /*4e40*/  SEL R74, R70.reuse, RZ, P6 ;  /* 0x000000ff464a7207 */ /* 0x040fe40003000000 */
[----:B------:R-:W-:Y:S02]  /*4e50*/  ISETP.GE.U32.AND P6, PT, R9, 0x1000000, PT ;  /* 0x010000000900780c */ /* 0x000fe40003fc6070 */
[----:B------:R-:W-:Y:S02]  /*4e60*/  SEL R70, R70, RZ, P5 ;  /* 0x000000ff46467207 */ /* 0x000fe40002800000 */
[----:B------:R-:W-:-:S02]  /*4e70*/  ISETP.GE.U32.AND P5, PT, R10, 0x1000000, PT ;  /* 0x010000000a00780c */ /* 0x000fc40003fa6070 */
[C---:B------:R-:W-:Y:S02]  /*4e80*/  SEL R75, R71.reuse, RZ, P6 ;  /* 0x000000ff474b7207 */ /* 0x040fe40003000000 */
[----:B------:R-:W-:Y:S01]  /*4e90*/  SEL R71, R71, RZ, P5 ;  /* 0x000000ff47477207 */ /* 0x000fe20002800000 */
[----:B------:R-:W-:Y:S08]  /*4ea0*/  BRA `(.L_x_2277) ;  /* 0x0000000c00487947 */ /* 0x000ff00003800000 */
.L_x_2276:
        /* <DEDUP_REMOVED lines=24> */
[C---:B------:R-:W-:Y:S02]  /*5030*/  LOP3.LUT P5, RZ, R10.reuse, 0xff0000, RZ, 0xc0, !PT ;  /* 0x00ff00000aff7812 */ /* 0x040fe400078ac0ff */
        /* <DEDUP_REMOVED lines=8> */
.L_x_2275:
        /* <DEDUP_REMOVED lines=12> */
[----:B------:R-:W-:Y:S01]  /*5180*/  FMUL.FTZ R65, R67, UR17 ;  /* 0x0000001143417c20 */ /* 0x000fe20008410000 */
[----:B------:R-:W-:Y:S01]  /*5190*/  LOP3.LUT P5, RZ, R10, 0xff, RZ, 0xc0, !PT ;  /* 0x000000ff0aff7812 */ /* 0x000fe200078ac0ff */
[----:B------:R-:W-:Y:S01]  /*51a0*/  FMUL.FTZ R66, R110, UR17 ;  /* 0x000000116e427c20 */ /* 0x000fe20008410000 */
[----:B------:R-:W-:Y:S01]  /*51b0*/  FMUL.FTZ R68, R64, UR23 ;  /* 0x0000001740447c20 */ /* 0x000fe20008410000 */
[----:B------:R-:W-:Y:S01]  /*51c0*/  FMUL.FTZ R69, R65, UR23 ;  /* 0x0000001741457c20 */ /* 0x000fe20008410000 */
[----:B------:R-:W-:Y:S01]  /*51d0*/  FADD.FTZ R71, R98, -R71 ;  /* 0x8000004762477221 */ /* 0x000fe20000010000 */
[----:B------:R-:W-:-:S02]  /*51e0*/  FMUL.FTZ R70, R66, UR23 ;  /* 0x0000001742467c20 */ /* 0x000fc40008410000 */
[C---:B------:R-:W-:Y:S01]  /*51f0*/  SEL R72, R68.reuse, RZ, P6 ;  /* 0x000000ff44487207 */ /* 0x040fe20003000000 */
[----:B------:R-:W-:Y:S01]  /*5200*/  FMUL.FTZ R67, R71, UR17 ;  /* 0x0000001147437c20 */ /* 0x000fe20008410000 */
        /* <DEDUP_REMOVED lines=15> */
.L_x_2278:
        /* <DEDUP_REMOVED lines=11> */
[----:B------:R-:W-:Y:S01]  /*53b0*/  FMUL.FTZ R110, R110, UR17 ;  /* 0x000000116e6e7c20 */ /* 0x000fe20008410000 */
[----:B------:R-:W-:Y:S01]  /*53c0*/  FMUL.FTZ R69, R69, UR23 ;  /* 0x0000001745457c20 */ /* 0x000fe20008410000 */
[----:B------:R-:W-:Y:S01]  /*53d0*/  FADD.FTZ R70, R98, -R73 ;  /* 0x8000004962467221 */ /* 0x000fe20000010000 */
[----:B------:R-:W-:Y:S01]  /*53e0*/  FMUL.FTZ R71, R71, UR23 ;  /* 0x0000001747477c20 */ /* 0x000fe20008410000 */
[----:B------:R-:W-:-:S02]  /*53f0*/  FMUL.FTZ R110, R110, UR23 ;  /* 0x000000176e6e7c20 */ /* 0x000fc40008410000 */
[C---:B------:R-:W-:Y:S02]  /*5400*/  SEL R72, R69.reuse, RZ, P6 ;  /* 0x000000ff45487207 */ /* 0x040fe40003000000 */
[----:B------:R-:W-:Y:S02]  /*5410*/  SEL R68, R69, RZ, P5 ;  /* 0x000000ff45447207 */ /* 0x000fe40002800000 */
[----:B------:R-:W-:Y:S02]  /*5420*/  LOP3.LUT P6, RZ, R9, 0xff00, RZ, 0xc0, !PT ;  /* 0x0000ff0009ff7812 */ /* 0x000fe400078cc0ff */
[----:B------:R-:W-:Y:S02]  /*5430*/  LOP3.LUT P5, RZ, R10, 0xff00, RZ, 0xc0, !PT ;  /* 0x0000ff000aff7812 */ /* 0x000fe400078ac0ff */
[C---:B------:R-:W-:Y:S02]  /*5440*/  SEL R73, R71.reuse, RZ, P6 ;  /* 0x000000ff47497207 */ /* 0x040fe40003000000 */
[----:B------:R-:W-:Y:S01]  /*5450*/  SEL R69, R71, RZ, P5 ;  /* 0x000000ff47457207 */ /* 0x000fe20002800000 */
[----:B------:R-:W-:Y:S01]  /*5460*/  FMUL.FTZ R71, R70, UR17 ;  /* 0x0000001146477c20 */ /* 0x000fe20008410000 */
[----:B------:R-:W-:-:S02]  /*5470*/  LOP3.LUT P6, RZ, R9, 0xff0000, RZ, 0xc0, !PT ;  /* 0x00ff000009ff7812 */ /* 0x000fc400078cc0ff */
[----:B------:R-:W-:Y:S01]  /*5480*/  LOP3.LUT P5, RZ, R10, 0xff0000, RZ, 0xc0, !PT ;  /* 0x00ff00000aff7812 */ /* 0x000fe200078ac0ff */
[----:B------:R-:W-:Y:S01]  /*5490*/  FMUL.FTZ R71, R71, UR23 ;  /* 0x0000001747477c20 */ /* 0x000fe20008410000 */
[C---:B------:R-:W-:Y:S02]  /*54a0*/  SEL R74, R110.reuse, RZ, P6 ;  /* 0x000000ff6e4a7207 */ /* 0x040fe40003000000 */
[----:B------:R-:W-:Y:S02]  /*54b0*/  ISETP.GE.U32.AND P6, PT, R9, 0x1000000, PT ;  /* 0x010000000900780c */ /* 0x000fe40003fc6070 */
[----:B------:R-:W-:Y:S02]  /*54c0*/  SEL R70, R110, RZ, P5 ;  /* 0x000000ff6e467207 */ /* 0x000fe40002800000 */
[----:B------:R-:W-:Y:S02]  /*54d0*/  ISETP.GE.U32.AND P5, PT, R10, 0x1000000, PT ;  /* 0x010000000a00780c */ /* 0x000fe40003fa6070 */
[----:B------:R-:W-:-:S02]  /*54e0*/  SEL R75, R71, RZ, P6 ;  /* 0x000000ff474b7207 */ /* 0x000fc40003000000 */
[----:B------:R-:W-:Y:S01]  /*54f0*/  SEL R71, R71, RZ, P5 ;  /* 0x000000ff47477207 */ /* 0x000fe20002800000 */
[----:B------:R-:W-:Y:S08]  /*5500*/  BRA `(.L_x_2277) ;  /* 0x0000000400b07947 */ /* 0x000ff00003800000 */
.L_x_2274:
        /* <DEDUP_REMOVED lines=8> */
[----:B-----5:R-:W-:Y:S02]  /*5590*/  LOP3.LUT P6, RZ, R9, 0xff, RZ, 0xc0, !PT ;  /* 0x000000ff09ff7812 */ /* 0x020fe400078cc0ff */
[----:B------:R-:W-:Y:S01]  /*55a0*/  FADD.FTZ R66, R82, -R67 ;  /* 0x8000004352427221 */ /* 0x000fe20000010000 */
[----:B------:R-:W-:Y:S01]  /*55b0*/  FADD.FTZ R65, R80, -R65 ;  /* 0x8000004150417221 */ /* 0x000fe20000010000 */
[--C-:B------:R-:W-:Y:S01]  /*55c0*/  FFMA.FTZ R67, R100, UR16, R110.reuse ;  /* 0x0000001064437c23 */ /* 0x100fe2000801006e */
[----:B------:R-:W-:Y:S01]  /*55d0*/  FFMA.FTZ R110, R93, UR16, R110 ;  /* 0x000000105d6e7c23 */ /* 0x000fe2000801006e */
[----:B------:R-:W-:Y:S01]  /*55e0*/  LOP3.LUT P5, RZ, R9, 0xff00, RZ, 0xc0, !PT ;  /* 0x0000ff0009ff7812 */ /* 0x000fe200078ac0ff */
[----:B------:R-:W-:Y:S01]  /*55f0*/  FFMA.FTZ R64, R65, UR17, R60 ;  /* 0x0000001141407c23 */ /* 0x000fe2000801003c */
[----:B------:R-:W-:Y:S01]  /*5600*/  FADD.FTZ R74, R98, -R67 ;  /* 0x80000043624a7221 */ /* 0x000fe20000010000 */
[----:B------:R-:W-:Y:S01]  /*5610*/  FFMA.FTZ R65, R66, UR17, R61 ;  /* 0x0000001142417c23 */ /* 0x000fe2000801003d */
[----:B------:R-:W-:Y:S01]  /*5620*/  FADD.FTZ R67, R91, -R110 ;  /* 0x8000006e5b437221 */ /* 0x000fe20000010000 */
[----:B------:R-:W-:-:S02]  /*5630*/  FMUL.FTZ R72, R64, UR23 ;  /* 0x0000001740487c20 */ /* 0x000fc40008410000 */
[----:B------:R-:W-:Y:S01]  /*5640*/  FMUL.FTZ R73, R65, UR23 ;  /* 0x0000001741497c20 */ /* 0x000fe20008410000 */
[----:B------:R-:W-:Y:S01]  /*5650*/  FFMA.FTZ R66, R67, UR17, R62 ;  /* 0x0000001143427c23 */ /* 0x000fe2000801003e */
[----:B------:R-:W-:Y:S01]  /*5660*/  FFMA.FTZ R67, R74, UR17, R63 ;  /* 0x000000114a437c23 */ /* 0x000fe2000801003f */
[----:B------:R-:W-:Y:S02]  /*5670*/  SEL R72, R72, RZ, P6 ;  /* 0x000000ff48487207 */ /* 0x000fe40003000000 */
[----:B------:R-:W-:Y:S01]  /*5680*/  SEL R73, R73, RZ, P5 ;  /* 0x000000ff49497207 */ /* 0x000fe20002800000 */
[----:B------:R-:W-:Y:S01]  /*5690*/  FMUL.FTZ R74, R66, UR23 ;  /* 0x00000017424a7c20 */ /* 0x000fe20008410000 */
[----:B------:R-:W-:Y:S01]  /*56a0*/  FMUL.FTZ R75, R67, UR23 ;  /* 0x00000017434b7c20 */ /* 0x000fe20008410000 */
[C---:B------:R-:W-:Y:S02]  /*56b0*/  LOP3.LUT P6, RZ, R9.reuse, 0xff0000, RZ, 0xc0, !PT ;  /* 0x00ff000009ff7812 */ /* 0x040fe400078cc0ff */
[----:B------:R-:W-:-:S02]  /*56c0*/  ISETP.GE.U32.AND P5, PT, R9, 0x1000000, PT ;  /* 0x010000000900780c */ /* 0x000fc40003fa6070 */
[----:B------:R-:W-:Y:S02]  /*56d0*/  SEL R74, R74, RZ, P6 ;  /* 0x000000ff4a4a7207 */ /* 0x000fe40003000000 */
[----:B------:R-:W-:Y:S01]  /*56e0*/  SEL R75, R75, RZ, P5 ;  /* 0x000000ff4b4b7207 */ /* 0x000fe20002800000 */
[----:B------:R-:W-:Y:S08]  /*56f0*/  BRA `(.L_x_2277) ;  /* 0x0000000400347947 */ /* 0x000ff00003800000 */
.L_x_2280:
[--C-:B01-3--:R-:W-:Y:S01]  /*5700*/  FFMA.FTZ R75, R100, UR16, R110.reuse ;  /* 0x00000010644b7c23 */ /* 0x10bfe2000801006e */
[--C-:B------:R-:W-:Y:S01]  /*5710*/  FFMA.FTZ R73, R81, UR16, R110.reuse ;  /* 0x0000001051497c23 */ /* 0x100fe2000801006e */
[----:B-----5:R-:W-:Y:S02]  /*5720*/  ISETP.GE.U32.AND P5, PT, R9, 0x1000000, PT ;  /* 0x010000000900780c */ /* 0x020fe40003fa6070 */
[----:B------:R-:W-:Y:S01]  /*5730*/  FADD.FTZ R72, R98, -R75 ;  /* 0x8000004b62487221 */ /* 0x000fe20000010000 */
[----:B------:R-:W-:Y:S01]  /*5740*/  FADD.FTZ R73, R80, -R73 ;  /* 0x8000004950497221 */ /* 0x000fe20000010000 */
[--C-:B------:R-:W-:Y:S01]  /*5750*/  FFMA.FTZ R75, R84, UR16, R110.reuse ;  /* 0x00000010544b7c23 */ /* 0x100fe2000801006e */
[----:B------:R-:W-:Y:S01]  /*5760*/  FFMA.FTZ R110, R93, UR16, R110 ;  /* 0x000000105d6e7c23 */ /* 0x000fe2000801006e */
[----:B------:R-:W-:Y:S01]  /*5770*/  FFMA.FTZ R72, R72, UR17, R63 ;  /* 0x0000001148487c23 */ /* 0x000fe2000801003f */
[----:B------:R-:W-:Y:S01]  /*5780*/  FFMA.FTZ R73, R73, UR17, R60 ;  /* 0x0000001149497c23 */ /* 0x000fe2000801003c */
[----:B------:R-:W-:Y:S01]  /*5790*/  LOP3.LUT P6, RZ, R9, 0xff, RZ, 0xc0, !PT ;  /* 0x000000ff09ff7812 */ /* 0x000fe200078cc0ff */
[----:B------:R-:W-:Y:S01]  /*57a0*/  FADD.FTZ R77, R91, -R110 ;  /* 0x8000006e5b4d7221 */ /* 0x000fe20000010000 */
[----:B------:R-:W-:Y:S01]  /*57b0*/  FMUL.FTZ R74, R72, UR23 ;  /* 0x00000017484a7c20 */ /* 0x000fe20008410000 */
[----:B------:R-:W-:Y:S01]  /*57c0*/  FADD.FTZ R72, R82, -R75 ;  /* 0x8000004b52487221 */ /* 0x000fe20000010000 */
[----:B------:R-:W-:Y:S01]  /*57d0*/  FMUL.FTZ R73, R73, UR23 ;  /* 0x0000001749497c20 */ /* 0x000fe20008410000 */
[----:B------:R-:W-:-:S02]  /*57e0*/  FFMA.FTZ R77, R77, UR17, R62 ;  /* 0x000000114d4d7c23 */ /* 0x000fc4000801003e */
[----:B------:R-:W-:Y:S01]  /*57f0*/  SEL R75, R74, RZ, P5 ;  /* 0x000000ff4a4b7207 */ /* 0x000fe20002800000 */
[----:B------:R-:W-:Y:S01]  /*5800*/  FFMA.FTZ R74, R72, UR17, R61 ;  /* 0x00000011484a7c23 */ /* 0x000fe2000801003d */
[----:B------:R-:W-:Y:S01]  /*5810*/  LOP3.LUT P5, RZ, R9, 0xff00, RZ, 0xc0, !PT ;  /* 0x0000ff0009ff7812 */ /* 0x000fe200078ac0ff */
[----:B------:R-:W-:Y:S01]  /*5820*/  FMUL.FTZ R77, R77, UR23 ;  /* 0x000000174d4d7c20 */ /* 0x000fe20008410000 */
[----:B------:R-:W-:Y:S01]  /*5830*/  SEL R72, R73, RZ, P6 ;  /* 0x000000ff49487207 */ /* 0x000fe20003000000 */
[----:B------:R-:W-:Y:S01]  /*5840*/  FMUL.FTZ R74, R74, UR23 ;  /* 0x000000174a4a7c20 */ /* 0x000fe20008410000 */
[----:B------:R-:W-:-:S04]  /*5850*/  LOP3.LUT P6, RZ, R9, 0xff0000, RZ, 0xc0, !PT ;  /* 0x00ff000009ff7812 */ /* 0x000fc800078cc0ff */
[----:B------:R-:W-:Y:S02]  /*5860*/  SEL R73, R74, RZ, P5 ;  /* 0x000000ff4a497207 */ /* 0x000fe40002800000 */
[----:B------:R-:W-:Y:S01]  /*5870*/  SEL R74, R77, RZ, P6 ;  /* 0x000000ff4d4a7207 */ /* 0x000fe20003000000 */
[----:B------:R-:W-:Y:S06]  /*5880*/  BRA `(.L_x_2277) ;  /* 0x0000000000d07947 */ /* 0x000fec0003800000 */
.L_x_2279:
        /* <DEDUP_REMOVED lines=13> */
[----:B------:R-:W-:Y:S01]  /*5960*/  FADD.FTZ R67, R98, -R73 ;  /* 0x8000004962437221 */ /* 0x000fe20000010000 */
[----:B------:R-:W-:Y:S01]  /*5970*/  LOP3.LUT P5, RZ, R9, 0xff00, RZ, 0xc0, !PT ;  /* 0x0000ff0009ff7812 */ /* 0x000fe200078ac0ff */
[----:B------:R-:W-:Y:S01]  /*5980*/  FMUL.FTZ R72, R64, UR23 ;  /* 0x0000001740487c20 */ /* 0x000fe20008410000 */
[----:B------:R-:W-:Y:S01]  /*5990*/  FMUL.FTZ R73, R65, UR23 ;  /* 0x0000001741497c20 */ /* 0x000fe20008410000 */
[----:B------:R-:W-:Y:S01]  /*59a0*/  FMUL.FTZ R66, R110, UR17 ;  /* 0x000000116e427c20 */ /* 0x000fe20008410000 */
[----:B------:R-:W-:-:S02]  /*59b0*/  FMUL.FTZ R67, R67, UR17 ;  /* 0x0000001143437c20 */ /* 0x000fc40008410000 */
[----:B------:R-:W-:Y:S01]  /*59c0*/  SEL R72, R72, RZ, P6 ;  /* 0x000000ff48487207 */ /* 0x000fe20003000000 */
[----:B------:R-:W-:Y:S01]  /*59d0*/  FMUL.FTZ R74, R66, UR23 ;  /* 0x00000017424a7c20 */ /* 0x000fe20008410000 */
[----:B------:R-:W-:Y:S01]  /*59e0*/  SEL R73, R73, RZ, P5 ;  /* 0x000000ff49497207 */ /* 0x000fe20002800000 */
[----:B------:R-:W-:Y:S01]  /*59f0*/  FMUL.FTZ R75, R67, UR23 ;  /* 0x00000017434b7c20 */ /* 0x000fe20008410000 */
[C---:B------:R-:W-:Y:S02]  /*5a00*/  LOP3.LUT P6, RZ, R9.reuse, 0xff0000, RZ, 0xc0, !PT ;  /* 0x00ff000009ff7812 */ /* 0x040fe400078cc0ff */
[----:B------:R-:W-:Y:S02]  /*5a10*/  ISETP.GE.U32.AND P5, PT, R9, 0x1000000, PT ;  /* 0x010000000900780c */ /* 0x000fe40003fa6070 */
[----:B------:R-:W-:Y:S02]  /*5a20*/  SEL R74, R74, RZ, P6 ;  /* 0x000000ff4a4a7207 */ /* 0x000fe40003000000 */
[----:B------:R-:W-:Y:S01]  /*5a30*/  SEL R75, R75, RZ, P5 ;  /* 0x000000ff4b4b7207 */ /* 0x000fe20002800000 */
[----:B------:R-:W-:Y:S08]  /*5a40*/  BRA `(.L_x_2277) ;  /* 0x0000000000607947 */ /* 0x000ff00003800000 */
.L_x_2281:
[--C-:B01-3--:R-:W-:Y:S01]  /*5a50*/  FFMA.FTZ R75, R100, UR16, R110.reuse ;  /* 0x00000010644b7c23 */ /* 0x10bfe2000801006e */
[--C-:B------:R-:W-:Y:S01]  /*5a60*/  FFMA.FTZ R73, R81, UR16, R110.reuse ;  /* 0x0000001051497c23 */ /* 0x100fe2000801006e */
[C---:B-----5:R-:W-:Y:S02]  /*5a70*/  ISETP.GE.U32.AND P5, PT, R9.reuse, 0x1000000, PT ;  /* 0x010000000900780c */ /* 0x060fe40003fa6070 */
[----:B------:R-:W-:Y:S01]  /*5a80*/  FADD.FTZ R75, R98, -R75 ;  /* 0x8000004b624b7221 */ /* 0x000fe20000010000 */
[----:B------:R-:W-:Y:S01]  /*5a90*/  FADD.FTZ R73, R80, -R73 ;  /* 0x8000004950497221 */ /* 0x000fe20000010000 */
[----:B------:R-:W-:Y:S02]  /*5aa0*/  LOP3.LUT P6, RZ, R9, 0xff, RZ, 0xc0, !PT ;  /* 0x000000ff09ff7812 */ /* 0x000fe400078cc0ff */
[----:B------:R-:W-:Y:S01]  /*5ab0*/  FMUL.FTZ R72, R75, UR17 ;  /* 0x000000114b487c20 */ /* 0x000fe20008410000 */
[--C-:B------:R-:W-:Y:S01]  /*5ac0*/  FFMA.FTZ R75, R84, UR16, R110.reuse ;  /* 0x00000010544b7c23 */ /* 0x100fe2000801006e */
[----:B------:R-:W-:Y:S01]  /*5ad0*/  FFMA.FTZ R110, R93, UR16, R110 ;  /* 0x000000105d6e7c23 */ /* 0x000fe2000801006e */
[----:B------:R-:W-:Y:S01]  /*5ae0*/  FMUL.FTZ R73, R73, UR17 ;  /* 0x0000001149497c20 */ /* 0x000fe20008410000 */
[----:B------:R-:W-:Y:S01]  /*5af0*/  FMUL.FTZ R74, R72, UR23 ;  /* 0x00000017484a7c20 */ /* 0x000fe20008410000 */
[----:B------:R-:W-:Y:S01]  /*5b00*/  FADD.FTZ R72, R82, -R75 ;  /* 0x8000004b52487221 */ /* 0x000fe20000010000 */
[----:B------:R-:W-:Y:S01]  /*5b10*/  FADD.FTZ R110, R91, -R110 ;  /* 0x8000006e5b6e7221 */ /* 0x000fe20000010000 */
[----:B------:R-:W-:-:S02]  /*5b20*/  FMUL.FTZ R73, R73, UR23 ;  /* 0x0000001749497c20 */ /* 0x000fc40008410000 */
[----:B------:R-:W-:Y:S01]  /*5b30*/  SEL R75, R74, RZ, P5 ;  /* 0x000000ff4a4b7207 */ /* 0x000fe20002800000 */
[----:B------:R-:W-:Y:S01]  /*5b40*/  FMUL.FTZ R74, R72, UR17 ;  /* 0x00000011484a7c20 */ /* 0x000fe20008410000 */
[----:B------:R-:W-:Y:S01]  /*5b50*/  FMUL.FTZ R110, R110, UR17 ;  /* 0x000000116e6e7c20 */ /* 0x000fe20008410000 */
[----:B------:R-:W-:Y:S02]  /*5b60*/  LOP3.LUT P5, RZ, R9, 0xff00, RZ, 0xc0, !PT ;  /* 0x0000ff0009ff7812 */ /* 0x000fe400078ac0ff */
[----:B------:R-:W-:Y:S01]  /*5b70*/  FMUL.FTZ R74, R74, UR23 ;  /* 0x000000174a4a7c20 */ /* 0x000fe20008410000 */
[----:B------:R-:W-:Y:S01]  /*5b80*/  SEL R72, R73, RZ, P6 ;  /* 0x000000ff49487207 */ /* 0x000fe20003000000 */
[----:B------:R-:W-:Y:S01]  /*5b90*/  FMUL.FTZ R110, R110, UR23 ;  /* 0x000000176e6e7c20 */ /* 0x000fe20008410000 */
[----:B------:R-:W-:Y:S02]  /*5ba0*/  LOP3.LUT P6, RZ, R9, 0xff0000, RZ, 0xc0, !PT ;  /* 0x00ff000009ff7812 */ /* 0x000fe400078cc0ff */
[----:B------:R-:W-:-:S02]  /*5bb0*/  SEL R73, R74, RZ, P5 ;  /* 0x000000ff4a497207 */ /* 0x000fc40002800000 */
[----:B------:R-:W-:-:S09]  /*5bc0*/  SEL R74, R110, RZ, P6 ;  /* 0x000000ff6e4a7207 */ /* 0x000fd20003000000 */
.L_x_2277:
        /* <DEDUP_REMOVED lines=10> */
[----:B--2---:R-:W-:-:S05]  /*5c70*/  @P0 IMAD.WIDE.U32 R76, R4, 0x10, R76 ;  /* 0x00000010044c0825 */ /* 0x004fca00078e004c */
[----:B------:R4:W-:Y:S02]  /*5c80*/  @P0 STG.E.128 desc[UR10][R76.64], R68 ;  /* 0x000000444c000986 */ /* 0x0009e4000c101d0a */
.L_x_2273:
[----:B------:R-:W-:Y:S05]  /*5c90*/  BSYNC.RECONVERGENT B0 ;  /* 0x0000000000007941 */ /* 0x000fea0003800200 */
.L_x_2272:
[----:B------:R-:W-:Y:S01]  /*5ca0*/  UPLOP3.LUT UP1, UPT, UPT, UPT, UP1, 0x40, 0x4 ;  /* 0x000000000004789c */ /* 0x000fe20003f2e810 */
[----:B------:R-:W-:Y:S10]  /*5cb0*/  BRA.U !UP3, `(.L_x_2282) ;  /* 0xffffffa90b647547 */ /* 0x000ff4000b83ffff */
.L_x_2231:
[----:B------:R-:W2:Y:S08]  /*5cc0*/  S2UR UR4, SR_CTAID.X ;  /* 0x00000000000479c3 */ /* 0x000eb00000002500 */
[----:B-----5:R-:W0:Y:S08]  /*5cd0*/  LDC.64 R2, c[0x0][0x440] ;  /* 0x00011000ff027b82 */ /* 0x020e300000000a00 */
[----:B------:R-:W1:Y:S08]  /*5ce0*/  LDC.64 R4, c[0x0][0x448] ;  /* 0x00011200ff047b82 */ /* 0x000e700000000a00 */
[----:B------:R-:W3:Y:S01]  /*5cf0*/  LDC.64 R6, c[0x0][0x440] ;  /* 0x00011000ff067b82 */ /* 0x000ee20000000a00 */
        /* <DEDUP_REMOVED lines=29> */
.L_x_2283:
        /* <DEDUP_REMOVED lines=11> */
.L_x_2860:


//--------------------- .text._ZN10layer_norm22ln_bwd_finalize_kernelINS_22Kernel_traits_finalizeILj2048E6__halfffffjLb0ELj1024ELj4ENS_18Kernel_traits_baseILj2048ES2_ffffjLj1024EEEEELb0ELb1EEEvNS_9BwdParamsE --------------------------
	.section	.text._ZN10layer_norm22ln_bwd_finalize_kernelINS_22Kernel_traits_finalizeILj2048E6__halfffffjLb0ELj1024ELj4ENS_18Kernel_traits_baseILj2048ES2_ffffjLj1024EEEEELb0ELb1EEEvNS_9BwdParamsE,"ax",@progbits
	.align	128
        .global         _ZN10layer_norm22ln_bwd_finalize_kernelINS_22Kernel_traits_finalizeILj2048E6__halfffffjLb0ELj1024ELj4ENS_18Kernel_traits_baseILj2048ES2_ffffjLj1024EEEEELb0ELb1EEEvNS_9BwdParamsE
        .type           _ZN10layer_norm22ln_bwd_finalize_kernelINS_22Kernel_traits_finalizeILj2048E6__halfffffjLb0ELj1024ELj4ENS_18Kernel_traits_baseILj2048ES2_ffffjLj1024EEEEELb0ELb1EEEvNS_9BwdParamsE,@function
        .size           _ZN10layer_norm22ln_bwd_finalize_kernelINS_22Kernel_traits_finalizeILj2048E6__halfffffjLb0ELj1024ELj4ENS_18Kernel_traits_baseILj2048ES2_ffffjLj1024EEEEELb0ELb1EEEvNS_9BwdParamsE,(.L_x_2861 - _ZN10layer_norm22ln_bwd_finalize_kernelINS_22Kernel_traits_finalizeILj2048E6__halfffffjLb0ELj1024ELj4ENS_18Kernel_traits_baseILj2048ES2_ffffjLj1024EEEEELb0ELb1EEEvNS_9BwdParamsE)
        .other          _ZN10layer_norm22ln_bwd_finalize_kernelINS_22Kernel_traits_finalizeILj2048E6__halfffffjLb0ELj1024ELj4ENS_18Kernel_traits_baseILj2048ES2_ffffjLj1024EEEEELb0ELb1EEEvNS_9BwdParamsE,@"STO_CUDA_ENTRY STV_DEFAULT"
_ZN10layer_norm22ln_bwd_finalize_kernelINS_22Kernel_traits_finalizeILj2048E6__halfffffjLb0ELj1024ELj4ENS_18Kernel_traits_baseILj2048ES2_ffffjLj1024EEEEELb0ELb1EEEvNS_9BwdParamsE:
.text._ZN10layer_norm22ln_bwd_finalize_kernelINS_22Kernel_traits_finalizeILj2048E6__halfffffjLb0ELj1024ELj4ENS_18Kernel_traits_baseILj2048ES2_ffffjLj1024EEEEELb0ELb1EEEvNS_9BwdParamsE:
        /* <DEDUP_REMOVED lines=77> */
.L_x_2288:
        /* <DEDUP_REMOVED lines=118> */
.L_x_2287:
[----:B------:R-:W-:Y:S05]  /*0c30*/  BSYNC.RECONVERGENT B1 ;  /* 0x0000000000017941 */ /* 0x000fea0003800200 */
.L_x_2286:
        /* <DEDUP_REMOVED lines=69> */
.L_x_2290:
[----:B------:R-:W-:Y:S05]  /*1090*/  BSYNC.RECONVERGENT B1 ;  /* 0x0000000000017941 */ /* 0x000fea0003800200 */
.L_x_2289:
        /* <DEDUP_REMOVED lines=38> */
.L_x_2292:
[----:B------:R-:W-:Y:S05]  /*1300*/  BSYNC.RECONVERGENT B1 ;  /* 0x0000000000017941 */ /* 0x000fea0003800200 */
.L_x_2291:
[----:B------:R-:W-:Y:S05]  /*1310*/  @!P1 BRA `(.L_x_2285) ;  /* 0x0000000000409947 */ /* 0x000fea0003800000 */
[----:B------:R-:W0:Y:S01]  /*1320*/  LDC R12, c[0x0][0x388] ;  /* 0x0000e200ff0c7b82 */ /* 0x000e220000000800 */
[----:B------:R-:W-:-:S07]  /*1330*/  IADD3 R0, PT, PT, -R0, RZ, RZ ;  /* 0x000000ff00007210 */ /* 0x000fce0007ffe1ff */
[----:B------:R-:W1:Y:S08]  /*1340*/  LDC.64 R8, c[0x0][0x440] ;  /* 0x00011000ff087b82 */ /* 0x000e700000000a00 */
[----:B------:R-:W2:Y:S01]  /*1350*/  LDC.64 R10, c[0x0][0x448] ;  /* 0x00011200ff0a7b82 */ /* 0x000ea20000000a00 */
[----:B0-----:R-:W-:-:S05]  /*1360*/  IMAD R2, R2, R12, R5 ;  /* 0x0000000c02027224 */ /* 0x001fca00078e0205 */
[----:B------:R-:W-:-:S07]  /*1370*/  IADD3 R13, PT, PT, R57, R2, RZ ;  /* 0x00000002390d7210 */ /* 0x000fce0007ffe0ff */
.L_x_2293:
        /* <DEDUP_REMOVED lines=10> */
.L_x_2285:
[----:B------:R-:W-:Y:S05]  /*1420*/  BSYNC.RECONVERGENT B0 ;  /* 0x0000000000007941 */ /* 0x000fea0003800200 */
.L_x_2284:
        /* <DEDUP_REMOVED lines=59> */
.L_x_2294:
        /* <DEDUP_REMOVED lines=10> */
.L_x_2861:


//--------------------- .text._ZN10layer_norm40ln_parallel_residual_bwd_finalize_kernelINS_22Kernel_traits_finalizeILj2048E6__halfffffjLb0ELj1024ELj4ENS_18Kernel_traits_baseILj2048ES2_ffffjLj1024EEEEELb1EEEvNS_9BwdParamsE --------------------------
	.section	.text._ZN10layer_norm40ln_parallel_residual_bwd_finalize_kernelINS_22Kernel_traits_finalizeILj2048E6__halfffffjLb0ELj1024ELj4ENS_18Kernel_traits_baseILj2048ES2_ffffjLj1024EEEEELb1EEEvNS_9BwdParamsE,"ax",@progbits
	.align	128
        .global         _ZN10layer_norm40ln_parallel_residual_bwd_finalize_kernelINS_22Kernel_traits_finalizeILj2048E6__halfffffjLb0ELj1024ELj4ENS_18Kernel_traits_baseILj2048ES2_ffffjLj1024EEEEELb1EEEvNS_9BwdParamsE
        .type           _ZN10layer_norm40ln_parallel_residual_bwd_finalize_kernelINS_22Kernel_traits_finalizeILj2048E6__halfffffjLb0ELj1024ELj4ENS_18Kernel_traits_baseILj2048ES2_ffffjLj1024EEEEELb1EEEvNS_9BwdParamsE,@function
        .size           _ZN10layer_norm40ln_parallel_residual_bwd_finalize_kernelINS_22Kernel_traits_finalizeILj2048E6__halfffffjLb0ELj1024ELj4ENS_18Kernel_traits_baseILj2048ES2_ffffjLj1024EEEEELb1EEEvNS_9BwdParamsE,(.L_x_2862 - _ZN10layer_norm40ln_parallel_residual_bwd_finalize_kernelINS_22Kernel_traits_finalizeILj2048E6__halfffffjLb0ELj1024ELj4ENS_18Kernel_traits_baseILj2048ES2_ffffjLj1024EEEEELb1EEEvNS_9BwdParamsE)
        .other          _ZN10layer_norm40ln_parallel_residual_bwd_finalize_kernelINS_22Kernel_traits_finalizeILj2048E6__halfffffjLb0ELj1024ELj4ENS_18Kernel_traits_baseILj2048ES2_ffffjLj1024EEEEELb1EEEvNS_9BwdParamsE,@"STO_CUDA_ENTRY STV_DEFAULT"
_ZN10layer_norm40ln_parallel_residual_bwd_finalize_kernelINS_22Kernel_traits_finalizeILj2048E6__halfffffjLb0ELj1024ELj4ENS_18Kernel_traits_baseILj2048ES2_ffffjLj1024EEEEELb1EEEvNS_9BwdParamsE:
.text._ZN10layer_norm40ln_parallel_residual_bwd_finalize_kernelINS_22Kernel_traits_finalizeILj2048E6__halfffffjLb0ELj1024ELj4ENS_18Kernel_traits_baseILj2048ES2_ffffjLj1024EEEEELb1EEEvNS_9BwdParamsE:
        /* <DEDUP_REMOVED lines=57> */
.L_x_2299:
        /* <DEDUP_REMOVED lines=112> */
.L_x_2298:
[----:B------:R-:W-:Y:S05]  /*0a90*/  BSYNC.RECONVERGENT B1 ;  /* 0x0000000000017941 */ /* 0x000fea0003800200 */
.L_x_2297:
        /* <DEDUP_REMOVED lines=67> */
.L_x_2301:
[----:B------:R-:W-:Y:S05]  /*0ed0*/  BSYNC.RECONVERGENT B1 ;  /* 0x0000000000017941 */ /* 0x000fea0003800200 */
.L_x_2300:
        /* <DEDUP_REMOVED lines=37> */
.L_x_2303:
[----:B------:R-:W-:Y:S05]  /*1130*/  BSYNC.RECONVERGENT B1 ;  /* 0x0000000000017941 */ /* 0x000fea0003800200 */
.L_x_2302:
        /* <DEDUP_REMOVED lines=19> */
.L_x_2296:
[----:B------:R-:W-:Y:S05]  /*1270*/  BSYNC.RECONVERGENT B0 ;  /* 0x0000000000007941 */ /* 0x000fea0003800200 */
.L_x_2295:
        /* <DEDUP_REMOVED lines=93> */
.L_x_2304:
        /* <DEDUP_REMOVED lines=11> */
.L_x_2862:


//--------------------- .text._ZN10layer_norm31ln_parallel_residual_bwd_kernelINS_13Kernel_traitsI6__halfffffjLj2048ELj1ELj1ELj4ELj16ENS_18Kernel_traits_baseILj2048ES2_ffffjLj128EEEEELb1ELb1ELb1EEEvNS_9BwdParamsE --------------------------
	.section	.text._ZN10layer_norm31ln_parallel_residual_bwd_kernelINS_13Kernel_traitsI6__halfffffjLj2048ELj1ELj1ELj4ELj16ENS_18Kernel_traits_baseILj2048ES2_ffffjLj128EEEEELb1ELb1ELb1EEEvNS_9BwdParamsE,"ax",@progbits
	.align	128
        .global         _ZN10layer_norm31ln_parallel_residual_bwd_kernelINS_13Kernel_traitsI6__halfffffjLj2048ELj1ELj1ELj4ELj16ENS_18Kernel_traits_baseILj2048ES2_ffffjLj128EEEEELb1ELb1ELb1EEEvNS_9BwdParamsE
        .type           _ZN10layer_norm31ln_parallel_residual_bwd_kernelINS_13Kernel_traitsI6__halfffffjLj2048ELj1ELj1ELj4ELj16ENS_18Kernel_traits_baseILj2048ES2_ffffjLj128EEEEELb1ELb1ELb1EEEvNS_9BwdParamsE,@function
        .size           _ZN10layer_norm31ln_parallel_residual_bwd_kernelINS_13Kernel_traitsI6__halfffffjLj2048ELj1ELj1ELj4ELj16ENS_18Kernel_traits_baseILj2048ES2_ffffjLj128EEEEELb1ELb1ELb1EEEvNS_9BwdParamsE,(.L_x_2863 - _ZN10layer_norm31ln_parallel_residual_bwd_kernelINS_13Kernel_traitsI6__halfffffjLj2048ELj1ELj1ELj4ELj16ENS_18Kernel_traits_baseILj2048ES2_ffffjLj128EEEEELb1ELb1ELb1EEEvNS_9BwdParamsE)
        .other          _ZN10layer_norm31ln_parallel_residual_bwd_kernelINS_13Kernel_traitsI6__halfffffjLj2048ELj1ELj1ELj4ELj16ENS_18Kernel_traits_baseILj2048ES2_ffffjLj128EEEEELb1ELb1ELb1EEEvNS_9BwdParamsE,@"STO_CUDA_ENTRY STV_DEFAULT"
_ZN10layer_norm31ln_parallel_residual_bwd_kernelINS_13Kernel_traitsI6__halfffffjLj2048ELj1ELj1ELj4ELj16ENS_18Kernel_traits_baseILj2048ES2_ffffjLj128EEEEELb1ELb1ELb1EEEvNS_9BwdParamsE:
.text._ZN10layer_norm31ln_parallel_residual_bwd_kernelINS_13Kernel_traitsI6__halfffffjLj2048ELj1ELj1ELj4ELj16ENS_18Kernel_traits_baseILj2048ES2_ffffjLj128EEEEELb1ELb1ELb1EEEvNS_9BwdParamsE:
        /* <DEDUP_REMOVED lines=30> */
[----:B------:R-:W-:-:S02]  /*01e0*/  MOV R96, RZ ;  /* 0x000000ff00607202 */ /* 0x000fc40000000f00 */
[----:B------:R-:W-:Y:S02]  /*01f0*/  CS2R R80, SRZ ;  /* 0x0000000000507805 */ /* 0x000fe4000001ff00 */
[----:B------:R-:W-:Y:S02]  /*0200*/  CS2R R78, SRZ ;  /* 0x00000000004e7805 */ /* 0x000fe4000001ff00 */
[----:B------:R-:W-:Y:S02]  /*0210*/  CS2R R76, SRZ ;  /* 0x00000000004c7805 */ /* 0x000fe4000001ff00 */
[----:B------:R-:W-:Y:S02]  /*0220*/  CS2R R18, SRZ ;  /* 0x0000000000127805 */ /* 0x000fe4000001ff00 */
[----:B------:R-:W-:Y:S02]  /*0230*/  CS2R R16, SRZ ;  /* 0x0000000000107805 */ /* 0x000fe4000001ff00 */
[----:B------:R-:W-:-:S02]  /*0240*/  CS2R R14, SRZ ;  /* 0x00000000000e7805 */ /* 0x000fc4000001ff00 */
[----:B------:R-:W-:Y:S02]  /*0250*/  MOV R0, RZ ;  /* 0x000000ff00007202 */ /* 0x000fe40000000f00 */
[----:B------:R-:W-:Y:S02]  /*0260*/  CS2R R84, SRZ ;  /* 0x0000000000547805 */ /* 0x000fe4000001ff00 */
[----:B------:R-:W-:Y:S01]  /*0270*/  CS2R R82, SRZ ;  /* 0x0000000000527805 */ /* 0x000fe2000001ff00 */
[----:B------:R-:W-:Y:S01]  /*0280*/  UPLOP3.LUT UP1, UPT, UPT, UPT, UPT, 0x40, 0x4 ;  /* 0x000000000004789c */ /* 0x000fe20003f2e870 */
[----:B------:R-:W4:Y:S01]  /*0290*/  LDCU UR18, c[0x0][0x388] ;  /* 0x00007100ff1277ac */ /* 0x000f220008000800 */
[----:B0-----:R-:W-:Y:S01]  /*02a0*/  IMAD.WIDE.U32 R2, R118, 0x8, R2 ;  /* 0x0000000876027825 */ /* 0x001fe200078e0002 */
[----:B------:R-:W0:Y:S04]  /*02b0*/  LDCU.U8 UR26, c[0x0][0x410] ;  /* 0x00008200ff1a77ac */ /* 0x000e280008000000 */
[----:B--2---:R-:W2:Y:S01]  /*02c0*/  LDG.E.64 R104, desc[UR16][R2.64+0xc00] ;  /* 0x000c001002687981 */ /* 0x004ea2000c1e1b00 */
[----:B------:R-:W0:Y:S03]  /*02d0*/  LDCU UR19, c[0x0][0x400] ;  /* 0x00008000ff1377ac */ /* 0x000e260008000800 */
[----:B------:R-:W5:Y:S01]  /*02e0*/  LDG.E.64 R4, desc[UR16][R2.64+0x800] ;  /* 0x0008001002047981 */ /* 0x000f62000c1e1b00 */
[----:B------:R-:W0:Y:S03]  /*02f0*/  LDCU.64 UR8, c[0x0][0x478] ;  /* 0x00008f00ff0877ac */ /* 0x000e260008000a00 */
[----:B------:R-:W4:Y:S01]  /*0300*/  LDG.E.64 R6, desc[UR16][R2.64+0x400] ;  /* 0x0004001002067981 */ /* 0x000f22000c1e1b00 */
[----:B------:R-:W0:Y:S03]  /*0310*/  LDCU.64 UR24, c[0x0][0x438] ;  /* 0x00008700ff1877ac */ /* 0x000e260008000a00 */
[----:B------:R0:W4:Y:S01]  /*0320*/  LDG.E.64 R8, desc[UR16][R2.64] ;  /* 0x0000001002087981 */ /* 0x000122000c1e1b00 */
[----:B-1----:R-:W-:-:S02]  /*0330*/  UISETP.NE.U32.AND UP0, UPT, UR6, URZ, UPT ;  /* 0x000000ff0600728c */ /* 0x002fc4000bf05070 */
[----:B---3--:R-:W-:Y:S02]  /*0340*/  UISETP.NE.AND UP2, UPT, UR5, URZ, UPT ;  /* 0x000000ff0500728c */ /* 0x008fe4000bf45270 */
[----:B------:R-:W-:Y:S01]  /*0350*/  UISETP.NE.AND.EX UP0, UPT, UR7, URZ, UPT, UP0 ;  /* 0x000000ff0700728c */ /* 0x000fe2000bf05300 */
[----:B------:R-:W1:Y:S03]  /*0360*/  LDCU UR7, c[0x0][0x408] ;  /* 0x00008100ff0777ac */ /* 0x000e660008000800 */
[----:B------:R-:W-:Y:S02]  /*0370*/  PLOP3.LUT P3, PT, PT, PT, UP2, 0x80, 0x8 ;  /* 0x000000000008781c */ /* 0x000fe40003f6f028 */
[----:B0-----:R-:W-:Y:S02]  /*0380*/  CS2R R2, SRZ ;  /* 0x0000000000027805 */ /* 0x001fe4000001ff00 */
[----:B------:R-:W-:Y:S01]  /*0390*/  PLOP3.LUT P0, PT, PT, PT, UP0, 0x80, 0x8 ;  /* 0x000000000008781c */ /* 0x000fe20003f0f008 */
[----:B------:R-:W0:Y:S01]  /*03a0*/  LDCU.128 UR12, c[0x0][0x3c0] ;  /* 0x00007800ff0c77ac */ /* 0x000e220008000c00 */
[----:B------:R-:W3:Y:S01]  /*03b0*/  LDCU.64 UR20, c[0x0][0x380] ;  /* 0x00007000ff1477ac */ /* 0x000ee20008000a00 */
[----:B------:R-:W0:Y:S01]  /*03c0*/  LDCU.64 UR22, c[0x0][0x470] ;  /* 0x00008e00ff1677ac */ /* 0x000e220008000a00 */
[--C-:B--2---:R-:W-:Y:S01]  /*03d0*/  SHF.R.U64 R111, R104, 0x10, R105.reuse ;  /* 0x00000010686f7819 */ /* 0x104fe20000001269 */
[----:B------:R-:W-:Y:S01]  /*03e0*/  HADD2.F32 R110, -RZ, R105.H0_H0 ;  /* 0x20000069ff6e7230 */ /* 0x000fe20000004100 */
[----:B------:R-:W-:Y:S01]  /*03f0*/  SHF.R.U32.HI R105, RZ, 0x10, R105 ;  /* 0x00000010ff697819 */ /* 0x000fe20000011669 */
[----:B------:R-:W-:Y:S01]  /*0400*/  HADD2.F32 R112, -RZ, R104.H0_H0 ;  /* 0x20000068ff707230 */ /* 0x000fe20000004100 */
[--C-:B-----5:R-:W-:Y:S01]  /*0410*/  SHF.R.U64 R115, R4, 0x10, R5.reuse ;  /* 0x0000001004737819 */ /* 0x120fe20000001205 */
[----:B------:R-:W-:Y:S01]  /*0420*/  HFMA2 R104, -RZ, RZ, 0, 0 ;  /* 0x00000000ff687431 */ /* 0x000fe200000001ff */
[----:B------:R-:W-:Y:S01]  /*0430*/  SHF.R.U32.HI R113, RZ, 0x10, R5 ;  /* 0x00000010ff717819 */ /* 0x000fe20000011605 */
[----:B------:R-:W-:Y:S01]  /*0440*/  HADD2.F32 R116, -RZ, R4.H0_H0 ;  /* 0x20000004ff747230 */ /* 0x000fe20000004100 */
[--C-:B----4-:R-:W-:Y:S01]  /*0450*/  SHF.R.U64 R120, R6, 0x10, R7.reuse ;  /* 0x0000001006787819 */ /* 0x110fe20000001207 */
[----:B------:R-:W-:Y:S01]  /*0460*/  HADD2.F32 R114, -RZ, R5.H0_H0 ;  /* 0x20000005ff727230 */ /* 0x000fe20000004100 */
[----:B------:R-:W-:Y:S01]  /*0470*/  SHF.R.U32.HI R117, RZ, 0x10, R7 ;  /* 0x00000010ff757819 */ /* 0x000fe20000011607 */
[----:B------:R-:W-:Y:S01]  /*0480*/  HADD2.F32 R121, -RZ, R6.H0_H0 ;  /* 0x20000006ff797230 */ /* 0x000fe20000004100 */
[--C-:B------:R-:W-:Y:S01]  /*0490*/  SHF.R.U64 R124, R8, 0x10, R9.reuse ;  /* 0x00000010087c7819 */ /* 0x100fe20000001209 */
[----:B------:R-:W-:Y:S01]  /*04a0*/  HADD2.F32 R119, -RZ, R7.H0_H0 ;  /* 0x20000007ff777230 */ /* 0x000fe20000004100 */
[----:B------:R-:W-:Y:S01]  /*04b0*/  SHF.R.U32.HI R122, RZ, 0x10, R9 ;  /* 0x00000010ff7a7819 */ /* 0x000fe20000011609 */
[----:B------:R-:W-:Y:S01]  /*04c0*/  HADD2.F32 R125, -RZ, R8.H0_H0 ;  /* 0x20000008ff7d7230 */ /* 0x000fe20000004100 */
[----:B------:R-:W-:Y:S01]  /*04d0*/  CS2R R6, SRZ ;  /* 0x0000000000067805 */ /* 0x000fe2000001ff00 */
[----:B------:R-:W-:Y:S01]  /*04e0*/  HADD2.F32 R123, -RZ, R9.H0_H0 ;  /* 0x20000009ff7b7230 */ /* 0x000fe20000004100 */
[----:B------:R-:W-:Y:S01]  /*04f0*/  CS2R R4, SRZ ;  /* 0x0000000000047805 */ /* 0x000fe2000001ff00 */
[----:B------:R-:W-:-:S02]  /*0500*/  HADD2.F32 R111, -RZ, R111.H0_H0 ;  /* 0x2000006fff6f7230 */ /* 0x000fc40000004100 */
[----:B------:R-:W-:Y:S02]  /*0510*/  HADD2.F32 R105, -RZ, R105.H0_H0 ;  /* 0x20000069ff697230 */ /* 0x000fe40000004100 */
[----:B------:R-:W-:Y:S02]  /*0520*/  HADD2.F32 R115, -RZ, R115.H0_H0 ;  /* 0x20000073ff737230 */ /* 0x000fe40000004100 */
[----:B------:R-:W-:Y:S02]  /*0530*/  HADD2.F32 R113, -RZ, R113.H0_H0 ;  /* 0x20000071ff717230 */ /* 0x000fe40000004100 */
[----:B------:R-:W-:Y:S02]  /*0540*/  HADD2.F32 R120, -RZ, R120.H0_H0 ;  /* 0x20000078ff787230 */ /* 0x000fe40000004100 */
[----:B------:R-:W-:Y:S02]  /*0550*/  HADD2.F32 R117, -RZ, R117.H0_H0 ;  /* 0x20000075ff757230 */ /* 0x000fe40000004100 */
[----:B------:R-:W-:-:S02]  /*0560*/  HADD2.F32 R124, -RZ, R124.H0_H0 ;  /* 0x2000007cff7c7230 */ /* 0x000fc40000004100 */
[----:B01-3--:R-:W-:-:S07]  /*0570*/  HADD2.F32 R122, -RZ, R122.H0_H0 ;  /* 0x2000007aff7a7230 */ /* 0x00bfce0000004100 */
.L_x_2340:
[----:B------:R-:W-:Y:S01]  /*0580*/  UIMAD UR5, UR4, UR18, URZ ;  /* 0x00000012040572a4 */ /* 0x000fe2000f8e02ff */
[----:B0-----:R-:W0:Y:S01]  /*0590*/  LDC.64 R56, c[0x0][0x3a8] ;  /* 0x0000ea00ff387b82 */ /* 0x001e220000000a00 */
[----:B------:R-:W-:Y:S02]  /*05a0*/  UIMAD.WIDE UR10, UR4, 0x4, UR14 ;  /* 0x00000004040a78a5 */ /* 0x000fe4000f8e020e */
[----:B------:R-:W-:-:S05]  /*05b0*/  USHF.R.S32.HI UR6, URZ, 0x1f, UR5 ;  /* 0x0000001fff067899 */ /* 0x000fca0008011405 */
[----:B------:R-:W1:Y:S01]  /*05c0*/  LDC.64 R72, c[0x0][0x428] ;  /* 0x00010a00ff487b82 */ /* 0x000e620000000a00 */
[----:B------:R-:W-:Y:S01]  /*05d0*/  ULEA.HI UR6, UR6, UR5, URZ, 0x2 ;  /* 0x0000000506067291 */ /* 0x000fe2000f8f10ff */
[----:B------:R-:W-:Y:S02]  /*05e0*/  MOV R44, UR10 ;  /* 0x0000000a002c7c02 */ /* 0x000fe40008000f00 */
[----:B------:R-:W-:Y:S01]  /*05f0*/  MOV R45, UR11 ;  /* 0x0000000b002d7c02 */ /* 0x000fe20008000f00 */
[----:B------:R-:W-:Y:S02]  /*0600*/  UIMAD.WIDE UR10, UR4, 0x4, UR12 ;  /* 0x00000004040a78a5 */ /* 0x000fe4000f8e020c */
[----:B------:R-:W-:Y:S01]  /*0610*/  MOV R47, UR6 ;  /* 0x00000006002f7c02 */ /* 0x000fe20008000f00 */
[----:B------:R-:W2:Y:S01]  /*0620*/  @P0 LDC.64 R88, c[0x0][0x438] ;  /* 0x00010e00ff580b82 */ /* 0x000ea20000000a00 */
[----:B------:R3:W4:Y:S02]  /*0630*/  LDG.E R97, desc[UR16][R44.64] ;  /* 0x000000102c617981 */ /* 0x000724000c1e1900 */
[----:B------:R-:W-:-:S04]  /*0640*/  LEA.HI.SX32 R94, R47, R118, 0x1e ;  /* 0x000000762f5e7211 */ /* 0x000fc800078ff2ff */
[C---:B------:R-:W-:Y:S01]  /*0650*/  IADD3 R86, PT, PT, R94.reuse, 0x100, RZ ;  /* 0x000001005e567810 */ /* 0x040fe20007ffe0ff */
[----:B------:R-:W2:Y:S01]  /*0660*/  LDC.64 R106, c[0x0][0x3b0] ;  /* 0x0000ec00ff6a7b82 */ /* 0x000ea20000000a00 */
[----:B---3--:R-:W-:Y:S02]  /*0670*/  MOV R44, UR10 ;  /* 0x0000000a002c7c02 */ /* 0x008fe40008000f00 */
[----:B------:R-:W-:Y:S02]  /*0680*/  MOV R45, UR11 ;  /* 0x0000000b002d7c02 */ /* 0x000fe40008000f00 */
[----:B------:R-:W-:Y:S01]  /*0690*/  IADD3 R87, PT, PT, R94, 0x80, RZ ;  /* 0x000000805e577810 */ /* 0x000fe20007ffe0ff */
[----:B0-----:R-:W-:Y:S01]  /*06a0*/  IMAD.WIDE.U32 R52, R86, 0x10, R56 ;  /* 0x0000001056347825 */ /* 0x001fe200078e0038 */
[C---:B------:R-:W-:Y:S01]  /*06b0*/  IADD3 R8, PT, PT, R94.reuse, 0x180, RZ ;  /* 0x000001805e087810 */ /* 0x040fe20007ffe0ff */
[----:B------:R0:W3:Y:S02]  /*06c0*/  LDG.E R95, desc[UR16][R44.64] ;  /* 0x000000102c5f7981 */ /* 0x0000e4000c1e1900 */
[----:B-1----:R-:W-:-:S02]  /*06d0*/  IMAD.WIDE.U32 R60, R94, 0x10, R72 ;  /* 0x000000105e3c7825 */ /* 0x002fc400078e0048 */
[----:B------:R-:W3:Y:S02]  /*06e0*/  LDG.E.128 R52, desc[UR16][R52.64] ;  /* 0x0000001034347981 */ /* 0x000ee4000c1e1d00 */
[--C-:B------:R-:W-:Y:S02]  /*06f0*/  IMAD.WIDE.U32 R48, R87, 0x10, R56.reuse ;  /* 0x0000001057307825 */ /* 0x100fe400078e0038 */
[----:B------:R-:W3:Y:S02]  /*0700*/  LDG.E.128 R60, desc[UR16][R60.64] ;  /* 0x000000103c3c7981 */ /* 0x000ee4000c1e1d00 */
[--C-:B0-----:R-:W-:Y:S02]  /*0710*/  IMAD.WIDE.U32 R44, R94, 0x10, R56.reuse ;  /* 0x000000105e2c7825 */ /* 0x101fe400078e0038 */
[----:B------:R-:W3:Y:S02]  /*0720*/  LDG.E.128 R48, desc[UR16][R48.64] ;  /* 0x0000001030307981 */ /* 0x000ee4000c1e1d00 */
[----:B------:R-:W-:-:S02]  /*0730*/  IMAD.WIDE.U32 R56, R8, 0x10, R56 ;  /* 0x0000001008387825 */ /* 0x000fc400078e0038 */
[----:B------:R-:W3:Y:S04]  /*0740*/  LDG.E.128 R44, desc[UR16][R44.64] ;  /* 0x000000102c2c7981 */ /* 0x000ee8000c1e1d00 */
[----:B------:R-:W3:Y:S01]  /*0750*/  LDG.E.128 R56, desc[UR16][R56.64] ;  /* 0x0000001038387981 */ /* 0x000ee2000c1e1d00 */
[----:B------:R-:W-:-:S06]  /*0760*/  IMAD.WIDE.U32 R64, R87, 0x10, R72 ;  /* 0x0000001057407825 */ /* 0x000fcc00078e0048 */
[----:B------:R-:W3:Y:S01]  /*0770*/  LDG.E.128 R64, desc[UR16][R64.64] ;  /* 0x0000001040407981 */ /* 0x000ee2000c1e1d00 */
[----:B------:R-:W-:-:S06]  /*0780*/  IMAD.WIDE.U32 R68, R86, 0x10, R72 ;  /* 0x0000001056447825 */ /* 0x000fcc00078e0048 */
[----:B------:R-:W3:Y:S01]  /*0790*/  LDG.E.128 R68, desc[UR16][R68.64] ;  /* 0x0000001044447981 */ /* 0x000ee2000c1e1d00 */
[----:B------:R-:W-:-:S06]  /*07a0*/  IMAD.WIDE.U32 R72, R8, 0x10, R72 ;  /* 0x0000001008487825 */ /* 0x000fcc00078e0048 */
[----:B------:R-:W3:Y:S01]  /*07b0*/  LDG.E.128 R72, desc[UR16][R72.64] ;  /* 0x0000001048487981 */ /* 0x000ee2000c1e1d00 */
[----:B------:R-:W-:-:S04]  /*07c0*/  ISETP.NE.U32.AND P1, PT, RZ, UR22, PT ;  /* 0x00000016ff007c0c */ /* 0x000fc8000bf25070 */
[----:B------:R-:W-:Y:S01]  /*07d0*/  ISETP.NE.AND.EX P1, PT, RZ, UR23, PT, P1 ;  /* 0x00000017ff007c0c */ /* 0x000fe2000bf25310 */
[----:B--2---:R-:W-:-:S05]  /*07e0*/  @P0 IMAD.WIDE.U32 R88, R94, 0x10, R88 ;  /* 0x000000105e580825 */ /* 0x004fca00078e0058 */
[----:B------:R0:W5:Y:S01]  /*07f0*/  @P0 LDG.E.128 R20, desc[UR16][R88.64] ;  /* 0x0000001058140981 */ /* 0x000162000c1e1d00 */
[----:B------:R-:W-:-:S04]  /*0800*/  ISETP.NE.U32.AND P0, PT, RZ, UR24, PT ;  /* 0x00000018ff007c0c */ /* 0x000fc8000bf05070 */
[----:B------:R-:W-:Y:S02]  /*0810*/  ISETP.NE.AND.EX P0, PT, RZ, UR25, PT, P0 ;  /* 0x00000019ff007c0c */ /* 0x000fe4000bf05300 */
[----:B------:R-:W1:Y:S08]  /*0820*/  @P1 LDC.64 R90, c[0x0][0x3b8] ;  /* 0x0000ee00ff5a1b82 */ /* 0x000e700000000a00 */
[----:B------:R-:W2:Y:S08]  /*0830*/  @P1 LDC.64 R92, c[0x0][0x3b8] ;  /* 0x0000ee00ff5c1b82 */ /* 0x000eb00000000a00 */
[----:B0-----:R-:W0:Y:S01]  /*0840*/  @P0 LDC.64 R88, c[0x0][0x438] ;  /* 0x00010e00ff580b82 */ /* 0x001e220000000a00 */
[----:B-1----:R-:W-:-:S05]  /*0850*/  @P1 IMAD.WIDE.U32 R90, R87, 0x4, R90 ;  /* 0x00000004575a1825 */ /* 0x002fca00078e005a */
[----:B------:R1:W5:Y:S02]  /*0860*/  @P1 LDG.E R10, desc[UR16][R90.64] ;  /* 0x000000105a0a1981 */ /* 0x000364000c1e1900 */
[----:B-1----:R-:W1:Y:S01]  /*0870*/  @P1 LDC.64 R90, c[0x0][0x3b8] ;  /* 0x0000ee00ff5a1b82 */ /* 0x002e620000000a00 */
[----:B0-----:R-:W-:-:S04]  /*0880*/  @P0 IMAD.WIDE.U32 R88, R87, 0x10, R88 ;  /* 0x0000001057580825 */ /* 0x001fc800078e0058 */
[----:B--2---:R-:W-:Y:S01]  /*0890*/  @P1 IMAD.WIDE.U32 R92, R94, 0x4, R92 ;  /* 0x000000045e5c1825 */ /* 0x004fe200078e005c */
[----:B------:R0:W5:Y:S04]  /*08a0*/  @P0 LDG.E.128 R24, desc[UR16][R88.64] ;  /* 0x0000001058180981 */ /* 0x000168000c1e1d00 */
[----:B------:R2:W5:Y:S01]  /*08b0*/  @P1 LDG.E R9, desc[UR16][R92.64] ;  /* 0x000000105c091981 */ /* 0x000562000c1e1900 */
[----:B0-----:R-:W0:Y:S08]  /*08c0*/  @P0 LDC.64 R88, c[0x0][0x438] ;  /* 0x00010e00ff580b82 */ /* 0x001e300000000a00 */
[----:B--2---:R-:W2:Y:S01]  /*08d0*/  @P1 LDC.64 R92, c[0x0][0x3b8] ;  /* 0x0000ee00ff5c1b82 */ /* 0x004ea20000000a00 */
[----:B-1----:R-:W-:-:S05]  /*08e0*/  @P1 IMAD.WIDE.U32 R90, R8, 0x4, R90 ;  /* 0x00000004085a1825 */ /* 0x002fca00078e005a */
[----:B------:R1:W5:Y:S02]  /*08f0*/  @P1 LDG.E R12, desc[UR16][R90.64] ;  /* 0x000000105a0c1981 */ /* 0x000364000c1e1900 */
[----:B-1----:R-:W1:Y:S01]  /*0900*/  @P0 LDC.64 R90, c[0x0][0x438] ;  /* 0x00010e00ff5a0b82 */ /* 0x002e620000000a00 */
[----:B0-----:R-:W-:-:S05]  /*0910*/  @P0 IMAD.WIDE.U32 R88, R8, 0x10, R88 ;  /* 0x0000001008580825 */ /* 0x001fca00078e0058 */
[----:B------:R0:W5:Y:S01]  /*0920*/  @P0 LDG.E.128 R32, desc[UR16][R88.64] ;  /* 0x0000001058200981 */ /* 0x000162000c1e1d00 */
[----:B--2---:R-:W-:-:S05]  /*0930*/  @P1 IMAD.WIDE.U32 R92, R86, 0x4, R92 ;  /* 0x00000004565c1825 */ /* 0x004fca00078e005c */
[----:B------:R-:W5:Y:S01]  /*0940*/  @P1 LDG.E R11, desc[UR16][R92.64] ;  /* 0x000000105c0b1981 */ /* 0x000f62000c1e1900 */
[----:B0-----:R-:W-:-:S05]  /*0950*/  IMAD.WIDE.U32 R88, R94, 0x4, R106 ;  /* 0x000000045e587825 */ /* 0x001fca00078e006a */
[----:B------:R0:W5:Y:S01]  /*0960*/  LDG.E R93, desc[UR16][R88.64] ;  /* 0x00000010585d7981 */ /* 0x000162000c1e1900 */
[----:B-1----:R-:W-:-:S05]  /*0970*/  @P0 IMAD.WIDE.U32 R90, R86, 0x10, R90 ;  /* 0x00000010565a0825 */ /* 0x002fca00078e005a */
[----:B------:R1:W5:Y:S01]  /*0980*/  @P0 LDG.E.128 R28, desc[UR16][R90.64] ;  /* 0x000000105a1c0981 */ /* 0x000362000c1e1d00 */
[----:B0-----:R-:W-:-:S05]  /*0990*/  IMAD.WIDE.U32 R88, R87, 0x4, R106 ;  /* 0x0000000457587825 */ /* 0x001fca00078e006a */
[----:B------:R0:W5:Y:S01]  /*09a0*/  LDG.E R92, desc[UR16][R88.64] ;  /* 0x00000010585c7981 */ /* 0x000162000c1e1900 */
[----:B-1----:R-:W-:-:S06]  /*09b0*/  IMAD.WIDE.U32 R90, R8, 0x4, R106 ;  /* 0x00000004085a7825 */ /* 0x002fcc00078e006a */
[----:B------:R-:W5:Y:S01]  /*09c0*/  LDG.E R90, desc[UR16][R90.64] ;  /* 0x000000105a5a7981 */ /* 0x000f62000c1e1900 */
[----:B0-----:R-:W-:-:S06]  /*09d0*/  IMAD.WIDE.U32 R88, R86, 0x4, R106 ;  /* 0x0000000456587825 */ /* 0x001fcc00078e006a */
[----:B------:R0:W5:Y:S01]  /*09e0*/  LDG.E R88, desc[UR16][R88.64] ;  /* 0x0000001058587981 */ /* 0x000162000c1e1900 */
[----:B----4-:R-:W-:Y:S02]  /*09f0*/  R2UR UR10, R97 ;  /* 0x00000000610a72ca */ /* 0x010fe400000e0000 */
[----:B---3--:R-:W-:-:S05]  /*0a00*/  FSEL R97, R95, RZ, !P3 ;  /* 0x000000ff5f617208 */ /* 0x008fca0005800000 */
[C---:B0-----:R-:W-:Y:S01]  /*0a10*/  FADD.FTZ R89, -R97.reuse, R49 ;  /* 0x0000003161597221 */ /* 0x041fe20000010100 */
[C---:B------:R-:W-:Y:S01]  /*0a20*/  FADD.FTZ R107, -R97.reuse, R47 ;  /* 0x0000002f616b7221 */ /* 0x040fe20000010100 */
[C---:B------:R-:W-:Y:S01]  /*0a30*/  FADD.FTZ R108, -R97.reuse, R44 ;  /* 0x0000002c616c7221 */ /* 0x040fe20000010100 */
[----:B------:R-:W-:Y:S01]  /*0a40*/  FADD.FTZ R47, -R97, R55 ;  /* 0x00000037612f7221 */ /* 0x000fe20000010100 */
[----:B------:R-:W-:Y:S01]  /*0a50*/  FMUL.FTZ R55, R125, R60 ;  /* 0x0000003c7d377220 */ /* 0x000fe20000410000 */
[C---:B------:R-:W-:Y:S01]  /*0a60*/  FADD.FTZ R106, -R97.reuse, R46 ;  /* 0x0000002e616a7221 */ /* 0x040fe20000010100 */
[C---:B------:R-:W-:Y:S01]  /*0a70*/  FADD.FTZ R49, -R97.reuse, R52 ;  /* 0x0000003461317221 */ /* 0x040fe20000010100 */
[C---:B------:R-:W-:Y:S01]  /*0a80*/  FADD.FTZ R46, -R97.reuse, R59 ;  /* 0x0000003b612e7221 */ /* 0x040fe20000010100 */
[----:B------:R-:W-:Y:S01]  /*0a90*/  FMUL.FTZ R52, R108, UR10 ;  /* 0x0000000a6c347c20 */ /* 0x000fe20008410000 */
[----:B------:R-:W-:Y:S01]  /*0aa0*/  FMUL.FTZ R108, R124, R61 ;  /* 0x0000003d7c6c7220 */ /* 0x000fe20000410000 */
[----:B------:R-:W-:Y:S01]  /*0ab0*/  FADD.FTZ R59, RZ, R55 ;  /* 0x00000037ff3b7221 */ /* 0x000fe20000010000 */
[C---:B------:R-:W-:Y:S01]  /*0ac0*/  FADD.FTZ R91, -R97.reuse, R51 ;  /* 0x00000033615b7221 */ /* 0x040fe20000010100 */
[C---:B------:R-:W-:Y:S01]  /*0ad0*/  FADD.FTZ R51, -R97.reuse, R54 ;  /* 0x0000003661337221 */ /* 0x040fe20000010100 */
[----:B------:R-:W-:Y:S01]  /*0ae0*/  FADD.FTZ R109, -R97, R48 ;  /* 0x00000030616d7221 */ /* 0x000fe20000010100 */
[----:B------:R-:W-:Y:S01]  /*0af0*/  FMUL.FTZ R54, R106, UR10 ;  /* 0x0000000a6a367c20 */ /* 0x000fe20008410000 */
[----:B------:R-:W-:Y:S01]  /*0b00*/  FMUL.FTZ R106, R123, R62 ;  /* 0x0000003e7b6a7220 */ /* 0x000fe20000410000 */
[----:B------:R-:W-:Y:S01]  /*0b10*/  FADD.FTZ R59, R108, R59 ;  /* 0x0000003b6c3b7221 */ /* 0x000fe20000010000 */
[C---:B------:R-:W-:Y:S01]  /*0b20*/  FADD.FTZ R95, -R97.reuse, R50 ;  /* 0x00000032615f7221 */ /* 0x040fe20000010100 */
[C---:B------:R-:W-:Y:S01]  /*0b30*/  FADD.FTZ R118, -R97.reuse, R45 ;  /* 0x0000002d61767221 */ /* 0x040fe20000010100 */
[C---:B------:R-:W-:Y:S01]  /*0b40*/  FADD.FTZ R50, -R97.reuse, R56 ;  /* 0x0000003861327221 */ /* 0x040fe20000010100 */
[----:B------:R-:W-:Y:S01]  /*0b50*/  FADD.FTZ R45, -R97, R58 ;  /* 0x0000003a612d7221 */ /* 0x000fe20000010100 */
[----:B------:R-:W-:Y:S01]  /*0b60*/  FMUL.FTZ R56, R109, UR10 ;  /* 0x0000000a6d387c20 */ /* 0x000fe20008410000 */
[----:B------:R-:W-:Y:S01]  /*0b70*/  FMUL.FTZ R109, R122, R63 ;  /* 0x0000003f7a6d7220 */ /* 0x000fe20000410000 */
[----:B------:R-:W-:Y:S01]  /*0b80*/  FADD.FTZ R58, R106, R59 ;  /* 0x0000003b6a3a7221 */ /* 0x000fe20000010000 */
        /* <DEDUP_REMOVED lines=8> */
[C---:B------:R-:W-:Y:S01]  /*0c10*/  FADD.FTZ R79, R66.reuse, R79 ;  /* 0x0000004f424f7221 */ /* 0x040fe20000010000 */
[----:B------:R-:W-:Y:S01]  /*0c20*/  FMUL.FTZ R91, R91, UR10 ;  /* 0x0000000a5b5b7c20 */ /* 0x000fe20008410000 */
[----:B------:R-:W-:Y:S01]  /*0c30*/  FFMA.FTZ R80, R66, R95, R80 ;  /* 0x0000005f42507223 */ /* 0x000fe20000010050 */
[----:B------:R-:W-:Y:S01]  /*0c40*/  FMUL.FTZ R66, R119, R66 ;  /* 0x0000004277427220 */ /* 0x000fe20000410000 */
[----:B------:R-:W-:Y:S01]  /*0c50*/  FADD.FTZ R59, R97, R58 ;  /* 0x0000003a613b7221 */ /* 0x000fe20000010000 */
[----:B------:R-:W-:Y:S01]  /*0c60*/  FMUL.FTZ R53, R118, UR10 ;  /* 0x0000000a76357c20 */ /* 0x000fe20008410000 */
[C---:B------:R-:W-:Y:S01]  /*0c70*/  FADD.FTZ R81, R67.reuse, R81 ;  /* 0x0000005143517221 */ /* 0x040fe20000010000 */
[----:B------:R-:W-:Y:S01]  /*0c80*/  FFMA.FTZ R82, R67, R91, R82 ;  /* 0x0000005b43527223 */ /* 0x000fe20000010052 */
[----:B------:R-:W-:Y:S01]  /*0c90*/  FMUL.FTZ R49, R49, UR10 ;  /* 0x0000000a31317c20 */ /* 0x000fe20008410000 */
[----:B------:R-:W-:Y:S01]  /*0ca0*/  FMUL.FTZ R67, R117, R67 ;  /* 0x0000004375437220 */ /* 0x000fe20000410000 */
[----:B------:R-:W-:Y:S01]  /*0cb0*/  FADD.FTZ R58, R66, R59 ;  /* 0x0000003b423a7221 */ /* 0x000fe20000010000 */
[C---:B------:R-:W-:Y:S01]  /*0cc0*/  FADD.FTZ R13, R60.reuse, R13 ;  /* 0x0000000d3c0d7221 */ /* 0x040fe20000010000 */
[----:B------:R-:W-:Y:S01]  /*0cd0*/  FFMA.FTZ R14, R60, R52, R14 ;  /* 0x000000343c0e7223 */ /* 0x000fe2000001000e */
[C---:B------:R-:W-:Y:S01]  /*0ce0*/  FADD.FTZ R15, R61.reuse, R15 ;  /* 0x0000000f3d0f7221 */ /* 0x040fe20000010000 */
[----:B------:R-:W-:Y:S01]  /*0cf0*/  FFMA.FTZ R16, R61, R53, R16 ;  /* 0x000000353d107223 */ /* 0x000fe20000010010 */
[----:B------:R-:W-:Y:S01]  /*0d00*/  FADD.FTZ R96, R68, R96 ;  /* 0x0000006044607221 */ /* 0x000fe20000010000 */
[----:B------:R-:W-:Y:S01]  /*0d10*/  FMUL.FTZ R48, R48, UR10 ;  /* 0x0000000a30307c20 */ /* 0x000fe20008410000 */
[----:B------:R-:W-:Y:S01]  /*0d20*/  FFMA.FTZ R83, R68, R49, R83 ;  /* 0x0000003144537223 */ /* 0x000fe20000010053 */
[----:B------:R-:W-:Y:S01]  /*0d30*/  FMUL.FTZ R61, R51, UR10 ;  /* 0x0000000a333d7c20 */ /* 0x000fe20008410000 */
[----:B------:R-:W-:Y:S01]  /*0d40*/  FFMA.FTZ R60, R52, R55, RZ ;  /* 0x00000037343c7223 */ /* 0x000fe200000100ff */
[----:B------:R-:W-:Y:S01]  /*0d50*/  FMUL.FTZ R68, R116, R68 ;  /* 0x0000004474447220 */ /* 0x000fe20000410000 */
[----:B------:R-:W-:Y:S01]  /*0d60*/  FADD.FTZ R51, R67, R58 ;  /* 0x0000003a43337221 */ /* 0x000fe20000010000 */
[C---:B------:R-:W-:Y:S01]  /*0d70*/  FADD.FTZ R98, R69.reuse, R98 ;  /* 0x0000006245627221 */ /* 0x040fe20000010000 */
[----:B------:R-:W-:Y:S01]  /*0d80*/  FFMA.FTZ R4, R69, R48, R4 ;  /* 0x0000003045047223 */ /* 0x000fe20000010004 */
[----:B------:R-:W-:Y:S01]  /*0d90*/  FFMA.FTZ R59, R53, R108, R60 ;  /* 0x0000006c353b7223 */ /* 0x000fe2000001003c */
[----:B------:R-:W-:Y:S01]  /*0da0*/  FMUL.FTZ R69, R115, R69 ;  /* 0x0000004573457220 */ /* 0x000fe20000410000 */
[----:B------:R-:W-:Y:S01]  /*0db0*/  FADD.FTZ R58, R68, R51 ;  /* 0x00000033443a7221 */ /* 0x000fe20000010000 */
[C---:B------:R-:W-:Y:S01]  /*0dc0*/  FADD.FTZ R76, R64.reuse, R76 ;  /* 0x0000004c404c7221 */ /* 0x040fe20000010000 */
[----:B------:R-:W-:Y:S01]  /*0dd0*/  FFMA.FTZ R77, R64, R56, R77 ;  /* 0x00000038404d7223 */ /* 0x000fe2000001004d */
[----:B------:R-:W-:Y:S01]  /*0de0*/  FMUL.FTZ R107, R107, UR10 ;  /* 0x0000000a6b6b7c20 */ /* 0x000fe20008410000 */
[C---:B------:R-:W-:Y:S01]  /*0df0*/  FADD.FTZ R99, R70.reuse, R99 ;  /* 0x0000006346637221 */ /* 0x040fe20000010000 */
[----:B------:R-:W-:Y:S01]  /*0e00*/  FFMA.FTZ R84, R70, R61, R84 ;  /* 0x0000003d46547223 */ /* 0x000fe20000010054 */
[----:B------:R-:W-:Y:S01]  /*0e10*/  FMUL.FTZ R64, R47, UR10 ;  /* 0x0000000a2f407c20 */ /* 0x000fe20008410000 */
[----:B------:R-:W-:Y:S01]  /*0e20*/  FFMA.FTZ R60, R54, R106, R59 ;  /* 0x0000006a363c7223 */ /* 0x000fe2000001003b */
[----:B------:R-:W-:Y:S01]  /*0e30*/  FMUL.FTZ R70, R114, R70 ;  /* 0x0000004672467220 */ /* 0x000fe20000410000 */
[----:B------:R-:W-:Y:S01]  /*0e40*/  FADD.FTZ R47, R69, R58 ;  /* 0x0000003a452f7221 */ /* 0x000fe20000010000 */
[C---:B------:R-:W-:Y:S01]  /*0e50*/  FADD.FTZ R100, R71.reuse, R100 ;  /* 0x0000006447647221 */ /* 0x040fe20000010000 */
[----:B------:R-:W-:Y:S01]  /*0e60*/  FFMA.FTZ R3, R71, R64, R3 ;  /* 0x0000004047037223 */ /* 0x000fe20000010003 */
[----:B------:R-:W-:Y:S01]  /*0e70*/  FFMA.FTZ R51, R107, R109, R60 ;  /* 0x0000006d6b337223 */ /* 0x000fe2000001003c */
[----:B------:R-:W-:Y:S01]  /*0e80*/  FMUL.FTZ R50, R50, UR10 ;  /* 0x0000000a32327c20 */ /* 0x000fe20008410000 */
[----:B------:R-:W-:Y:S01]  /*0e90*/  FMUL.FTZ R71, R113, R71 ;  /* 0x0000004771477220 */ /* 0x000fe20000410000 */
[----:B------:R-:W-:Y:S01]  /*0ea0*/  FADD.FTZ R58, R70, R47 ;  /* 0x0000002f463a7221 */ /* 0x000fe20000010000 */
[----:B------:R-:W-:Y:S01]  /*0eb0*/  FADD.FTZ R101, R72, R101 ;  /* 0x0000006548657221 */ /* 0x000fe20000010000 */
[----:B------:R-:W-:Y:S01]  /*0ec0*/  FFMA.FTZ R60, R56, R89, R51 ;  /* 0x00000059383c7223 */ /* 0x000fe20000010033 */
[----:B------:R-:W-:Y:S01]  /*0ed0*/  FFMA.FTZ R85, R72, R50, R85 ;  /* 0x0000003248557223 */ /* 0x000fe20000010055 */
[----:B------:R-:W-:Y:S01]  /*0ee0*/  FMUL.FTZ R72, R112, R72 ;  /* 0x0000004870487220 */ /* 0x000fe20000410000 */
[----:B------:R-:W-:Y:S01]  /*0ef0*/  FADD.FTZ R47, R71, R58 ;  /* 0x0000003a472f7221 */ /* 0x000fe20000010000 */
[----:B------:R-:W-:Y:S01]  /*0f00*/  FFMA.FTZ R60, R57, R97, R60 ;  /* 0x00000061393c7223 */ /* 0x000fe2000001003c */
[----:B------:R-:W-:-:S02]  /*0f10*/  FMUL.FTZ R51, R111, R73 ;  /* 0x000000496f337220 */ /* 0x000fc40000410000 */
[----:B------:R-:W-:Y:S01]  /*0f20*/  FADD.FTZ R58, R72, R47 ;  /* 0x0000002f483a7221 */ /* 0x000fe20000010000 */
[----:B------:R-:W-:-:S03]  /*0f30*/  FFMA.FTZ R60, R95, R66, R60 ;  /* 0x000000425f3c7223 */ /* 0x000fc6000001003c */
[----:B------:R-:W-:Y:S01]  /*0f40*/  FADD.FTZ R59, R58, R51 ;  /* 0x000000333a3b7221 */ /* 0x000fe20000010000 */
[----:B------:R-:W-:Y:S01]  /*0f50*/  FMUL.FTZ R58, R110, R74 ;  /* 0x0000004a6e3a7220 */ /* 0x000fe20000410000 */
[----:B------:R-:W-:-:S03]  /*0f60*/  FFMA.FTZ R60, R91, R67, R60 ;  /* 0x000000435b3c7223 */ /* 0x000fc6000001003c */
[----:B------:R-:W-:Y:S01]  /*0f70*/  FADD.FTZ R118, R59, R58 ;  /* 0x0000003a3b767221 */ /* 0x000fe20000010000 */
[----:B------:R-:W-:Y:S01]  /*0f80*/  FMUL.FTZ R59, R105, R75 ;  /* 0x0000004b693b7220 */ /* 0x000fe20000410000 */
[----:B------:R-:W-:Y:S01]  /*0f90*/  FFMA.FTZ R47, R49, R68, R60 ;  /* 0x00000044312f7223 */ /* 0x000fe2000001003c */
[----:B------:R-:W-:Y:S01]  /*0fa0*/  FMUL.FTZ R60, R44, UR10 ;  /* 0x0000000a2c3c7c20 */ /* 0x000fe20008410000 */
[C---:B------:R-:W-:Y:S01]  /*0fb0*/  FADD.FTZ R17, R62.reuse, R17 ;  /* 0x000000113e117221 */ /* 0x040fe20000010000 */
[----:B------:R-:W-:Y:S01]  /*0fc0*/  FFMA.FTZ R18, R62, R54, R18 ;  /* 0x000000363e127223 */ /* 0x000fe20000010012 */
[----:B------:R-:W-:Y:S01]  /*0fd0*/  FADD.FTZ R44, R118, R59 ;  /* 0x0000003b762c7221 */ /* 0x000fe20000010000 */
[----:B------:R-:W-:Y:S01]  /*0fe0*/  FFMA.FTZ R62, R48, R69, R47 ;  /* 0x00000045303e7223 */ /* 0x000fe2000001002f */
[C---:B------:R-:W-:Y:S01]  /*0ff0*/  FADD.FTZ R19, R63.reuse, R19 ;  /* 0x000000133f137221 */ /* 0x040fe20000010000 */
[----:B------:R-:W-:Y:S02]  /*1000*/  FFMA.FTZ R6, R63, R107, R6 ;  /* 0x0000006b3f067223 */ /* 0x000fe40000010006 */
[----:B------:R-:W-:Y:S01]  /*1010*/  FFMA.FTZ R63, R61, R70, R62 ;  /* 0x000000463d3f7223 */ /* 0x000fe2000001003e */
[----:B------:R-:W0:Y:S03]  /*1020*/  SHFL.DOWN PT, R47, R44, 0x10, 0x1f ;  /* 0x0a001f002c2f7f89 */ /* 0x000e2600000e0000 */
[----:B------:R-:W-:Y:S01]  /*1030*/  FFMA.FTZ R63, R64, R71, R63 ;  /* 0x00000047403f7223 */ /* 0x000fe2000001003f */
[----:B------:R-:W-:-:S03]  /*1040*/  FMUL.FTZ R62, R45, UR10 ;  /* 0x0000000a2d3e7c20 */ /* 0x000fc60008410000 */
        /* <DEDUP_REMOVED lines=8> */
[C---:B------:R-:W-:Y:S01]  /*10d0*/  FADD.FTZ R78, R65.reuse, R78 ;  /* 0x0000004e414e7221 */ /* 0x040fe20000010000 */
[----:B------:R-:W-:Y:S01]  /*10e0*/  FFMA.FTZ R5, R65, R57, R5 ;  /* 0x0000003941057223 */ /* 0x000fe20000010005 */
[----:B0-----:R-:W-:Y:S01]  /*10f0*/  FADD.FTZ R45, R46, R45 ;  /* 0x0000002d2e2d7221 */ /* 0x001fe20000010000 */
[----:B-1----:R-:W-:-:S04]  /*1100*/  FADD.FTZ R65, R47, R44 ;  /* 0x0000002c2f417221 */ /* 0x002fc80000010000 */
[----:B------:R-:W0:Y:S01]  /*1110*/  SHFL.DOWN PT, R44, R45, 0x8, 0x1f ;  /* 0x09001f002d2c7f89 */ /* 0x000e2200000e0000 */
[C---:B------:R-:W-:Y:S01]  /*1120*/  FADD.FTZ R102, R73.reuse, R102 ;  /* 0x0000006649667221 */ /* 0x040fe20000010000 */
[----:B------:R-:W-:Y:S01]  /*1130*/  FFMA.FTZ R2, R73, R60, R2 ;  /* 0x0000003c49027223 */ /* 0x000fe20000010002 */
[----:B0-----:R-:W-:Y:S02]  /*1140*/  FADD.FTZ R73, R45, R44 ;  /* 0x0000002c2d497221 */ /* 0x001fe40000010000 */
[----:B------:R-:W0:Y:S02]  /*1150*/  SHFL.DOWN PT, R44, R65, 0x4, 0x1f ;  /* 0x08801f00412c7f89 */ /* 0x000e2400000e0000 */
[----:B0-----:R-:W-:Y:S02]  /*1160*/  FADD.FTZ R65, R65, R44 ;  /* 0x0000002c41417221 */ /* 0x001fe40000010000 */
[----:B------:R-:W0:Y:S04]  /*1170*/  SHFL.DOWN PT, R44, R73, 0x4, 0x1f ;  /* 0x08801f00492c7f89 */ /* 0x000e2800000e0000 */
[----:B------:R-:W1:Y:S01]  /*1180*/  SHFL.DOWN PT, R118, R65, 0x2, 0x1f ;  /* 0x08401f0041767f89 */ /* 0x000e6200000e0000 */
[----:B0-----:R-:W-:-:S05]  /*1190*/  FADD.FTZ R44, R73, R44 ;  /* 0x0000002c492c7221 */ /* 0x001fca0000010000 */
[----:B------:R-:W0:Y:S01]  /*11a0*/  SHFL.DOWN PT, R46, R44, 0x2, 0x1f ;  /* 0x08401f002c2e7f89 */ /* 0x000e2200000e0000 */
[----:B-1----:R-:W-:Y:S02]  /*11b0*/  FADD.FTZ R47, R65, R118 ;  /* 0x00000076412f7221 */ /* 0x002fe40000010000 */
[----:B------:R-:W1:Y:S01]  /*11c0*/  S2R R118, SR_TID.X ;  /* 0x0000000000767919 */ /* 0x000e620000002100 */
[C---:B------:R-:W-:Y:S01]  /*11d0*/  FADD.FTZ R103, R74.reuse, R103 ;  /* 0x000000674a677221 */ /* 0x040fe20000010000 */
[----:B------:R-:W-:Y:S02]  /*11e0*/  FFMA.FTZ R0, R74, R62, R0 ;  /* 0x0000003e4a007223 */ /* 0x000fe40000010000 */
[----:B------:R-:W2:Y:S01]  /*11f0*/  SHFL.DOWN PT, R74, R47, 0x1, 0x1f ;  /* 0x08201f002f4a7f89 */ /* 0x000ea200000e0000 */
[----:B0-----:R-:W-:-:S05]  /*1200*/  FADD.FTZ R46, R44, R46 ;  /* 0x0000002e2c2e7221 */ /* 0x001fca0000010000 */
[----:B------:R-:W0:Y:S01]  /*1210*/  SHFL.DOWN PT, R45, R46, 0x1, 0x1f ;  /* 0x08201f002e2d7f89 */ /* 0x000e2200000e0000 */
[----:B-1----:R-:W-:Y:S01]  /*1220*/  LOP3.LUT P2, RZ, R118, 0x1f, RZ, 0xc0, !PT ;  /* 0x0000001f76ff7812 */ /* 0x002fe2000784c0ff */
[----:B------:R-:W-:Y:S01]  /*1230*/  BSSY.RECONVERGENT B0, `(.L_x_2306) ;  /* 0x000000c000007945 */ /* 0x000fe20003800200 */
[----:B--2---:R-:W-:Y:S01]  /*1240*/  FADD.FTZ R44, R47, R74 ;  /* 0x0000004a2f2c7221 */ /* 0x004fe20000010000 */
        /* <DEDUP_REMOVED lines=10> */
.L_x_2307:
[----:B------:R-:W-:Y:S05]  /*12f0*/  BSYNC.RECONVERGENT B0 ;  /* 0x0000000000007941 */ /* 0x000fea0003800200 */
.L_x_2306:
[----:B------:R-:W1:Y:S08]  /*1300*/  S2UR UR6, SR_CgaCtaId ;  /* 0x00000000000679c3 */ /* 0x000e700000008800 */
[----:B------:R-:W-:Y:S01]  /*1310*/  BAR.SYNC.DEFER_BLOCKING 0x0 ;  /* 0x0000000000007b1d */ /* 0x000fe20000010000 */
[----:B------:R-:W-:Y:S01]  /*1320*/  UISETP.NE.U32.AND UP0, UPT, UR22, URZ, UPT ;  /* 0x000000ff1600728c */ /* 0x000fe2000bf05070 */
[----:B------:R-:W-:Y:S01]  /*1330*/  ISETP.NE.AND P3, PT, RZ, UR26, PT ;  /* 0x0000001aff007c0c */ /* 0x000fe2000bf65270 */
[----:B------:R-:W-:Y:S01]  /*1340*/  UIADD3 UR4, UPT, UPT, UR4, UR20, URZ ;  /* 0x0000001404047290 */ /* 0x000fe2000fffe0ff */
[C---:B------:R-:W-:Y:S01]  /*1350*/  FADD.FTZ R104, R75.reuse, R104 ;  /* 0x000000684b687221 */ /* 0x040fe20000010000 */
[----:B------:R-:W-:Y:S01]  /*1360*/  UISETP.NE.AND.EX UP0, UPT, UR23, URZ, UPT, UP0 ;  /* 0x000000ff1700728c */ /* 0x000fe2000bf05300 */
[----:B------:R-:W-:Y:S01]  /*1370*/  FFMA.FTZ R7, R75, R63, R7 ;  /* 0x0000003f4b077223 */ /* 0x000fe20000010007 */
[----:B------:R-:W-:Y:S01]  /*1380*/  UMOV UR5, 0x400 ;  /* 0x0000040000057882 */ /* 0x000fe20000000000 */
[----:B------:R-:W-:-:S02]  /*1390*/  UISETP.GE.AND UP2, UPT, UR4, UR21, UPT ;  /* 0x000000150400728c */ /* 0x000fc4000bf46270 */
        /* <DEDUP_REMOVED lines=53> */
.L_x_2310:
        /* <DEDUP_REMOVED lines=25> */
.L_x_2309:
        /* <DEDUP_REMOVED lines=30> */
.L_x_2312:
        /* <DEDUP_REMOVED lines=25> */
.L_x_2308:
        /* <DEDUP_REMOVED lines=28> */
[----:B------:R-:W-:Y:S02]  /*1db0*/  LOP3.LUT P2, RZ, R93, 0xff0000, RZ, 0xc0, !PT ;  /* 0x00ff00005dff7812 */ /* 0x000fe4000784c0ff */
[----:B------:R-:W-:Y:S02]  /*1dc0*/  SEL R40, R52, RZ, P5 ;  /* 0x000000ff34287207 */ /* 0x000fe40002800000 */
[----:B------:R-:W-:Y:S02]  /*1dd0*/  LOP3.LUT P5, RZ, R9, 0xff00, RZ, 0xc0, !PT ;  /* 0x0000ff0009ff7812 */ /* 0x000fe400078ac0ff */
[C---:B------:R-:W-:Y:S02]  /*1de0*/  SEL R45, R53.reuse, RZ, P6 ;  /* 0x000000ff352d7207 */ /* 0x040fe40003000000 */
[----:B------:R-:W-:-:S02]  /*1df0*/  SEL R41, R53, RZ, P5 ;  /* 0x000000ff35297207 */ /* 0x000fc40002800000 */
[----:B------:R-:W-:Y:S02]  /*1e00*/  ISETP.GE.U32.AND P4, PT, R93, 0x1000000, PT ;  /* 0x010000005d00780c */ /* 0x000fe40003f86070 */
[C---:B------:R-:W-:Y:S02]  /*1e10*/  LOP3.LUT P6, RZ, R9.reuse, 0xff0000, RZ, 0xc0, !PT ;  /* 0x00ff000009ff7812 */ /* 0x040fe400078cc0ff */
[----:B------:R-:W-:Y:S02]  /*1e20*/  ISETP.GE.U32.AND P5, PT, R9, 0x1000000, PT ;  /* 0x010000000900780c */ /* 0x000fe40003fa6070 */
[C---:B------:R-:W-:Y:S02]  /*1e30*/  SEL R46, R42.reuse, RZ, P2 ;  /* 0x000000ff2a2e7207 */ /* 0x040fe40001000000 */
[----:B------:R-:W-:Y:S02]  /*1e40*/  SEL R42, R42, RZ, P6 ;  /* 0x000000ff2a2a7207 */ /* 0x000fe40003000000 */
[----:B------:R-:W-:-:S02]  /*1e50*/  SEL R47, R109, RZ, P4 ;  /* 0x000000ff6d2f7207 */ /* 0x000fc40002000000 */
[----:B------:R-:W-:Y:S01]  /*1e60*/  SEL R43, R109, RZ, P5 ;  /* 0x000000ff6d2b7207 */ /* 0x000fe20002800000 */
[----:B------:R-:W-:Y:S06]  /*1e70*/  BRA `(.L_x_2311) ;  /* 0x00000004009c7947 */ /* 0x000fec0003800000 */
.L_x_2314:
        /* <DEDUP_REMOVED lines=21> */
[----:B------:R-:W-:Y:S02]  /*1fd0*/  SEL R40, R40, RZ, P5 ;  /* 0x000000ff28287207 */ /* 0x000fe40002800000 */
[----:B------:R-:W-:Y:S02]  /*1fe0*/  LOP3.LUT P5, RZ, R9, 0xff00, RZ, 0xc0, !PT ;  /* 0x0000ff0009ff7812 */ /* 0x000fe400078ac0ff */
[C---:B------:R-:W-:Y:S02]  /*1ff0*/  LOP3.LUT P2, RZ, R93.reuse, 0xff0000, RZ, 0xc0, !PT ;  /* 0x00ff00005dff7812 */ /* 0x040fe4000784c0ff */
        /* <DEDUP_REMOVED lines=9> */
.L_x_2313:
        /* <DEDUP_REMOVED lines=16> */
[----:B------:R-:W-:Y:S01]  /*2190*/  FFMA.FTZ R41, R41, UR10, R22 ;  /* 0x0000000a29297c23 */ /* 0x000fe20008010016 */
[----:B------:R-:W-:Y:S01]  /*21a0*/  FMUL.FTZ R55, R55, UR7 ;  /* 0x0000000737377c20 */ /* 0x000fe20008410000 */
[----:B------:R-:W-:Y:S01]  /*21b0*/  FMUL.FTZ R108, R108, UR7 ;  /* 0x000000076c6c7c20 */ /* 0x000fe20008410000 */
[----:B------:R-:W-:Y:S01]  /*21c0*/  FFMA.FTZ R43, R42, UR10, R23 ;  /* 0x0000000a2a2b7c23 */ /* 0x000fe20008010017 */
[----:B------:R-:W-:Y:S01]  /*21d0*/  LOP3.LUT P6, RZ, R93, 0xff00, RZ, 0xc0, !PT ;  /* 0x0000ff005dff7812 */ /* 0x000fe200078cc0ff */
[----:B------:R-:W-:Y:S01]  /*21e0*/  FMUL.FTZ R42, R41, UR7 ;  /* 0x00000007292a7c20 */ /* 0x000fe20008410000 */
[----:B------:R-:W-:Y:S01]  /*21f0*/  SEL R44, R55, RZ, P5 ;  /* 0x000000ff372c7207 */ /* 0x000fe20002800000 */
[----:B------:R-:W-:Y:S01]  /*2200*/  FMUL.FTZ R43, R43, UR7 ;  /* 0x000000072b2b7c20 */ /* 0x000fe20008410000 */
[----:B------:R-:W-:-:S02]  /*2210*/  LOP3.LUT P5, RZ, R9, 0xff, RZ, 0xc0, !PT ;  /* 0x000000ff09ff7812 */ /* 0x000fc400078ac0ff */
[----:B------:R-:W-:Y:S02]  /*2220*/  LOP3.LUT P2, RZ, R93, 0xff0000, RZ, 0xc0, !PT ;  /* 0x00ff00005dff7812 */ /* 0x000fe4000784c0ff */
[----:B------:R-:W-:Y:S02]  /*2230*/  SEL R40, R55, RZ, P5 ;  /* 0x000000ff37287207 */ /* 0x000fe40002800000 */
[----:B------:R-:W-:Y:S02]  /*2240*/  LOP3.LUT P5, RZ, R9, 0xff00, RZ, 0xc0, !PT ;  /* 0x0000ff0009ff7812 */ /* 0x000fe400078ac0ff */
[----:B------:R-:W-:Y:S02]  /*2250*/  ISETP.GE.U32.AND P4, PT, R93, 0x1000000, PT ;  /* 0x010000005d00780c */ /* 0x000fe40003f86070 */
[C---:B------:R-:W-:Y:S02]  /*2260*/  SEL R45, R108.reuse, RZ, P6 ;  /* 0x000000ff6c2d7207 */ /* 0x040fe40003000000 */
[----:B------:R-:W-:-:S02]  /*2270*/  SEL R41, R108, RZ, P5 ;  /* 0x000000ff6c297207 */ /* 0x000fc40002800000 */
[C---:B------:R-:W-:Y:S02]  /*2280*/  LOP3.LUT P6, RZ, R9.reuse, 0xff0000, RZ, 0xc0, !PT ;  /* 0x00ff000009ff7812 */ /* 0x040fe400078cc0ff */
[----:B------:R-:W-:Y:S02]  /*2290*/  ISETP.GE.U32.AND P5, PT, R9, 0x1000000, PT ;  /* 0x010000000900780c */ /* 0x000fe40003fa6070 */
[C---:B------:R-:W-:Y:S02]  /*22a0*/  SEL R46, R42.reuse, RZ, P2 ;  /* 0x000000ff2a2e7207 */ /* 0x040fe40001000000 */
[C---:B------:R-:W-:Y:S02]  /*22b0*/  SEL R47, R43.reuse, RZ, P4 ;  /* 0x000000ff2b2f7207 */ /* 0x040fe40002000000 */
[----:B------:R-:W-:Y:S02]  /*22c0*/  SEL R42, R42, RZ, P6 ;  /* 0x000000ff2a2a7207 */ /* 0x000fe40003000000 */
[----:B------:R-:W-:Y:S01]  /*22d0*/  SEL R43, R43, RZ, P5 ;  /* 0x000000ff2b2b7207 */ /* 0x000fe20002800000 */
[----:B------:R-:W-:Y:S06]  /*22e0*/  BRA `(.L_x_2311) ;  /* 0x0000000000807947 */ /* 0x000fec0003800000 */
.L_x_2315:
        /* <DEDUP_REMOVED lines=32> */
.L_x_2311:
[----:B------:R-:W-:Y:S01]  /*24f0*/  ISETP.NE.U32.AND P2, PT, RZ, UR5, PT ;  /* 0x00000005ff007c0c */ /* 0x000fe2000bf45070 */
[----:B------:R-:W0:Y:S03]  /*2500*/  LDC.64 R74, c[0x0][0x468] ;  /* 0x00011a00ff4a7b82 */ /* 0x000e260000000a00 */
[----:B------:R-:W-:-:S05]  /*2510*/  ISETP.NE.AND.EX P2, PT, RZ, UR6, PT, P2 ;  /* 0x00000006ff007c0c */ /* 0x000fca000bf45320 */
[----:B------:R-:W1:Y:S08]  /*2520*/  @P1 LDC.64 R52, c[0x0][0x470] ;  /* 0x00011c00ff341b82 */ /* 0x000e700000000a00 */
[----:B------:R-:W2:Y:S01]  /*2530*/  @P2 LDC.64 R54, c[0x0][0x478] ;  /* 0x00011e00ff362b82 */ /* 0x000ea20000000a00 */
[----:B-1----:R-:W-:-:S04]  /*2540*/  @P1 IMAD.WIDE.U32 R52, R94, 0x10, R52 ;  /* 0x000000105e341825 */ /* 0x002fc800078e0034 */
[----:B--2---:R-:W-:-:S05]  /*2550*/  @P2 IMAD.WIDE.U32 R54, R94, 0x10, R54 ;  /* 0x000000105e362825 */ /* 0x004fca00078e0036 */
[----:B------:R0:W-:Y:S02]  /*2560*/  @P2 STG.E.128 desc[UR16][R54.64], R36 ;  /* 0x0000002436002986 */ /* 0x0001e4000c101d10 */
[----:B0-----:R-:W-:-:S05]  /*2570*/  IMAD.WIDE.U32 R54, R94, 0x10, R74 ;  /* 0x000000105e367825 */ /* 0x001fca00078e004a */
        /* <DEDUP_REMOVED lines=12> */
[----:B------:R-:W-:Y:S01]  /*2640*/  FADD.FTZ R46, R67, -R40 ;  /* 0x80000028432e7221 */ /* 0x000fe20000010000 */
[----:B------:R-:W-:Y:S01]  /*2650*/  FFMA.FTZ R36, R89, UR10, R24 ;  /* 0x0000000a59247c23 */ /* 0x000fe20008010018 */
[----:B------:R-:W-:Y:S01]  /*2660*/  LOP3.LUT P5, RZ, R92, 0xff, RZ, 0xc0, !PT ;  /* 0x000000ff5cff7812 */ /* 0x000fe200078ac0ff */
[----:B------:R-:W-:Y:S01]  /*2670*/  FFMA.FTZ R37, R38, UR10, R25 ;  /* 0x0000000a26257c23 */ /* 0x000fe20008010019 */
[----:B------:R-:W-:Y:S01]  /*2680*/  LOP3.LUT P4, RZ, R10, 0xff, RZ, 0xc0, !PT ;  /* 0x000000ff0aff7812 */ /* 0x000fe2000788c0ff */
[----:B------:R-:W-:Y:S01]  /*2690*/  FMUL.FTZ R40, R36, UR7 ;  /* 0x0000000724287c20 */ /* 0x000fe20008410000 */
[----:B------:R-:W-:Y:S01]  /*26a0*/  FFMA.FTZ R38, R95, UR10, R26 ;  /* 0x0000000a5f267c23 */ /* 0x000fe2000801001a */
[----:B------:R-:W-:Y:S01]  /*26b0*/  FMUL.FTZ R41, R37, UR7 ;  /* 0x0000000725297c20 */ /* 0x000fe20008410000 */
[----:B------:R-:W-:Y:S01]  /*26c0*/  LOP3.LUT P6, RZ, R92, 0xff00, RZ, 0xc0, !PT ;  /* 0x0000ff005cff7812 */ /* 0x000fe200078cc0ff */
[----:B------:R-:W-:Y:S01]  /*26d0*/  FFMA.FTZ R39, R46, UR10, R27 ;  /* 0x0000000a2e277c23 */ /* 0x000fe2000801001b */
        /* <DEDUP_REMOVED lines=16> */
.L_x_2318:
        /* <DEDUP_REMOVED lines=10> */
[----:B------:R-:W-:Y:S01]  /*2880*/  LOP3.LUT P5, RZ, R92, 0xff, RZ, 0xc0, !PT ;  /* 0x000000ff5cff7812 */ /* 0x000fe200078ac0ff */
[----:B------:R-:W-:Y:S01]  /*2890*/  FFMA.FTZ R95, R95, UR10, R26 ;  /* 0x0000000a5f5f7c23 */ /* 0x000fe2000801001a */
[----:B------:R-:W-:Y:S01]  /*28a0*/  FMUL.FTZ R89, R89, UR7 ;  /* 0x0000000759597c20 */ /* 0x000fe20008410000 */
[----:B------:R-:W-:Y:S01]  /*28b0*/  LOP3.LUT P4, RZ, R10, 0xff, RZ, 0xc0, !PT ;  /* 0x000000ff0aff7812 */ /* 0x000fe2000788c0ff */
[----:B------:R-:W-:Y:S01]  /*28c0*/  FMUL.FTZ R41, R40, UR7 ;  /* 0x0000000728297c20 */ /* 0x000fe20008410000 */
[----:B------:R-:W-:Y:S01]  /*28d0*/  LOP3.LUT P6, RZ, R92, 0xff00, RZ, 0xc0, !PT ;  /* 0x0000ff005cff7812 */ /* 0x000fe200078cc0ff */
[----:B------:R-:W-:Y:S01]  /*28e0*/  FMUL.FTZ R95, R95, UR7 ;  /* 0x000000075f5f7c20 */ /* 0x000fe20008410000 */
[C---:B------:R-:W-:Y:S01]  /*28f0*/  SEL R44, R89.reuse, RZ, P5 ;  /* 0x000000ff592c7207 */ /* 0x040fe20002800000 */
[----:B------:R-:W-:Y:S01]  /*2900*/  FFMA.FTZ R42, R42, UR10, R27 ;  /* 0x0000000a2a2a7c23 */ /* 0x000fe2000801001b */
[----:B------:R-:W-:-:S02]  /*2910*/  SEL R40, R89, RZ, P4 ;  /* 0x000000ff59287207 */ /* 0x000fc40002000000 */
[----:B------:R-:W-:Y:S01]  /*2920*/  LOP3.LUT P5, RZ, R10, 0xff00, RZ, 0xc0, !PT ;  /* 0x0000ff000aff7812 */ /* 0x000fe200078ac0ff */
[----:B------:R-:W-:Y:S01]  /*2930*/  FMUL.FTZ R43, R42, UR7 ;  /* 0x000000072a2b7c20 */ /* 0x000fe20008410000 */
[C---:B------:R-:W-:Y:S02]  /*2940*/  LOP3.LUT P4, RZ, R92.reuse, 0xff0000, RZ, 0xc0, !PT ;  /* 0x00ff00005cff7812 */ /* 0x040fe4000788c0ff */
[C---:B------:R-:W-:Y:S02]  /*2950*/  SEL R45, R41.reuse, RZ, P6 ;  /* 0x000000ff292d7207 */ /* 0x040fe40003000000 */
[----:B------:R-:W-:Y:S02]  /*2960*/  ISETP.GE.U32.AND P6, PT, R92, 0x1000000, PT ;  /* 0x010000005c00780c */ /* 0x000fe40003fc6070 */
[----:B------:R-:W-:Y:S02]  /*2970*/  SEL R41, R41, RZ, P5 ;  /* 0x000000ff29297207 */ /* 0x000fe40002800000 */
[----:B------:R-:W-:-:S02]  /*2980*/  SEL R46, R95, RZ, P4 ;  /* 0x000000ff5f2e7207 */ /* 0x000fc40002000000 */
[C---:B------:R-:W-:Y:S02]  /*2990*/  LOP3.LUT P5, RZ, R10.reuse, 0xff0000, RZ, 0xc0, !PT ;  /* 0x00ff00000aff7812 */ /* 0x040fe400078ac0ff */
[----:B------:R-:W-:Y:S02]  /*29a0*/  ISETP.GE.U32.AND P4, PT, R10, 0x1000000, PT ;  /* 0x010000000a00780c */ /* 0x000fe40003f86070 */
[----:B------:R-:W-:Y:S02]  /*29b0*/  SEL R47, R43, RZ, P6 ;  /* 0x000000ff2b2f7207 */ /* 0x000fe40003000000 */
[----:B------:R-:W-:Y:S02]  /*29c0*/  SEL R42, R95, RZ, P5 ;  /* 0x000000ff5f2a7207 */ /* 0x000fe40002800000 */
[----:B------:R-:W-:Y:S01]  /*29d0*/  SEL R43, R43, RZ, P4 ;  /* 0x000000ff2b2b7207 */ /* 0x000fe20002000000 */
[----:B------:R-:W-:Y:S06]  /*29e0*/  BRA `(.L_x_2319) ;  /* 0x0000000800a47947 */ /* 0x000fec0003800000 */
.L_x_2317:
        /* <DEDUP_REMOVED lines=10> */
[----:B------:R-:W-:Y:S01]  /*2a90*/  LOP3.LUT P5, RZ, R92, 0xff, RZ, 0xc0, !PT ;  /* 0x000000ff5cff7812 */ /* 0x000fe200078ac0ff */
[----:B------:R-:W-:Y:S01]  /*2aa0*/  FMUL.FTZ R37, R37, UR10 ;  /* 0x0000000a25257c20 */ /* 0x000fe20008410000 */
[----:B------:R-:W-:Y:S01]  /*2ab0*/  LOP3.LUT P4, RZ, R10, 0xff, RZ, 0xc0, !PT ;  /* 0x000000ff0aff7812 */ /* 0x000fe2000788c0ff */
[----:B0-----:R-:W-:Y:S01]  /*2ac0*/  FMUL.FTZ R40, R36, UR7 ;  /* 0x0000000724287c20 */ /* 0x001fe20008410000 */
[----:B------:R-:W-:Y:S01]  /*2ad0*/  FMUL.FTZ R38, R95, UR10 ;  /* 0x0000000a5f267c20 */ /* 0x000fe20008410000 */
[----:B------:R-:W-:Y:S01]  /*2ae0*/  FMUL.FTZ R41, R37, UR7 ;  /* 0x0000000725297c20 */ /* 0x000fe20008410000 */
[----:B------:R-:W-:Y:S01]  /*2af0*/  LOP3.LUT P6, RZ, R92, 0xff00, RZ, 0xc0, !PT ;  /* 0x0000ff005cff7812 */ /* 0x000fe200078cc0ff */
[----:B------:R-:W-:Y:S01]  /*2b00*/  FMUL.FTZ R39, R39, UR10 ;  /* 0x0000000a27277c20 */ /* 0x000fe20008410000 */
        /* <DEDUP_REMOVED lines=16> */
.L_x_2320:
        /* <DEDUP_REMOVED lines=10> */
[----:B------:R-:W-:Y:S01]  /*2cb0*/  LOP3.LUT P5, RZ, R92, 0xff, RZ, 0xc0, !PT ;  /* 0x000000ff5cff7812 */ /* 0x000fe200078ac0ff */
[----:B------:R-:W-:Y:S01]  /*2cc0*/  FMUL.FTZ R95, R95, UR10 ;  /* 0x0000000a5f5f7c20 */ /* 0x000fe20008410000 */
[----:B------:R-:W-:Y:S01]  /*2cd0*/  FMUL.FTZ R56, R56, UR7 ;  /* 0x0000000738387c20 */ /* 0x000fe20008410000 */
[----:B------:R-:W-:Y:S01]  /*2ce0*/  LOP3.LUT P4, RZ, R10, 0xff, RZ, 0xc0, !PT ;  /* 0x000000ff0aff7812 */ /* 0x000fe2000788c0ff */
        /* <DEDUP_REMOVED lines=19> */
.L_x_2316:
        /* <DEDUP_REMOVED lines=27> */
.L_x_2322:
        /* <DEDUP_REMOVED lines=9> */
[----:B------:R-:W-:Y:S01]  /*3060*/  LOP3.LUT P6, RZ, R92, 0xff, RZ, 0xc0, !PT ;  /* 0x000000ff5cff7812 */ /* 0x000fe200078cc0ff */
[----:B------:R-:W-:Y:S01]  /*3070*/  FFMA.FTZ R45, R44, UR10, R25 ;  /* 0x0000000a2c2d7c23 */ /* 0x000fe20008010019 */
        /* <DEDUP_REMOVED lines=14> */
.L_x_2321:
        /* <DEDUP_REMOVED lines=12> */
[----:B------:R-:W-:Y:S01]  /*3220*/  FMUL.FTZ R38, R95, UR10 ;  /* 0x0000000a5f267c20 */ /* 0x000fe20008410000 */
[----:B0-----:R-:W-:Y:S01]  /*3230*/  FMUL.FTZ R44, R36, UR7 ;  /* 0x00000007242c7c20 */ /* 0x001fe20008410000 */
        /* <DEDUP_REMOVED lines=12> */
.L_x_2323:
        /* <DEDUP_REMOVED lines=23> */
[----:B------:R-:W-:-:S07]  /*3470*/  SEL R47, R47, RZ, P6 ;  /* 0x000000ff2f2f7207 */ /* 0x000fce0003000000 */
.L_x_2319:
        /* <DEDUP_REMOVED lines=18> */
[----:B------:R-:W-:Y:S01]  /*35a0*/  LOP3.LUT P5, RZ, R88, 0xff, RZ, 0xc0, !PT ;  /* 0x000000ff58ff7812 */ /* 0x000fe200078ac0ff */
[----:B0-----:R-:W-:Y:S01]  /*35b0*/  FFMA.FTZ R36, R49, UR10, R28 ;  /* 0x0000000a31247c23 */ /* 0x001fe2000801001c */
[----:B------:R-:W-:Y:S01]  /*35c0*/  FFMA.FTZ R37, R48, UR10, R29 ;  /* 0x0000000a30257c23 */ /* 0x000fe2000801001d */
[----:B------:R-:W-:Y:S01]  /*35d0*/  FADD.FTZ R64, R71, -R64 ;  /* 0x8000004047407221 */ /* 0x000fe20000010000 */
        /* <DEDUP_REMOVED lines=22> */
.L_x_2326:
        /* <DEDUP_REMOVED lines=9> */
[----:B------:R-:W-:Y:S01]  /*37d0*/  FFMA.FTZ R48, R48, UR10, R29 ;  /* 0x0000000a30307c23 */ /* 0x000fe2000801001d */
[----:B------:R-:W-:Y:S01]  /*37e0*/  LOP3.LUT P4, RZ, R11, 0xff, RZ, 0xc0, !PT ;  /* 0x000000ff0bff7812 */ /* 0x000fe2000788c0ff */
[----:B------:R-:W-:Y:S01]  /*37f0*/  FFMA.FTZ R61, R61, UR10, R30 ;  /* 0x0000000a3d3d7c23 */ /* 0x000fe2000801001e */
[----:B------:R-:W-:Y:S01]  /*3800*/  FMUL.FTZ R49, R49, UR7 ;  /* 0x0000000731317c20 */ /* 0x000fe20008410000 */
[----:B------:R-:W-:Y:S01]  /*3810*/  FADD.FTZ R64, R71, -R64 ;  /* 0x8000004047407221 */ /* 0x000fe20000010000 */
[----:B------:R-:W-:Y:S01]  /*3820*/  FMUL.FTZ R48, R48, UR7 ;  /* 0x0000000730307c20 */ /* 0x000fe20008410000 */
[----:B------:R-:W-:Y:S01]  /*3830*/  FMUL.FTZ R61, R61, UR7 ;  /* 0x000000073d3d7c20 */ /* 0x000fe20008410000 */
[----:B------:R-:W-:Y:S01]  /*3840*/  LOP3.LUT P6, RZ, R88, 0xff00, RZ, 0xc0, !PT ;  /* 0x0000ff0058ff7812 */ /* 0x000fe200078cc0ff */
[----:B------:R-:W-:Y:S01]  /*3850*/  FFMA.FTZ R64, R64, UR10, R31 ;  /* 0x0000000a40407c23 */ /* 0x000fe2000801001f */
[----:B0-----:R-:W-:-:S02]  /*3860*/  SEL R44, R49, RZ, P5 ;  /* 0x000000ff312c7207 */ /* 0x001fc40002800000 */
        /* <DEDUP_REMOVED lines=14> */
.L_x_2325:
        /* <DEDUP_REMOVED lines=9> */
[----:B0-----:R-:W-:Y:S01]  /*39e0*/  FMUL.FTZ R36, R49, UR10 ;  /* 0x0000000a31247c20 */ /* 0x001fe20008410000 */
        /* <DEDUP_REMOVED lines=24> */
.L_x_2328:
        /* <DEDUP_REMOVED lines=9> */
[----:B------:R-:W-:Y:S01]  /*3c00*/  FMUL.FTZ R48, R48, UR10 ;  /* 0x0000000a30307c20 */ /* 0x000fe20008410000 */
[----:B------:R-:W-:Y:S01]  /*3c10*/  LOP3.LUT P4, RZ, R11, 0xff, RZ, 0xc0, !PT ;  /* 0x000000ff0bff7812 */ /* 0x000fe2000788c0ff */
[----:B------:R-:W-:Y:S01]  /*3c20*/  FMUL.FTZ R61, R61, UR10 ;  /* 0x0000000a3d3d7c20 */ /* 0x000fe20008410000 */
[----:B------:R-:W-:Y:S01]  /*3c30*/  FMUL.FTZ R49, R49, UR7 ;  /* 0x0000000731317c20 */ /* 0x000fe20008410000 */
[----:B------:R-:W-:Y:S01]  /*3c40*/  FADD.FTZ R64, R71, -R64 ;  /* 0x8000004047407221 */ /* 0x000fe20000010000 */
[----:B------:R-:W-:Y:S01]  /*3c50*/  FMUL.FTZ R48, R48, UR7 ;  /* 0x0000000730307c20 */ /* 0x000fe20008410000 */
[----:B------:R-:W-:Y:S01]  /*3c60*/  FMUL.FTZ R61, R61, UR7 ;  /* 0x000000073d3d7c20 */ /* 0x000fe20008410000 */
[----:B------:R-:W-:Y:S01]  /*3c70*/  LOP3.LUT P6, RZ, R88, 0xff00, RZ, 0xc0, !PT ;  /* 0x0000ff0058ff7812 */ /* 0x000fe200078cc0ff */
[----:B------:R-:W-:Y:S01]  /*3c80*/  FMUL.FTZ R64, R64, UR10 ;  /* 0x0000000a40407c20 */ /* 0x000fe20008410000 */
        /* <DEDUP_REMOVED lines=15> */
.L_x_2324:
        /* <DEDUP_REMOVED lines=10> */
[----:B0-----:R-:W-:Y:S01]  /*3e20*/  FFMA.FTZ R36, R49, UR10, R28 ;  /* 0x0000000a31247c23 */ /* 0x001fe2000801001c */
        /* <DEDUP_REMOVED lines=16> */
.L_x_2330:
        /* <DEDUP_REMOVED lines=18> */
[----:B0-----:R-:W-:-:S02]  /*4050*/  SEL R44, R49, RZ, P6 ;  /* 0x000000ff312c7207 */ /* 0x001fc40003000000 */
[C---:B------:R-:W-:Y:S02]  /*4060*/  LOP3.LUT P4, RZ, R88.reuse, 0xff0000, RZ, 0xc0, !PT ;  /* 0x00ff000058ff7812 */ /* 0x040fe4000788c0ff */
[----:B------:R-:W-:Y:S02]  /*4070*/  ISETP.GE.U32.AND P6, PT, R88, 0x1000000, PT ;  /* 0x010000005800780c */ /* 0x000fe40003fc6070 */
[----:B------:R-:W-:Y:S02]  /*4080*/  SEL R45, R48, RZ, P5 ;  /* 0x000000ff302d7207 */ /* 0x000fe40002800000 */
[----:B------:R-:W-:Y:S02]  /*4090*/  SEL R46, R61, RZ, P4 ;  /* 0x000000ff3d2e7207 */ /* 0x000fe40002000000 */
[----:B------:R-:W-:Y:S01]  /*40a0*/  SEL R47, R64, RZ, P6 ;  /* 0x000000ff402f7207 */ /* 0x000fe20003000000 */
[----:B------:R-:W-:Y:S06]  /*40b0*/  BRA `(.L_x_2327) ;  /* 0x0000000000c87947 */ /* 0x000fec0003800000 */
.L_x_2329:
        /* <DEDUP_REMOVED lines=26> */
.L_x_2331:
        /* <DEDUP_REMOVED lines=23> */
[----:B------:R-:W-:-:S07]  /*43d0*/  SEL R47, R64, RZ, P6 ;  /* 0x000000ff402f7207 */ /* 0x000fce0003000000 */
.L_x_2327:
        /* <DEDUP_REMOVED lines=44> */
.L_x_2334:
        /* <DEDUP_REMOVED lines=18> */
[----:B------:R-:W-:-:S02]  /*47c0*/  SEL R44, R41, RZ, P5 ;  /* 0x000000ff292c7207 */ /* 0x000fc40002800000 */
[----:B------:R-:W-:Y:S01]  /*47d0*/  LOP3.LUT P5, RZ, R12, 0xff00, RZ, 0xc0, !PT ;  /* 0x0000ff000cff7812 */ /* 0x000fe200078ac0ff */
[----:B------:R-:W-:Y:S01]  /*47e0*/  FMUL.FTZ R48, R42, UR7 ;  /* 0x000000072a307c20 */ /* 0x000fe20008410000 */
[----:B------:R-:W-:Y:S02]  /*47f0*/  SEL R40, R41, RZ, P4 ;  /* 0x000000ff29287207 */ /* 0x000fe40002000000 */
[----:B------:R-:W-:Y:S02]  /*4800*/  LOP3.LUT P4, RZ, R90, 0xff0000, RZ, 0xc0, !PT ;  /* 0x00ff00005aff7812 */ /* 0x000fe4000788c0ff */
[C---:B------:R-:W-:Y:S02]  /*4810*/  SEL R41, R60.reuse, RZ, P5 ;  /* 0x000000ff3c297207 */ /* 0x040fe40002800000 */
[----:B------:R-:W-:Y:S02]  /*4820*/  SEL R45, R60, RZ, P6 ;  /* 0x000000ff3c2d7207 */ /* 0x000fe40003000000 */
[----:B------:R-:W-:-:S02]  /*4830*/  LOP3.LUT P5, RZ, R12, 0xff0000, RZ, 0xc0, !PT ;  /* 0x00ff00000cff7812 */ /* 0x000fc400078ac0ff */
[C---:B------:R-:W-:Y:S02]  /*4840*/  SEL R46, R43.reuse, RZ, P4 ;  /* 0x000000ff2b2e7207 */ /* 0x040fe40002000000 */
[----:B------:R-:W-:Y:S02]  /*4850*/  ISETP.GE.U32.AND P6, PT, R90, 0x1000000, PT ;  /* 0x010000005a00780c */ /* 0x000fe40003fc6070 */
[----:B------:R-:W-:Y:S02]  /*4860*/  ISETP.GE.U32.AND P4, PT, R12, 0x1000000, PT ;  /* 0x010000000c00780c */ /* 0x000fe40003f86070 */
[----:B------:R-:W-:Y:S02]  /*4870*/  SEL R42, R43, RZ, P5 ;  /* 0x000000ff2b2a7207 */ /* 0x000fe40002800000 */
[C---:B------:R-:W-:Y:S02]  /*4880*/  SEL R47, R48.reuse, RZ, P6 ;  /* 0x000000ff302f7207 */ /* 0x040fe40003000000 */
[----:B------:R-:W-:Y:S01]  /*4890*/  SEL R43, R48, RZ, P4 ;  /* 0x000000ff302b7207 */ /* 0x000fe20002000000 */
[----:B------:R-:W-:Y:S06]  /*48a0*/  BRA `(.L_x_2335) ;  /* 0x0000000800a47947 */ /* 0x000fec0003800000 */
.L_x_2333:
        /* <DEDUP_REMOVED lines=34> */
.L_x_2336:
        /* <DEDUP_REMOVED lines=33> */
.L_x_2332:
        /* <DEDUP_REMOVED lines=27> */
.L_x_2338:
        /* <DEDUP_REMOVED lines=15> */
[----:B------:R-:W-:Y:S01]  /*4f80*/  LOP3.LUT P4, RZ, R90, 0xff0000, RZ, 0xc0, !PT ;  /* 0x00ff00005aff7812 */ /* 0x000fe2000788c0ff */
[----:B------:R-:W-:Y:S01]  /*4f90*/  FMUL.FTZ R60, R60, UR7 ;  /* 0x000000073c3c7c20 */ /* 0x000fe20008410000 */
[----:B------:R-:W-:Y:S01]  /*4fa0*/  SEL R44, R45, RZ, P6 ;  /* 0x000000ff2d2c7207 */ /* 0x000fe20003000000 */
[----:B------:R-:W-:Y:S01]  /*4fb0*/  FMUL.FTZ R48, R46, UR7 ;  /* 0x000000072e307c20 */ /* 0x000fe20008410000 */
[----:B------:R-:W-:-:S02]  /*4fc0*/  LOP3.LUT P5, RZ, R90, 0xff00, RZ, 0xc0, !PT ;  /* 0x0000ff005aff7812 */ /* 0x000fc400078ac0ff */
[----:B------:R-:W-:Y:S02]  /*4fd0*/  ISETP.GE.U32.AND P6, PT, R90, 0x1000000, PT ;  /* 0x010000005a00780c */ /* 0x000fe40003fc6070 */
[----:B------:R-:W-:Y:S02]  /*4fe0*/  SEL R46, R47, RZ, P4 ;  /* 0x000000ff2f2e7207 */ /* 0x000fe40002000000 */
[----:B------:R-:W-:Y:S02]  /*4ff0*/  SEL R45, R60, RZ, P5 ;  /* 0x000000ff3c2d7207 */ /* 0x000fe40002800000 */
[----:B------:R-:W-:Y:S01]  /*5000*/  SEL R47, R48, RZ, P6 ;  /* 0x000000ff302f7207 */ /* 0x000fe20003000000 */
[----:B------:R-:W-:Y:S06]  /*5010*/  BRA `(.L_x_2335) ;  /* 0x0000000000c87947 */ /* 0x000fec0003800000 */
.L_x_2337:
        /* <DEDUP_REMOVED lines=26> */
.L_x_2339:
        /* <DEDUP_REMOVED lines=23> */
[----:B------:R-:W-:-:S07]  /*5330*/  SEL R47, R48, RZ, P6 ;  /* 0x000000ff302f7207 */ /* 0x000fce0003000000 */
.L_x_2335:
        /* <DEDUP_REMOVED lines=40> */
.L_x_2305:
[----:B------:R-:W1:Y:S08]  /*55c0*/  S2UR UR4, SR_CTAID.X ;  /* 0x00000000000479c3 */ /* 0x000e700000002500 */
[----:B------:R-:W1:Y:S08]  /*55d0*/  LDC R7, c[0x0][0x388] ;  /* 0x0000e200ff077b82 */ /* 0x000e700000000800 */
[----:B------:R-:W3:Y:S08]  /*55e0*/  LDC.64 R2, c[0x0][0x440] ;  /* 0x00011000ff027b82 */ /* 0x000ef00000000a00 */
[----:B------:R-:W4:Y:S01]  /*55f0*/  LDC.64 R4, c[0x0][0x448] ;  /* 0x00011200ff047b82 */ /* 0x000f220000000a00 */
[----:B-1----:R-:W-:-:S05]  /*5600*/  IMAD R7, R7, UR4, RZ ;  /* 0x0000000407077c24 */ /* 0x002fca000f8e02ff */
[----:B------:R-:W-:-:S05]  /*5610*/  LEA.HI R7, R7, R118, RZ, 0x1e ;  /* 0x0000007607077211 */ /* 0x000fca00078ff0ff */
[----:B---3--:R-:W-:-:S05]  /*5620*/  IMAD.WIDE.U32 R2, R7, 0x10, R2 ;  /* 0x0000001007027825 */ /* 0x008fca00078e0002 */
[----:B--2---:R-:W-:Y:S01]  /*5630*/  STG.E.128 desc[UR16][R2.64], R12 ;  /* 0x0000000c02007986 */ /* 0x004fe2000c101d10 */
[----:B----4-:R-:W-:-:S05]  /*5640*/  IMAD.WIDE.U32 R4, R7, 0x10, R4 ;  /* 0x0000001007047825 */ /* 0x010fca00078e0004 */
        /* <DEDUP_REMOVED lines=8> */
.L_x_2341:
        /* <DEDUP_REMOVED lines=11> */
.L_x_2863:


//--------------------- .text._ZN10layer_norm31ln_parallel_residual_bwd_kernelINS_13Kernel_traitsIfffffjLj2048ELj1ELj1ELj4ELj16ENS_18Kernel_traits_baseILj2048EfffffjLj128EEEEELb0ELb0ELb0EEEvNS_9BwdParamsE --------------------------
	.section	.text._ZN10layer_norm31ln_parallel_residual_bwd_kernelINS_13Kernel_traitsIfffffjLj2048ELj1ELj1ELj4ELj16ENS_18Kernel_traits_baseILj2048EfffffjLj128EEEEELb0ELb0ELb0EEEvNS_9BwdParamsE,"ax",@progbits
	.align	128
        .global         _ZN10layer_norm31ln_parallel_residual_bwd_kernelINS_13Kernel_traitsIfffffjLj2048ELj1ELj1ELj4ELj16ENS_18Kernel_traits_baseILj2048EfffffjLj128EEEEELb0ELb0ELb0EEEvNS_9BwdParamsE
        .type           _ZN10layer_norm31ln_parallel_residual_bwd_kernelINS_13Kernel_traitsIfffffjLj2048ELj1ELj1ELj4ELj16ENS_18Kernel_traits_baseILj2048EfffffjLj128EEEEELb0ELb0ELb0EEEvNS_9BwdParamsE,@function
        .size           _ZN10layer_norm31ln_parallel_residual_bwd_kernelINS_13Kernel_traitsIfffffjLj2048ELj1ELj1ELj4ELj16ENS_18Kernel_traits_baseILj2048EfffffjLj128EEEEELb0ELb0ELb0EEEvNS_9BwdParamsE,(.L_x_2864 - _ZN10layer_norm31ln_parallel_residual_bwd_kernelINS_13Kernel_traitsIfffffjLj2048ELj1ELj1ELj4ELj16ENS_18Kernel_traits_baseILj2048EfffffjLj128EEEEELb0ELb0ELb0EEEvNS_9BwdParamsE)
        .other          _ZN10layer_norm31ln_parallel_residual_bwd_kernelINS_13Kernel_traitsIfffffjLj2048ELj1ELj1ELj4ELj16ENS_18Kernel_traits_baseILj2048EfffffjLj128EEEEELb0ELb0ELb0EEEvNS_9BwdParamsE,@"STO_CUDA_ENTRY STV_DEFAULT"
_ZN10layer_norm31ln_parallel_residual_bwd_kernelINS_13Kernel_traitsIfffffjLj2048ELj1ELj1ELj4ELj16ENS_18Kernel_traits_baseILj2048EfffffjLj128EEEEELb0ELb0ELb0EEEvNS_9BwdParamsE:
.text._ZN10layer_norm31ln_parallel_residual_bwd_kernelINS_13Kernel_traitsIfffffjLj2048ELj1ELj1ELj4ELj16ENS_18Kernel_traits_baseILj2048EfffffjLj128EEEEELb0ELb0ELb0EEEvNS_9BwdParamsE:
        /* <DEDUP_REMOVED lines=12> */
[----:B------:R-:W0:Y:S01]  /*00c0*/  LDC.64 R44, c[0x0][0x3d0] ;  /* 0x0000f400ff2c7b82 */ /* 0x000e220000000a00 */
[----:B------:R-:W0:Y:S01]  /*00d0*/  LDCU UR4, c[0x0][0x384] ;  /* 0x00007080ff0477ac */ /* 0x000e220008000800 */
[----:B------:R-:W-:Y:S02]  /*00e0*/  LEA.HI.SX32 R2, R3, R2, 0x1e ;  /* 0x0000000203027211 */ /* 0x000fe400078ff2ff */
[----:B------:R-:W-:Y:S02]  /*00f0*/  MOV R3, R132 ;  /* 0x0000008400037202 */ /* 0x000fe40000000f00 */
[C---:B------:R-:W-:Y:S02]  /*0100*/  ISETP.GE.U32.AND P4, PT, R2.reuse, 0x80, PT ;  /* 0x000000800200780c */ /* 0x040fe40003f86070 */
[----:B------:R-:W0:Y:S01]  /*0110*/  LDC.64 R46, c[0x0][0x3d8] ;  /* 0x0000f600ff2e7b82 */ /* 0x000e220000000a00 */
[C---:B------:R-:W-:Y:S02]  /*0120*/  ISETP.GE.U32.AND P1, PT, R2.reuse, 0x100, PT ;  /* 0x000001000200780c */ /* 0x040fe40003f26070 */
[----:B------:R-:W-:-:S02]  /*0130*/  ISETP.GE.U32.AND P2, PT, R2, 0x180, PT ;  /* 0x000001800200780c */ /* 0x000fc40003f46070 */
[----:B------:R-:W-:-:S03]  /*0140*/  ISETP.GE.U32.AND P3, PT, R2, 0x200, PT ;  /* 0x000002000200780c */ /* 0x000fc60003f66070 */
[----:B------:R-:W0:Y:S03]  /*0150*/  LDC.64 R56, c[0x0][0x3d0] ;  /* 0x0000f400ff387b82 */ /* 0x000e260000000a00 */
[----:B--2---:R-:W-:-:S04]  /*0160*/  @P4 IMAD.WIDE.U32 R4, R3, 0x10, R4 ;  /* 0x0000001003044825 */ /* 0x004fc800078e0004 */
[C---:B----4-:R-:W-:Y:S01]  /*0170*/  @P4 IMAD.WIDE.U32 R6, R3.reuse, 0x10, R6 ;  /* 0x0000001003064825 */ /* 0x050fe200078e0006 */
[----:B---3--:R-:W5:Y:S01]  /*0180*/  @P4 LDG.E.128 R8, desc[UR14][R4.64] ;  /* 0x0000000e04084981 */ /* 0x008f62000c1e1d00 */
[----:B------:R-:W2:Y:S01]  /*0190*/  S2UR UR9, SR_CTAID.X ;  /* 0x00000000000979c3 */ /* 0x000ea20000002500 */
[----:B------:R-:W-:Y:S02]  /*01a0*/  @P4 LOP3.LUT R3, R3, 0x80, RZ, 0xfc, !PT ;  /* 0x0000008003034812 */ /* 0x000fe400078efcff */
[----:B------:R-:W5:Y:S03]  /*01b0*/  @P4 LDG.E.128 R12, desc[UR14][R6.64] ;  /* 0x0000000e060c4981 */ /* 0x000f66000c1e1d00 */
[C---:B------:R-:W-:Y:S02]  /*01c0*/  @P1 IMAD.WIDE.U32 R48, R3.reuse, 0x10, R40 ;  /* 0x0000001003301825 */ /* 0x040fe400078e0028 */
[----:B------:R-:W3:Y:S02]  /*01d0*/  LDC.64 R58, c[0x0][0x3d8] ;  /* 0x0000f600ff3a7b82 */ /* 0x000ee40000000a00 */
[C---:B-1----:R-:W-:Y:S01]  /*01e0*/  @P1 IMAD.WIDE.U32 R50, R3.reuse, 0x10, R42 ;  /* 0x0000001003321825 */ /* 0x042fe200078e002a */
[----:B------:R-:W-:Y:S01]  /*01f0*/  @P1 IADD3 R3, PT, PT, R3, 0x80, RZ ;  /* 0x0000008003031810 */ /* 0x000fe20007ffe0ff */
[----:B------:R1:W5:Y:S04]  /*0200*/  @P1 LDG.E.128 R16, desc[UR14][R48.64] ;  /* 0x0000000e30101981 */ /* 0x000368000c1e1d00 */
[C---:B0-----:R-:W-:Y:S01]  /*0210*/  @P2 IMAD.WIDE.U32 R52, R3.reuse, 0x10, R44 ;  /* 0x0000001003342825 */ /* 0x041fe200078e002c */
[----:B------:R0:W5:Y:S03]  /*0220*/  @P1 LDG.E.128 R20, desc[UR14][R50.64] ;  /* 0x0000000e32141981 */ /* 0x000166000c1e1d00 */
[C---:B------:R-:W-:Y:S01]  /*0230*/  @P2 IMAD.WIDE.U32 R54, R3.reuse, 0x10, R46 ;  /* 0x0000001003362825 */ /* 0x040fe200078e002e */
[----:B------:R-:W-:Y:S01]  /*0240*/  @P2 IADD3 R3, PT, PT, R3, 0x80, RZ ;  /* 0x0000008003032810 */ /* 0x000fe20007ffe0ff */
[----:B------:R4:W5:Y:S01]  /*0250*/  @P2 LDG.E.128 R24, desc[UR14][R52.64] ;  /* 0x0000000e34182981 */ /* 0x000962000c1e1d00 */
[----:B--2---:R-:W-:-:S03]  /*0260*/  UISETP.GE.AND UP0, UPT, UR9, UR4, UPT ;  /* 0x000000040900728c */ /* 0x004fc6000bf06270 */
[C---:B------:R-:W-:Y:S01]  /*0270*/  @P3 IMAD.WIDE.U32 R44, R3.reuse, 0x10, R56 ;  /* 0x00000010032c3825 */ /* 0x040fe200078e0038 */
[----:B------:R2:W5:Y:S03]  /*0280*/  @P2 LDG.E.128 R28, desc[UR14][R54.64] ;  /* 0x0000000e361c2981 */ /* 0x000566000c1e1d00 */
[----:B---3--:R-:W-:Y:S01]  /*0290*/  @P3 IMAD.WIDE.U32 R46, R3, 0x10, R58 ;  /* 0x00000010032e3825 */ /* 0x008fe200078e003a */
[----:B------:R3:W5:Y:S01]  /*02a0*/  @P3 LDG.E.128 R32, desc[UR14][R44.64] ;  /* 0x0000000e2c203981 */ /* 0x000762000c1e1d00 */
[----:B------:R-:W-:Y:S02]  /*02b0*/  CS2R R40, SRZ ;  /* 0x0000000000287805 */ /* 0x000fe4000001ff00 */
[----:B------:R-:W-:Y:S02]  /*02c0*/  CS2R R42, SRZ ;  /* 0x00000000002a7805 */ /* 0x000fe4000001ff00 */
[----:B------:R-:W-:Y:S01]  /*02d0*/  CS2R R104, SRZ ;  /* 0x0000000000687805 */ /* 0x000fe2000001ff00 */
[----:B------:R3:W5:Y:S01]  /*02e0*/  @P3 LDG.E.128 R36, desc[UR14][R46.64] ;  /* 0x0000000e2e243981 */ /* 0x000762000c1e1d00 */
[----:B------:R-:W-:-:S02]  /*02f0*/  CS2R R106, SRZ ;  /* 0x00000000006a7805 */ /* 0x000fc4000001ff00 */
[----:B-1----:R-:W-:Y:S02]  /*0300*/  CS2R R48, SRZ ;  /* 0x0000000000307805 */ /* 0x002fe4000001ff00 */
[----:B0-----:R-:W-:Y:S02]  /*0310*/  CS2R R50, SRZ ;  /* 0x0000000000327805 */ /* 0x001fe4000001ff00 */
[----:B----4-:R-:W-:Y:S02]  /*0320*/  CS2R R52, SRZ ;  /* 0x0000000000347805 */ /* 0x010fe4000001ff00 */
        /* <DEDUP_REMOVED lines=20> */
[----:B------:R-:W-:-:S02]  /*0470*/  CS2R R46, SRZ ;  /* 0x00000000002e7805 */ /* 0x000fc4000001ff00 */
[----:B------:R-:W-:Y:S02]  /*0480*/  CS2R R88, SRZ ;  /* 0x0000000000587805 */ /* 0x000fe4000001ff00 */
[----:B------:R-:W-:Y:S02]  /*0490*/  CS2R R90, SRZ ;  /* 0x00000000005a7805 */ /* 0x000fe4000001ff00 */
[----:B------:R-:W-:Y:S02]  /*04a0*/  CS2R R92, SRZ ;  /* 0x00000000005c7805 */ /* 0x000fe4000001ff00 */
[----:B------:R-:W-:Y:S01]  /*04b0*/  CS2R R94, SRZ ;  /* 0x00000000005e7805 */ /* 0x000fe2000001ff00 */
[----:B------:R-:W-:Y:S06]  /*04c0*/  BRA.U UP0, `(.L_x_2342) ;  /* 0x00000041009c7547 */ /* 0x000fec000b800000 */
        /* <DEDUP_REMOVED lines=43> */
.L_x_2393:
[----:B-1----:R-:W-:-:S06]  /*0780*/  UIMAD.WIDE UR4, UR9, 0x4, UR18 ;  /* 0x00000004090478a5 */ /* 0x002fcc000f8e0212 */
[----:B0-23--:R-:W-:Y:S02]  /*0790*/  MOV R128, UR4 ;  /* 0x0000000400807c02 */ /* 0x00dfe40008000f00 */
[----:B------:R-:W-:Y:S01]  /*07a0*/  MOV R129, UR5 ;  /* 0x0000000500817c02 */ /* 0x000fe20008000f00 */
[----:B------:R-:W-:-:S04]  /*07b0*/  UIMAD.WIDE UR4, UR9, 0x4, UR16 ;  /* 0x00000004090478a5 */ /* 0x000fc8000f8e0210 */
[----:B------:R0:W2:Y:S02]  /*07c0*/  LDG.E R128, desc[UR14][R128.64] ;  /* 0x0000000e80807981 */ /* 0x0000a4000c1e1900 */
[----:B------:R-:W-:Y:S02]  /*07d0*/  MOV R130, UR4 ;  /* 0x0000000400827c02 */ /* 0x000fe40008000f00 */
[----:B------:R-:W-:-:S05]  /*07e0*/  MOV R131, UR5 ;  /* 0x0000000500837c02 */ /* 0x000fca0008000f00 */
[----:B------:R-:W3:Y:S01]  /*07f0*/  LDG.E R130, desc[UR14][R130.64] ;  /* 0x0000000e82827981 */ /* 0x000ee2000c1e1900 */
[----:B------:R-:W-:Y:S01]  /*0800*/  UIMAD UR4, UR9, UR6, URZ ;  /* 0x00000006090472a4 */ /* 0x000fe2000f8e02ff */
[----:B------:R-:W-:Y:S01]  /*0810*/  PLOP3.LUT P0, PT, PT, PT, UP2, 0x40, 0x4 ;  /* 0x000000000004781c */ /* 0x000fe20003f0e828 */
[----:B------:R-:W-:Y:S01]  /*0820*/  BSSY.RECONVERGENT B0, `(.L_x_2343) ;  /* 0x0000044000007945 */ /* 0x000fe20003800200 */
[C---:B------:R-:W-:Y:S01]  /*0830*/  ISETP.GE.U32.AND P1, PT, R2.reuse, 0x100, PT ;  /* 0x000001000200780c */ /* 0x040fe20003f26070 */
[----:B------:R-:W-:Y:S01]  /*0840*/  USHF.R.S32.HI UR5, URZ, 0x1f, UR4 ;  /* 0x0000001fff057899 */ /* 0x000fe20008011404 */
[C---:B------:R-:W-:Y:S02]  /*0850*/  ISETP.GE.U32.AND P2, PT, R2.reuse, 0x180, PT ;  /* 0x000001800200780c */ /* 0x040fe40003f46070 */
[----:B------:R-:W-:Y:S02]  /*0860*/  CS2R R168, SRZ ;  /* 0x0000000000a87805 */ /* 0x000fe4000001ff00 */
[----:B------:R-:W-:Y:S01]  /*0870*/  ISETP.GE.U32.AND P3, PT, R2, 0x200, PT ;  /* 0x000002000200780c */ /* 0x000fe20003f66070 */
[----:B------:R-:W-:-:S06]  /*0880*/  ULEA.HI UR5, UR5, UR4, URZ, 0x2 ;  /* 0x0000000405057291 */ /* 0x000fcc000f8f10ff */
[----:B0-----:R-:W-:-:S04]  /*0890*/  MOV R129, UR5 ;  /* 0x0000000500817c02 */ /* 0x001fc80008000f00 */
        /* <DEDUP_REMOVED lines=15> */
[----:B------:R-:W-:Y:S02]  /*0990*/  ISETP.NE.AND.EX P0, PT, RZ, UR23, PT, P0 ;  /* 0x00000017ff007c0c */ /* 0x000fe4000bf05300 */
[----:B------:R-:W-:Y:S01]  /*09a0*/  IADD3 R170, PT, PT, R4, 0x80, RZ ;  /* 0x0000008004aa7810 */ /* 0x000fe20007ffe0ff */
[C---:B---3--:R-:W-:Y:S01]  /*09b0*/  FADD.FTZ R141, -R167.reuse, R128 ;  /* 0x00000080a78d7221 */ /* 0x048fe20000010100 */
[----:B------:R-:W-:Y:S01]  /*09c0*/  FADD.FTZ R129, -R167, R129 ;  /* 0x00000081a7817221 */ /* 0x000fe20000010100 */
[----:B----45:R-:W-:Y:S01]  /*09d0*/  FMUL.FTZ R147, R12, R132 ;  /* 0x000000840c937220 */ /* 0x030fe20000410000 */
[----:B------:R-:W-:Y:S02]  /*09e0*/  FMUL.FTZ R128, R13, R133 ;  /* 0x000000850d807220 */ /* 0x000fe40000410000 */
[----:B------:R-:W-:Y:S01]  /*09f0*/  FMUL.FTZ R148, R129, UR25 ;  /* 0x0000001981947c20 */ /* 0x000fe20008410000 */
[----:B--2---:R-:W-:Y:S01]  /*0a00*/  FFMA.FTZ R142, R8, R136, R147 ;  /* 0x00000088088e7223 */ /* 0x004fe20000010093 */
[----:B------:R-:W-:-:S03]  /*0a10*/  FFMA.FTZ R147, R9, R137, R128 ;  /* 0x0000008909937223 */ /* 0x000fc60000010080 */
[----:B------:R-:W0:Y:S01]  /*0a20*/  @P0 LDC.64 R128, c[0x0][0x438] ;  /* 0x00010e00ff800b82 */ /* 0x000e220000000a00 */
[----:B------:R-:W-:Y:S01]  /*0a30*/  FMUL.FTZ R141, R141, UR25 ;  /* 0x000000198d8d7c20 */ /* 0x000fe20008410000 */
[----:B------:R-:W-:Y:S01]  /*0a40*/  FADD.FTZ R131, -R167, R131 ;  /* 0x00000083a7837221 */ /* 0x000fe20000010100 */
[----:B------:R-:W-:Y:S01]  /*0a50*/  FADD.FTZ R85, R85, R133 ;  /* 0x0000008555557221 */ /* 0x000fe20000010000 */
[----:B------:R-:W-:Y:S01]  /*0a60*/  FFMA.FTZ R73, R133, R148, R73 ;  /* 0x0000009485497223 */ /* 0x000fe20000010049 */
[----:B------:R-:W-:Y:S01]  /*0a70*/  FADD.FTZ R130, -R167, R130 ;  /* 0x00000082a7827221 */ /* 0x000fe20000010100 */
[----:B------:R-:W-:Y:S01]  /*0a80*/  FMUL.FTZ R133, R14, R134 ;  /* 0x000000860e857220 */ /* 0x000fe20000410000 */
[----:B------:R-:W-:Y:S01]  /*0a90*/  FMUL.FTZ R164, R131, UR25 ;  /* 0x0000001983a47c20 */ /* 0x000fe20008410000 */
[----:B0-----:R-:W-:-:S05]  /*0aa0*/  @P0 IMAD.WIDE.U32 R128, R4, 0x10, R128 ;  /* 0x0000001004800825 */ /* 0x001fca00078e0080 */
[----:B------:R0:W5:Y:S02]  /*0ab0*/  @P0 LDG.E.128 R96, desc[UR14][R128.64] ;  /* 0x0000000e80600981 */ /* 0x000164000c1e1d00 */
[----:B0-----:R-:W-:Y:S01]  /*0ac0*/  FMUL.FTZ R128, R15, R135 ;  /* 0x000000870f807220 */ /* 0x001fe20000410000 */
[----:B------:R-:W-:-:S03]  /*0ad0*/  FFMA.FTZ R129, R141, R142, RZ ;  /* 0x0000008e8d817223 */ /* 0x000fc600000100ff */
[----:B------:R-:W-:Y:S01]  /*0ae0*/  FFMA.FTZ R161, R11, R139, R128 ;  /* 0x0000008b0ba17223 */ /* 0x000fe20000010080 */
[----:B------:R-:W-:Y:S01]  /*0af0*/  FADD.FTZ R128, RZ, R142 ;  /* 0x0000008eff807221 */ /* 0x000fe20000010000 */
[----:B------:R-:W-:Y:S01]  /*0b00*/  FMUL.FTZ R157, R130, UR25 ;  /* 0x00000019829d7c20 */ /* 0x000fe20008410000 */
[----:B------:R-:W-:Y:S02]  /*0b10*/  FFMA.FTZ R154, R10, R138, R133 ;  /* 0x0000008a0a9a7223 */ /* 0x000fe40000010085 */
        /* <DEDUP_REMOVED lines=20> */
.L_x_2344:
[----:B----4-:R-:W-:Y:S05]  /*0c60*/  BSYNC.RECONVERGENT B0 ;  /* 0x0000000000007941 */ /* 0x010fea0003800200 */
.L_x_2343:
        /* <DEDUP_REMOVED lines=12> */
[----:B------:R-:W-:Y:S01]  /*0d30*/  ISETP.NE.AND.EX P0, PT, RZ, UR23, PT, P0 ;  /* 0x00000017ff007c0c */ /* 0x000fe2000bf05300 */
[C---:B---3--:R-:W-:Y:S01]  /*0d40*/  FADD.FTZ R5, -R167.reuse, R128 ;  /* 0x00000080a7057221 */ /* 0x048fe20000010100 */
[----:B------:R-:W-:Y:S01]  /*0d50*/  FADD.FTZ R129, -R167, R129 ;  /* 0x00000081a7817221 */ /* 0x000fe20000010100 */
[----:B----45:R-:W-:Y:S01]  /*0d60*/  FMUL.FTZ R145, R20, R132 ;  /* 0x0000008414917220 */ /* 0x030fe20000410000 */
[----:B------:R-:W-:Y:S02]  /*0d70*/  FMUL.FTZ R128, R21, R133 ;  /* 0x0000008515807220 */ /* 0x000fe40000410000 */
[----:B------:R-:W-:Y:S01]  /*0d80*/  FMUL.FTZ R146, R129, UR25 ;  /* 0x0000001981927c20 */ /* 0x000fe20008410000 */
[----:B--2---:R-:W-:Y:S01]  /*0d90*/  FFMA.FTZ R6, R16, R136, R145 ;  /* 0x0000008810067223 */ /* 0x004fe20000010091 */
[----:B------:R-:W-:-:S05]  /*0da0*/  FFMA.FTZ R145, R17, R137, R128 ;  /* 0x0000008911917223 */ /* 0x000fca0000010080 */
[----:B------:R-:W0:Y:S02]  /*0db0*/  @P0 LDC.64 R128, c[0x0][0x438] ;  /* 0x00010e00ff800b82 */ /* 0x000e240000000a00 */
[----:B0-----:R-:W-:-:S05]  /*0dc0*/  @P0 IMAD.WIDE.U32 R128, R170, 0x10, R128 ;  /* 0x00000010aa800825 */ /* 0x001fca00078e0080 */
[----:B------:R0:W5:Y:S01]  /*0dd0*/  @P0 LDG.E.128 R108, desc[UR14][R128.64] ;  /* 0x0000000e806c0981 */ /* 0x000162000c1e1d00 */
[C---:B------:R-:W-:Y:S01]  /*0de0*/  FADD.FTZ R130, -R167.reuse, R130 ;  /* 0x00000082a7827221 */ /* 0x040fe20000010100 */
[----:B------:R-:W-:Y:S01]  /*0df0*/  FADD.FTZ R131, -R167, R131 ;  /* 0x00000083a7837221 */ /* 0x000fe20000010100 */
[----:B------:R-:W-:Y:S01]  /*0e00*/  FMUL.FTZ R5, R5, UR25 ;  /* 0x0000001905057c20 */ /* 0x000fe20008410000 */
[----:B------:R-:W-:Y:S01]  /*0e10*/  FMUL.FTZ R153, R22, R134 ;  /* 0x0000008616997220 */ /* 0x000fe20000410000 */
[----:B------:R-:W-:Y:S01]  /*0e20*/  FMUL.FTZ R155, R130, UR25 ;  /* 0x00000019829b7c20 */ /* 0x000fe20008410000 */
[----:B------:R-:W-:Y:S01]  /*0e30*/  FMUL.FTZ R162, R131, UR25 ;  /* 0x0000001983a27c20 */ /* 0x000fe20008410000 */
[----:B------:R-:W-:Y:S01]  /*0e40*/  FADD.FTZ R130, R169, R6 ;  /* 0x00000006a9827221 */ /* 0x000fe20000010000 */
[----:B------:R-:W-:Y:S01]  /*0e50*/  FFMA.FTZ R131, R5, R6, R168 ;  /* 0x0000000605837223 */ /* 0x000fe200000100a8 */
[----:B------:R-:W-:Y:S01]  /*0e60*/  FFMA.FTZ R60, R132, R5, R60 ;  /* 0x00000005843c7223 */ /* 0x000fe2000001003c */
[----:B------:R-:W-:Y:S01]  /*0e70*/  FADD.FTZ R44, R44, R132 ;  /* 0x000000842c2c7221 */ /* 0x000fe20000010000 */
[----:B------:R-:W-:Y:S01]  /*0e80*/  FFMA.FTZ R153, R18, R138, R153 ;  /* 0x0000008a12997223 */ /* 0x000fe20000010099 */
[----:B------:R-:W-:Y:S01]  /*0e90*/  FMUL.FTZ R166, R23, R135 ;  /* 0x0000008717a67220 */ /* 0x000fe20000410000 */
[----:B------:R-:W-:Y:S01]  /*0ea0*/  FADD.FTZ R130, R130, R145 ;  /* 0x0000009182827221 */ /* 0x000fe20000010000 */
[----:B------:R-:W-:-:S02]  /*0eb0*/  FFMA.FTZ R132, R146, R145, R131 ;  /* 0x0000009192847223 */ /* 0x000fc40000010083 */
[----:B------:R-:W-:Y:S01]  /*0ec0*/  FFMA.FTZ R166, R19, R139, R166 ;  /* 0x0000008b13a67223 */ /* 0x000fe200000100a6 */
[----:B------:R-:W-:Y:S01]  /*0ed0*/  FADD.FTZ R169, R130, R153 ;  /* 0x0000009982a97221 */ /* 0x000fe20000010000 */
[----:B------:R-:W-:Y:S01]  /*0ee0*/  FFMA.FTZ R131, R155, R153, R132 ;  /* 0x000000999b837223 */ /* 0x000fe20000010084 */
        /* <DEDUP_REMOVED lines=10> */
[----:B------:R-:W-:Y:S01]  /*0f90*/  FADD.FTZ R47, R47, R135 ;  /* 0x000000872f2f7221 */ /* 0x000fe20000010000 */
[-C--:B------:R-:W-:Y:S01]  /*0fa0*/  FFMA.FTZ R63, R135, R162.reuse, R63 ;  /* 0x000000a2873f7223 */ /* 0x080fe2000001003f */
[----:B------:R-:W-:Y:S01]  /*0fb0*/  FADD.FTZ R103, R103, R139 ;  /* 0x0000008b67677221 */ /* 0x000fe20000010000 */
[----:B------:R-:W-:Y:S01]  /*0fc0*/  FFMA.FTZ R107, R139, R162, R107 ;  /* 0x000000a28b6b7223 */ /* 0x000fe2000001006b */
[----:B------:R-:W-:Y:S01]  /*0fd0*/  IADD3 R170, PT, PT, R170, 0x80, RZ ;  /* 0x00000080aaaa7810 */ /* 0x000fe20007ffe0ff */
[----:B------:R-:W-:Y:S01]  /*0fe0*/  FADD.FTZ R169, R169, R166 ;  /* 0x000000a6a9a97221 */ /* 0x000fe20000010000 */
[----:B0-----:R-:W-:-:S07]  /*0ff0*/  FFMA.FTZ R168, R162, R166, R131 ;  /* 0x000000a6a2a87223 */ /* 0x001fce0000010083 */
.L_x_2346:
[----:B------:R-:W-:Y:S05]  /*1000*/  BSYNC.RECONVERGENT B0 ;  /* 0x0000000000007941 */ /* 0x000fea0003800200 */
.L_x_2345:
        /* <DEDUP_REMOVED lines=18> */
[----:B------:R-:W-:Y:S01]  /*1130*/  FMUL.FTZ R129, R30, R134 ;  /* 0x000000861e817220 */ /* 0x000fe20000410000 */
[----:B--2---:R-:W-:Y:S01]  /*1140*/  FFMA.FTZ R140, R24, R136, R143 ;  /* 0x00000088188c7223 */ /* 0x004fe2000001008f */
[----:B------:R-:W-:Y:S01]  /*1150*/  FFMA.FTZ R143, R25, R137, R128 ;  /* 0x00000089198f7223 */ /* 0x000fe20000010080 */
[----:B------:R-:W-:Y:S01]  /*1160*/  FMUL.FTZ R128, R31, R135 ;  /* 0x000000871f807220 */ /* 0x000fe20000410000 */
[----:B------:R-:W-:-:S03]  /*1170*/  FFMA.FTZ R152, R26, R138, R129 ;  /* 0x0000008a1a987223 */ /* 0x000fc60000010081 */
[----:B------:R-:W-:Y:S02]  /*1180*/  FFMA.FTZ R165, R27, R139, R128 ;  /* 0x0000008b1ba57223 */ /* 0x000fe40000010080 */
[----:B------:R-:W0:Y:S02]  /*1190*/  @P0 LDC.64 R128, c[0x0][0x438] ;  /* 0x00010e00ff800b82 */ /* 0x000e240000000a00 */
[----:B0-----:R-:W-:-:S05]  /*11a0*/  @P0 IMAD.WIDE.U32 R128, R170, 0x10, R128 ;  /* 0x00000010aa800825 */ /* 0x001fca00078e0080 */
[----:B------:R0:W5:Y:S01]  /*11b0*/  @P0 LDG.E.128 R112, desc[UR14][R128.64] ;  /* 0x0000000e80700981 */ /* 0x000162000c1e1d00 */
[C---:B------:R-:W-:Y:S01]  /*11c0*/  FADD.FTZ R130, -R167.reuse, R130 ;  /* 0x00000082a7827221 */ /* 0x040fe20000010100 */
[----:B------:R-:W-:Y:S01]  /*11d0*/  FADD.FTZ R131, -R167, R131 ;  /* 0x00000083a7837221 */ /* 0x000fe20000010100 */
[----:B------:R-:W-:Y:S02]  /*11e0*/  FMUL.FTZ R7, R7, UR25 ;  /* 0x0000001907077c20 */ /* 0x000fe40008410000 */
[----:B------:R-:W-:Y:S01]  /*11f0*/  FMUL.FTZ R149, R130, UR25 ;  /* 0x0000001982957c20 */ /* 0x000fe20008410000 */
[----:B------:R-:W-:Y:S01]  /*1200*/  FMUL.FTZ R158, R131, UR25 ;  /* 0x00000019839e7c20 */ /* 0x000fe20008410000 */
[----:B------:R-:W-:Y:S01]  /*1210*/  FADD.FTZ R130, R169, R140 ;  /* 0x0000008ca9827221 */ /* 0x000fe20000010000 */
[----:B------:R-:W-:Y:S01]  /*1220*/  FFMA.FTZ R131, R7, R140, R168 ;  /* 0x0000008c07837223 */ /* 0x000fe200000100a8 */
[----:B------:R-:W-:Y:S01]  /*1230*/  FFMA.FTZ R77, R133, R144, R77 ;  /* 0x00000090854d7223 */ /* 0x000fe2000001004d */
[----:B------:R-:W-:Y:S01]  /*1240*/  FADD.FTZ R89, R89, R133 ;  /* 0x0000008559597221 */ /* 0x000fe20000010000 */
[----:B------:R-:W-:Y:S01]  /*1250*/  FADD.FTZ R133, R130, R143 ;  /* 0x0000008f82857221 */ /* 0x000fe20000010000 */
[----:B------:R-:W-:Y:S01]  /*1260*/  FFMA.FTZ R130, R144, R143, R131 ;  /* 0x0000008f90827223 */ /* 0x000fe20000010083 */
[-C--:B------:R-:W-:Y:S01]  /*1270*/  FFMA.FTZ R76, R132, R7.reuse, R76 ;  /* 0x00000007844c7223 */ /* 0x080fe2000001004c */
[----:B------:R-:W-:Y:S01]  /*1280*/  FADD.FTZ R88, R88, R132 ;  /* 0x0000008458587221 */ /* 0x000fe20000010000 */
[----:B------:R-:W-:Y:S01]  /*1290*/  FADD.FTZ R132, R133, R152 ;  /* 0x0000009885847221 */ /* 0x000fe20000010000 */
[----:B------:R-:W-:Y:S01]  /*12a0*/  FFMA.FTZ R131, R149, R152, R130 ;  /* 0x0000009895837223 */ /* 0x000fe20000010082 */
        /* <DEDUP_REMOVED lines=15> */
.L_x_2348:
[----:B------:R-:W-:Y:S05]  /*13a0*/  BSYNC.RECONVERGENT B0 ;  /* 0x0000000000007941 */ /* 0x000fea0003800200 */
.L_x_2347:
[----:B------:R-:W-:Y:S04]  /*13b0*/  BSSY.RECONVERGENT B0, `(.L_x_2349) ;  /* 0x0000038000007945 */ /* 0x000fe80003800200 */
[----:B------:R-:W-:Y:S05]  /*13c0*/  @!P3 BRA `(.L_x_2350) ;  /* 0x0000000000d8b947 */ /* 0x000fea0003800000 */
[----:B------:R-:W0:Y:S01]  /*13d0*/  LDC.64 R128, c[0x0][0x3a8] ;  /* 0x0000ea00ff807b82 */ /* 0x000e220000000a00 */
[----:B------:R-:W-:-:S07]  /*13e0*/  ISETP.NE.U32.AND P0, PT, RZ, UR22, PT ;  /* 0x00000016ff007c0c */ /* 0x000fce000bf05070 */
[----:B------:R-:W1:Y:S08]  /*13f0*/  LDC.64 R136, c[0x0][0x430] ;  /* 0x00010c00ff887b82 */ /* 0x000e700000000a00 */
[----:B------:R-:W2:Y:S01]  /*1400*/  LDC.64 R132, c[0x0][0x428] ;  /* 0x00010a00ff847b82 */ /* 0x000ea20000000a00 */
[----:B0-----:R-:W-:-:S06]  /*1410*/  IMAD.WIDE.U32 R128, R170, 0x10, R128 ;  /* 0x00000010aa807825 */ /* 0x001fcc00078e0080 */
[----:B------:R-:W3:Y:S01]  /*1420*/  LDG.E.128 R128, desc[UR14][R128.64] ;  /* 0x0000000e80807981 */ /* 0x000ee2000c1e1d00 */
[----:B------:R-:W-:-:S13]  /*1430*/  ISETP.NE.AND.EX P0, PT, RZ, UR23, PT, P0 ;  /* 0x00000017ff007c0c */ /* 0x000fda000bf05300 */
[----:B------:R-:W0:Y:S01]  /*1440*/  @P0 LDC.64 R134, c[0x0][0x438] ;  /* 0x00010e00ff860b82 */ /* 0x000e220000000a00 */
[----:B-1----:R-:W-:-:S04]  /*1450*/  IMAD.WIDE.U32 R136, R170, 0x10, R136 ;  /* 0x00000010aa887825 */ /* 0x002fc800078e0088 */
[----:B--2---:R-:W-:-:S04]  /*1460*/  IMAD.WIDE.U32 R132, R170, 0x10, R132 ;  /* 0x00000010aa847825 */ /* 0x004fc800078e0084 */
[----:B0-----:R-:W-:Y:S02]  /*1470*/  @P0 IMAD.WIDE.U32 R138, R170, 0x10, R134 ;  /* 0x00000010aa8a0825 */ /* 0x001fe400078e0086 */
[----:B------:R-:W2:Y:S04]  /*1480*/  LDG.E.128 R132, desc[UR14][R132.64] ;  /* 0x0000000e84847981 */ /* 0x000ea8000c1e1d00 */
[----:B------:R0:W5:Y:S01]  /*1490*/  @P0 LDG.E.128 R116, desc[UR14][R138.64] ;  /* 0x0000000e8a740981 */ /* 0x000162000c1e1d00 */
[C---:B---3--:R-:W-:Y:S01]  /*14a0*/  FADD.FTZ R3, -R167.reuse, R128 ;  /* 0x00000080a7037221 */ /* 0x048fe20000010100 */
[C---:B------:R-:W-:Y:S01]  /*14b0*/  FADD.FTZ R150, -R167.reuse, R129 ;  /* 0x00000081a7967221 */ /* 0x040fe20000010100 */
[C---:B------:R-:W-:Y:S01]  /*14c0*/  FADD.FTZ R159, -R167.reuse, R130 ;  /* 0x00000082a79f7221 */ /* 0x040fe20000010100 */
[----:B------:R-:W-:-:S02]  /*14d0*/  FADD.FTZ R160, -R167, R131 ;  /* 0x00000083a7a07221 */ /* 0x000fc40000010100 */
[----:B------:R-:W3:Y:S01]  /*14e0*/  LDG.E.128 R128, desc[UR14][R136.64] ;  /* 0x0000000e88807981 */ /* 0x000ee2000c1e1d00 */
[----:B------:R-:W-:Y:S01]  /*14f0*/  FMUL.FTZ R3, R3, UR25 ;  /* 0x0000001903037c20 */ /* 0x000fe20008410000 */
[----:B------:R-:W-:Y:S01]  /*1500*/  FMUL.FTZ R150, R150, UR25 ;  /* 0x0000001996967c20 */ /* 0x000fe20008410000 */
[----:B------:R-:W-:Y:S01]  /*1510*/  FMUL.FTZ R160, R160, UR25 ;  /* 0x00000019a0a07c20 */ /* 0x000fe20008410000 */
[----:B------:R-:W-:Y:S01]  /*1520*/  FMUL.FTZ R159, R159, UR25 ;  /* 0x000000199f9f7c20 */ /* 0x000fe20008410000 */
[----:B--2---:R-:W-:Y:S01]  /*1530*/  FFMA.FTZ R52, R132, R3, R52 ;  /* 0x0000000384347223 */ /* 0x004fe20000010034 */
[----:B------:R-:W-:Y:S01]  /*1540*/  FADD.FTZ R68, R68, R132 ;  /* 0x0000008444447221 */ /* 0x000fe20000010000 */
[----:B------:R-:W-:Y:S01]  /*1550*/  FADD.FTZ R69, R69, R133 ;  /* 0x0000008545457221 */ /* 0x000fe20000010000 */
[----:B------:R-:W-:Y:S01]  /*1560*/  FFMA.FTZ R53, R133, R150, R53 ;  /* 0x0000009685357223 */ /* 0x000fe20000010035 */
[----:B------:R-:W-:Y:S01]  /*1570*/  FADD.FTZ R70, R70, R134 ;  /* 0x0000008646467221 */ /* 0x000fe20000010000 */
[----:B------:R-:W-:Y:S01]  /*1580*/  FFMA.FTZ R54, R134, R159, R54 ;  /* 0x0000009f86367223 */ /* 0x000fe20000010036 */
[----:B------:R-:W-:Y:S01]  /*1590*/  FADD.FTZ R71, R71, R135 ;  /* 0x0000008747477221 */ /* 0x000fe20000010000 */
[----:B------:R-:W-:Y:S01]  /*15a0*/  FFMA.FTZ R55, R135, R160, R55 ;  /* 0x000000a087377223 */ /* 0x000fe20000010037 */
[----:B---3-5:R-:W-:Y:S01]  /*15b0*/  FMUL.FTZ R151, R36, R128 ;  /* 0x0000008024977220 */ /* 0x028fe20000410000 */
[----:B------:R-:W-:Y:S01]  /*15c0*/  FFMA.FTZ R80, R128, R3, R80 ;  /* 0x0000000380507223 */ /* 0x000fe20000010050 */
[----:B------:R-:W-:Y:S01]  /*15d0*/  FADD.FTZ R92, R92, R128 ;  /* 0x000000805c5c7221 */ /* 0x000fe20000010000 */
[----:B------:R-:W-:Y:S01]  /*15e0*/  FMUL.FTZ R128, R37, R129 ;  /* 0x0000008125807220 */ /* 0x000fe20000410000 */
[----:B------:R-:W-:Y:S01]  /*15f0*/  FFMA.FTZ R0, R32, R132, R151 ;  /* 0x0000008420007223 */ /* 0x000fe20000010097 */
[----:B------:R-:W-:Y:S01]  /*1600*/  FFMA.FTZ R81, R129, R150, R81 ;  /* 0x0000009681517223 */ /* 0x000fe20000010051 */
[----:B------:R-:W-:Y:S01]  /*1610*/  FADD.FTZ R93, R93, R129 ;  /* 0x000000815d5d7221 */ /* 0x000fe20000010000 */
[----:B------:R-:W-:Y:S01]  /*1620*/  FFMA.FTZ R151, R33, R133, R128 ;  /* 0x0000008521977223 */ /* 0x000fe20000010080 */
[----:B------:R-:W-:Y:S01]  /*1630*/  FMUL.FTZ R128, R39, R131 ;  /* 0x0000008327807220 */ /* 0x000fe20000410000 */
[----:B------:R-:W-:-:S03]  /*1640*/  FMUL.FTZ R129, R38, R130 ;  /* 0x0000008226817220 */ /* 0x000fc60000410000 */
        /* <DEDUP_REMOVED lines=11> */
[----:B------:R-:W-:-:S03]  /*1700*/  FFMA.FTZ R129, R159, R156, R128 ;  /* 0x0000009c9f817223 */ /* 0x000fc60000010080 */
[----:B------:R-:W-:Y:S01]  /*1710*/  FADD.FTZ R169, R130, R163 ;  /* 0x000000a382a97221 */ /* 0x000fe20000010000 */
[----:B0-----:R-:W-:-:S07]  /*1720*/  FFMA.FTZ R168, R160, R163, R129 ;  /* 0x000000a3a0a87223 */ /* 0x001fce0000010081 */
.L_x_2350:
[----:B------:R-:W-:Y:S05]  /*1730*/  BSYNC.RECONVERGENT B0 ;  /* 0x0000000000007941 */ /* 0x000fea0003800200 */
.L_x_2349:
[----:B------:R-:W0:Y:S01]  /*1740*/  SHFL.DOWN PT, R128, R169, 0x10, 0x1f ;  /* 0x0a001f00a9807f89 */ /* 0x000e2200000e0000 */
[----:B------:R-:W-:Y:S03]  /*1750*/  BSSY.RECONVERGENT B0, `(.L_x_2351) ;  /* 0x000001f000007945 */ /* 0x000fe60003800200 */
        /* <DEDUP_REMOVED lines=14> */
[----:B-1----:R-:W-:Y:S01]  /*1840*/  FADD.FTZ R135, R134, R135 ;  /* 0x0000008786877221 */ /* 0x002fe20000010000 */
[----:B--2---:R-:W-:-:S04]  /*1850*/  FADD.FTZ R136, R133, R136 ;  /* 0x0000008885887221 */ /* 0x004fc80000010000 */
[----:B------:R-:W1:Y:S01]  /*1860*/  SHFL.DOWN PT, R128, R135, 0x1, 0x1f ;  /* 0x08201f0087807f89 */ /* 0x000e6200000e0000 */
[----:B0-----:R-:W-:-:S03]  /*1870*/  LOP3.LUT P0, RZ, R132, 0x1f, RZ, 0xc0, !PT ;  /* 0x0000001f84ff7812 */ /* 0x001fc6000780c0ff */
[----:B------:R-:W0:Y:S01]  /*1880*/  SHFL.DOWN PT, R129, R136, 0x1, 0x1f ;  /* 0x08201f0088817f89 */ /* 0x000e2200000e0000 */
        /* <DEDUP_REMOVED lines=11> */
.L_x_2352:
[----:B------:R-:W-:Y:S05]  /*1940*/  BSYNC.RECONVERGENT B0 ;  /* 0x0000000000007941 */ /* 0x000fea0003800200 */
.L_x_2351:
        /* <DEDUP_REMOVED lines=55> */
.L_x_2357:
        /* <DEDUP_REMOVED lines=17> */
.L_x_2356:
        /* <DEDUP_REMOVED lines=22> */
.L_x_2359:
        /* <DEDUP_REMOVED lines=21> */
.L_x_2355:
        /* <DEDUP_REMOVED lines=23> */
.L_x_2361:
        /* <DEDUP_REMOVED lines=17> */
.L_x_2360:
        /* <DEDUP_REMOVED lines=22> */
.L_x_2362:
        /* <DEDUP_REMOVED lines=20> */
.L_x_2358:
[----:B------:R-:W-:-:S04]  /*25a0*/  ISETP.NE.U32.AND P0, PT, RZ, UR4, PT ;  /* 0x00000004ff007c0c */ /* 0x000fc8000bf05070 */
[----:B------:R-:W-:-:S13]  /*25b0*/  ISETP.NE.AND.EX P0, PT, RZ, UR5, PT, P0 ;  /* 0x00000005ff007c0c */ /* 0x000fda000bf05300 */
[----:B------:R-:W0:Y:S02]  /*25c0*/  @P0 LDC.64 R134, c[0x0][0x478] ;  /* 0x00011e00ff860b82 */ /* 0x000e240000000a00 */
[----:B0-----:R-:W-:-:S06]  /*25d0*/  @P0 IMAD.WIDE.U32 R136, R4, 0x10, R134 ;  /* 0x0000001004880825 */ /* 0x001fcc00078e0086 */
[----:B------:R-:W0:Y:S01]  /*25e0*/  LDC.64 R134, c[0x0][0x468] ;  /* 0x00011a00ff867b82 */ /* 0x000e220000000a00 */
[----:B------:R1:W-:Y:S01]  /*25f0*/  @P0 STG.E.128 desc[UR14][R136.64], R124 ;  /* 0x0000007c88000986 */ /* 0x0003e2000c101d0e */
[----:B------:R-:W-:-:S04]  /*2600*/  ISETP.NE.U32.AND P0, PT, RZ, UR7, PT ;  /* 0x00000007ff007c0c */ /* 0x000fc8000bf05070 */
[----:B------:R-:W-:-:S13]  /*2610*/  ISETP.NE.AND.EX P0, PT, RZ, UR8, PT, P0 ;  /* 0x00000008ff007c0c */ /* 0x000fda000bf05300 */
[----:B------:R-:W2:Y:S01]  /*2620*/  @P0 LDC.64 R138, c[0x0][0x470] ;  /* 0x00011c00ff8a0b82 */ /* 0x000ea20000000a00 */
[----:B0-----:R-:W-:-:S05]  /*2630*/  IMAD.WIDE.U32 R134, R4, 0x10, R134 ;  /* 0x0000001004867825 */ /* 0x001fca00078e0086 */
[----:B------:R1:W-:Y:S01]  /*2640*/  STG.E.128 desc[UR14][R134.64], R128 ;  /* 0x0000008086007986 */ /* 0x0003e2000c101d0e */
[C---:B--2---:R-:W-:Y:S01]  /*2650*/  @P0 IMAD.WIDE.U32 R138, R4.reuse, 0x10, R138 ;  /* 0x00000010048a0825 */ /* 0x044fe200078e008a */
[----:B------:R-:W-:-:S04]  /*2660*/  IADD3 R4, PT, PT, R4, 0x80, RZ ;  /* 0x0000008004047810 */ /* 0x000fc80007ffe0ff */
[----:B------:R1:W-:Y:S03]  /*2670*/  @P0 STG.E.128 desc[UR14][R138.64], R120 ;  /* 0x000000788a000986 */ /* 0x0003e6000c101d0e */
.L_x_2354:
[----:B------:R-:W-:Y:S05]  /*2680*/  BSYNC.RECONVERGENT B0 ;  /* 0x0000000000007941 */ /* 0x000fea0003800200 */
.L_x_2353:
        /* <DEDUP_REMOVED lines=12> */
[--C-:B-1----:R-:W-:Y:S01]  /*2750*/  FFMA.FTZ R122, R155, UR26, R133.reuse ;  /* 0x0000001a9b7a7c23 */ /* 0x102fe20008010085 */
        /* <DEDUP_REMOVED lines=20> */
.L_x_2367:
        /* <DEDUP_REMOVED lines=17> */
.L_x_2366:
        /* <DEDUP_REMOVED lines=20> */
.L_x_2369:
        /* <DEDUP_REMOVED lines=13> */
.L_x_2365:
[----:B-1----:R-:W0:Y:S02]  /*2bc0*/  LDC.64 R128, c[0x0][0x478] ;  /* 0x00011e00ff807b82 */ /* 0x002e240000000a00 */
        /* <DEDUP_REMOVED lines=27> */
.L_x_2371:
        /* <DEDUP_REMOVED lines=17> */
.L_x_2370:
        /* <DEDUP_REMOVED lines=20> */
.L_x_2372:
        /* <DEDUP_REMOVED lines=12> */
.L_x_2368:
[----:B------:R-:W0:Y:S01]  /*3090*/  @P0 LDC.64 R136, c[0x0][0x478] ;  /* 0x00011e00ff880b82 */ /* 0x000e220000000a00 */
[----:B------:R-:W1:Y:S01]  /*30a0*/  @UP0 LDCU.64 UR4, c[0x0][0x470] ;  /* 0x00008e00ff0407ac */ /* 0x000e620008000a00 */
[----:B------:R-:W-:Y:S01]  /*30b0*/  HFMA2 R139, -RZ, RZ, 0, 9.5367431640625e-07 ;  /* 0x00000010ff8b7431 */ /* 0x000fe200000001ff */
[----:B------:R-:W-:-:S05]  /*30c0*/  PLOP3.LUT P5, PT, PT, PT, UP0, 0x80, 0x8 ;  /* 0x000000000008781c */ /* 0x000fca0003faf008 */
[----:B------:R-:W2:Y:S01]  /*30d0*/  LDC.64 R134, c[0x0][0x468] ;  /* 0x00011a00ff867b82 */ /* 0x000ea20000000a00 */
[----:B0-----:R-:W-:-:S05]  /*30e0*/  @P0 IMAD.WIDE.U32 R136, R4, 0x10, R136 ;  /* 0x0000001004880825 */ /* 0x001fca00078e0088 */
[----:B------:R0:W-:Y:S01]  /*30f0*/  @P0 STG.E.128 desc[UR14][R136.64], R124 ;  /* 0x0000007c88000986 */ /* 0x0001e2000c101d0e */
[----:B------:R-:W-:Y:S01]  /*3100*/  PLOP3.LUT P0, PT, PT, PT, UP0, 0x80, 0x8 ;  /* 0x000000000008781c */ /* 0x000fe20003f0f008 */
[----:B--2---:R-:W-:-:S05]  /*3110*/  IMAD.WIDE.U32 R134, R4, 0x10, R134 ;  /* 0x0000001004867825 */ /* 0x004fca00078e0086 */
[----:B------:R0:W-:Y:S07]  /*3120*/  STG.E.128 desc[UR14][R134.64], R128 ;  /* 0x0000008086007986 */ /* 0x0001ee000c101d0e */
[C---:B-1----:R-:W-:Y:S01]  /*3130*/  @P0 IMAD.WIDE.U32 R138, R4.reuse, R139, UR4 ;  /* 0x00000004048a0e25 */ /* 0x042fe2000f8e008b */
[----:B------:R-:W-:-:S04]  /*3140*/  IADD3 R4, PT, PT, R4, 0x80, RZ ;  /* 0x0000008004047810 */ /* 0x000fc80007ffe0ff */
[----:B------:R0:W-:Y:S03]  /*3150*/  @P5 STG.E.128 desc[UR14][R138.64], R120 ;  /* 0x000000788a005986 */ /* 0x0001e6000c101d0e */
.L_x_2364:
[----:B------:R-:W-:Y:S05]  /*3160*/  BSYNC.RECONVERGENT B0 ;  /* 0x0000000000007941 */ /* 0x000fea0003800200 */
.L_x_2363:
        /* <DEDUP_REMOVED lines=33> */
.L_x_2377:
        /* <DEDUP_REMOVED lines=17> */
.L_x_2376:
        /* <DEDUP_REMOVED lines=20> */
.L_x_2379:
        /* <DEDUP_REMOVED lines=13> */
.L_x_2375:
        /* <DEDUP_REMOVED lines=28> */
.L_x_2381:
        /* <DEDUP_REMOVED lines=17> */
.L_x_2380:
        /* <DEDUP_REMOVED lines=20> */
.L_x_2382:
        /* <DEDUP_REMOVED lines=12> */
.L_x_2378:
        /* <DEDUP_REMOVED lines=13> */
.L_x_2374:
[----:B------:R-:W-:Y:S05]  /*3c40*/  BSYNC.RECONVERGENT B0 ;  /* 0x0000000000007941 */ /* 0x000fea0003800200 */
.L_x_2373:
        /* <DEDUP_REMOVED lines=33> */
.L_x_2387:
        /* <DEDUP_REMOVED lines=17> */
.L_x_2386:
        /* <DEDUP_REMOVED lines=20> */
.L_x_2389:
        /* <DEDUP_REMOVED lines=12> */
[----:B------:R-:W-:Y:S06]  /*4170*/  BRA `(.L_x_2388) ;  /* 0x0000000400347947 */ /* 0x000fec0003800000 */
.L_x_2385:
        /* <DEDUP_REMOVED lines=28> */
.L_x_2391:
        /* <DEDUP_REMOVED lines=17> */
.L_x_2390:
        /* <DEDUP_REMOVED lines=20> */
.L_x_2392:
        /* <DEDUP_REMOVED lines=12> */
.L_x_2388:
[----:B------:R-:W0:Y:S01]  /*4650*/  @P0 LDC.64 R134, c[0x0][0x478] ;  /* 0x00011e00ff860b82 */ /* 0x000e220000000a00 */
[----:B------:R-:W1:Y:S01]  /*4660*/  @UP0 LDCU.64 UR4, c[0x0][0x470] ;  /* 0x00008e00ff0407ac */ /* 0x000e620008000a00 */
[----:B------:R-:W-:Y:S01]  /*4670*/  HFMA2 R139, -RZ, RZ, 0, 9.5367431640625e-07 ;  /* 0x00000010ff8b7431 */ /* 0x000fe200000001ff */
[----:B------:R-:W-:Y:S01]  /*4680*/  PLOP3.LUT P5, PT, PT, PT, UP0, 0x80, 0x8 ;  /* 0x000000000008781c */ /* 0x000fe20003faf008 */
[----:B0-----:R-:W-:-:S04]  /*4690*/  @P0 IMAD.WIDE.U32 R136, R4, 0x10, R134 ;  /* 0x0000001004880825 */ /* 0x001fc800078e0086 */
[----:B------:R-:W0:Y:S01]  /*46a0*/  LDC.64 R134, c[0x0][0x468] ;  /* 0x00011a00ff867b82 */ /* 0x000e220000000a00 */
[----:B------:R2:W-:Y:S01]  /*46b0*/  @P0 STG.E.128 desc[UR14][R136.64], R124 ;  /* 0x0000007c88000986 */ /* 0x0005e2000c101d0e */
[----:B------:R-:W-:-:S13]  /*46c0*/  PLOP3.LUT P0, PT, PT, PT, UP0, 0x80, 0x8 ;  /* 0x000000000008781c */ /* 0x000fda0003f0f008 */
[----:B-1----:R-:W-:-:S04]  /*46d0*/  @P0 IMAD.WIDE.U32 R138, R4, R139, UR4 ;  /* 0x00000004048a0e25 */ /* 0x002fc8000f8e008b */
[----:B0-----:R-:W-:-:S05]  /*46e0*/  IMAD.WIDE.U32 R134, R4, 0x10, R134 ;  /* 0x0000001004867825 */ /* 0x001fca00078e0086 */
[----:B------:R2:W-:Y:S04]  /*46f0*/  STG.E.128 desc[UR14][R134.64], R128 ;  /* 0x0000008086007986 */ /* 0x0005e8000c101d0e */
[----:B------:R2:W-:Y:S02]  /*4700*/  @P5 STG.E.128 desc[UR14][R138.64], R120 ;  /* 0x000000788a005986 */ /* 0x0005e4000c101d0e */
.L_x_2384:
[----:B------:R-:W-:Y:S05]  /*4710*/  BSYNC.RECONVERGENT B0 ;  /* 0x0000000000007941 */ /* 0x000fea0003800200 */
.L_x_2383:
[----:B------:R-:W-:Y:S01]  /*4720*/  UPLOP3.LUT UP1, UPT, UPT, UPT, UP1, 0x40, 0x4 ;  /* 0x000000000004789c */ /* 0x000fe20003f2e810 */
[----:B------:R-:W-:Y:S10]  /*4730*/  BRA.U !UP3, `(.L_x_2393) ;  /* 0xffffffc10b107547 */ /* 0x000ff4000b83ffff */
.L_x_2342:
[----:B------:R-:W4:Y:S01]  /*4740*/  S2UR UR4, SR_CTAID.X ;  /* 0x00000000000479c3 */ /* 0x000f220000002500 */
[----:B------:R-:W-:Y:S01]  /*4750*/  BSSY.RECONVERGENT B0, `(.L_x_2394) ;  /* 0x0000012000007945 */ /* 0x000fe20003800200 */
[----:B----4-:R-:W-:-:S06]  /*4760*/  UIMAD UR4, UR4, UR6, URZ ;  /* 0x00000006040472a4 */ /* 0x010fcc000f8e02ff */
[----:B-----5:R-:W-:-:S04]  /*4770*/  MOV R11, UR4 ;  /* 0x00000004000b7c02 */ /* 0x020fc80008000f00 */
[----:B------:R-:W-:Y:S01]  /*4780*/  LEA.HI R11, R11, R132, RZ, 0x1e ;  /* 0x000000840b0b7211 */ /* 0x000fe200078ff0ff */
[----:B------:R-:W-:Y:S06]  /*4790*/  @!P4 BRA `(.L_x_2395) ;  /* 0x000000000034c947 */ /* 0x000fec0003800000 */
[----:B------:R-:W4:Y:S08]  /*47a0*/  LDC.64 R2, c[0x0][0x440] ;  /* 0x00011000ff027b82 */ /* 0x000f300000000a00 */
[----:B------:R-:W5:Y:S08]  /*47b0*/  LDC.64 R4, c[0x0][0x448] ;  /* 0x00011200ff047b82 */ /* 0x000f700000000a00 */
[----:B------:R-:W0:Y:S08]  /*47c0*/  LDC.64 R6, c[0x0][0x450] ;  /* 0x00011400ff067b82 */ /* 0x000e300000000a00 */
[----:B------:R-:W1:Y:S01]  /*47d0*/  LDC.64 R8, c[0x0][0x458] ;  /* 0x00011600ff087b82 */ /* 0x000e620000000a00 */
[----:B----4-:R-:W-:-:S05]  /*47e0*/  IMAD.WIDE.U32 R2, R11, 0x10, R2 ;  /* 0x000000100b027825 */ /* 0x010fca00078e0002 */
[----:B------:R4:W-:Y:S01]  /*47f0*/  STG.E.128 desc[UR14][R2.64], R56 ;  /* 0x0000003802007986 */ /* 0x0009e2000c101d0e */
[----:B-----5:R-:W-:-:S05]  /*4800*/  IMAD.WIDE.U32 R4, R11, 0x10, R4 ;  /* 0x000000100b047825 */ /* 0x020fca00078e0004 */
[----:B------:R4:W-:Y:S01]  /*4810*/  STG.E.128 desc[UR14][R4.64], R40 ;  /* 0x0000002804007986 */ /* 0x0009e2000c101d0e */
[----:B0-----:R-:W-:-:S05]  /*4820*/  IMAD.WIDE.U32 R6, R11, 0x10, R6 ;  /* 0x000000100b067825 */ /* 0x001fca00078e0006 */
[----:B------:R4:W-:Y:S01]  /*4830*/  STG.E.128 desc[UR14][R6.64], R84 ;  /* 0x0000005406007986 */ /* 0x0009e2000c101d0e */
[C---:B-1----:R-:W-:Y:S01]  /*4840*/  IMAD.WIDE.U32 R8, R11.reuse, 0x10, R8 ;  /* 0x000000100b087825 */ /* 0x042fe200078e0008 */
[----:B------:R-:W-:-:S04]  /*4850*/  IADD3 R11, PT, PT, R11, 0x80, RZ ;  /* 0x000000800b0b7810 */ /* 0x000fc80007ffe0ff */
[----:B------:R4:W-:Y:S03]  /*4860*/  STG.E.128 desc[UR14][R8.64], R72 ;  /* 0x0000004808007986 */ /* 0x0009e6000c101d0e */
.L_x_2395:
[----:B------:R-:W-:Y:S05]  /*4870*/  BSYNC.RECONVERGENT B0 ;  /* 0x0000000000007941 */ /* 0x000fea0003800200 */
.L_x_2394:
[----:B------:R-:W-:Y:S04]  /*4880*/  BSSY.RECONVERGENT B0, `(.L_x_2396) ;  /* 0x000000f000007945 */ /* 0x000fe80003800200 */
[----:B------:R-:W-:Y:S05]  /*4890*/  @!P1 BRA `(.L_x_2397) ;  /* 0x0000000000349947 */ /* 0x000fea0003800000 */
[----:B----4-:R-:W4:Y:S08]  /*48a0*/  LDC.64 R2, c[0x0][0x440] ;  /* 0x00011000ff027b82 */ /* 0x010f300000000a00 */
        /* <DEDUP_REMOVED lines=12> */
.L_x_2397:
[----:B------:R-:W-:Y:S05]  /*4970*/  BSYNC.RECONVERGENT B0 ;  /* 0x0000000000007941 */ /* 0x000fea0003800200 */
.L_x_2396:
        /* <DEDUP_REMOVED lines=15> */
.L_x_2399:
[----:B------:R-:W-:Y:S05]  /*4a70*/  BSYNC.RECONVERGENT B0 ;  /* 0x0000000000007941 */ /* 0x000fea0003800200 */
.L_x_2398:
[----:B------:R-:W-:Y:S05]  /*4a80*/  @!P3 EXIT ;  /* 0x000000000000b94d */ /* 0x000fea0003800000 */
[----:B----4-:R-:W4:Y:S08]  /*4a90*/  LDC.64 R2, c[0x0][0x440] ;  /* 0x00011000ff027b82 */ /* 0x010f300000000a00 */
[----:B------:R-:W5:Y:S08]  /*4aa0*/  LDC.64 R4, c[0x0][0x448] ;  /* 0x00011200ff047b82 */ /* 0x000f700000000a00 */
[----:B------:R-:W0:Y:S08]  /*4ab0*/  LDC.64 R6, c[0x0][0x450] ;  /* 0x00011400ff067b82 */ /* 0x000e300000000a00 */
[----:B------:R-:W1:Y:S01]  /*4ac0*/  LDC.64 R8, c[0x0][0x458] ;  /* 0x00011600ff087b82 */ /* 0x000e620000000a00 */
[----:B----4-:R-:W-:-:S05]  /*4ad0*/  IMAD.WIDE.U32 R2, R11, 0x10, R2 ;  /* 0x000000100b027825 */ /* 0x010fca00078e0002 */
[----:B------:R-:W-:Y:S01]  /*4ae0*/  STG.E.128 desc[UR14][R2.64], R68 ;  /* 0x0000004402007986 */ /* 0x000fe2000c101d0e */
[----:B-----5:R-:W-:-:S05]  /*4af0*/  IMAD.WIDE.U32 R4, R11, 0x10, R4 ;  /* 0x000000100b047825 */ /* 0x020fca00078e0004 */
[----:B------:R-:W-:Y:S01]  /*4b00*/  STG.E.128 desc[UR14][R4.64], R52 ;  /* 0x0000003404007986 */ /* 0x000fe2000c101d0e */
[----:B0-----:R-:W-:-:S05]  /*4b10*/  IMAD.WIDE.U32 R6, R11, 0x10, R6 ;  /* 0x000000100b067825 */ /* 0x001fca00078e0006 */
[----:B------:R-:W-:Y:S01]  /*4b20*/  STG.E.128 desc[UR14][R6.64], R92 ;  /* 0x0000005c06007986 */ /* 0x000fe2000c101d0e */
[----:B-1----:R-:W-:-:S05]  /*4b30*/  IMAD.WIDE.U32 R8, R11, 0x10, R8 ;  /* 0x000000100b087825 */ /* 0x002fca00078e0008 */
[----:B------:R-:W-:Y:S01]  /*4b40*/  STG.E.128 desc[UR14][R8.64], R80 ;  /* 0x0000005008007986 */ /* 0x000fe2000c101d0e */
[----:B------:R-:W-:Y:S05]  /*4b50*/  EXIT ;  /* 0x000000000000794d */ /* 0x000fea0003800000 */
.L_x_2400:
        /* <DEDUP_REMOVED lines=10> */
.L_x_2864:


//--------------------- .text._ZN10layer_norm31ln_parallel_residual_bwd_kernelINS_13Kernel_traitsIfffffjLj2048ELj1ELj1ELj4ELj16ENS_18Kernel_traits_baseILj2048EfffffjLj128EEEEELb0ELb0ELb1EEEvNS_9BwdParamsE --------------------------
	.section	.text._ZN10layer_norm31ln_parallel_residual_bwd_kernelINS_13Kernel_traitsIfffffjLj2048ELj1ELj1ELj4ELj16ENS_18Kernel_traits_baseILj2048EfffffjLj128EEEEELb0ELb0ELb1EEEvNS_9BwdParamsE,"ax",@progbits
	.align	128
        .global         _ZN10layer_norm31ln_parallel_residual_bwd_kernelINS_13Kernel_traitsIfffffjLj2048ELj1ELj1ELj4ELj16ENS_18Kernel_traits_baseILj2048EfffffjLj128EEEEELb0ELb0ELb1EEEvNS_9BwdParamsE
        .type           _ZN10layer_norm31ln_parallel_residual_bwd_kernelINS_13Kernel_traitsIfffffjLj2048ELj1ELj1ELj4ELj16ENS_18Kernel_traits_baseILj2048EfffffjLj128EEEEELb0ELb0ELb1EEEvNS_9BwdParamsE,@function
        .size           _ZN10layer_norm31ln_parallel_residual_bwd_kernelINS_13Kernel_traitsIfffffjLj2048ELj1ELj1ELj4ELj16ENS_18Kernel_traits_baseILj2048EfffffjLj128EEEEELb0ELb0ELb1EEEvNS_9BwdParamsE,(.L_x_2865 - _ZN10layer_norm31ln_parallel_residual_bwd_kernelINS_13Kernel_traitsIfffffjLj2048ELj1ELj1ELj4ELj16ENS_18Kernel_traits_baseILj2048EfffffjLj128EEEEELb0ELb0ELb1EEEvNS_9BwdParamsE)
        .other          _ZN10layer_norm31ln_parallel_residual_bwd_kernelINS_13Kernel_traitsIfffffjLj2048ELj1ELj1ELj4ELj16ENS_18Kernel_traits_baseILj2048EfffffjLj128EEEEELb0ELb0ELb1EEEvNS_9BwdParamsE,@"STO_CUDA_ENTRY STV_DEFAULT"
_ZN10layer_norm31ln_parallel_residual_bwd_kernelINS_13Kernel_traitsIfffffjLj2048ELj1ELj1ELj4ELj16ENS_18Kernel_traits_baseILj2048EfffffjLj128EEEEELb0ELb0ELb1EEEvNS_9BwdParamsE:
.text._ZN10layer_norm31ln_parallel_residual_bwd_kernelINS_13Kernel_traitsIfffffjLj2048ELj1ELj1ELj4ELj16ENS_18Kernel_traits_baseILj2048EfffffjLj128EEEEELb0ELb0ELb1EEEvNS_9BwdParamsE:
        /* <DEDUP_REMOVED lines=93> */
.L_x_2436:
[----:B------:R-:W1:Y:S01]  /*05d0*/  LDC.64 R162, c[0x0][0x3a8] ;  /* 0x0000ea00ffa27b82 */ /* 0x000e620000000a00 */
[----:B------:R-:W-:Y:S02]  /*05e0*/  UIMAD UR5, UR4, UR23, URZ ;  /* 0x00000017040572a4 */ /* 0x000fe4000f8e02ff */
[----:B--2---:R-:W-:Y:S02]  /*05f0*/  UIMAD.WIDE UR8, UR4, 0x4, UR16 ;  /* 0x00000004040878a5 */ /* 0x004fe4000f8e0210 */
[----:B------:R-:W-:Y:S02]  /*0600*/  USHF.R.S32.HI UR6, URZ, 0x1f, UR5 ;  /* 0x0000001fff067899 */ /* 0x000fe40008011405 */
[----:B------:R-:W-:Y:S01]  /*0610*/  UIMAD.WIDE UR14, UR4, 0x4, UR18 ;  /* 0x00000004040e78a5 */ /* 0x000fe2000f8e0212 */
[----:B------:R-:W2:Y:S01]  /*0620*/  LDC.64 R160, c[0x0][0x430] ;  /* 0x00010c00ffa07b82 */ /* 0x000ea20000000a00 */
[----:B------:R-:W-:-:S07]  /*0630*/  ULEA.HI UR6, UR6, UR5, URZ, 0x2 ;  /* 0x0000000506067291 */ /* 0x000fce000f8f10ff */
[----:B------:R-:W3:Y:S01]  /*0640*/  LDC.64 R154, c[0x0][0x428] ;  /* 0x00010a00ff9a7b82 */ /* 0x000ee20000000a00 */
[----:B0-----:R-:W-:Y:S02]  /*0650*/  MOV R29, UR6 ;  /* 0x00000006001d7c02 */ /* 0x001fe40008000f00 */
[----:B------:R-:W-:Y:S02]  /*0660*/  MOV R24, UR8 ;  /* 0x0000000800187c02 */ /* 0x000fe40008000f00 */
[----:B------:R-:W-:Y:S02]  /*0670*/  LEA.HI.SX32 R146, R29, R92, 0x1e ;  /* 0x0000005c1d927211 */ /* 0x000fe400078ff2ff */
[----:B------:R-:W-:Y:S02]  /*0680*/  MOV R25, UR9 ;  /* 0x0000000900197c02 */ /* 0x000fe40008000f00 */
[----:B------:R-:W-:Y:S02]  /*0690*/  MOV R26, UR14 ;  /* 0x0000000e001a7c02 */ /* 0x000fe40008000f00 */
[----:B------:R-:W-:Y:S01]  /*06a0*/  MOV R27, UR15 ;  /* 0x0000000f001b7c02 */ /* 0x000fe20008000f00 */
[C---:B-1----:R-:W-:Y:S01]  /*06b0*/  IMAD.WIDE.U32 R92, R146.reuse, 0x10, R162 ;  /* 0x00000010925c7825 */ /* 0x042fe200078e00a2 */
[----:B------:R-:W4:Y:S03]  /*06c0*/  LDG.E R24, desc[UR20][R24.64] ;  /* 0x0000001418187981 */ /* 0x000f26000c1e1900 */
[C---:B--2---:R-:W-:Y:S01]  /*06d0*/  IMAD.WIDE.U32 R96, R146.reuse, 0x10, R160 ;  /* 0x0000001092607825 */ /* 0x044fe200078e00a0 */
[----:B------:R-:W2:Y:S04]  /*06e0*/  LDG.E R26, desc[UR20][R26.64] ;  /* 0x000000141a1a7981 */ /* 0x000ea8000c1e1900 */
[----:B------:R-:W2:Y:S01]  /*06f0*/  LDG.E.128 R92, desc[UR20][R92.64] ;  /* 0x000000145c5c7981 */ /* 0x000ea2000c1e1d00 */
[----:B---3--:R-:W-:-:S03]  /*0700*/  IMAD.WIDE.U32 R100, R146, 0x10, R154 ;  /* 0x0000001092647825 */ /* 0x008fc600078e009a */
[----:B------:R-:W3:Y:S04]  /*0710*/  LDG.E.128 R96, desc[UR20][R96.64] ;  /* 0x0000001460607981 */ /* 0x000ee8000c1e1d00 */
[----:B------:R-:W3:Y:S01]  /*0720*/  LDG.E.128 R100, desc[UR20][R100.64] ;  /* 0x0000001464647981 */ /* 0x000ee2000c1e1d00 */
[----:B0-----:R-:W-:Y:S02]  /*0730*/  ISETP.NE.AND P1, PT, RZ, UR22, PT ;  /* 0x00000016ff007c0c */ /* 0x001fe4000bf25270 */
[----:B------:R-:W-:-:S05]  /*0740*/  IADD3 R144, PT, PT, R146, 0x80, RZ ;  /* 0x0000008092907810 */ /* 0x000fca0007ffe0ff */
[----:B------:R-:W-:Y:S01]  /*0750*/  IMAD.WIDE.U32 R32, R144, 0x10, R162 ;  /* 0x0000001090207825 */ /* 0x000fe200078e00a2 */
[----:B------:R-:W-:-:S05]  /*0760*/  IADD3 R147, PT, PT, R146, 0x100, RZ ;  /* 0x0000010092937810 */ /* 0x000fca0007ffe0ff */
[----:B------:R-:W3:Y:S01]  /*0770*/  LDG.E.128 R32, desc[UR20][R32.64] ;  /* 0x0000001420207981 */ /* 0x000ee2000c1e1d00 */
[----:B------:R-:W-:-:S06]  /*0780*/  IMAD.WIDE.U32 R28, R144, 0x10, R154 ;  /* 0x00000010901c7825 */ /* 0x000fcc00078e009a */
[----:B------:R-:W3:Y:S01]  /*0790*/  LDG.E.128 R28, desc[UR20][R28.64] ;  /* 0x000000141c1c7981 */ /* 0x000ee2000c1e1d00 */
[----:B----4-:R-:W-:Y:S02]  /*07a0*/  FSEL R158, R24, RZ, !P1 ;  /* 0x000000ff189e7208 */ /* 0x010fe40004800000 */
[----:B--2---:R-:W-:-:S03]  /*07b0*/  R2UR UR9, R26 ;  /* 0x000000001a0972ca */ /* 0x004fc600000e0000 */
[C---:B------:R-:W-:Y:S01]  /*07c0*/  FADD.FTZ R148, -R158.reuse, R92 ;  /* 0x0000005c9e947221 */ /* 0x040fe20000010100 */
[----:B---3-5:R-:W-:Y:S01]  /*07d0*/  FMUL.FTZ R92, R53, R97 ;  /* 0x00000061355c7220 */ /* 0x028fe20000410000 */
[----:B------:R-:W-:-:S03]  /*07e0*/  FADD.FTZ R93, -R158, R93 ;  /* 0x0000005d9e5d7221 */ /* 0x000fc60000010100 */
[----:B------:R-:W-:Y:S01]  /*07f0*/  FFMA.FTZ R151, R37, R101, R92 ;  /* 0x0000006525977223 */ /* 0x000fe2000001005c */
[----:B------:R-:W-:-:S04]  /*0800*/  FMUL.FTZ R92, R55, R99 ;  /* 0x00000063375c7220 */ /* 0x000fc80000410000 */
[----:B------:R-:W-:Y:S01]  /*0810*/  FMUL.FTZ R150, R93, UR9 ;  /* 0x000000095d967c20 */ /* 0x000fe20008410000 */
[C---:B------:R-:W-:Y:S01]  /*0820*/  FADD.FTZ R94, -R158.reuse, R94 ;  /* 0x0000005e9e5e7221 */ /* 0x040fe20000010100 */
[----:B------:R-:W-:Y:S01]  /*0830*/  FADD.FTZ R95, -R158, R95 ;  /* 0x0000005f9e5f7221 */ /* 0x000fe20000010100 */
[----:B------:R-:W-:Y:S01]  /*0840*/  FFMA.FTZ R157, R39, R103, R92 ;  /* 0x00000067279d7223 */ /* 0x000fe2000001005c */
[----:B------:R-:W-:-:S04]  /*0850*/  IMAD.WIDE.U32 R92, R147, 0x10, R162 ;  /* 0x00000010935c7825 */ /* 0x000fc800078e00a2 */
[----:B------:R-:W-:Y:S01]  /*0860*/  FMUL.FTZ R148, R148, UR9 ;  /* 0x0000000994947c20 */ /* 0x000fe20008410000 */
[----:B------:R-:W-:Y:S01]  /*0870*/  FMUL.FTZ R149, R52, R96 ;  /* 0x0000006034957220 */ /* 0x000fe20000410000 */
[----:B------:R-:W-:-:S04]  /*0880*/  IMAD.WIDE.U32 R24, R144, 0x10, R160 ;  /* 0x0000001090187825 */ /* 0x000fc800078e00a0 */
[----:B------:R-:W-:Y:S01]  /*0890*/  FMUL.FTZ R152, R94, UR9 ;  /* 0x000000095e987c20 */ /* 0x000fe20008410000 */
[----:B------:R-:W-:Y:S01]  /*08a0*/  FMUL.FTZ R156, R95, UR9 ;  /* 0x000000095f9c7c20 */ /* 0x000fe20008410000 */
[C---:B------:R-:W-:Y:S01]  /*08b0*/  FADD.FTZ R143, R100.reuse, R143 ;  /* 0x0000008f648f7221 */ /* 0x040fe20000010000 */
[----:B------:R-:W2:Y:S01]  /*08c0*/  LDG.E.128 R92, desc[UR20][R92.64] ;  /* 0x000000145c5c7981 */ /* 0x000ea2000c1e1d00 */
[----:B------:R-:W-:Y:S01]  /*08d0*/  FFMA.FTZ R145, R100, R148, R145 ;  /* 0x0000009464917223 */ /* 0x000fe20000010091 */
[----:B------:R-:W-:Y:S01]  /*08e0*/  FFMA.FTZ R149, R36, R100, R149 ;  /* 0x0000006424957223 */ /* 0x000fe20000010095 */
[C---:B------:R-:W-:Y:S01]  /*08f0*/  FADD.FTZ R140, R101.reuse, R140 ;  /* 0x0000008c658c7221 */ /* 0x040fe20000010000 */
[----:B------:R-:W-:Y:S01]  /*0900*/  FFMA.FTZ R142, R101, R150, R142 ;  /* 0x00000096658e7223 */ /* 0x000fe2000001008e */
[----:B------:R-:W3:Y:S01]  /*0910*/  LDG.E.128 R24, desc[UR20][R24.64] ;  /* 0x0000001418187981 */ /* 0x000ee2000c1e1d00 */
[----:B------:R-:W-:-:S04]  /*0920*/  IMAD.WIDE.U32 R100, R147, 0x10, R160 ;  /* 0x0000001093647825 */ /* 0x000fc800078e00a0 */
[----:B------:R-:W-:Y:S01]  /*0930*/  FMUL.FTZ R153, R54, R98 ;  /* 0x0000006236997220 */ /* 0x000fe20000410000 */
[C---:B------:R-:W-:Y:S01]  /*0940*/  FADD.FTZ R139, R96.reuse, R139 ;  /* 0x0000008b608b7221 */ /* 0x040fe20000010000 */
[----:B------:R-:W-:Y:S01]  /*0950*/  FFMA.FTZ R141, R96, R148, R141 ;  /* 0x00000094608d7223 */ /* 0x000fe2000001008d */
[C---:B------:R-:W-:Y:S01]  /*0960*/  FADD.FTZ R136, R97.reuse, R136 ;  /* 0x0000008861887221 */ /* 0x040fe20000010000 */
[----:B------:R-:W-:Y:S01]  /*0970*/  FFMA.FTZ R138, R97, R150, R138 ;  /* 0x00000096618a7223 */ /* 0x000fe2000001008a */
[C---:B------:R-:W-:Y:S01]  /*0980*/  FADD.FTZ R135, R102.reuse, R135 ;  /* 0x0000008766877221 */ /* 0x040fe20000010000 */
[----:B------:R-:W-:Y:S01]  /*0990*/  FFMA.FTZ R137, R102, R152, R137 ;  /* 0x0000009866897223 */ /* 0x000fe20000010089 */
[----:B------:R-:W-:Y:S01]  /*09a0*/  FFMA.FTZ R153, R38, R102, R153 ;  /* 0x0000006626997223 */ /* 0x000fe20000010099 */
[C---:B------:R-:W-:Y:S01]  /*09b0*/  FADD.FTZ R132, R103.reuse, R132 ;  /* 0x0000008467847221 */ /* 0x040fe20000010000 */
[----:B------:R-:W-:Y:S01]  /*09c0*/  FFMA.FTZ R134, R103, R156, R134 ;  /* 0x0000009c67867223 */ /* 0x000fe20000010086 */
[----:B------:R-:W-:Y:S01]  /*09d0*/  IMAD.WIDE.U32 R96, R147, 0x10, R154 ;  /* 0x0000001093607825 */ /* 0x000fe200078e009a */
[----:B------:R-:W4:Y:S03]  /*09e0*/  LDG.E.128 R100, desc[UR20][R100.64] ;  /* 0x0000001464647981 */ /* 0x000f26000c1e1d00 */
[C---:B------:R-:W-:Y:S01]  /*09f0*/  FADD.FTZ R131, R98.reuse, R131 ;  /* 0x0000008362837221 */ /* 0x040fe20000010000 */
[----:B------:R-:W-:Y:S01]  /*0a00*/  FFMA.FTZ R133, R98, R152, R133 ;  /* 0x0000009862857223 */ /* 0x000fe20000010085 */
[C---:B------:R-:W-:Y:S01]  /*0a10*/  FADD.FTZ R128, R99.reuse, R128 ;  /* 0x0000008063807221 */ /* 0x040fe20000010000 */
[----:B------:R-:W-:-:S02]  /*0a20*/  FFMA.FTZ R130, R99, R156, R130 ;  /* 0x0000009c63827223 */ /* 0x000fc40000010082 */
[----:B------:R-:W4:Y:S01]  /*0a30*/  LDG.E.128 R96, desc[UR20][R96.64] ;  /* 0x0000001460607981 */ /* 0x000f22000c1e1d00 */
[C---:B------:R-:W-:Y:S01]  /*0a40*/  FADD.FTZ R32, -R158.reuse, R32 ;  /* 0x000000209e207221 */ /* 0x040fe20000010100 */
[----:B------:R-:W-:-:S03]  /*0a50*/  FADD.FTZ R33, -R158, R33 ;  /* 0x000000219e217221 */ /* 0x000fc60000010100 */
[----:B------:R-:W-:Y:S01]  /*0a60*/  FMUL.FTZ R154, R32, UR9 ;  /* 0x00000009209a7c20 */ /* 0x000fe20008410000 */
[----:B------:R-:W-:Y:S02]  /*0a70*/  FMUL.FTZ R159, R33, UR9 ;  /* 0x00000009219f7c20 */ /* 0x000fe40008410000 */
[----:B------:R-:W0:Y:S01]  /*0a80*/  LDC.64 R32, c[0x0][0x3a8] ;  /* 0x0000ea00ff207b82 */ /* 0x000e220000000a00 */
[C---:B------:R-:W-:Y:S01]  /*0a90*/  FADD.FTZ R127, R28.reuse, R127 ;  /* 0x0000007f1c7f7221 */ /* 0x040fe20000010000 */
[----:B------:R-:W-:Y:S01]  /*0aa0*/  FFMA.FTZ R129, R28, R154, R129 ;  /* 0x0000009a1c817223 */ /* 0x000fe20000010081 */
[C---:B------:R-:W-:Y:S01]  /*0ab0*/  FADD.FTZ R124, R29.reuse, R124 ;  /* 0x0000007c1d7c7221 */ /* 0x040fe20000010000 */
[----:B------:R-:W-:Y:S01]  /*0ac0*/  FFMA.FTZ R126, R29, R159, R126 ;  /* 0x0000009f1d7e7223 */ /* 0x000fe2000001007e */
[C---:B------:R-:W-:Y:S01]  /*0ad0*/  FADD.FTZ R34, -R158.reuse, R34 ;  /* 0x000000229e227221 */ /* 0x040fe20000010100 */
[----:B------:R-:W-:-:S03]  /*0ae0*/  FADD.FTZ R35, -R158, R35 ;  /* 0x000000239e237221 */ /* 0x000fc60000010100 */
[----:B------:R-:W-:Y:S01]  /*0af0*/  FMUL.FTZ R161, R34, UR9 ;  /* 0x0000000922a17c20 */ /* 0x000fe20008410000 */
[----:B------:R-:W-:Y:S01]  /*0b00*/  FMUL.FTZ R164, R35, UR9 ;  /* 0x0000000923a47c20 */ /* 0x000fe20008410000 */
[C---:B------:R-:W-:Y:S01]  /*0b10*/  FADD.FTZ R119, R30.reuse, R119 ;  /* 0x000000771e777221 */ /* 0x040fe20000010000 */
[C---:B------:R-:W-:Y:S01]  /*0b20*/  FADD.FTZ R116, R31.reuse, R116 ;  /* 0x000000741f747221 */ /* 0x040fe20000010000 */
[----:B------:R-:W-:Y:S01]  /*0b30*/  FFMA.FTZ R121, R30, R161, R121 ;  /* 0x000000a11e797223 */ /* 0x000fe20000010079 */
[----:B------:R-:W-:Y:S01]  /*0b40*/  FFMA.FTZ R118, R31, R164, R118 ;  /* 0x000000a41f767223 */ /* 0x000fe20000010076 */
[C---:B--2---:R-:W-:Y:S01]  /*0b50*/  FADD.FTZ R92, -R158.reuse, R92 ;  /* 0x0000005c9e5c7221 */ /* 0x044fe20000010100 */
[----:B------:R-:W-:Y:S01]  /*0b60*/  FADD.FTZ R93, -R158, R93 ;  /* 0x0000005d9e5d7221 */ /* 0x000fe20000010100 */
[----:B---3--:R-:W-:Y:S01]  /*0b70*/  FMUL.FTZ R160, R57, R25 ;  /* 0x0000001939a07220 */ /* 0x008fe20000410000 */
[C---:B------:R-:W-:Y:S01]  /*0b80*/  FADD.FTZ R120, R25.reuse, R120 ;  /* 0x0000007819787221 */ /* 0x040fe20000010000 */
[----:B------:R-:W-:Y:S01]  /*0b90*/  FFMA.FTZ R122, R25, R159, R122 ;  /* 0x0000009f197a7223 */ /* 0x000fe2000001007a */
[----:B------:R-:W-:Y:S01]  /*0ba0*/  FMUL.FTZ R25, R58, R26 ;  /* 0x0000001a3a197220 */ /* 0x000fe20000410000 */
[----:B------:R-:W-:Y:S01]  /*0bb0*/  FMUL.FTZ R155, R56, R24 ;  /* 0x00000018389b7220 */ /* 0x000fe20000410000 */
[C---:B------:R-:W-:Y:S01]  /*0bc0*/  FADD.FTZ R123, R24.reuse, R123 ;  /* 0x0000007b187b7221 */ /* 0x040fe20000010000 */
[----:B------:R-:W-:Y:S01]  /*0bd0*/  FFMA.FTZ R125, R24, R154, R125 ;  /* 0x0000009a187d7223 */ /* 0x000fe2000001007d */
[----:B------:R-:W-:Y:S01]  /*0be0*/  FMUL.FTZ R163, R92, UR9 ;  /* 0x000000095ca37c20 */ /* 0x000fe20008410000 */
[----:B------:R-:W-:Y:S01]  /*0bf0*/  FMUL.FTZ R24, R59, R27 ;  /* 0x0000001b3b187220 */ /* 0x000fe20000410000 */
[----:B------:R-:W-:Y:S01]  /*0c00*/  FFMA.FTZ R162, R42, R30, R25 ;  /* 0x0000001e2aa27223 */ /* 0x000fe20000010019 */
[----:B------:R-:W-:Y:S01]  /*0c10*/  FFMA.FTZ R155, R40, R28, R155 ;  /* 0x0000001c289b7223 */ /* 0x000fe2000001009b */
[----:B------:R-:W-:Y:S01]  /*0c20*/  FFMA.FTZ R160, R41, R29, R160 ;  /* 0x0000001d29a07223 */ /* 0x000fe200000100a0 */
[----:B------:R-:W-:Y:S01]  /*0c30*/  FFMA.FTZ R165, R43, R31, R24 ;  /* 0x0000001f2ba57223 */ /* 0x000fe20000010018 */
[----:B----4-:R-:W-:Y:S01]  /*0c40*/  FMUL.FTZ R25, R60, R100 ;  /* 0x000000643c197220 */ /* 0x010fe20000410000 */
[C---:B------:R-:W-:Y:S01]  /*0c50*/  FADD.FTZ R9, R100.reuse, R9 ;  /* 0x0000000964097221 */ /* 0x040fe20000010000 */
[----:B------:R-:W-:Y:S01]  /*0c60*/  FFMA.FTZ R17, R100, R163, R17 ;  /* 0x000000a364117223 */ /* 0x000fe20000010011 */
[----:B------:R-:W-:Y:S01]  /*0c70*/  FMUL.FTZ R100, R93, UR9 ;  /* 0x000000095d647c20 */ /* 0x000fe20008410000 */
[----:B------:R-:W-:Y:S01]  /*0c80*/  FMUL.FTZ R24, R61, R101 ;  /* 0x000000653d187220 */ /* 0x000fe20000410000 */
[----:B------:R-:W-:Y:S01]  /*0c90*/  IADD3 R93, PT, PT, R146, 0x180, RZ ;  /* 0x00000180925d7810 */ /* 0x000fe20007ffe0ff */
[----:B------:R-:W1:Y:S01]  /*0ca0*/  LDC.64 R28, c[0x0][0x430] ;  /* 0x00010c00ff1c7b82 */ /* 0x000e620000000a00 */
[C---:B------:R-:W-:Y:S01]  /*0cb0*/  FADD.FTZ R105, R96.reuse, R105 ;  /* 0x0000006960697221 */ /* 0x040fe20000010000 */
[----:B------:R-:W-:Y:S01]  /*0cc0*/  FFMA.FTZ R113, R96, R163, R113 ;  /* 0x000000a360717223 */ /* 0x000fe20000010071 */
[C---:B------:R-:W-:Y:S01]  /*0cd0*/  FADD.FTZ R22, R97.reuse, R22 ;  /* 0x0000001661167221 */ /* 0x040fe20000010000 */
[----:B------:R-:W-:Y:S01]  /*0ce0*/  FFMA.FTZ R110, R97, R100, R110 ;  /* 0x00000064616e7223 */ /* 0x000fe2000001006e */
[----:B------:R-:W-:Y:S01]  /*0cf0*/  FFMA.FTZ R96, R44, R96, R25 ;  /* 0x000000602c607223 */ /* 0x000fe20000010019 */
[----:B------:R-:W-:Y:S01]  /*0d00*/  FFMA.FTZ R97, R45, R97, R24 ;  /* 0x000000612d617223 */ /* 0x000fe20000010018 */
[----:B0-----:R-:W-:-:S02]  /*0d10*/  IMAD.WIDE.U32 R24, R93, 0x10, R32 ;  /* 0x000000105d187825 */ /* 0x001fc400078e0020 */
[----:B------:R-:W0:Y:S02]  /*0d20*/  LDC.64 R32, c[0x0][0x428] ;  /* 0x00010a00ff207b82 */ /* 0x000e240000000a00 */
[C---:B------:R-:W-:Y:S01]  /*0d30*/  FADD.FTZ R115, R26.reuse, R115 ;  /* 0x000000731a737221 */ /* 0x040fe20000010000 */
[----:B------:R-:W-:Y:S01]  /*0d40*/  FFMA.FTZ R117, R26, R161, R117 ;  /* 0x000000a11a757223 */ /* 0x000fe20000010075 */
[C---:B------:R-:W-:Y:S01]  /*0d50*/  FADD.FTZ R112, R27.reuse, R112 ;  /* 0x000000701b707221 */ /* 0x040fe20000010000 */
[----:B------:R-:W-:Y:S02]  /*0d60*/  FFMA.FTZ R114, R27, R164, R114 ;  /* 0x000000a41b727223 */ /* 0x000fe40000010072 */
[----:B------:R-:W2:Y:S01]  /*0d70*/  LDG.E.128 R24, desc[UR20][R24.64] ;  /* 0x0000001418187981 */ /* 0x000ea2000c1e1d00 */
[----:B-1----:R-:W-:-:S06]  /*0d80*/  IMAD.WIDE.U32 R28, R93, 0x10, R28 ;  /* 0x000000105d1c7825 */ /* 0x002fcc00078e001c */
[----:B------:R-:W3:Y:S01]  /*0d90*/  LDG.E.128 R28, desc[UR20][R28.64] ;  /* 0x000000141c1c7981 */ /* 0x000ee2000c1e1d00 */
[----:B0-----:R-:W-:-:S06]  /*0da0*/  IMAD.WIDE.U32 R32, R93, 0x10, R32 ;  /* 0x000000105d207825 */ /* 0x001fcc00078e0020 */
[----:B------:R-:W4:Y:S01]  /*0db0*/  LDG.E.128 R32, desc[UR20][R32.64] ;  /* 0x0000001420207981 */ /* 0x000f22000c1e1d00 */
[----:B------:R-:W-:Y:S01]  /*0dc0*/  FADD.FTZ R94, -R158, R94 ;  /* 0x0000005e9e5e7221 */ /* 0x000fe20000010100 */
[C---:B------:R-:W-:Y:S01]  /*0dd0*/  FADD.FTZ R6, R101.reuse, R6 ;  /* 0x0000000665067221 */ /* 0x040fe20000010000 */
[----:B------:R-:W-:Y:S01]  /*0de0*/  FFMA.FTZ R14, R101, R100, R14 ;  /* 0x00000064650e7223 */ /* 0x000fe2000001000e */
[----:B------:R-:W-:Y:S01]  /*0df0*/  FMUL.FTZ R101, R62, R102 ;  /* 0x000000663e657220 */ /* 0x000fe20000410000 */
[----:B------:R-:W-:Y:S01]  /*0e00*/  FMUL.FTZ R94, R94, UR9 ;  /* 0x000000095e5e7c20 */ /* 0x000fe20008410000 */
[----:B------:R-:W-:Y:S01]  /*0e10*/  FADD.FTZ R95, -R158, R95 ;  /* 0x0000005f9e5f7221 */ /* 0x000fe20000010100 */
[----:B------:R-:W-:Y:S01]  /*0e20*/  FADD.FTZ R23, R98, R23 ;  /* 0x0000001762177221 */ /* 0x000fe20000010000 */
[----:B------:R-:W-:Y:S01]  /*0e30*/  FFMA.FTZ R101, R46, R98, R101 ;  /* 0x000000622e657223 */ /* 0x000fe20000010065 */
[-C--:B------:R-:W-:Y:S01]  /*0e40*/  FFMA.FTZ R111, R98, R94.reuse, R111 ;  /* 0x0000005e626f7223 */ /* 0x080fe2000001006f */
[C---:B------:R-:W-:Y:S01]  /*0e50*/  FADD.FTZ R7, R102.reuse, R7 ;  /* 0x0000000766077221 */ /* 0x040fe20000010000 */
[----:B------:R-:W-:Y:S01]  /*0e60*/  FFMA.FTZ R15, R102, R94, R15 ;  /* 0x0000005e660f7223 */ /* 0x000fe2000001000f */
[----:B------:R-:W-:Y:S01]  /*0e70*/  FMUL.FTZ R95, R95, UR9 ;  /* 0x000000095f5f7c20 */ /* 0x000fe20008410000 */
[----:B------:R-:W-:Y:S01]  /*0e80*/  FMUL.FTZ R98, R63, R103 ;  /* 0x000000673f627220 */ /* 0x000fe20000410000 */
[----:B------:R-:W-:Y:S01]  /*0e90*/  ISETP.NE.U32.AND P0, PT, RZ, UR24, PT ;  /* 0x00000018ff007c0c */ /* 0x000fe2000bf05070 */
[C---:B------:R-:W-:Y:S01]  /*0ea0*/  FADD.FTZ R20, R99.reuse, R20 ;  /* 0x0000001463147221 */ /* 0x040fe20000010000 */
[----:B------:R-:W-:Y:S01]  /*0eb0*/  FFMA.FTZ R108, R99, R95, R108 ;  /* 0x0000005f636c7223 */ /* 0x000fe2000001006c */
[----:B------:R-:W-:Y:S01]  /*0ec0*/  FFMA.FTZ R98, R47, R99, R98 ;  /* 0x000000632f627223 */ /* 0x000fe20000010062 */
[----:B------:R-:W-:Y:S01]  /*0ed0*/  ISETP.NE.AND.EX P0, PT, RZ, UR25, PT, P0 ;  /* 0x00000019ff007c0c */ /* 0x000fe2000bf05300 */
[----:B------:R-:W-:-:S04]  /*0ee0*/  FADD.FTZ R92, RZ, R149 ;  /* 0x00000095ff5c7221 */ /* 0x000fc80000010000 */
[----:B------:R-:W-:-:S04]  /*0ef0*/  FADD.FTZ R92, R151, R92 ;  /* 0x0000005c975c7221 */ /* 0x000fc80000010000 */
[----:B------:R-:W-:Y:S01]  /*0f00*/  FADD.FTZ R92, R153, R92 ;  /* 0x0000005c995c7221 */ /* 0x000fe20000010000 */
[----:B------:R-:W-:-:S03]  /*0f10*/  FADD.FTZ R4, R103, R4 ;  /* 0x0000000467047221 */ /* 0x000fc60000010000 */
[----:B------:R-:W-:Y:S01]  /*0f20*/  FADD.FTZ R92, R157, R92 ;  /* 0x0000005c9d5c7221 */ /* 0x000fe20000010000 */
[----:B------:R-:W-:-:S03]  /*0f30*/  FFMA.FTZ R12, R103, R95, R12 ;  /* 0x0000005f670c7223 */ /* 0x000fc6000001000c */
[----:B------:R-:W-:-:S04]  /*0f40*/  FADD.FTZ R103, R155, R92 ;  /* 0x0000005c9b677221 */ /* 0x000fc80000010000 */
[----:B------:R-:W-:-:S04]  /*0f50*/  FADD.FTZ R103, R160, R103 ;  /* 0x00000067a0677221 */ /* 0x000fc80000010000 */
[----:B------:R-:W-:Y:S01]  /*0f60*/  FADD.FTZ R92, R162, R103 ;  /* 0x00000067a25c7221 */ /* 0x000fe20000010000 */
[C---:B--2---:R-:W-:Y:S01]  /*0f70*/  FADD.FTZ R24, -R158.reuse, R24 ;  /* 0x000000189e187221 */ /* 0x044fe20000010100 */
[----:B------:R-:W-:-:S03]  /*0f80*/  FADD.FTZ R25, -R158, R25 ;  /* 0x000000199e197221 */ /* 0x000fc60000010100 */
[----:B------:R-:W-:Y:S01]  /*0f90*/  FMUL.FTZ R102, R24, UR9 ;  /* 0x0000000918667c20 */ /* 0x000fe20008410000 */
[C---:B------:R-:W-:Y:S01]  /*0fa0*/  FADD.FTZ R26, -R158.reuse, R26 ;  /* 0x0000001a9e1a7221 */ /* 0x040fe20000010100 */
[----:B------:R-:W-:Y:S01]  /*0fb0*/  FADD.FTZ R27, -R158, R27 ;  /* 0x0000001b9e1b7221 */ /* 0x000fe20000010100 */
[----:B---3--:R-:W-:Y:S01]  /*0fc0*/  FMUL.FTZ R99, R64, R28 ;  /* 0x0000001c40637220 */ /* 0x008fe20000410000 */
[C---:B------:R-:W-:Y:S01]  /*0fd0*/  FFMA.FTZ R13, R28.reuse, R102, R13 ;  /* 0x000000661c0d7223 */ /* 0x040fe2000001000d */
[----:B------:R-:W-:Y:S01]  /*0fe0*/  FADD.FTZ R5, R28, R5 ;  /* 0x000000051c057221 */ /* 0x000fe20000010000 */
[----:B------:R-:W-:Y:S01]  /*0ff0*/  FMUL.FTZ R28, R25, UR9 ;  /* 0x00000009191c7c20 */ /* 0x000fe20008410000 */
[----:B------:R-:W-:Y:S01]  /*1000*/  FMUL.FTZ R24, R65, R29 ;  /* 0x0000001d41187220 */ /* 0x000fe20000410000 */
[C---:B------:R-:W-:Y:S01]  /*1010*/  FADD.FTZ R2, R29.reuse, R2 ;  /* 0x000000021d027221 */ /* 0x040fe20000010000 */
[----:B------:R-:W-:Y:S01]  /*1020*/  FMUL.FTZ R25, R66, R30 ;  /* 0x0000001e42197220 */ /* 0x000fe20000410000 */
[-C--:B------:R-:W-:Y:S01]  /*1030*/  FFMA.FTZ R10, R29, R28.reuse, R10 ;  /* 0x0000001c1d0a7223 */ /* 0x080fe2000001000a */
[C---:B----4-:R-:W-:Y:S01]  /*1040*/  FADD.FTZ R18, R33.reuse, R18 ;  /* 0x0000001221127221 */ /* 0x050fe20000010000 */
[----:B------:R-:W-:Y:S01]  /*1050*/  FFMA.FTZ R106, R33, R28, R106 ;  /* 0x0000001c216a7223 */ /* 0x000fe2000001006a */
[----:B------:R-:W-:Y:S01]  /*1060*/  FFMA.FTZ R99, R48, R32, R99 ;  /* 0x0000002030637223 */ /* 0x000fe20000010063 */
[C---:B------:R-:W-:Y:S01]  /*1070*/  FFMA.FTZ R109, R32.reuse, R102, R109 ;  /* 0x00000066206d7223 */ /* 0x040fe2000001006d */
[----:B------:R-:W-:Y:S01]  /*1080*/  FADD.FTZ R21, R32, R21 ;  /* 0x0000001520157221 */ /* 0x000fe20000010000 */
[----:B------:R-:W-:Y:S01]  /*1090*/  FFMA.FTZ R33, R49, R33, R24 ;  /* 0x0000002131217223 */ /* 0x000fe20000010018 */
[----:B------:R-:W-:Y:S01]  /*10a0*/  FMUL.FTZ R29, R26, UR9 ;  /* 0x000000091a1d7c20 */ /* 0x000fe20008410000 */
        /* <DEDUP_REMOVED lines=11> */
[----:B------:R0:W5:Y:S02]  /*1160*/  @P0 LDG.E.128 R76, desc[UR20][R26.64] ;  /* 0x000000141a4c0981 */ /* 0x000164000c1e1d00 */
[----:B0-----:R-:W-:-:S05]  /*1170*/  @P0 IMAD.WIDE.U32 R26, R144, 0x10, R24 ;  /* 0x00000010901a0825 */ /* 0x001fca00078e0018 */
[----:B------:R-:W0:Y:S01]  /*1180*/  @P0 LDC.64 R24, c[0x0][0x438] ;  /* 0x00010e00ff180b82 */ /* 0x000e220000000a00 */
[----:B------:R0:W5:Y:S02]  /*1190*/  @P0 LDG.E.128 R72, desc[UR20][R26.64] ;  /* 0x000000141a480981 */ /* 0x000164000c1e1d00 */
[----:B0-----:R-:W-:-:S05]  /*11a0*/  @P0 IMAD.WIDE.U32 R26, R147, 0x10, R24 ;  /* 0x00000010931a0825 */ /* 0x001fca00078e0018 */
[----:B------:R-:W0:Y:S01]  /*11b0*/  @P0 LDC.64 R24, c[0x0][0x438] ;  /* 0x00010e00ff180b82 */ /* 0x000e220000000a00 */
[----:B------:R1:W5:Y:S02]  /*11c0*/  @P0 LDG.E.128 R68, desc[UR20][R26.64] ;  /* 0x000000141a440981 */ /* 0x000364000c1e1d00 */
[----:B-1----:R-:W-:-:S04]  /*11d0*/  FFMA.FTZ R27, R148, R149, RZ ;  /* 0x00000095941b7223 */ /* 0x002fc800000100ff */
[----:B------:R-:W-:Y:S01]  /*11e0*/  FFMA.FTZ R103, R150, R151, R27 ;  /* 0x0000009796677223 */ /* 0x000fe2000001001b */
[----:B------:R-:W-:Y:S01]  /*11f0*/  FADD.FTZ R27, R165, R92 ;  /* 0x0000005ca51b7221 */ /* 0x000fe20000010000 */
[----:B0-----:R-:W-:-:S04]  /*1200*/  @P0 IMAD.WIDE.U32 R24, R93, 0x10, R24 ;  /* 0x000000105d180825 */ /* 0x001fc800078e0018 */
[----:B------:R-:W-:Y:S01]  /*1210*/  FFMA.FTZ R103, R152, R153, R103 ;  /* 0x0000009998677223 */ /* 0x000fe20000010067 */
[----:B------:R0:W5:Y:S03]  /*1220*/  @P0 LDG.E.128 R80, desc[UR20][R24.64] ;  /* 0x0000001418500981 */ /* 0x000166000c1e1d00 */
        /* <DEDUP_REMOVED lines=22> */
[C---:B------:R-:W-:Y:S01]  /*1390*/  FFMA.FTZ R11, R30.reuse, R29, R11 ;  /* 0x0000001d1e0b7223 */ /* 0x040fe2000001000b */
[----:B------:R-:W-:-:S03]  /*13a0*/  FADD.FTZ R3, R30, R3 ;  /* 0x000000031e037221 */ /* 0x000fc60000010000 */
        /* <DEDUP_REMOVED lines=20> */
[C---:B------:R-:W-:Y:S01]  /*14f0*/  FFMA.FTZ R8, R31.reuse, R32, R8 ;  /* 0x000000201f087223 */ /* 0x040fe20000010008 */
[----:B------:R-:W-:Y:S01]  /*1500*/  FADD.FTZ R0, R31, R0 ;  /* 0x000000001f007221 */ /* 0x000fe20000010000 */
        /* <DEDUP_REMOVED lines=11> */
.L_x_2403:
[----:B------:R-:W-:Y:S05]  /*15c0*/  BSYNC.RECONVERGENT B0 ;  /* 0x0000000000007941 */ /* 0x000fea0003800200 */
.L_x_2402:
        /* <DEDUP_REMOVED lines=50> */
.L_x_2406:
        /* <DEDUP_REMOVED lines=17> */
.L_x_2405:
        /* <DEDUP_REMOVED lines=22> */
.L_x_2408:
        /* <DEDUP_REMOVED lines=21> */
.L_x_2404:
        /* <DEDUP_REMOVED lines=23> */
.L_x_2410:
        /* <DEDUP_REMOVED lines=17> */
.L_x_2409:
        /* <DEDUP_REMOVED lines=22> */
.L_x_2411:
        /* <DEDUP_REMOVED lines=20> */
.L_x_2407:
        /* <DEDUP_REMOVED lines=37> */
.L_x_2414:
        /* <DEDUP_REMOVED lines=17> */
.L_x_2413:
        /* <DEDUP_REMOVED lines=18> */
.L_x_2416:
        /* <DEDUP_REMOVED lines=13> */
.L_x_2412:
        /* <DEDUP_REMOVED lines=23> */
.L_x_2418:
        /* <DEDUP_REMOVED lines=17> */
.L_x_2417:
        /* <DEDUP_REMOVED lines=18> */
.L_x_2419:
        /* <DEDUP_REMOVED lines=12> */
.L_x_2415:
        /* <DEDUP_REMOVED lines=32> */
.L_x_2422:
        /* <DEDUP_REMOVED lines=17> */
.L_x_2421:
        /* <DEDUP_REMOVED lines=18> */
.L_x_2424:
        /* <DEDUP_REMOVED lines=13> */
.L_x_2420:
        /* <DEDUP_REMOVED lines=23> */
.L_x_2426:
        /* <DEDUP_REMOVED lines=17> */
.L_x_2425:
        /* <DEDUP_REMOVED lines=18> */
.L_x_2427:
        /* <DEDUP_REMOVED lines=12> */
.L_x_2423:
        /* <DEDUP_REMOVED lines=32> */
.L_x_2430:
        /* <DEDUP_REMOVED lines=17> */
.L_x_2429:
        /* <DEDUP_REMOVED lines=18> */
.L_x_2432:
        /* <DEDUP_REMOVED lines=13> */
.L_x_2428:
        /* <DEDUP_REMOVED lines=23> */
.L_x_2434:
        /* <DEDUP_REMOVED lines=17> */
.L_x_2433:
        /* <DEDUP_REMOVED lines=18> */
.L_x_2435:
        /* <DEDUP_REMOVED lines=12> */
.L_x_2431:
        /* <DEDUP_REMOVED lines=74> */
.L_x_2401:
        /* <DEDUP_REMOVED lines=29> */
.L_x_2437:
        /* <DEDUP_REMOVED lines=13> */
.L_x_2865:


//--------------------- .text._ZN10layer_norm31ln_parallel_residual_bwd_kernelINS_13Kernel_traitsIfffffjLj2048ELj1ELj1ELj4ELj16ENS_18Kernel_traits_baseILj2048EfffffjLj128EEEEELb0ELb1ELb0EEEvNS_9BwdParamsE --------------------------
	.section	.text._ZN10layer_norm31ln_parallel_residual_bwd_kernelINS_13Kernel_traitsIfffffjLj2048ELj1ELj1ELj4ELj16ENS_18Kernel_traits_baseILj2048EfffffjLj128EEEEELb0ELb1ELb0EEEvNS_9BwdParamsE,"ax",@progbits
	.align	128
        .global         _ZN10layer_norm31ln_parallel_residual_bwd_kernelINS_13Kernel_traitsIfffffjLj2048ELj1ELj1ELj4ELj16ENS_18Kernel_traits_baseILj2048EfffffjLj128EEEEELb0ELb1ELb0EEEvNS_9BwdParamsE
        .type           _ZN10layer_norm31ln_parallel_residual_bwd_kernelINS_13Kernel_traitsIfffffjLj2048ELj1ELj1ELj4ELj16ENS_18Kernel_traits_baseILj2048EfffffjLj128EEEEELb0ELb1ELb0EEEvNS_9BwdParamsE,@function
        .size           _ZN10layer_norm31ln_parallel_residual_bwd_kernelINS_13Kernel_traitsIfffffjLj2048ELj1ELj1ELj4ELj16ENS_18Kernel_traits_baseILj2048EfffffjLj128EEEEELb0ELb1ELb0EEEvNS_9BwdParamsE,(.L_x_2866 - _ZN10layer_norm31ln_parallel_residual_bwd_kernelINS_13Kernel_traitsIfffffjLj2048ELj1ELj1ELj4ELj16ENS_18Kernel_traits_baseILj2048EfffffjLj128EEEEELb0ELb1ELb0EEEvNS_9BwdParamsE)
        .other          _ZN10layer_norm31ln_parallel_residual_bwd_kernelINS_13Kernel_traitsIfffffjLj2048ELj1ELj1ELj4ELj16ENS_18Kernel_traits_baseILj2048EfffffjLj128EEEEELb0ELb1ELb0EEEvNS_9BwdParamsE,@"STO_CUDA_ENTRY STV_DEFAULT"
_ZN10layer_norm31ln_parallel_residual_bwd_kernelINS_13Kernel_traitsIfffffjLj2048ELj1ELj1ELj4ELj16ENS_18Kernel_traits_baseILj2048EfffffjLj128EEEEELb0ELb1ELb0EEEvNS_9BwdParamsE:
.text._ZN10layer_norm31ln_parallel_residual_bwd_kernelINS_13Kernel_traitsIfffffjLj2048ELj1ELj1ELj4ELj16ENS_18Kernel_traits_baseILj2048EfffffjLj128EEEEELb0ELb1ELb0EEEvNS_9BwdParamsE:
        /* <DEDUP_REMOVED lines=23> */
[----:B--2---:R1:W5:Y:S01]  /*0170*/  @P2 LDG.E.128 R12, desc[UR16][R6.64] ;  /* 0x00000010060c2981 */ /* 0x004362000c1e1d00 */
[C---:B---3--:R-:W-:Y:S01]  /*0180*/  @P3 IMAD.WIDE.U32 R10, R5.reuse, 0x10, R8 ;  /* 0x00000010050a3825 */ /* 0x048fe200078e0008 */
[----:B------:R-:W-:-:S04]  /*0190*/  @P3 IADD3 R5, PT, PT, R5, 0x80, RZ ;  /* 0x0000008005053810 */ /* 0x000fc80007ffe0ff */
[----:B------:R1:W5:Y:S01]  /*01a0*/  @P3 LDG.E.128 R16, desc[UR16][R10.64] ;  /* 0x000000100a103981 */ /* 0x000362000c1e1d00 */
[----:B----4-:R-:W-:-:S05]  /*01b0*/  @P4 IMAD.WIDE.U32 R8, R5, 0x10, R28 ;  /* 0x0000001005084825 */ /* 0x010fca00078e001c */
[----:B------:R1:W5:Y:S01]  /*01c0*/  @P4 LDG.E.128 R20, desc[UR16][R8.64] ;  /* 0x0000001008144981 */ /* 0x000362000c1e1d00 */
[----:B0-----:R-:W-:-:S05]  /*01d0*/  @P5 IMAD.WIDE.U32 R2, R111, 0x10, R2 ;  /* 0x000000106f025825 */ /* 0x001fca00078e0002 */
[----:B------:R1:W5:Y:S01]  /*01e0*/  @P5 LDG.E.128 R24, desc[UR16][R2.64] ;  /* 0x0000001002185981 */ /* 0x000362000c1e1d00 */
        /* <DEDUP_REMOVED lines=45> */
.L_x_2489:
        /* <DEDUP_REMOVED lines=35> */
[C---:B---3--:R-:W-:Y:S01]  /*06f0*/  FADD.FTZ R3, -R111.reuse, R84 ;  /* 0x000000546f037221 */ /* 0x048fe20000010100 */
[C---:B------:R-:W-:Y:S01]  /*0700*/  FADD.FTZ R94, -R111.reuse, R85 ;  /* 0x000000556f5e7221 */ /* 0x040fe20000010100 */
[C---:B------:R-:W-:Y:S01]  /*0710*/  FADD.FTZ R86, -R111.reuse, R86 ;  /* 0x000000566f567221 */ /* 0x040fe20000010100 */
[----:B------:R-:W-:Y:S01]  /*0720*/  FADD.FTZ R113, -R111, R87 ;  /* 0x000000576f717221 */ /* 0x000fe20000010100 */
[----:B------:R-:W-:Y:S01]  /*0730*/  FMUL.FTZ R3, R3, UR23 ;  /* 0x0000001703037c20 */ /* 0x000fe20008410000 */
[----:B------:R-:W-:Y:S01]  /*0740*/  FMUL.FTZ R94, R94, UR23 ;  /* 0x000000175e5e7c20 */ /* 0x000fe20008410000 */
[----:B------:R-:W-:Y:S01]  /*0750*/  FMUL.FTZ R103, R86, UR23 ;  /* 0x0000001756677c20 */ /* 0x000fe20008410000 */
[----:B0-----:R-:W-:Y:S01]  /*0760*/  FMUL.FTZ R116, R113, UR23 ;  /* 0x0000001771747c20 */ /* 0x001fe20008410000 */
[----:B----45:R-:W-:Y:S01]  /*0770*/  FMUL.FTZ R98, R24, R88 ;  /* 0x0000005818627220 */ /* 0x030fe20000410000 */
[----:B------:R-:W-:Y:S01]  /*0780*/  FMUL.FTZ R105, R25, R89 ;  /* 0x0000005919697220 */ /* 0x000fe20000410000 */
[----:B------:R-:W-:Y:S01]  /*0790*/  FMUL.FTZ R118, R26, R90 ;  /* 0x0000005a1a767220 */ /* 0x000fe20000410000 */
[----:B------:R-:W-:Y:S01]  /*07a0*/  FMUL.FTZ R109, R27, R91 ;  /* 0x0000005b1b6d7220 */ /* 0x000fe20000410000 */
[----:B------:R-:W-:Y:S01]  /*07b0*/  FADD.FTZ R84, RZ, R98 ;  /* 0x00000062ff547221 */ /* 0x000fe20000010000 */
[----:B------:R-:W-:Y:S01]  /*07c0*/  FFMA.FTZ R85, R3, R98, RZ ;  /* 0x0000006203557223 */ /* 0x000fe200000100ff */
        /* <DEDUP_REMOVED lines=15> */
.L_x_2440:
[----:B----4-:R-:W-:Y:S05]  /*08c0*/  BSYNC.RECONVERGENT B0 ;  /* 0x0000000000007941 */ /* 0x010fea0003800200 */
.L_x_2439:
        /* <DEDUP_REMOVED lines=13> */
[----:B------:R-:W-:Y:S01]  /*09a0*/  IADD3 R113, PT, PT, R113, 0x80, RZ ;  /* 0x0000008071717810 */ /* 0x000fe20007ffe0ff */
[C---:B---3--:R-:W-:Y:S01]  /*09b0*/  FADD.FTZ R9, -R111.reuse, R88 ;  /* 0x000000586f097221 */ /* 0x048fe20000010100 */
[C---:B------:R-:W-:Y:S01]  /*09c0*/  FADD.FTZ R92, -R111.reuse, R89 ;  /* 0x000000596f5c7221 */ /* 0x040fe20000010100 */
[C---:B------:R-:W-:Y:S01]  /*09d0*/  FADD.FTZ R90, -R111.reuse, R90 ;  /* 0x0000005a6f5a7221 */ /* 0x040fe20000010100 */
[----:B------:R-:W-:Y:S01]  /*09e0*/  FADD.FTZ R91, -R111, R91 ;  /* 0x0000005b6f5b7221 */ /* 0x000fe20000010100 */
[----:B------:R-:W-:Y:S01]  /*09f0*/  FMUL.FTZ R9, R9, UR23 ;  /* 0x0000001709097c20 */ /* 0x000fe20008410000 */
[----:B------:R-:W-:Y:S01]  /*0a00*/  FMUL.FTZ R92, R92, UR23 ;  /* 0x000000175c5c7c20 */ /* 0x000fe20008410000 */
[----:B------:R-:W-:Y:S01]  /*0a10*/  FMUL.FTZ R99, R90, UR23 ;  /* 0x000000175a637c20 */ /* 0x000fe20008410000 */
[----:B------:R-:W-:Y:S01]  /*0a20*/  FMUL.FTZ R112, R91, UR23 ;  /* 0x000000175b707c20 */ /* 0x000fe20008410000 */
[----:B----45:R-:W-:Y:S01]  /*0a30*/  FMUL.FTZ R96, R12, R84 ;  /* 0x000000540c607220 */ /* 0x030fe20000410000 */
[----:B------:R-:W-:Y:S01]  /*0a40*/  FADD.FTZ R48, R48, R84 ;  /* 0x0000005430307221 */ /* 0x000fe20000010000 */
[----:B------:R-:W-:Y:S01]  /*0a50*/  FFMA.FTZ R32, R84, R9, R32 ;  /* 0x0000000954207223 */ /* 0x000fe20000010020 */
[----:B------:R-:W-:Y:S01]  /*0a60*/  FADD.FTZ R49, R49, R85 ;  /* 0x0000005531317221 */ /* 0x000fe20000010000 */
[----:B------:R-:W-:Y:S01]  /*0a70*/  FFMA.FTZ R33, R85, R92, R33 ;  /* 0x0000005c55217223 */ /* 0x000fe20000010021 */
[----:B------:R-:W-:Y:S01]  /*0a80*/  FMUL.FTZ R101, R13, R85 ;  /* 0x000000550d657220 */ /* 0x000fe20000410000 */
[----:B------:R-:W-:Y:S01]  /*0a90*/  FADD.FTZ R84, R115, R96 ;  /* 0x0000006073547221 */ /* 0x000fe20000010000 */
[----:B------:R-:W-:Y:S01]  /*0aa0*/  FFMA.FTZ R85, R9, R96, R120 ;  /* 0x0000006009557223 */ /* 0x000fe20000010078 */
        /* <DEDUP_REMOVED lines=11> */
[----:B0-----:R-:W-:-:S07]  /*0b60*/  FFMA.FTZ R120, R112, R107, R85 ;  /* 0x0000006b70787223 */ /* 0x001fce0000010055 */
.L_x_2442:
[----:B------:R-:W-:Y:S05]  /*0b70*/  BSYNC.RECONVERGENT B0 ;  /* 0x0000000000007941 */ /* 0x000fea0003800200 */
.L_x_2441:
        /* <DEDUP_REMOVED lines=41> */
[----:B0-----:R-:W-:-:S07]  /*0e10*/  FFMA.FTZ R120, R108, R106, R85 ;  /* 0x0000006a6c787223 */ /* 0x001fce0000010055 */
.L_x_2444:
[----:B------:R-:W-:Y:S05]  /*0e20*/  BSYNC.RECONVERGENT B0 ;  /* 0x0000000000007941 */ /* 0x000fea0003800200 */
.L_x_2443:
[----:B------:R-:W-:Y:S04]  /*0e30*/  BSSY.RECONVERGENT B0, `(.L_x_2445) ;  /* 0x0000029000007945 */ /* 0x000fe80003800200 */
[----:B------:R-:W-:Y:S05]  /*0e40*/  @!P4 BRA `(.L_x_2446) ;  /* 0x00000000009cc947 */ /* 0x000fea0003800000 */
[----:B------:R-:W0:Y:S01]  /*0e50*/  LDC.64 R10, c[0x0][0x3a8] ;  /* 0x0000ea00ff0a7b82 */ /* 0x000e220000000a00 */
[----:B------:R-:W-:-:S04]  /*0e60*/  ISETP.NE.U32.AND P0, PT, RZ, UR18, PT ;  /* 0x00000012ff007c0c */ /* 0x000fc8000bf05070 */
[----:B------:R-:W-:-:S03]  /*0e70*/  ISETP.NE.AND.EX P0, PT, RZ, UR19, PT, P0 ;  /* 0x00000013ff007c0c */ /* 0x000fc6000bf05300 */
[----:B------:R-:W1:Y:S01]  /*0e80*/  LDC.64 R84, c[0x0][0x428] ;  /* 0x00010a00ff547b82 */ /* 0x000e620000000a00 */
[----:B0-----:R-:W-:-:S09]  /*0e90*/  IMAD.WIDE.U32 R88, R113, 0x10, R10 ;  /* 0x0000001071587825 */ /* 0x001fd200078e000a */
[----:B------:R-:W0:Y:S01]  /*0ea0*/  @P0 LDC.64 R10, c[0x0][0x438] ;  /* 0x00010e00ff0a0b82 */ /* 0x000e220000000a00 */
[----:B------:R-:W2:Y:S01]  /*0eb0*/  LDG.E.128 R88, desc[UR16][R88.64] ;  /* 0x0000001058587981 */ /* 0x000ea2000c1e1d00 */
[----:B-1----:R-:W-:-:S06]  /*0ec0*/  IMAD.WIDE.U32 R84, R113, 0x10, R84 ;  /* 0x0000001071547825 */ /* 0x002fcc00078e0054 */
[----:B------:R-:W3:Y:S01]  /*0ed0*/  LDG.E.128 R84, desc[UR16][R84.64] ;  /* 0x0000001054547981 */ /* 0x000ee2000c1e1d00 */
[----:B0-----:R-:W-:-:S05]  /*0ee0*/  @P0 IMAD.WIDE.U32 R122, R113, 0x10, R10 ;  /* 0x00000010717a0825 */ /* 0x001fca00078e000a */
[----:B------:R0:W5:Y:S01]  /*0ef0*/  @P0 LDG.E.128 R72, desc[UR16][R122.64] ;  /* 0x000000107a480981 */ /* 0x000162000c1e1d00 */
[C---:B--2---:R-:W-:Y:S01]  /*0f00*/  FADD.FTZ R7, -R111.reuse, R88 ;  /* 0x000000586f077221 */ /* 0x044fe20000010100 */
[C---:B------:R-:W-:Y:S01]  /*0f10*/  FADD.FTZ R8, -R111.reuse, R89 ;  /* 0x000000596f087221 */ /* 0x040fe20000010100 */
[C---:B------:R-:W-:Y:S01]  /*0f20*/  FADD.FTZ R11, -R111.reuse, R90 ;  /* 0x0000005a6f0b7221 */ /* 0x040fe20000010100 */
[----:B------:R-:W-:Y:S01]  /*0f30*/  FADD.FTZ R91, -R111, R91 ;  /* 0x0000005b6f5b7221 */ /* 0x000fe20000010100 */
[----:B------:R-:W-:Y:S01]  /*0f40*/  FMUL.FTZ R7, R7, UR23 ;  /* 0x0000001707077c20 */ /* 0x000fe20008410000 */
[----:B------:R-:W-:Y:S01]  /*0f50*/  FMUL.FTZ R8, R8, UR23 ;  /* 0x0000001708087c20 */ /* 0x000fe20008410000 */
[----:B------:R-:W-:Y:S01]  /*0f60*/  FMUL.FTZ R11, R11, UR23 ;  /* 0x000000170b0b7c20 */ /* 0x000fe20008410000 */
[----:B------:R-:W-:Y:S01]  /*0f70*/  FMUL.FTZ R102, R91, UR23 ;  /* 0x000000175b667c20 */ /* 0x000fe20008410000 */
[----:B---3-5:R-:W-:Y:S01]  /*0f80*/  FMUL.FTZ R10, R20, R84 ;  /* 0x00000054140a7220 */ /* 0x028fe20000410000 */
        /* <DEDUP_REMOVED lines=19> */
.L_x_2446:
[----:B------:R-:W-:Y:S05]  /*10c0*/  BSYNC.RECONVERGENT B0 ;  /* 0x0000000000007941 */ /* 0x000fea0003800200 */
.L_x_2445:
        /* <DEDUP_REMOVED lines=32> */
.L_x_2448:
[----:B------:R-:W-:Y:S05]  /*12d0*/  BSYNC.RECONVERGENT B0 ;  /* 0x0000000000007941 */ /* 0x000fea0003800200 */
.L_x_2447:
        /* <DEDUP_REMOVED lines=51> */
.L_x_2453:
        /* <DEDUP_REMOVED lines=17> */
.L_x_2452:
        /* <DEDUP_REMOVED lines=20> */
.L_x_2455:
        /* <DEDUP_REMOVED lines=21> */
.L_x_2451:
        /* <DEDUP_REMOVED lines=19> */
.L_x_2457:
        /* <DEDUP_REMOVED lines=17> */
.L_x_2456:
        /* <DEDUP_REMOVED lines=20> */
.L_x_2458:
        /* <DEDUP_REMOVED lines=20> */
.L_x_2454:
        /* <DEDUP_REMOVED lines=14> */
.L_x_2450:
[----:B------:R-:W-:Y:S05]  /*1f50*/  BSYNC.RECONVERGENT B0 ;  /* 0x0000000000007941 */ /* 0x000fea0003800200 */
.L_x_2449:
        /* <DEDUP_REMOVED lines=33> */
.L_x_2463:
        /* <DEDUP_REMOVED lines=17> */
.L_x_2462:
        /* <DEDUP_REMOVED lines=20> */
.L_x_2465:
        /* <DEDUP_REMOVED lines=13> */
.L_x_2461:
        /* <DEDUP_REMOVED lines=28> */
.L_x_2467:
        /* <DEDUP_REMOVED lines=17> */
.L_x_2466:
        /* <DEDUP_REMOVED lines=20> */
.L_x_2468:
        /* <DEDUP_REMOVED lines=12> */
.L_x_2464:
        /* <DEDUP_REMOVED lines=13> */
.L_x_2460:
[----:B------:R-:W-:Y:S05]  /*2a30*/  BSYNC.RECONVERGENT B0 ;  /* 0x0000000000007941 */ /* 0x000fea0003800200 */
.L_x_2459:
        /* <DEDUP_REMOVED lines=12> */
[--C-:B0--3--:R-:W-:Y:S01]  /*2b00*/  FFMA.FTZ R77, R5, UR8, R88.reuse ;  /* 0x00000008054d7c23 */ /* 0x109fe20008010058 */
        /* <DEDUP_REMOVED lines=20> */
.L_x_2473:
        /* <DEDUP_REMOVED lines=17> */
.L_x_2472:
        /* <DEDUP_REMOVED lines=20> */
.L_x_2475:
        /* <DEDUP_REMOVED lines=13> */
.L_x_2471:
[----:B0--3--:R-:W0:Y:S02]  /*2f70*/  LDC.64 R84, c[0x0][0x478] ;  /* 0x00011e00ff547b82 */ /* 0x009e240000000a00 */
        /* <DEDUP_REMOVED lines=27> */
.L_x_2477:
        /* <DEDUP_REMOVED lines=17> */
.L_x_2476:
        /* <DEDUP_REMOVED lines=20> */
.L_x_2478:
        /* <DEDUP_REMOVED lines=12> */
.L_x_2474:
        /* <DEDUP_REMOVED lines=13> */
.L_x_2470:
[----:B------:R-:W-:Y:S05]  /*3510*/  BSYNC.RECONVERGENT B0 ;  /* 0x0000000000007941 */ /* 0x000fea0003800200 */
.L_x_2469:
        /* <DEDUP_REMOVED lines=12> */
[--C-:B0--34-:R-:W-:Y:S01]  /*35e0*/  FFMA.FTZ R77, R7, UR8, R88.reuse ;  /* 0x00000008074d7c23 */ /* 0x119fe20008010058 */
        /* <DEDUP_REMOVED lines=20> */
.L_x_2483:
        /* <DEDUP_REMOVED lines=17> */
.L_x_2482:
        /* <DEDUP_REMOVED lines=20> */
.L_x_2485:
        /* <DEDUP_REMOVED lines=13> */
.L_x_2481:
[----:B0--34-:R-:W0:Y:S02]  /*3a50*/  LDC.64 R84, c[0x0][0x478] ;  /* 0x00011e00ff547b82 */ /* 0x019e240000000a00 */
        /* <DEDUP_REMOVED lines=27> */
.L_x_2487:
        /* <DEDUP_REMOVED lines=17> */
.L_x_2486:
        /* <DEDUP_REMOVED lines=20> */
.L_x_2488:
        /* <DEDUP_REMOVED lines=12> */
.L_x_2484:
[----:B------:R-:W0:Y:S01]  /*3f20*/  @P0 LDC.64 R90, c[0x0][0x478] ;  /* 0x00011e00ff5a0b82 */ /* 0x000e220000000a00 */
[----:B------:R-:W1:Y:S01]  /*3f30*/  @UP0 LDCU.64 UR26, c[0x0][0x470] ;  /* 0x00008e00ff1a07ac */ /* 0x000e620008000a00 */
[----:B------:R-:W-:Y:S01]  /*3f40*/  PLOP3.LUT P1, PT, PT, PT, UP0, 0x80, 0x8 ;  /* 0x000000000008781c */ /* 0x000fe20003f2f008 */
[----:B------:R-:W-:-:S05]  /*3f50*/  HFMA2 R121, -RZ, RZ, 0, 9.5367431640625e-07 ;  /* 0x00000010ff797431 */ /* 0x000fca00000001ff */
[----:B------:R-:W2:Y:S07]  /*3f60*/  LDC.64 R88, c[0x0][0x468] ;  /* 0x00011a00ff587b82 */ /* 0x000eae0000000a00 */
[----:B-1----:R-:W-:-:S04]  /*3f70*/  @P1 IMAD.WIDE.U32 R120, R6, R121, UR26 ;  /* 0x0000001a06781e25 */ /* 0x002fc8000f8e0079 */
[----:B0-----:R-:W-:-:S05]  /*3f80*/  @P0 IMAD.WIDE.U32 R90, R6, 0x10, R90 ;  /* 0x00000010065a0825 */ /* 0x001fca00078e005a */
[----:B------:R1:W-:Y:S01]  /*3f90*/  @P0 STG.E.128 desc[UR16][R90.64], R80 ;  /* 0x000000505a000986 */ /* 0x0003e2000c101d10 */
[----:B------:R-:W-:Y:S01]  /*3fa0*/  PLOP3.LUT P0, PT, PT, PT, UP0, 0x80, 0x8 ;  /* 0x000000000008781c */ /* 0x000fe20003f0f008 */
[----:B--2---:R-:W-:-:S05]  /*3fb0*/  IMAD.WIDE.U32 R88, R6, 0x10, R88 ;  /* 0x0000001006587825 */ /* 0x004fca00078e0058 */
[----:B------:R1:W-:Y:S07]  /*3fc0*/  STG.E.128 desc[UR16][R88.64], R84 ;  /* 0x0000005458007986 */ /* 0x0003ee000c101d10 */
[----:B------:R1:W-:Y:S02]  /*3fd0*/  @P0 STG.E.128 desc[UR16][R120.64], R76 ;  /* 0x0000004c78000986 */ /* 0x0003e4000c101d10 */
.L_x_2480:
[----:B------:R-:W-:Y:S05]  /*3fe0*/  BSYNC.RECONVERGENT B0 ;  /* 0x0000000000007941 */ /* 0x000fea0003800200 */
.L_x_2479:
[----:B------:R-:W-:Y:S01]  /*3ff0*/  UPLOP3.LUT UP1, UPT, UPT, UPT, UP1, 0x40, 0x4 ;  /* 0x000000000004789c */ /* 0x000fe20003f2e810 */
[----:B------:R-:W-:Y:S10]  /*4000*/  BRA.U !UP3, `(.L_x_2489) ;  /* 0xffffffc50b2c7547 */ /* 0x000ff4000b83ffff */
.L_x_2438:
[----:B------:R-:W2:Y:S08]  /*4010*/  S2UR UR8, SR_CTAID.X ;  /* 0x00000000000879c3 */ /* 0x000eb00000002500 */
[----:B------:R-:W0:Y:S08]  /*4020*/  LDC.64 R2, c[0x0][0x440] ;  /* 0x00011000ff027b82 */ /* 0x000e300000000a00 */
[----:B------:R-:W3:Y:S08]  /*4030*/  LDC.64 R4, c[0x0][0x448] ;  /* 0x00011200ff047b82 */ /* 0x000ef00000000a00 */
[----:B------:R-:W4:Y:S01]  /*4040*/  LDC.64 R6, c[0x0][0x440] ;  /* 0x00011000ff067b82 */ /* 0x000f220000000a00 */
[----:B--2---:R-:W-:-:S06]  /*4050*/  UIMAD UR8, UR8, UR10, URZ ;  /* 0x0000000a080872a4 */ /* 0x004fcc000f8e02ff */
[----:B------:R-:W-:Y:S01]  /*4060*/  MOV R0, UR8 ;  /* 0x0000000800007c02 */ /* 0x000fe20008000f00 */
[----:B------:R-:W2:Y:S03]  /*4070*/  LDC.64 R8, c[0x0][0x448] ;  /* 0x00011200ff087b82 */ /* 0x000ea60000000a00 */
[----:B------:R-:W-:-:S05]  /*4080*/  LEA.HI R111, R0, R111, RZ, 0x1e ;  /* 0x0000006f006f7211 */ /* 0x000fca00078ff0ff */
[----:B------:R-:W1:Y:S01]  /*4090*/  LDC.64 R10, c[0x0][0x440] ;  /* 0x00011000ff0a7b82 */ /* 0x000e620000000a00 */
[----:B0-----:R-:W-:-:S04]  /*40a0*/  @P5 IMAD.WIDE.U32 R2, R111, 0x10, R2 ;  /* 0x000000106f025825 */ /* 0x001fc800078e0002 */
[C---:B---3--:R-:W-:Y:S01]  /*40b0*/  @P5 IMAD.WIDE.U32 R4, R111.reuse, 0x10, R4 ;  /* 0x000000106f045825 */ /* 0x048fe200078e0004 */
[----:B------:R-:W-:Y:S01]  /*40c0*/  @P5 IADD3 R111, PT, PT, R111, 0x80, RZ ;  /* 0x000000806f6f5810 */ /* 0x000fe20007ffe0ff */
[----:B------:R0:W-:Y:S01]  /*40d0*/  @P5 STG.E.128 desc[UR16][R2.64], R44 ;  /* 0x0000002c02005986 */ /* 0x0001e2000c101d10 */
[----:B-----5:R-:W3:Y:S03]  /*40e0*/  LDC.64 R12, c[0x0][0x448] ;  /* 0x00011200ff0c7b82 */ /* 0x020ee60000000a00 */
[C---:B----4-:R-:W-:Y:S01]  /*40f0*/  @P2 IMAD.WIDE.U32 R6, R111.reuse, 0x10, R6 ;  /* 0x000000106f062825 */ /* 0x050fe200078e0006 */
[----:B------:R0:W-:Y:S03]  /*4100*/  @P5 STG.E.128 desc[UR16][R4.64], R28 ;  /* 0x0000001c04005986 */ /* 0x0001e6000c101d10 */
[C---:B--2---:R-:W-:Y:S01]  /*4110*/  @P2 IMAD.WIDE.U32 R8, R111.reuse, 0x10, R8 ;  /* 0x000000106f082825 */ /* 0x044fe200078e0008 */
[----:B------:R-:W-:Y:S01]  /*4120*/  @P2 IADD3 R111, PT, PT, R111, 0x80, RZ ;  /* 0x000000806f6f2810 */ /* 0x000fe20007ffe0ff */
[----:B------:R0:W-:Y:S04]  /*4130*/  @P2 STG.E.128 desc[UR16][R6.64], R48 ;  /* 0x0000003006002986 */ /* 0x0001e8000c101d10 */
[----:B------:R0:W-:Y:S01]  /*4140*/  @P2 STG.E.128 desc[UR16][R8.64], R32 ;  /* 0x0000002008002986 */ /* 0x0001e2000c101d10 */
[----:B-1----:R-:W-:-:S05]  /*4150*/  @P3 IMAD.WIDE.U32 R10, R111, 0x10, R10 ;  /* 0x000000106f0a3825 */ /* 0x002fca00078e000a */
[----:B------:R0:W-:Y:S01]  /*4160*/  @P3 STG.E.128 desc[UR16][R10.64], R52 ;  /* 0x000000340a003986 */ /* 0x0001e2000c101d10 */
[----:B---3--:R-:W-:-:S05]  /*4170*/  @P3 IMAD.WIDE.U32 R12, R111, 0x10, R12 ;  /* 0x000000106f0c3825 */ /* 0x008fca00078e000c */
        /* <DEDUP_REMOVED lines=10> */
.L_x_2490:
        /* <DEDUP_REMOVED lines=14> */
.L_x_2866:


//--------------------- .text._ZN10layer_norm31ln_parallel_residual_bwd_kernelINS_13Kernel_traitsIfffffjLj2048ELj1ELj1ELj4ELj16ENS_18Kernel_traits_baseILj2048EfffffjLj128EEEEELb0ELb1ELb1EEEvNS_9BwdParamsE --------------------------
	.section	.text._ZN10layer_norm31ln_parallel_residual_bwd_kernelINS_13Kernel_traitsIfffffjLj2048ELj1ELj1ELj4ELj16ENS_18Kernel_traits_baseILj2048EfffffjLj128EEEEELb0ELb1ELb1EEEvNS_9BwdParamsE,"ax",@progbits
	.align	128
        .global         _ZN10layer_norm31ln_parallel_residual_bwd_kernelINS_13Kernel_traitsIfffffjLj2048ELj1ELj1ELj4ELj16ENS_18Kernel_traits_baseILj2048EfffffjLj128EEEEELb0ELb1ELb1EEEvNS_9BwdParamsE
        .type           _ZN10layer_norm31ln_parallel_residual_bwd_kernelINS_13Kernel_traitsIfffffjLj2048ELj1ELj1ELj4ELj16ENS_18Kernel_traits_baseILj2048EfffffjLj128EEEEELb0ELb1ELb1EEEvNS_9BwdParamsE,@function
        .size           _ZN10layer_norm31ln_parallel_residual_bwd_kernelINS_13Kernel_traitsIfffffjLj2048ELj1ELj1ELj4ELj16ENS_18Kernel_traits_baseILj2048EfffffjLj128EEEEELb0ELb1ELb1EEEvNS_9BwdParamsE,(.L_x_2867 - _ZN10layer_norm31ln_parallel_residual_bwd_kernelINS_13Kernel_traitsIfffffjLj2048ELj1ELj1ELj4ELj16ENS_18Kernel_traits_baseILj2048EfffffjLj128EEEEELb0ELb1ELb1EEEvNS_9BwdParamsE)
        .other          _ZN10layer_norm31ln_parallel_residual_bwd_kernelINS_13Kernel_traitsIfffffjLj2048ELj1ELj1ELj4ELj16ENS_18Kernel_traits_baseILj2048EfffffjLj128EEEEELb0ELb1ELb1EEEvNS_9BwdParamsE,@"STO_CUDA_ENTRY STV_DEFAULT"
_ZN10layer_norm31ln_parallel_residual_bwd_kernelINS_13Kernel_traitsIfffffjLj2048ELj1ELj1ELj4ELj16ENS_18Kernel_traits_baseILj2048EfffffjLj128EEEEELb0ELb1ELb1EEEvNS_9BwdParamsE:
.text._ZN10layer_norm31ln_parallel_residual_bwd_kernelINS_13Kernel_traitsIfffffjLj2048ELj1ELj1ELj4ELj16ENS_18Kernel_traits_baseILj2048EfffffjLj128EEEEELb0ELb1ELb1EEEvNS_9BwdParamsE:
[----:B------:R-:W0:Y:S08]  /*0000*/  LDC R1, c[0x0][0x37c] ;  /* 0x0000df00ff017b82 */ /* 0x000e300000000800 */
[----:B------:R-:W1:Y:S01]  /*0010*/  S2UR UR7, SR_CTAID.X ;  /* 0x00000000000779c3 */ /* 0x000e620000002500 */
[----:B------:R-:W1:Y:S01]  /*0020*/  LDCU UR4, c[0x0][0x384] ;  /* 0x00007080ff0477ac */ /* 0x000e620008000800 */
[----:B------:R-:W2:Y:S01]  /*0030*/  S2R R78, SR_TID.X ;  /* 0x00000000004e7919 */ /* 0x000ea20000002100 */
[----:B0-----:R-:W-:-:S02]  /*0040*/  IADD3 R1, PT, PT, R1, -0x8, RZ ;  /* 0xfffffff801017810 */ /* 0x001fc40007ffe0ff */
        /* <DEDUP_REMOVED lines=16> */
[----:B------:R-:W0:Y:S01]  /*0150*/  LDCU.64 UR20, c[0x0][0x358] ;  /* 0x00006b00ff1477ac */ /* 0x000e220008000a00 */
[----:B-1----:R-:W-:-:S09]  /*0160*/  UISETP.GE.AND UP0, UPT, UR7, UR4, UPT ;  /* 0x000000040700728c */ /* 0x002fd2000bf06270 */
[----:B--2---:R-:W-:Y:S05]  /*0170*/  BRA.U UP0, `(.L_x_2491) ;  /* 0x0000003900207547 */ /* 0x004fea000b800000 */
[----:B------:R-:W1:Y:S01]  /*0180*/  LDC.64 R2, c[0x0][0x3d0] ;  /* 0x0000f400ff027b82 */ /* 0x000e620000000a00 */
[----:B------:R-:W2:Y:S01]  /*0190*/  LDCU.64 UR4, c[0x0][0x438] ;  /* 0x00008700ff0477ac */ /* 0x000ea20008000a00 */
[----:B------:R3:W-:Y:S01]  /*01a0*/  STL [R1], RZ ;  /* 0x000000ff01007387 */ /* 0x0007e20000100800 */
        /* <DEDUP_REMOVED lines=12> */
[----:B------:R-:W-:Y:S01]  /*0270*/  UPLOP3.LUT UP1, UPT, UPT, UPT, UPT, 0x40, 0x4 ;  /* 0x000000000004789c */ /* 0x000fe20003f2e870 */
[----:B------:R-:W4:Y:S01]  /*0280*/  LDCU UR22, c[0x0][0x388] ;  /* 0x00007100ff1677ac */ /* 0x000f220008000800 */
[----:B------:R-:W0:Y:S01]  /*0290*/  LDCU.U8 UR28, c[0x0][0x410] ;  /* 0x00008200ff1c77ac */ /* 0x000e220008000000 */
[----:B-1----:R-:W-:Y:S01]  /*02a0*/  IMAD.WIDE.U32 R2, R78, 0x10, R2 ;  /* 0x000000104e027825 */ /* 0x002fe200078e0002 */
[----:B------:R-:W1:Y:S04]  /*02b0*/  LDCU UR23, c[0x0][0x400] ;  /* 0x00008000ff1777ac */ /* 0x000e680008000800 */
[----:B0-----:R3:W5:Y:S01]  /*02c0*/  LDG.E.128 R28, desc[UR20][R2.64] ;  /* 0x00000014021c7981 */ /* 0x001762000c1e1d00 */
[----:B------:R-:W0:Y:S03]  /*02d0*/  LDCU.64 UR8, c[0x0][0x470] ;  /* 0x00008e00ff0877ac */ /* 0x000e260008000a00 */
[----:B------:R3:W5:Y:S01]  /*02e0*/  LDG.E.128 R24, desc[UR20][R2.64+0x800] ;  /* 0x0008001402187981 */ /* 0x000762000c1e1d00 */
[----:B------:R-:W0:Y:S03]  /*02f0*/  LDCU.64 UR26, c[0x0][0x438] ;  /* 0x00008700ff1a77ac */ /* 0x000e260008000a00 */
[----:B------:R3:W5:Y:S01]  /*0300*/  LDG.E.128 R20, desc[UR20][R2.64+0x1000] ;  /* 0x0010001402147981 */ /* 0x000762000c1e1d00 */
[----:B------:R-:W0:Y:S03]  /*0310*/  LDCU.64 UR10, c[0x0][0x478] ;  /* 0x00008f00ff0a77ac */ /* 0x000e260008000a00 */
[----:B------:R3:W5:Y:S01]  /*0320*/  LDG.E.128 R16, desc[UR20][R2.64+0x1800] ;  /* 0x0018001402107981 */ /* 0x000762000c1e1d00 */
[----:B--2---:R-:W-:Y:S01]  /*0330*/  UISETP.NE.U32.AND UP0, UPT, UR4, URZ, UPT ;  /* 0x000000ff0400728c */ /* 0x004fe2000bf05070 */
[----:B------:R-:W-:Y:S01]  /*0340*/  CS2R R10, SRZ ;  /* 0x00000000000a7805 */ /* 0x000fe2000001ff00 */
[----:B------:R-:W2:Y:S01]  /*0350*/  LDCU.U8 UR4, c[0x0][0x410] ;  /* 0x00008200ff0477ac */ /* 0x000ea20008000000 */
[----:B------:R-:W-:-:S02]  /*0360*/  CS2R R8, SRZ ;  /* 0x0000000000087805 */ /* 0x000fc4000001ff00 */
[----:B------:R-:W-:Y:S02]  /*0370*/  CS2R R6, SRZ ;  /* 0x0000000000067805 */ /* 0x000fe4000001ff00 */
[----:B------:R-:W-:Y:S01]  /*0380*/  CS2R R4, SRZ ;  /* 0x0000000000047805 */ /* 0x000fe2000001ff00 */
[----:B------:R-:W-:Y:S01]  /*0390*/  UISETP.NE.AND.EX UP0, UPT, UR5, URZ, UPT, UP0 ;  /* 0x000000ff0500728c */ /* 0x000fe2000bf05300 */
[----:B------:R-:W0:Y:S05]  /*03a0*/  LDCU.128 UR12, c[0x0][0x3c0] ;  /* 0x00007800ff0c77ac */ /* 0x000e2a0008000c00 */
[----:B------:R-:W-:Y:S01]  /*03b0*/  PLOP3.LUT P1, PT, PT, PT, UP0, 0x80, 0x8 ;  /* 0x000000000008781c */ /* 0x000fe20003f2f008 */
[----:B------:R-:W0:Y:S01]  /*03c0*/  LDCU.64 UR24, c[0x0][0x380] ;  /* 0x00007000ff1877ac */ /* 0x000e220008000a00 */
[----:B--2---:R-:W-:-:S03]  /*03d0*/  UISETP.NE.AND UP2, UPT, UR4, URZ, UPT ;  /* 0x000000ff0400728c */ /* 0x004fc6000bf45270 */
[----:B------:R-:W-:-:S03]  /*03e0*/  UMOV UR4, UR7 ;  /* 0x0000000700047c82 */ /* 0x000fc60008000000 */
[----:B-1-34-:R-:W-:-:S13]  /*03f0*/  PLOP3.LUT P3, PT, PT, PT, UP2, 0x80, 0x8 ;  /* 0x000000000008781c */ /* 0x01afda0003f6f028 */
.L_x_2526:
[----:B-1----:R-:W1:Y:S01]  /*0400*/  LDC.64 R36, c[0x0][0x428] ;  /* 0x00010a00ff247b82 */ /* 0x002e620000000a00 */
[----:B------:R-:W-:Y:S02]  /*0410*/  UIMAD UR5, UR4, UR22, URZ ;  /* 0x00000016040572a4 */ /* 0x000fe4000f8e02ff */
[----:B0-----:R-:W-:Y:S02]  /*0420*/  UIMAD.WIDE UR18, UR4, 0x4, UR14 ;  /* 0x00000004041278a5 */ /* 0x001fe4000f8e020e */
[----:B------:R-:W-:Y:S02]  /*0430*/  USHF.R.S32.HI UR6, URZ, 0x1f, UR5 ;  /* 0x0000001fff067899 */ /* 0x000fe40008011405 */
[----:B------:R-:W-:Y:S01]  /*0440*/  UIMAD.WIDE UR16, UR4, 0x4, UR12 ;  /* 0x00000004041078a5 */ /* 0x000fe2000f8e020c */
[----:B------:R-:W0:Y:S01]  /*0450*/  LDC.64 R84, c[0x0][0x3a8] ;  /* 0x0000ea00ff547b82 */ /* 0x000e220000000a00 */
[----:B------:R-:W-:Y:S01]  /*0460*/  ULEA.HI UR6, UR6, UR5, URZ, 0x2 ;  /* 0x0000000506067291 */ /* 0x000fe2000f8f10ff */
[----:B------:R-:W-:-:S02]  /*0470*/  MOV R32, UR18 ;  /* 0x0000001200207c02 */ /* 0x000fc40008000f00 */
[----:B------:R-:W-:Y:S02]  /*0480*/  MOV R33, UR19 ;  /* 0x0000001300217c02 */ /* 0x000fe40008000f00 */
[----:B------:R-:W-:Y:S02]  /*0490*/  MOV R102, UR16 ;  /* 0x0000001000667c02 */ /* 0x000fe40008000f00 */
[----:B------:R-:W-:Y:S01]  /*04a0*/  MOV R3, UR6 ;  /* 0x0000000600037c02 */ /* 0x000fe20008000f00 */
[----:B------:R2:W3:Y:S01]  /*04b0*/  LDG.E R0, desc[UR20][R32.64] ;  /* 0x0000001420007981 */ /* 0x0004e2000c1e1900 */
[----:B------:R-:W-:Y:S01]  /*04c0*/  MOV R103, UR17 ;  /* 0x0000001100677c02 */ /* 0x000fe20008000f00 */
[----:B------:R-:W4:Y:S01]  /*04d0*/  @P1 LDC.64 R94, c[0x0][0x438] ;  /* 0x00010e00ff5e1b82 */ /* 0x000f220000000a00 */
[----:B------:R-:W-:-:S03]  /*04e0*/  LEA.HI.SX32 R92, R3, R78, 0x1e ;  /* 0x0000004e035c7211 */ /* 0x000fc600078ff2ff */
[----:B------:R-:W3:Y:S02]  /*04f0*/  LDG.E R102, desc[UR20][R102.64] ;  /* 0x0000001466667981 */ /* 0x000ee4000c1e1900 */
[C---:B-1----:R-:W-:Y:S01]  /*0500*/  IMAD.WIDE.U32 R68, R92.reuse, 0x10, R36 ;  /* 0x000000105c447825 */ /* 0x042fe200078e0024 */
[----:B------:R-:W-:-:S05]  /*0510*/  IADD3 R91, PT, PT, R92, 0x80, RZ ;  /* 0x000000805c5b7810 */ /* 0x000fca0007ffe0ff */
[----:B------:R-:W3:Y:S01]  /*0520*/  LDG.E.128 R68, desc[UR20][R68.64] ;  /* 0x0000001444447981 */ /* 0x000ee2000c1e1d00 */
[----:B0-----:R-:W-:-:S04]  /*0530*/  IMAD.WIDE.U32 R64, R92, 0x10, R84 ;  /* 0x000000105c407825 */ /* 0x001fc800078e0054 */
[C---:B------:R-:W-:Y:S02]  /*0540*/  IMAD.WIDE.U32 R72, R91.reuse, 0x10, R84 ;  /* 0x000000105b487825 */ /* 0x040fe400078e0054 */
[----:B------:R-:W3:Y:S02]  /*0550*/  LDG.E.128 R64, desc[UR20][R64.64] ;  /* 0x0000001440407981 */ /* 0x000ee4000c1e1d00 */
[----:B------:R-:W-:Y:S02]  /*0560*/  IMAD.WIDE.U32 R76, R91, 0x10, R36 ;  /* 0x000000105b4c7825 */ /* 0x000fe400078e0024 */
[----:B------:R-:W3:Y:S04]  /*0570*/  LDG.E.128 R72, desc[UR20][R72.64] ;  /* 0x0000001448487981 */ /* 0x000ee8000c1e1d00 */
[----:B------:R-:W3:Y:S01]  /*0580*/  LDG.E.128 R76, desc[UR20][R76.64] ;  /* 0x000000144c4c7981 */ /* 0x000ee2000c1e1d00 */
[----:B------:R-:W-:-:S02]  /*0590*/  IADD3 R3, PT, PT, R92, 0x100, RZ ;  /* 0x000001005c037810 */ /* 0x000fc40007ffe0ff */
[----:B------:R-:W-:-:S03]  /*05a0*/  IADD3 R2, PT, PT, R92, 0x180, RZ ;  /* 0x000001805c027810 */ /* 0x000fc60007ffe0ff */
[----:B--2---:R-:W-:-:S04]  /*05b0*/  IMAD.WIDE.U32 R32, R3, 0x10, R36 ;  /* 0x0000001003207825 */ /* 0x004fc800078e0024 */
[--C-:B------:R-:W-:Y:S02]  /*05c0*/  IMAD.WIDE.U32 R80, R3, 0x10, R84.reuse ;  /* 0x0000001003507825 */ /* 0x100fe400078e0054 */
[----:B------:R-:W2:Y:S02]  /*05d0*/  LDG.E.128 R32, desc[UR20][R32.64] ;  /* 0x0000001420207981 */ /* 0x000ea4000c1e1d00 */
[C---:B------:R-:W-:Y:S02]  /*05e0*/  IMAD.WIDE.U32 R84, R2.reuse, 0x10, R84 ;  /* 0x0000001002547825 */ /* 0x040fe400078e0054 */
[----:B------:R-:W2:Y:S04]  /*05f0*/  LDG.E.128 R80, desc[UR20][R80.64] ;  /* 0x0000001450507981 */ /* 0x000ea8000c1e1d00 */
[----:B------:R-:W2:Y:S01]  /*0600*/  LDG.E.128 R84, desc[UR20][R84.64] ;  /* 0x0000001454547981 */ /* 0x000ea2000c1e1d00 */
[----:B------:R-:W-:-:S06]  /*0610*/  IMAD.WIDE.U32 R36, R2, 0x10, R36 ;  /* 0x0000001002247825 */ /* 0x000fcc00078e0024 */
[----:B------:R-:W2:Y:S01]  /*0620*/  LDG.E.128 R36, desc[UR20][R36.64] ;  /* 0x0000001424247981 */ /* 0x000ea2000c1e1d00 */
[----:B----4-:R-:W-:Y:S01]  /*0630*/  @P1 IMAD.WIDE.U32 R94, R92, 0x10, R94 ;  /* 0x000000105c5e1825 */ /* 0x010fe200078e005e */
[----:B------:R-:W-:-:S04]  /*0640*/  ISETP.NE.U32.AND P0, PT, RZ, UR26, PT ;  /* 0x0000001aff007c0c */ /* 0x000fc8000bf05070 */
[----:B-----5:R0:W5:Y:S01]  /*0650*/  @P1 LDG.E.128 R40, desc[UR20][R94.64] ;  /* 0x000000145e281981 */ /* 0x020162000c1e1d00 */
[----:B------:R-:W-:-:S13]  /*0660*/  ISETP.NE.AND.EX P1, PT, RZ, UR27, PT, P0 ;  /* 0x0000001bff007c0c */ /* 0x000fda000bf25300 */
[----:B0-----:R-:W0:Y:S08]  /*0670*/  @P1 LDC.64 R94, c[0x0][0x438] ;  /* 0x00010e00ff5e1b82 */ /* 0x001e300000000a00 */
[----:B------:R-:W1:Y:S08]  /*0680*/  @P1 LDC.64 R98, c[0x0][0x438] ;  /* 0x00010e00ff621b82 */ /* 0x000e700000000a00 */
[----:B------:R-:W4:Y:S01]  /*0690*/  @P1 LDC.64 R100, c[0x0][0x438] ;  /* 0x00010e00ff641b82 */ /* 0x000f220000000a00 */
[----:B0-----:R-:W-:-:S05]  /*06a0*/  @P1 IMAD.WIDE.U32 R94, R91, 0x10, R94 ;  /* 0x000000105b5e1825 */ /* 0x001fca00078e005e */
[----:B------:R0:W5:Y:S01]  /*06b0*/  @P1 LDG.E.128 R44, desc[UR20][R94.64] ;  /* 0x000000145e2c1981 */ /* 0x000162000c1e1d00 */
[----:B-1----:R-:W-:-:S05]  /*06c0*/  @P1 IMAD.WIDE.U32 R98, R3, 0x10, R98 ;  /* 0x0000001003621825 */ /* 0x002fca00078e0062 */
[----:B------:R1:W5:Y:S01]  /*06d0*/  @P1 LDG.E.128 R48, desc[UR20][R98.64] ;  /* 0x0000001462301981 */ /* 0x000362000c1e1d00 */
[----:B----4-:R-:W-:-:S05]  /*06e0*/  @P1 IMAD.WIDE.U32 R100, R2, 0x10, R100 ;  /* 0x0000001002641825 */ /* 0x010fca00078e0064 */
[----:B------:R4:W5:Y:S01]  /*06f0*/  @P1 LDG.E.128 R52, desc[UR20][R100.64] ;  /* 0x0000001464341981 */ /* 0x000962000c1e1d00 */
[----:B---3--:R-:W-:Y:S02]  /*0700*/  R2UR UR16, R0 ;  /* 0x00000000001072ca */ /* 0x008fe400000e0000 */
[----:B------:R-:W-:Y:S01]  /*0710*/  FSEL R102, R102, RZ, !P3 ;  /* 0x000000ff66667208 */ /* 0x000fe20005800000 */
[----:B0-----:R-:W-:Y:S01]  /*0720*/  FMUL.FTZ R94, R28, R68 ;  /* 0x000000441c5e7220 */ /* 0x001fe20000410000 */
[----:B------:R-:W-:Y:S01]  /*0730*/  FMUL.FTZ R97, R29, R69 ;  /* 0x000000451d617220 */ /* 0x000fe20000410000 */
[----:B------:R-:W-:Y:S02]  /*0740*/  FMUL.FTZ R106, R30, R70 ;  /* 0x000000461e6a7220 */ /* 0x000fe40000410000 */
[C---:B------:R-:W-:Y:S01]  /*0750*/  FADD.FTZ R0, -R102.reuse, R64 ;  /* 0x0000004066007221 */ /* 0x040fe20000010100 */
[C---:B------:R-:W-:Y:S01]  /*0760*/  FADD.FTZ R65, -R102.reuse, R65 ;  /* 0x0000004166417221 */ /* 0x040fe20000010100 */
[----:B------:R-:W-:Y:S01]  /*0770*/  FADD.FTZ R64, RZ, R94 ;  /* 0x0000005eff407221 */ /* 0x000fe20000010000 */
[----:B------:R-:W-:-:S03]  /*0780*/  FADD.FTZ R72, -R102, R72 ;  /* 0x0000004866487221 */ /* 0x000fc60000010100 */
[----:B------:R-:W-:Y:S01]  /*0790*/  FMUL.FTZ R93, R65, UR16 ;  /* 0x00000010415d7c20 */ /* 0x000fe20008410000 */
        /* <DEDUP_REMOVED lines=10> */
[C---:B------:R-:W-:Y:S01]  /*0840*/  FADD.FTZ R116, R77.reuse, R116 ;  /* 0x000000744d747221 */ /* 0x040fe20000010000 */
[----:B------:R-:W-:Y:S01]  /*0850*/  FFMA.FTZ R9, R77, R73, R9 ;  /* 0x000000494d097223 */ /* 0x000fe20000010009 */
[----:B------:R-:W-:Y:S01]  /*0860*/  FMUL.FTZ R77, R25, R77 ;  /* 0x0000004d194d7220 */ /* 0x000fe20000410000 */
[----:B------:R-:W-:Y:S01]  /*0870*/  FADD.FTZ R64, R76, R65 ;  /* 0x000000414c407221 */ /* 0x000fe20000010000 */
[----:B------:R-:W-:Y:S01]  /*0880*/  FADD.FTZ R66, -R102, R66 ;  /* 0x0000004266427221 */ /* 0x000fe20000010100 */
[----:B------:R-:W-:Y:S01]  /*0890*/  FMUL.FTZ R0, R0, UR16 ;  /* 0x0000001000007c20 */ /* 0x000fe20008410000 */
[----:B-1----:R-:W-:Y:S01]  /*08a0*/  FMUL.FTZ R99, R26, R78 ;  /* 0x0000004e1a637220 */ /* 0x002fe20000410000 */
[----:B------:R-:W-:Y:S01]  /*08b0*/  FADD.FTZ R64, R77, R64 ;  /* 0x000000404d407221 */ /* 0x000fe20000010000 */
[----:B------:R-:W-:Y:S01]  /*08c0*/  FADD.FTZ R67, -R102, R67 ;  /* 0x0000004366437221 */ /* 0x000fe20000010100 */
[----:B------:R-:W-:Y:S01]  /*08d0*/  FMUL.FTZ R96, R66, UR16 ;  /* 0x0000001042607c20 */ /* 0x000fe20008410000 */
[----:B------:R-:W-:Y:S01]  /*08e0*/  FFMA.FTZ R66, R0, R94, RZ ;  /* 0x0000005e00427223 */ /* 0x000fe200000100ff */
[----:B----4-:R-:W-:Y:S01]  /*08f0*/  FMUL.FTZ R100, R27, R79 ;  /* 0x0000004f1b647220 */ /* 0x010fe20000410000 */
[----:B------:R-:W-:Y:S01]  /*0900*/  FADD.FTZ R65, R99, R64 ;  /* 0x0000004063417221 */ /* 0x000fe20000010000 */
[----:B------:R-:W-:Y:S01]  /*0910*/  FMUL.FTZ R95, R67, UR16 ;  /* 0x00000010435f7c20 */ /* 0x000fe20008410000 */
[----:B------:R-:W-:Y:S01]  /*0920*/  FFMA.FTZ R67, R93, R97, R66 ;  /* 0x000000615d437223 */ /* 0x000fe20000010042 */
[----:B--2---:R-:W-:Y:S01]  /*0930*/  FMUL.FTZ R98, R20, R32 ;  /* 0x0000002014627220 */ /* 0x004fe20000410000 */
[----:B------:R-:W-:Y:S01]  /*0940*/  FADD.FTZ R65, R100, R65 ;  /* 0x0000004164417221 */ /* 0x000fe20000010000 */
[C---:B------:R-:W-:Y:S01]  /*0950*/  FADD.FTZ R104, -R102.reuse, R82 ;  /* 0x0000005266687221 */ /* 0x040fe20000010100 */
[C---:B------:R-:W-:Y:S01]  /*0960*/  FADD.FTZ R82, -R102.reuse, R84 ;  /* 0x0000005466527221 */ /* 0x040fe20000010100 */
[----:B------:R-:W-:Y:S01]  /*0970*/  FADD.FTZ R84, -R102, R86 ;  /* 0x0000005666547221 */ /* 0x000fe20000010100 */
[----:B------:R-:W-:Y:S01]  /*0980*/  FFMA.FTZ R66, R96, R106, R67 ;  /* 0x0000006a60427223 */ /* 0x000fe20000010043 */
[----:B------:R-:W-:Y:S01]  /*0990*/  FADD.FTZ R65, R98, R65 ;  /* 0x0000004162417221 */ /* 0x000fe20000010000 */
[----:B------:R-:W-:Y:S01]  /*09a0*/  FMUL.FTZ R86, R21, R33 ;  /* 0x0000002115567220 */ /* 0x000fe20000410000 */
[----:B------:R-:W-:Y:S01]  /*09b0*/  FADD.FTZ R64, -R102, R87 ;  /* 0x0000005766407221 */ /* 0x000fe20000010100 */
[----:B------:R-:W-:Y:S01]  /*09c0*/  FFMA.FTZ R67, R95, R107, R66 ;  /* 0x0000006b5f437223 */ /* 0x000fe20000010042 */
[----:B------:R-:W-:Y:S01]  /*09d0*/  FMUL.FTZ R87, R22, R34 ;  /* 0x0000002216577220 */ /* 0x000fe20000410000 */
[----:B------:R-:W-:Y:S01]  /*09e0*/  FADD.FTZ R66, R86, R65 ;  /* 0x0000004156427221 */ /* 0x000fe20000010000 */
[----:B------:R-:W-:Y:S01]  /*09f0*/  FADD.FTZ R74, -R102, R74 ;  /* 0x0000004a664a7221 */ /* 0x000fe20000010100 */
[C---:B------:R-:W-:Y:S01]  /*0a00*/  FADD.FTZ R111, R68.reuse, R111 ;  /* 0x0000006f446f7221 */ /* 0x040fe20000010000 */
[----:B------:R-:W-:Y:S01]  /*0a10*/  FFMA.FTZ R4, R68, R0, R4 ;  /* 0x0000000044047223 */ /* 0x000fe20000010004 */
[----:B------:R-:W-:Y:S01]  /*0a20*/  FADD.FTZ R66, R87, R66 ;  /* 0x0000004257427221 */ /* 0x000fe20000010000 */
[----:B------:R-:W-:Y:S01]  /*0a30*/  FMUL.FTZ R101, R23, R35 ;  /* 0x0000002317657220 */ /* 0x000fe20000410000 */
[----:B------:R-:W-:Y:S01]  /*0a40*/  FFMA.FTZ R68, R72, R76, R67 ;  /* 0x0000004c48447223 */ /* 0x000fe20000010043 */
[----:B------:R-:W-:Y:S01]  /*0a50*/  FADD.FTZ R75, -R102, R75 ;  /* 0x0000004b664b7221 */ /* 0x000fe20000010100 */
[----:B------:R-:W-:Y:S01]  /*0a60*/  FMUL.FTZ R108, R74, UR16 ;  /* 0x000000104a6c7c20 */ /* 0x000fe20008410000 */
        /* <DEDUP_REMOVED lines=8> */
[C---:B------:R-:W-:Y:S01]  /*0af0*/  FADD.FTZ R81, -R102.reuse, R81 ;  /* 0x0000005166517221 */ /* 0x040fe20000010100 */
[C---:B------:R-:W-:Y:S01]  /*0b00*/  FADD.FTZ R83, -R102.reuse, R83 ;  /* 0x0000005366537221 */ /* 0x040fe20000010100 */
[----:B------:R-:W-:Y:S01]  /*0b10*/  FADD.FTZ R85, -R102, R85 ;  /* 0x0000005566557221 */ /* 0x000fe20000010100 */
[----:B------:R-:W-:Y:S01]  /*0b20*/  FMUL.FTZ R102, R80, UR16 ;  /* 0x0000001050667c20 */ /* 0x000fe20008410000 */
[----:B------:R-:W-:Y:S01]  /*0b30*/  FADD.FTZ R67, R66, R75 ;  /* 0x0000004b42437221 */ /* 0x000fe20000010000 */
[----:B------:R-:W-:Y:S01]  /*0b40*/  FMUL.FTZ R80, R18, R38 ;  /* 0x0000002612507220 */ /* 0x000fe20000410000 */
[----:B------:R-:W-:Y:S01]  /*0b50*/  FFMA.FTZ R65, R109, R100, R68 ;  /* 0x000000646d417223 */ /* 0x000fe20000010044 */
[----:B------:R-:W-:Y:S01]  /*0b60*/  FMUL.FTZ R103, R81, UR16 ;  /* 0x0000001051677c20 */ /* 0x000fe20008410000 */
[----:B------:R-:W-:Y:S01]  /*0b70*/  FMUL.FTZ R81, R19, R39 ;  /* 0x0000002713517220 */ /* 0x000fe20000410000 */
[----:B------:R-:W-:Y:S01]  /*0b80*/  FADD.FTZ R68, R67, R80 ;  /* 0x0000005043447221 */ /* 0x000fe20000010000 */
[----:B------:R-:W-:Y:S01]  /*0b90*/  FFMA.FTZ R66, R102, R98, R65 ;  /* 0x0000006266427223 */ /* 0x000fe20000010041 */
[----:B------:R-:W-:-:S02]  /*0ba0*/  FMUL.FTZ R104, R104, UR16 ;  /* 0x0000001068687c20 */ /* 0x000fc40008410000 */
[----:B------:R-:W-:Y:S01]  /*0bb0*/  FADD.FTZ R65, R68, R81 ;  /* 0x0000005144417221 */ /* 0x000fe20000010000 */
[----:B------:R-:W-:Y:S01]  /*0bc0*/  FFMA.FTZ R67, R103, R86, R66 ;  /* 0x0000005667437223 */ /* 0x000fe20000010042 */
[----:B------:R-:W-:-:S03]  /*0bd0*/  FMUL.FTZ R105, R83, UR16 ;  /* 0x0000001053697c20 */ /* 0x000fc60008410000 */
[----:B------:R-:W-:Y:S01]  /*0be0*/  FFMA.FTZ R68, R104, R87, R67 ;  /* 0x0000005768447223 */ /* 0x000fe20000010043 */
[----:B------:R-:W0:Y:S01]  /*0bf0*/  SHFL.DOWN PT, R66, R65, 0x10, 0x1f ;  /* 0x0a001f0041427f89 */ /* 0x000e2200000e0000 */
[----:B------:R-:W-:Y:S02]  /*0c00*/  FMUL.FTZ R82, R82, UR16 ;  /* 0x0000001052527c20 */ /* 0x000fe40008410000 */
        /* <DEDUP_REMOVED lines=15> */
[----:B------:R-:W0:Y:S04]  /*0d00*/  SHFL.DOWN PT, R68, R65, 0x8, 0x1f ;  /* 0x09001f0041447f89 */ /* 0x000e2800000e0000 */
[----:B------:R-:W1:Y:S01]  /*0d10*/  SHFL.DOWN PT, R70, R67, 0x4, 0x1f ;  /* 0x08801f0043467f89 */ /* 0x000e6200000e0000 */
[C---:B------:R-:W-:Y:S01]  /*0d20*/  FADD.FTZ R112, R69.reuse, R112 ;  /* 0x0000007045707221 */ /* 0x040fe20000010000 */
[----:B------:R-:W-:Y:S01]  /*0d30*/  FFMA.FTZ R5, R69, R93, R5 ;  /* 0x0000005d45057223 */ /* 0x000fe20000010005 */
[C---:B------:R-:W-:Y:S01]  /*0d40*/  FADD.FTZ R114, R71.reuse, R114 ;  /* 0x0000007247727221 */ /* 0x040fe20000010000 */
[----:B------:R-:W-:Y:S01]  /*0d50*/  FFMA.FTZ R7, R71, R95, R7 ;  /* 0x0000005f47077223 */ /* 0x000fe20000010007 */
[----:B0-----:R-:W-:Y:S01]  /*0d60*/  FADD.FTZ R68, R65, R68 ;  /* 0x0000004441447221 */ /* 0x001fe20000010000 */
[----:B-1----:R-:W-:-:S04]  /*0d70*/  FADD.FTZ R70, R67, R70 ;  /* 0x0000004643467221 */ /* 0x002fc80000010000 */
[----:B------:R-:W0:Y:S04]  /*0d80*/  SHFL.DOWN PT, R69, R68, 0x4, 0x1f ;  /* 0x08801f0044457f89 */ /* 0x000e2800000e0000 */
[----:B------:R-:W1:Y:S01]  /*0d90*/  SHFL.DOWN PT, R71, R70, 0x2, 0x1f ;  /* 0x08401f0046477f89 */ /* 0x000e6200000e0000 */
[C---:B------:R-:W-:Y:S01]  /*0da0*/  FADD.FTZ R117, R78.reuse, R117 ;  /* 0x000000754e757221 */ /* 0x040fe20000010000 */
[----:B------:R-:W-:Y:S02]  /*0db0*/  FFMA.FTZ R10, R78, R108, R10 ;  /* 0x0000006c4e0a7223 */ /* 0x000fe4000001000a */
        /* <DEDUP_REMOVED lines=20> */
.L_x_2493:
[----:B------:R-:W-:Y:S05]  /*0f00*/  BSYNC.RECONVERGENT B0 ;  /* 0x0000000000007941 */ /* 0x000fea0003800200 */
.L_x_2492:
[C---:B------:R-:W-:Y:S01]  /*0f10*/  FADD.FTZ R118, R79.reuse, R118 ;  /* 0x000000764f767221 */ /* 0x040fe20000010000 */
[----:B------:R-:W-:Y:S01]  /*0f20*/  FFMA.FTZ R11, R79, R109, R11 ;  /* 0x0000006d4f0b7223 */ /* 0x000fe2000001000b */
[----:B------:R-:W1:Y:S01]  /*0f30*/  S2UR UR6, SR_CgaCtaId ;  /* 0x00000000000679c3 */ /* 0x000e620000008800 */
[----:B------:R-:W2:Y:S01]  /*0f40*/  LDL.LU R79, [R1] ;  /* 0x00000000014f7983 */ /* 0x000ea20000300800 */
[----:B------:R-:W-:Y:S02]  /*0f50*/  UMOV UR5, 0x400 ;  /* 0x0000040000057882 */ /* 0x000fe40000000000 */
[----:B-1----:R-:W-:-:S04]  /*0f60*/  ULEA UR5, UR6, UR5, 0x18 ;  /* 0x0000000506057291 */ /* 0x002fc8000f8ec0ff */
[----:B------:R-:W-:Y:S02]  /*0f70*/  UIADD3 UR6, UPT, UPT, UR5, 0x2020, URZ ;  /* 0x0000202005067890 */ /* 0x000fe4000fffe0ff */
[----:B------:R-:W-:Y:S01]  /*0f80*/  @!UP1 UIADD3 UR6, UPT, UPT, UR5, 0x2000, URZ ;  /* 0x0000200005069890 */ /* 0x000fe2000fffe0ff */
[----:B------:R-:W-:Y:S08]  /*0f90*/  BAR.SYNC.DEFER_BLOCKING 0x0 ;  /* 0x0000000000007b1d */ /* 0x000ff00000010000 */
[----:B0-----:R-:W0:Y:S01]  /*0fa0*/  LDS.128 R64, [UR6] ;  /* 0x00000006ff407984 */ /* 0x001e220008000c00 */
[----:B------:R-:W-:-:S02]  /*0fb0*/  UIADD3 UR6, UPT, UPT, UR5, 0x2030, URZ ;  /* 0x0000203005067890 */ /* 0x000fc4000fffe0ff */
[----:B------:R-:W-:-:S09]  /*0fc0*/  @!UP1 UIADD3 UR6, UPT, UPT, UR5, 0x2010, URZ ;  /* 0x0000201005069890 */ /* 0x000fd2000fffe0ff */
[----:B------:R-:W1:Y:S01]  /*0fd0*/  LDS.128 R68, [UR6] ;  /* 0x00000006ff447984 */ /* 0x000e620008000c00 */
[C---:B------:R-:W-:Y:S01]  /*0fe0*/  FADD.FTZ R119, R32.reuse, R119 ;  /* 0x0000007720777221 */ /* 0x040fe20000010000 */
[----:B------:R-:W-:Y:S01]  /*0ff0*/  FFMA.FTZ R12, R32, R102, R12 ;  /* 0x00000066200c7223 */ /* 0x000fe2000001000c */
[C---:B------:R-:W-:Y:S01]  /*1000*/  FADD.FTZ R120, R33.reuse, R120 ;  /* 0x0000007821787221 */ /* 0x040fe20000010000 */
[----:B------:R-:W-:Y:S01]  /*1010*/  FFMA.FTZ R13, R33, R103, R13 ;  /* 0x00000067210d7223 */ /* 0x000fe2000001000d */
[----:B------:R-:W-:-:S04]  /*1020*/  UISETP.NE.U32.AND UP0, UPT, UR26, URZ, UPT ;  /* 0x000000ff1a00728c */ /* 0x000fc8000bf05070 */
[----:B------:R-:W-:Y:S01]  /*1030*/  UISETP.NE.AND.EX UP0, UPT, UR27, URZ, UPT, UP0 ;  /* 0x000000ff1b00728c */ /* 0x000fe2000bf05300 */
        /* <DEDUP_REMOVED lines=9> */
[----:B------:R-:W-:Y:S01]  /*10d0*/  R2UR UR17, R32 ;  /* 0x00000000201172ca */ /* 0x000fe200000e0000 */
[----:B------:R-:W-:Y:S01]  /*10e0*/  FMUL.FTZ R33, R33, UR23 ;  /* 0x0000001721217c20 */ /* 0x000fe20008410000 */
[----:B------:R-:W-:Y:S01]  /*10f0*/  ISETP.NE.AND P3, PT, RZ, UR28, PT ;  /* 0x0000001cff007c0c */ /* 0x000fe2000bf65270 */
[----:B------:R-:W-:Y:S01]  /*1100*/  UIADD3 UR4, UPT, UPT, UR4, UR24, URZ ;  /* 0x0000001804047290 */ /* 0x000fe2000fffe0ff */
        /* <DEDUP_REMOVED lines=10> */
[----:B------:R-:W-:Y:S01]  /*11b0*/  FFMA.FTZ R110, R39, R85, R110 ;  /* 0x00000055276e7223 */ /* 0x000fe2000001006e */
[----:B------:R-:W-:Y:S01]  /*11c0*/  FSEL R66, R33, RZ, !P3 ;  /* 0x000000ff21427208 */ /* 0x000fe20005800000 */
[----:B------:R-:W-:Y:S01]  /*11d0*/  UISETP.GE.AND UP2, UPT, UR4, UR25, UPT ;  /* 0x000000190400728c */ /* 0x000fe2000bf46270 */
[----:B--2---:R-:W-:-:S05]  /*11e0*/  FADD.FTZ R79, R39, R79 ;  /* 0x0000004f274f7221 */ /* 0x004fca0000010000 */
[----:B------:R0:W-:Y:S01]  /*11f0*/  STL [R1], R79 ;  /* 0x0000004f01007387 */ /* 0x0001e20000100800 */
        /* <DEDUP_REMOVED lines=22> */
.L_x_2496:
        /* <DEDUP_REMOVED lines=17> */
.L_x_2495:
        /* <DEDUP_REMOVED lines=20> */
.L_x_2498:
        /* <DEDUP_REMOVED lines=21> */
.L_x_2494:
        /* <DEDUP_REMOVED lines=21> */
.L_x_2500:
        /* <DEDUP_REMOVED lines=17> */
.L_x_2499:
        /* <DEDUP_REMOVED lines=20> */
.L_x_2501:
        /* <DEDUP_REMOVED lines=20> */
.L_x_2497:
[----:B------:R-:W-:Y:S01]  /*1be0*/  ISETP.NE.U32.AND P0, PT, RZ, UR5, PT ;  /* 0x00000005ff007c0c */ /* 0x000fe2000bf05070 */
[----:B------:R-:W1:Y:S01]  /*1bf0*/  LDC.64 R68, c[0x0][0x468] ;  /* 0x00011a00ff447b82 */ /* 0x000e620000000a00 */
[----:B------:R-:W-:Y:S02]  /*1c00*/  ISETP.NE.U32.AND P2, PT, RZ, UR8, PT ;  /* 0x00000008ff007c0c */ /* 0x000fe4000bf45070 */
[----:B------:R-:W-:Y:S02]  /*1c10*/  ISETP.NE.AND.EX P0, PT, RZ, UR6, PT, P0 ;  /* 0x00000006ff007c0c */ /* 0x000fe4000bf05300 */
[----:B------:R-:W-:-:S11]  /*1c20*/  ISETP.NE.AND.EX P2, PT, RZ, UR9, PT, P2 ;  /* 0x00000009ff007c0c */ /* 0x000fd6000bf45320 */
[----:B------:R-:W2:Y:S08]  /*1c30*/  @P0 LDC.64 R38, c[0x0][0x478] ;  /* 0x00011e00ff260b82 */ /* 0x000eb00000000a00 */
[----:B------:R-:W3:Y:S01]  /*1c40*/  @P2 LDC.64 R36, c[0x0][0x470] ;  /* 0x00011c00ff242b82 */ /* 0x000ee20000000a00 */
[----:B-1----:R-:W-:-:S04]  /*1c50*/  IMAD.WIDE.U32 R64, R92, 0x10, R68 ;  /* 0x000000105c407825 */ /* 0x002fc800078e0044 */
[----:B--2---:R-:W-:-:S05]  /*1c60*/  @P0 IMAD.WIDE.U32 R38, R92, 0x10, R38 ;  /* 0x000000105c260825 */ /* 0x004fca00078e0026 */
[----:B------:R1:W-:Y:S01]  /*1c70*/  @P0 STG.E.128 desc[UR20][R38.64], R60 ;  /* 0x0000003c26000986 */ /* 0x0003e2000c101d14 */
[----:B---3--:R-:W-:-:S03]  /*1c80*/  @P2 IMAD.WIDE.U32 R36, R92, 0x10, R36 ;  /* 0x000000105c242825 */ /* 0x008fc600078e0024 */
[----:B------:R1:W-:Y:S04]  /*1c90*/  STG.E.128 desc[UR20][R64.64], R32 ;  /* 0x0000002040007986 */ /* 0x0003e8000c101d14 */
[----:B------:R1:W-:Y:S01]  /*1ca0*/  @P2 STG.E.128 desc[UR20][R36.64], R56 ;  /* 0x0000003824002986 */ /* 0x0003e2000c101d14 */
[----:B------:R-:W-:Y:S05]  /*1cb0*/  @!P1 BRA `(.L_x_2502) ;  /* 0x00000004001c9947 */ /* 0x000fea0003800000 */
[----:B------:R-:W-:Y:S05]  /*1cc0*/  @!P0 BRA `(.L_x_2503) ;  /* 0x00000000009c8947 */ /* 0x000fea0003800000 */
[----:B------:R-:W-:Y:S05]  /*1cd0*/  @!P2 BRA `(.L_x_2504) ;  /* 0x000000000054a947 */ /* 0x000fea0003800000 */
        /* <DEDUP_REMOVED lines=21> */
.L_x_2504:
        /* <DEDUP_REMOVED lines=17> */
.L_x_2503:
        /* <DEDUP_REMOVED lines=18> */
.L_x_2506:
        /* <DEDUP_REMOVED lines=13> */
.L_x_2502:
        /* <DEDUP_REMOVED lines=23> */
.L_x_2508:
        /* <DEDUP_REMOVED lines=17> */
.L_x_2507:
        /* <DEDUP_REMOVED lines=18> */
.L_x_2509:
        /* <DEDUP_REMOVED lines=12> */
.L_x_2505:
        /* <DEDUP_REMOVED lines=32> */
.L_x_2512:
        /* <DEDUP_REMOVED lines=17> */
.L_x_2511:
        /* <DEDUP_REMOVED lines=18> */
.L_x_2514:
        /* <DEDUP_REMOVED lines=13> */
.L_x_2510:
        /* <DEDUP_REMOVED lines=23> */
.L_x_2516:
        /* <DEDUP_REMOVED lines=17> */
.L_x_2515:
        /* <DEDUP_REMOVED lines=18> */
.L_x_2517:
        /* <DEDUP_REMOVED lines=12> */
.L_x_2513:
        /* <DEDUP_REMOVED lines=13> */
[--C-:B-1----:R-:W-:Y:S01]  /*2fc0*/  FFMA.FTZ R33, R84, UR17, R66.reuse ;  /* 0x0000001154217c23 */ /* 0x102fe20008010042 */
        /* <DEDUP_REMOVED lines=18> */
.L_x_2520:
        /* <DEDUP_REMOVED lines=17> */
.L_x_2519:
        /* <DEDUP_REMOVED lines=18> */
.L_x_2522:
        /* <DEDUP_REMOVED lines=13> */
.L_x_2518:
        /* <DEDUP_REMOVED lines=23> */
.L_x_2524:
        /* <DEDUP_REMOVED lines=17> */
.L_x_2523:
        /* <DEDUP_REMOVED lines=18> */
.L_x_2525:
        /* <DEDUP_REMOVED lines=12> */
.L_x_2521:
        /* <DEDUP_REMOVED lines=27> */
.L_x_2491:
[----:B------:R-:W1:Y:S08]  /*3a00*/  LDC R27, c[0x0][0x388] ;  /* 0x0000e200ff1b7b82 */ /* 0x000e700000000800 */
[----:B------:R-:W2:Y:S08]  /*3a10*/  LDC.64 R2, c[0x0][0x440] ;  /* 0x00011000ff027b82 */ /* 0x000eb00000000a00 */
[----:B------:R-:W3:Y:S01]  /*3a20*/  LDC.64 R24, c[0x0][0x448] ;  /* 0x00011200ff187b82 */ /* 0x000ee20000000a00 */
[----:B-1----:R-:W-:-:S05]  /*3a30*/  IMAD R27, R27, UR7, RZ ;  /* 0x000000071b1b7c24 */ /* 0x002fca000f8e02ff */
[----:B------:R-:W-:-:S05]  /*3a40*/  LEA.HI R27, R27, R78, RZ, 0x1e ;  /* 0x0000004e1b1b7211 */ /* 0x000fca00078ff0ff */
[----:B--2---:R-:W-:-:S05]  /*3a50*/  IMAD.WIDE.U32 R2, R27, 0x10, R2 ;  /* 0x000000101b027825 */ /* 0x004fca00078e0002 */
[----:B0-----:R-:W-:Y:S01]  /*3a60*/  STG.E.128 desc[UR20][R2.64], R16 ;  /* 0x0000001002007986 */ /* 0x001fe2000c101d14 */
        /* <DEDUP_REMOVED lines=9> */
.L_x_2527:
        /* <DEDUP_REMOVED lines=16> */
.L_x_2867:


//--------------------- .text._ZN10layer_norm31ln_parallel_residual_bwd_kernelINS_13Kernel_traitsIfffffjLj2048ELj1ELj1ELj4ELj16ENS_18Kernel_traits_baseILj2048EfffffjLj128EEEEELb1ELb0ELb0EEEvNS_9BwdParamsE --------------------------
	.section	.text._ZN10layer_norm31ln_parallel_residual_bwd_kernelINS_13Kernel_traitsIfffffjLj2048ELj1ELj1ELj4ELj16ENS_18Kernel_traits_baseILj2048EfffffjLj128EEEEELb1ELb0ELb0EEEvNS_9BwdParamsE,"ax",@progbits
	.align	128
        .global         _ZN10layer_norm31ln_parallel_residual_bwd_kernelINS_13Kernel_traitsIfffffjLj2048ELj1ELj1ELj4ELj16ENS_18Kernel_traits_baseILj2048EfffffjLj128EEEEELb1ELb0ELb0EEEvNS_9BwdParamsE
        .type           _ZN10layer_norm31ln_parallel_residual_bwd_kernelINS_13Kernel_traitsIfffffjLj2048ELj1ELj1ELj4ELj16ENS_18Kernel_traits_baseILj2048EfffffjLj128EEEEELb1ELb0ELb0EEEvNS_9BwdParamsE,@function
        .size           _ZN10layer_norm31ln_parallel_residual_bwd_kernelINS_13Kernel_traitsIfffffjLj2048ELj1ELj1ELj4ELj16ENS_18Kernel_traits_baseILj2048EfffffjLj128EEEEELb1ELb0ELb0EEEvNS_9BwdParamsE,(.L_x_2868 - _ZN10layer_norm31ln_parallel_residual_bwd_kernelINS_13Kernel_traitsIfffffjLj2048ELj1ELj1ELj4ELj16ENS_18Kernel_traits_baseILj2048EfffffjLj128EEEEELb1ELb0ELb0EEEvNS_9BwdParamsE)
        .other          _ZN10layer_norm31ln_parallel_residual_bwd_kernelINS_13Kernel_traitsIfffffjLj2048ELj1ELj1ELj4ELj16ENS_18Kernel_traits_baseILj2048EfffffjLj128EEEEELb1ELb0ELb0EEEvNS_9BwdParamsE,@"STO_CUDA_ENTRY STV_DEFAULT"
_ZN10layer_norm31ln_parallel_residual_bwd_kernelINS_13Kernel_traitsIfffffjLj2048ELj1ELj1ELj4ELj16ENS_18Kernel_traits_baseILj2048EfffffjLj128EEEEELb1ELb0ELb0EEEvNS_9BwdParamsE:
.text._ZN10layer_norm31ln_parallel_residual_bwd_kernelINS_13Kernel_traitsIfffffjLj2048ELj1ELj1ELj4ELj16ENS_18Kernel_traits_baseILj2048EfffffjLj128EEEEELb1ELb0ELb0EEEvNS_9BwdParamsE:
[----:B------:R-:W-:Y:S01]  /*0000*/  LDC R1, c[0x0][0x37c] ;  /* 0x0000df00ff017b82 */ /* 0x000fe20000000800 */
[----:B------:R-:W0:Y:S01]  /*0010*/  S2R R132, SR_TID.X ;  /* 0x0000000000847919 */ /* 0x000e220000002100 */
[----:B------:R-:W1:Y:S06]  /*0020*/  LDCU UR4, c[0x0][0x388] ;  /* 0x00007100ff0477ac */ /* 0x000e6c0008000800 */
[----:B------:R-:W2:Y:S01]  /*0030*/  LDC.64 R4, c[0x0][0x3d0] ;  /* 0x0000f400ff047b82 */ /* 0x000ea20000000a00 */
[----:B------:R-:W3:Y:S01]  /*0040*/  LDCU UR5, c[0x0][0x384] ;  /* 0x00007080ff0577ac */ /* 0x000ee20008000800 */
[----:B------:R-:W4:Y:S06]  /*0050*/  LDCU.64 UR10, c[0x0][0x358] ;  /* 0x00006b00ff0a77ac */ /* 0x000f2c0008000a00 */
[----:B------:R-:W3:Y:S08]  /*0060*/  LDC.64 R6, c[0x0][0x3d8] ;  /* 0x0000f600ff067b82 */ /* 0x000ef00000000a00 */
[----:B------:R-:W4:Y:S01]  /*0070*/  LDC.64 R10, c[0x0][0x3d8] ;  /* 0x0000f600ff0a7b82 */ /* 0x000f220000000a00 */
[----:B-1----:R-:W-:-:S04]  /*0080*/  MOV R2, UR4 ;  /* 0x0000000400027c02 */ /* 0x002fc80008000f00 */
[----:B------:R-:W-:-:S03]  /*0090*/  SHF.R.S32.HI R3, RZ, 0x1f, R2 ;  /* 0x0000001fff037819 */ /* 0x000fc60000011402 */
[----:B------:R-:W1:Y:S01]  /*00a0*/  LDC.64 R16, c[0x0][0x3d0] ;  /* 0x0000f400ff107b82 */ /* 0x000e620000000a00 */
[----:B------:R-:W-:Y:S02]  /*00b0*/  LEA.HI R0, R3, R2, RZ, 0x2 ;  /* 0x0000000203007211 */ /* 0x000fe400078f10ff */
[----:B0-----:R-:W-:-:S05]  /*00c0*/  LOP3.LUT R9, R132, 0x7f, RZ, 0x3c, !PT ;  /* 0x0000007f84097812 */ /* 0x001fca00078e3cff */
[----:B------:R-:W0:Y:S01]  /*00d0*/  S2UR UR4, SR_CTAID.X ;  /* 0x00000000000479c3 */ /* 0x000e220000002500 */
[----:B------:R-:W-:Y:S02]  /*00e0*/  MOV R3, R132 ;  /* 0x0000008400037202 */ /* 0x000fe40000000f00 */
[----:B------:R-:W-:-:S04]  /*00f0*/  LEA.HI.SX32 R0, R0, R9, 0x1e ;  /* 0x0000000900007211 */ /* 0x000fc800078ff2ff */
[C---:B------:R-:W-:Y:S01]  /*0100*/  ISETP.GE.U32.AND P0, PT, R0.reuse, 0x80, PT ;  /* 0x000000800000780c */ /* 0x040fe20003f06070 */
[----:B------:R-:W1:Y:S01]  /*0110*/  LDC.64 R8, c[0x0][0x3d0] ;  /* 0x0000f400ff087b82 */ /* 0x000e620000000a00 */
[C---:B------:R-:W-:Y:S02]  /*0120*/  ISETP.GE.U32.AND P1, PT, R0.reuse, 0x100, PT ;  /* 0x000001000000780c */ /* 0x040fe40003f26070 */
[C---:B------:R-:W-:Y:S02]  /*0130*/  ISETP.GE.U32.AND P2, PT, R0.reuse, 0x180, PT ;  /* 0x000001800000780c */ /* 0x040fe40003f46070 */
[----:B------:R-:W-:-:S03]  /*0140*/  ISETP.GE.U32.AND P3, PT, R0, 0x200, PT ;  /* 0x000002000000780c */ /* 0x000fc60003f66070 */
[----:B------:R-:W1:Y:S04]  /*0150*/  LDC.64 R18, c[0x0][0x3d8] ;  /* 0x0000f600ff127b82 */ /* 0x000e680000000a00 */
[----:B--2---:R-:W-:-:S04]  /*0160*/  @P0 IMAD.WIDE.U32 R4, R3, 0x10, R4 ;  /* 0x0000001003040825 */ /* 0x004fc800078e0004 */
[----:B------:R-:W2:Y:S01]  /*0170*/  LDC.64 R20, c[0x0][0x3d0] ;  /* 0x0000f400ff147b82 */ /* 0x000ea20000000a00 */
[C---:B---3--:R-:W-:Y:S01]  /*0180*/  @P0 IMAD.WIDE.U32 R6, R3.reuse, 0x10, R6 ;  /* 0x0000001003060825 */ /* 0x048fe200078e0006 */
[----:B------:R-:W-:Y:S01]  /*0190*/  @P0 LOP3.LUT R3, R3, 0x80, RZ, 0xfc, !PT ;  /* 0x0000008003030812 */ /* 0x000fe200078efcff */
[----:B----4-:R-:W5:Y:S05]  /*01a0*/  @P0 LDG.E.128 R96, desc[UR10][R4.64] ;  /* 0x0000000a04600981 */ /* 0x010f6a000c1e1d00 */
[----:B------:R-:W3:Y:S01]  /*01b0*/  LDC.64 R22, c[0x0][0x3d8] ;  /* 0x0000f600ff167b82 */ /* 0x000ee20000000a00 */
[----:B0-----:R-:W-:Y:S01]  /*01c0*/  MOV R137, UR4 ;  /* 0x0000000400897c02 */ /* 0x001fe20008000f00 */
[C---:B-1----:R-:W-:Y:S01]  /*01d0*/  @P1 IMAD.WIDE.U32 R12, R3.reuse, 0x10, R8 ;  /* 0x00000010030c1825 */ /* 0x042fe200078e0008 */
[----:B------:R-:W5:Y:S03]  /*01e0*/  @P0 LDG.E.128 R92, desc[UR10][R6.64] ;  /* 0x0000000a065c0981 */ /* 0x000f66000c1e1d00 */
[C---:B------:R-:W-:Y:S01]  /*01f0*/  @P1 IMAD.WIDE.U32 R14, R3.reuse, 0x10, R10 ;  /* 0x00000010030e1825 */ /* 0x040fe200078e000a */
[----:B------:R-:W-:Y:S01]  /*0200*/  @P1 IADD3 R3, PT, PT, R3, 0x80, RZ ;  /* 0x0000008003031810 */ /* 0x000fe20007ffe0ff */
[----:B------:R-:W5:Y:S01]  /*0210*/  @P1 LDG.E.128 R88, desc[UR10][R12.64] ;  /* 0x0000000a0c581981 */ /* 0x000f62000c1e1d00 */
[----:B------:R-:W-:-:S03]  /*0220*/  ISETP.GE.AND P4, PT, R137, UR5, PT ;  /* 0x0000000589007c0c */ /* 0x000fc6000bf86270 */
[C---:B------:R-:W-:Y:S01]  /*0230*/  @P2 IMAD.WIDE.U32 R16, R3.reuse, 0x10, R16 ;  /* 0x0000001003102825 */ /* 0x040fe200078e0010 */
[----:B------:R-:W5:Y:S03]  /*0240*/  @P1 LDG.E.128 R84, desc[UR10][R14.64] ;  /* 0x0000000a0e541981 */ /* 0x000f66000c1e1d00 */
[C---:B------:R-:W-:Y:S01]  /*0250*/  @P2 IMAD.WIDE.U32 R18, R3.reuse, 0x10, R18 ;  /* 0x0000001003122825 */ /* 0x040fe200078e0012 */
[----:B------:R-:W-:Y:S01]  /*0260*/  @P2 IADD3 R3, PT, PT, R3, 0x80, RZ ;  /* 0x0000008003032810 */ /* 0x000fe20007ffe0ff */
[----:B------:R0:W5:Y:S04]  /*0270*/  @P2 LDG.E.128 R80, desc[UR10][R16.64] ;  /* 0x0000000a10502981 */ /* 0x000168000c1e1d00 */
[C---:B--2---:R-:W-:Y:S01]  /*0280*/  @P3 IMAD.WIDE.U32 R8, R3.reuse, 0x10, R20 ;  /* 0x0000001003083825 */ /* 0x044fe200078e0014 */
[----:B------:R1:W5:Y:S03]  /*0290*/  @P2 LDG.E.128 R76, desc[UR10][R18.64] ;  /* 0x0000000a124c2981 */ /* 0x000366000c1e1d00 */
[----:B---3--:R-:W-:Y:S01]  /*02a0*/  @P3 IMAD.WIDE.U32 R10, R3, 0x10, R22 ;  /* 0x00000010030a3825 */ /* 0x008fe200078e0016 */
[----:B------:R2:W5:Y:S01]  /*02b0*/  @P3 LDG.E.128 R72, desc[UR10][R8.64] ;  /* 0x0000000a08483981 */ /* 0x000562000c1e1d00 */
[----:B------:R-:W-:-:S02]  /*02c0*/  CS2R R64, SRZ ;  /* 0x0000000000407805 */ /* 0x000fc4000001ff00 */
[----:B------:R-:W-:Y:S02]  /*02d0*/  CS2R R66, SRZ ;  /* 0x0000000000427805 */ /* 0x000fe4000001ff00 */
[----:B------:R-:W-:Y:S01]  /*02e0*/  CS2R R60, SRZ ;  /* 0x00000000003c7805 */ /* 0x000fe2000001ff00 */
[----:B------:R3:W5:Y:S01]  /*02f0*/  @P3 LDG.E.128 R68, desc[UR10][R10.64] ;  /* 0x0000000a0a443981 */ /* 0x000762000c1e1d00 */
        /* <DEDUP_REMOVED lines=21> */
[----:B0-----:R-:W-:-:S02]  /*0450*/  CS2R R16, SRZ ;  /* 0x0000000000107805 */ /* 0x001fc4000001ff00 */
[----:B-1----:R-:W-:Y:S02]  /*0460*/  CS2R R18, SRZ ;  /* 0x0000000000127805 */ /* 0x002fe4000001ff00 */
[----:B------:R-:W-:Y:S02]  /*0470*/  CS2R R12, SRZ ;  /* 0x00000000000c7805 */ /* 0x000fe4000001ff00 */
[----:B------:R-:W-:Y:S02]  /*0480*/  CS2R R14, SRZ ;  /* 0x00000000000e7805 */ /* 0x000fe4000001ff00 */
[----:B--2---:R-:W-:Y:S02]  /*0490*/  CS2R R8, SRZ ;  /* 0x0000000000087805 */ /* 0x004fe4000001ff00 */
[----:B---3--:R-:W-:Y:S02]  /*04a0*/  CS2R R10, SRZ ;  /* 0x00000000000a7805 */ /* 0x008fe4000001ff00 */
[----:B------:R-:W-:-:S02]  /*04b0*/  CS2R R4, SRZ ;  /* 0x0000000000047805 */ /* 0x000fc4000001ff00 */
[----:B------:R-:W-:Y:S01]  /*04c0*/  CS2R R6, SRZ ;  /* 0x0000000000067805 */ /* 0x000fe2000001ff00 */
[----:B------:R-:W-:Y:S06]  /*04d0*/  @P4 BRA `(.L_x_2528) ;  /* 0x0000005c00004947 */ /* 0x000fec0003800000 */
        /* <DEDUP_REMOVED lines=33> */
[----:B------:R-:W-:Y:S02]  /*06f0*/  P2R R177, PR, RZ, 0x2 ;  /* 0x00000002ffb17803 */ /* 0x000fe40000000000 */
        /* <DEDUP_REMOVED lines=8> */
.L_x_2579:
[----:B0--34-:R-:W0:Y:S01]  /*0780*/  LDC.64 R124, c[0x0][0x3c0] ;  /* 0x0000f000ff7c7b82 */ /* 0x019e220000000a00 */
[----:B------:R-:W-:-:S07]  /*0790*/  ISETP.NE.AND P4, PT, R177, RZ, PT ;  /* 0x000000ffb100720c */ /* 0x000fce0003f85270 */
[----:B------:R-:W1:Y:S08]  /*07a0*/  LDC.64 R126, c[0x0][0x3c8] ;  /* 0x0000f200ff7e7b82 */ /* 0x000e700000000a00 */
[----:B------:R-:W2:Y:S01]  /*07b0*/  LDC R2, c[0x0][0x388] ;  /* 0x0000e200ff027b82 */ /* 0x000ea20000000800 */
[----:B0-----:R-:W-:-:S06]  /*07c0*/  IMAD.WIDE R124, R137, 0x4, R124 ;  /* 0x00000004897c7825 */ /* 0x001fcc00078e027c */
[----:B------:R-:W3:Y:S01]  /*07d0*/  LDG.E R124, desc[UR10][R124.64] ;  /* 0x0000000a7c7c7981 */ /* 0x000ee2000c1e1900 */
[----:B-1----:R-:W-:-:S05]  /*07e0*/  IMAD.WIDE R126, R137, 0x4, R126 ;  /* 0x00000004897e7825 */ /* 0x002fca00078e027e */
[----:B-----5:R0:W5:Y:S01]  /*07f0*/  LDG.E R149, desc[UR10][R126.64] ;  /* 0x0000000a7e957981 */ /* 0x020162000c1e1900 */
[----:B--2---:R-:W-:-:S05]  /*0800*/  IMAD R128, R137, R2, RZ ;  /* 0x0000000289807224 */ /* 0x004fca00078e02ff */
[----:B------:R-:W-:-:S04]  /*0810*/  SHF.R.S32.HI R129, RZ, 0x1f, R128 ;  /* 0x0000001fff817819 */ /* 0x000fc80000011480 */
[----:B------:R-:W-:Y:S01]  /*0820*/  LEA.HI R129, R129, R128, RZ, 0x2 ;  /* 0x0000008081817211 */ /* 0x000fe200078f10ff */
[----:B------:R-:W-:Y:S01]  /*0830*/  BSSY.RECONVERGENT B0, `(.L_x_2529) ;  /* 0x0000049000007945 */ /* 0x000fe20003800200 */
[----:B------:R-:W-:Y:S02]  /*0840*/  HFMA2 R179, -RZ, RZ, 0, 0 ;  /* 0x00000000ffb37431 */ /* 0x000fe400000001ff */
[----:B------:R-:W-:Y:S02]  /*0850*/  LEA.HI.SX32 R144, R129, R132, 0x1e ;  /* 0x0000008481907211 */ /* 0x000fe400078ff2ff */
[C---:B------:R-:W-:Y:S02]  /*0860*/  ISETP.GE.U32.AND P1, PT, R0.reuse, 0x100, PT ;  /* 0x000001000000780c */ /* 0x040fe40003f26070 */
[C---:B------:R-:W-:Y:S02]  /*0870*/  ISETP.GE.U32.AND P2, PT, R0.reuse, 0x180, PT ;  /* 0x000001800000780c */ /* 0x040fe40003f46070 */
[----:B------:R-:W-:-:S02]  /*0880*/  ISETP.GE.U32.AND P3, PT, R0, 0x200, PT ;  /* 0x000002000000780c */ /* 0x000fc40003f66070 */
[----:B------:R-:W-:Y:S02]  /*0890*/  MOV R180, RZ ;  /* 0x000000ff00b47202 */ /* 0x000fe40000000f00 */
[----:B------:R-:W-:Y:S02]  /*08a0*/  MOV R181, R144 ;  /* 0x0000009000b57202 */ /* 0x000fe40000000f00 */
[----:B---3--:R-:W-:Y:S01]  /*08b0*/  FSEL R177, R124, RZ, !P4 ;  /* 0x000000ff7cb17208 */ /* 0x008fe20006000000 */
[----:B0-----:R-:W-:Y:S06]  /*08c0*/  @!P0 BRA `(.L_x_2530) ;  /* 0x0000000000fc8947 */ /* 0x001fec0003800000 */
[----:B------:R-:W0:Y:S01]  /*08d0*/  LDC.64 R132, c[0x0][0x3a8] ;  /* 0x0000ea00ff847b82 */ /* 0x000e220000000a00 */
[----:B----4-:R-:W-:-:S07]  /*08e0*/  ISETP.NE.U32.AND P4, PT, RZ, UR12, PT ;  /* 0x0000000cff007c0c */ /* 0x010fce000bf85070 */
        /* <DEDUP_REMOVED lines=10> */
[----:B------:R-:W-:Y:S02]  /*0990*/  ISETP.NE.AND.EX P4, PT, RZ, UR13, PT, P4 ;  /* 0x0000000dff007c0c */ /* 0x000fe4000bf85340 */
[----:B------:R-:W-:-:S11]  /*09a0*/  ISETP.NE.AND.EX P0, PT, RZ, UR17, PT, P0 ;  /* 0x00000011ff007c0c */ /* 0x000fd6000bf05300 */
[----:B------:R-:W1:Y:S08]  /*09b0*/  @P4 LDC.64 R168, c[0x0][0x3b8] ;  /* 0x0000ee00ffa84b82 */ /* 0x000e700000000a00 */
[----:B------:R-:W1:Y:S01]  /*09c0*/  @P0 LDC.64 R172, c[0x0][0x438] ;  /* 0x00010e00ffac0b82 */ /* 0x000e620000000a00 */
[----:B0-----:R-:W-:-:S05]  /*09d0*/  IMAD.WIDE.U32 R170, R144, 0x4, R170 ;  /* 0x0000000490aa7825 */ /* 0x001fca00078e00aa */
[----:B------:R-:W5:Y:S01]  /*09e0*/  LDG.E R164, desc[UR10][R170.64] ;  /* 0x0000000aaaa47981 */ /* 0x000f62000c1e1900 */
[----:B-1----:R-:W-:-:S05]  /*09f0*/  @P4 IMAD.WIDE.U32 R168, R144, 0x4, R168 ;  /* 0x0000000490a84825 */ /* 0x002fca00078e00a8 */
[----:B------:R0:W5:Y:S01]  /*0a00*/  @P4 LDG.E R136, desc[UR10][R168.64] ;  /* 0x0000000aa8884981 */ /* 0x000162000c1e1900 */
[----:B------:R-:W-:-:S05]  /*0a10*/  @P0 IMAD.WIDE.U32 R172, R144, 0x10, R172 ;  /* 0x0000001090ac0825 */ /* 0x000fca00078e00ac */
[----:B------:R1:W5:Y:S01]  /*0a20*/  @P0 LDG.E.128 R100, desc[UR10][R172.64] ;  /* 0x0000000aac640981 */ /* 0x000362000c1e1d00 */
[----:B------:R-:W-:Y:S01]  /*0a30*/  IADD3 R181, PT, PT, R144, 0x80, RZ ;  /* 0x0000008090b57810 */ /* 0x000fe20007ffe0ff */
[C---:B---3--:R-:W-:Y:S01]  /*0a40*/  FADD.FTZ R174, -R177.reuse, R133 ;  /* 0x00000085b1ae7221 */ /* 0x048fe20000010100 */
[C---:B------:R-:W-:Y:S01]  /*0a50*/  FADD.FTZ R180, -R177.reuse, R134 ;  /* 0x00000086b1b47221 */ /* 0x040fe20000010100 */
[----:B------:R-:W-:Y:S02]  /*0a60*/  FADD.FTZ R132, -R177, R132 ;  /* 0x00000084b1847221 */ /* 0x000fe40000010100 */
[----:B0----5:R-:W-:Y:S01]  /*0a70*/  FMUL.FTZ R168, R149, R174 ;  /* 0x000000ae95a87220 */ /* 0x021fe20000410000 */
[----:B----4-:R-:W-:Y:S01]  /*0a80*/  FMUL.FTZ R134, R93, R125 ;  /* 0x0000007d5d867220 */ /* 0x010fe20000410000 */
[----:B------:R-:W-:Y:S01]  /*0a90*/  FMUL.FTZ R133, R92, R124 ;  /* 0x0000007c5c857220 */ /* 0x000fe20000410000 */
[----:B------:R-:W-:Y:S01]  /*0aa0*/  FMUL.FTZ R3, R149, R132 ;  /* 0x0000008495037220 */ /* 0x000fe20000410000 */
[----:B------:R-:W-:Y:S01]  /*0ab0*/  FADD.FTZ R16, R16, R124 ;  /* 0x0000007c10107221 */ /* 0x000fe20000010000 */
[----:B--2---:R-:W-:Y:S01]  /*0ac0*/  FADD.FTZ R49, R49, R129 ;  /* 0x0000008131317221 */ /* 0x004fe20000010000 */
[----:B------:R-:W-:Y:S01]  /*0ad0*/  FFMA.FTZ R169, R97, R129, R134 ;  /* 0x0000008161a97223 */ /* 0x000fe20000010086 */
[----:B------:R-:W-:Y:S01]  /*0ae0*/  FFMA.FTZ R65, R129, R168, R65 ;  /* 0x000000a881417223 */ /* 0x000fe20000010041 */
[----:B------:R-:W-:Y:S01]  /*0af0*/  FFMA.FTZ R170, R96, R128, R133 ;  /* 0x0000008060aa7223 */ /* 0x000fe20000010085 */
[----:B------:R-:W-:Y:S01]  /*0b00*/  FMUL.FTZ R129, R94, R126 ;  /* 0x0000007e5e817220 */ /* 0x000fe20000410000 */
[----:B------:R-:W-:-:S02]  /*0b10*/  FFMA.FTZ R32, R124, R3, R32 ;  /* 0x000000037c207223 */ /* 0x000fc40000010020 */
[----:B------:R-:W-:Y:S01]  /*0b20*/  FADD.FTZ R124, RZ, R170 ;  /* 0x000000aaff7c7221 */ /* 0x000fe20000010000 */
[----:B------:R-:W-:Y:S01]  /*0b30*/  FFMA.FTZ R174, R98, R130, R129 ;  /* 0x0000008262ae7223 */ /* 0x000fe20000010081 */
[----:B------:R-:W-:Y:S01]  /*0b40*/  FFMA.FTZ R129, R3, R170, RZ ;  /* 0x000000aa03817223 */ /* 0x000fe200000100ff */
[----:B------:R-:W-:Y:S01]  /*0b50*/  FMUL.FTZ R171, R149, R180 ;  /* 0x000000b495ab7220 */ /* 0x000fe20000410000 */
[----:B------:R-:W-:Y:S01]  /*0b60*/  FADD.FTZ R17, R17, R125 ;  /* 0x0000007d11117221 */ /* 0x000fe20000010000 */
[----:B------:R-:W-:Y:S01]  /*0b70*/  FFMA.FTZ R33, R125, R168, R33 ;  /* 0x000000a87d217223 */ /* 0x000fe20000010021 */
[----:B------:R-:W-:Y:S01]  /*0b80*/  FADD.FTZ R48, R48, R128 ;  /* 0x0000008030307221 */ /* 0x000fe20000010000 */
[----:B------:R-:W-:Y:S01]  /*0b90*/  FFMA.FTZ R64, R128, R3, R64 ;  /* 0x0000000380407223 */ /* 0x000fe20000010040 */
[----:B------:R-:W-:Y:S01]  /*0ba0*/  FADD.FTZ R125, R124, R169 ;  /* 0x000000a97c7d7221 */ /* 0x000fe20000010000 */
[----:B------:R-:W-:Y:S01]  /*0bb0*/  FADD.FTZ R182, -R177, R135 ;  /* 0x00000087b1b67221 */ /* 0x000fe20000010100 */
[----:B------:R-:W-:Y:S01]  /*0bc0*/  FMUL.FTZ R128, R95, R127 ;  /* 0x0000007f5f807220 */ /* 0x000fe20000410000 */
[----:B------:R-:W-:Y:S01]  /*0bd0*/  FFMA.FTZ R124, R168, R169, R129 ;  /* 0x000000a9a87c7223 */ /* 0x000fe20000010081 */
[----:B------:R-:W-:Y:S01]  /*0be0*/  FADD.FTZ R18, R18, R126 ;  /* 0x0000007e12127221 */ /* 0x000fe20000010000 */
[----:B------:R-:W-:Y:S01]  /*0bf0*/  FFMA.FTZ R34, R126, R171, R34 ;  /* 0x000000ab7e227223 */ /* 0x000fe20000010022 */
[----:B------:R-:W-:Y:S01]  /*0c00*/  FADD.FTZ R126, R125, R174 ;  /* 0x000000ae7d7e7221 */ /* 0x000fe20000010000 */
[----:B-1----:R-:W-:Y:S01]  /*0c10*/  FMUL.FTZ R172, R149, R182 ;  /* 0x000000b695ac7220 */ /* 0x002fe20000410000 */
        /* <DEDUP_REMOVED lines=10> */
.L_x_2530:
[----:B----4-:R-:W-:Y:S05]  /*0cc0*/  BSYNC.RECONVERGENT B0 ;  /* 0x0000000000007941 */ /* 0x010fea0003800200 */
.L_x_2529:
[----:B------:R-:W-:Y:S04]  /*0cd0*/  BSSY.RECONVERGENT B0, `(.L_x_2531) ;  /* 0x0000041000007945 */ /* 0x000fe80003800200 */
[----:B------:R-:W-:Y:S05]  /*0ce0*/  @!P1 BRA `(.L_x_2532) ;  /* 0x0000000000fc9947 */ /* 0x000fea0003800000 */
[----:B------:R-:W0:Y:S01]  /*0cf0*/  LDC.64 R132, c[0x0][0x3a8] ;  /* 0x0000ea00ff847b82 */ /* 0x000e220000000a00 */
[----:B------:R-:W-:Y:S02]  /*0d00*/  ISETP.NE.U32.AND P4, PT, RZ, UR12, PT ;  /* 0x0000000cff007c0c */ /* 0x000fe4000bf85070 */
[----:B------:R-:W-:-:S05]  /*0d10*/  ISETP.NE.U32.AND P0, PT, RZ, UR16, PT ;  /* 0x00000010ff007c0c */ /* 0x000fca000bf05070 */
[----:B------:R-:W1:Y:S08]  /*0d20*/  LDC.64 R124, c[0x0][0x430] ;  /* 0x00010c00ff7c7b82 */ /* 0x000e700000000a00 */
[----:B------:R-:W2:Y:S01]  /*0d30*/  LDC.64 R128, c[0x0][0x428] ;  /* 0x00010a00ff807b82 */ /* 0x000ea20000000a00 */
[----:B------:R-:W-:Y:S02]  /*0d40*/  ISETP.NE.AND.EX P4, PT, RZ, UR13, PT, P4 ;  /* 0x0000000dff007c0c */ /* 0x000fe4000bf85340 */
[----:B------:R-:W-:Y:S01]  /*0d50*/  ISETP.NE.AND.EX P0, PT, RZ, UR17, PT, P0 ;  /* 0x00000011ff007c0c */ /* 0x000fe2000bf05300 */
[----:B0-----:R-:W-:-:S04]  /*0d60*/  IMAD.WIDE.U32 R132, R181, 0x10, R132 ;  /* 0x00000010b5847825 */ /* 0x001fc800078e0084 */
[----:B------:R-:W0:Y:S02]  /*0d70*/  LDC.64 R184, c[0x0][0x3b0] ;  /* 0x0000ec00ffb87b82 */ /* 0x000e240000000a00 */
[----:B------:R-:W3:Y:S01]  /*0d80*/  LDG.E.128 R132, desc[UR10][R132.64] ;  /* 0x0000000a84847981 */ /* 0x000ee2000c1e1d00 */
[----:B-1----:R-:W-:-:S05]  /*0d90*/  IMAD.WIDE.U32 R124, R181, 0x10, R124 ;  /* 0x00000010b57c7825 */ /* 0x002fca00078e007c */
[----:B------:R-:W1:Y:S01]  /*0da0*/  @P4 LDC.64 R186, c[0x0][0x3b8] ;  /* 0x0000ee00ffba4b82 */ /* 0x000e620000000a00 */
[----:B------:R-:W4:Y:S01]  /*0db0*/  LDG.E.128 R124, desc[UR10][R124.64] ;  /* 0x0000000a7c7c7981 */ /* 0x000f22000c1e1d00 */
[----:B--2---:R-:W-:-:S06]  /*0dc0*/  IMAD.WIDE.U32 R128, R181, 0x10, R128 ;  /* 0x00000010b5807825 */ /* 0x004fcc00078e0080 */
[----:B------:R-:W2:Y:S01]  /*0dd0*/  @P0 LDC.64 R182, c[0x0][0x438] ;  /* 0x00010e00ffb60b82 */ /* 0x000ea20000000a00 */
[----:B------:R-:W4:Y:S01]  /*0de0*/  LDG.E.128 R128, desc[UR10][R128.64] ;  /* 0x0000000a80807981 */ /* 0x000f22000c1e1d00 */
[----:B0-----:R-:W-:-:S05]  /*0df0*/  IMAD.WIDE.U32 R184, R181, 0x4, R184 ;  /* 0x00000004b5b87825 */ /* 0x001fca00078e00b8 */
[----:B------:R0:W5:Y:S01]  /*0e00*/  LDG.E R139, desc[UR10][R184.64] ;  /* 0x0000000ab88b7981 */ /* 0x000162000c1e1900 */
[----:B-1----:R-:W-:-:S05]  /*0e10*/  @P4 IMAD.WIDE.U32 R186, R181, 0x4, R186 ;  /* 0x00000004b5ba4825 */ /* 0x002fca00078e00ba */
[----:B------:R0:W5:Y:S01]  /*0e20*/  @P4 LDG.E R138, desc[UR10][R186.64] ;  /* 0x0000000aba8a4981 */ /* 0x000162000c1e1900 */
[----:B--2---:R-:W-:-:S05]  /*0e30*/  @P0 IMAD.WIDE.U32 R182, R181, 0x10, R182 ;  /* 0x00000010b5b60825 */ /* 0x004fca00078e00b6 */
[----:B------:R0:W5:Y:S01]  /*0e40*/  @P0 LDG.E.128 R104, desc[UR10][R182.64] ;  /* 0x0000000ab6680981 */ /* 0x000162000c1e1d00 */
[----:B------:R-:W-:Y:S01]  /*0e50*/  IADD3 R181, PT, PT, R181, 0x80, RZ ;  /* 0x00000080b5b57810 */ /* 0x000fe20007ffe0ff */
[C---:B---3--:R-:W-:Y:S01]  /*0e60*/  FADD.FTZ R132, -R177.reuse, R132 ;  /* 0x00000084b1847221 */ /* 0x048fe20000010100 */
[----:B------:R-:W-:-:S03]  /*0e70*/  FADD.FTZ R148, -R177, R133 ;  /* 0x00000085b1947221 */ /* 0x000fc60000010100 */
[C---:B-----5:R-:W-:Y:S01]  /*0e80*/  FMUL.FTZ R145, R149.reuse, R132 ;  /* 0x0000008495917220 */ /* 0x060fe20000410000 */
[----:B----4-:R-:W-:Y:S01]  /*0e90*/  FMUL.FTZ R133, R84, R124 ;  /* 0x0000007c54857220 */ /* 0x010fe20000410000 */
[----:B------:R-:W-:Y:S01]  /*0ea0*/  FMUL.FTZ R148, R149, R148 ;  /* 0x0000009495947220 */ /* 0x000fe20000410000 */
[----:B------:R-:W-:Y:S01]  /*0eb0*/  FADD.FTZ R134, -R177, R134 ;  /* 0x00000086b1867221 */ /* 0x000fe20000010100 */
        /* <DEDUP_REMOVED lines=13> */
[----:B------:R-:W-:Y:S01]  /*0f90*/  FADD.FTZ R124, R179, R146 ;  /* 0x00000092b37c7221 */ /* 0x000fe20000010000 */
[----:B------:R-:W-:Y:S01]  /*0fa0*/  FFMA.FTZ R125, R145, R146, R180 ;  /* 0x00000092917d7223 */ /* 0x000fe200000100b4 */
[----:B------:R-:W-:Y:S01]  /*0fb0*/  FFMA.FTZ R176, R90, R130, R129 ;  /* 0x000000825ab07223 */ /* 0x000fe20000010081 */
[----:B------:R-:W-:Y:S01]  /*0fc0*/  FADD.FTZ R14, R14, R126 ;  /* 0x0000007e0e0e7221 */ /* 0x000fe20000010000 */
[----:B------:R-:W-:Y:S01]  /*0fd0*/  FFMA.FTZ R30, R126, R157, R30 ;  /* 0x0000009d7e1e7223 */ /* 0x000fe2000001001e */
[----:B------:R-:W-:Y:S01]  /*0fe0*/  FMUL.FTZ R126, R87, R127 ;  /* 0x0000007f577e7220 */ /* 0x000fe20000410000 */
[----:B------:R-:W-:Y:S01]  /*0ff0*/  FADD.FTZ R129, R124, R155 ;  /* 0x0000009b7c817221 */ /* 0x000fe20000010000 */
[----:B------:R-:W-:Y:S01]  /*1000*/  FADD.FTZ R178, -R177, R135 ;  /* 0x00000087b1b27221 */ /* 0x000fe20000010100 */
[----:B------:R-:W-:Y:S01]  /*1010*/  FFMA.FTZ R124, R148, R155, R125 ;  /* 0x0000009b947c7223 */ /* 0x000fe2000001007d */
[----:B------:R-:W-:Y:S01]  /*1020*/  FFMA.FTZ R175, R91, R131, R126 ;  /* 0x000000835baf7223 */ /* 0x000fe2000001007e */
[----:B------:R-:W-:Y:S01]  /*1030*/  FADD.FTZ R126, R129, R176 ;  /* 0x000000b0817e7221 */ /* 0x000fe20000010000 */
        /* <DEDUP_REMOVED lines=10> */
.L_x_2532:
[----:B------:R-:W-:Y:S05]  /*10e0*/  BSYNC.RECONVERGENT B0 ;  /* 0x0000000000007941 */ /* 0x000fea0003800200 */
.L_x_2531:
[----:B------:R-:W-:Y:S04]  /*10f0*/  BSSY.RECONVERGENT B0, `(.L_x_2533) ;  /* 0x0000041000007945 */ /* 0x000fe80003800200 */
[----:B------:R-:W-:Y:S05]  /*1100*/  @!P2 BRA `(.L_x_2534) ;  /* 0x0000000000fca947 */ /* 0x000fea0003800000 */
[----:B------:R-:W0:Y:S01]  /*1110*/  LDC.64 R128, c[0x0][0x3a8] ;  /* 0x0000ea00ff807b82 */ /* 0x000e220000000a00 */
[----:B------:R-:W-:Y:S02]  /*1120*/  ISETP.NE.U32.AND P4, PT, RZ, UR12, PT ;  /* 0x0000000cff007c0c */ /* 0x000fe4000bf85070 */
[----:B------:R-:W-:-:S05]  /*1130*/  ISETP.NE.U32.AND P0, PT, RZ, UR16, PT ;  /* 0x00000010ff007c0c */ /* 0x000fca000bf05070 */
[----:B------:R-:W1:Y:S08]  /*1140*/  LDC.64 R126, c[0x0][0x430] ;  /* 0x00010c00ff7e7b82 */ /* 0x000e700000000a00 */
[----:B------:R-:W2:Y:S01]  /*1150*/  LDC.64 R124, c[0x0][0x428] ;  /* 0x00010a00ff7c7b82 */ /* 0x000ea20000000a00 */
[----:B------:R-:W-:Y:S01]  /*1160*/  ISETP.NE.AND.EX P4, PT, RZ, UR13, PT, P4 ;  /* 0x0000000dff007c0c */ /* 0x000fe2000bf85340 */
[----:B0-----:R-:W-:-:S06]  /*1170*/  IMAD.WIDE.U32 R132, R181, 0x10, R128 ;  /* 0x00000010b5847825 */ /* 0x001fcc00078e0080 */
[----:B------:R-:W0:Y:S01]  /*1180*/  LDC.64 R182, c[0x0][0x3b0] ;  /* 0x0000ec00ffb67b82 */ /* 0x000e220000000a00 */
[----:B------:R-:W3:Y:S01]  /*1190*/  LDG.E.128 R132, desc[UR10][R132.64] ;  /* 0x0000000a84847981 */ /* 0x000ee2000c1e1d00 */
[----:B-1----:R-:W-:-:S06]  /*11a0*/  IMAD.WIDE.U32 R126, R181, 0x10, R126 ;  /* 0x00000010b57e7825 */ /* 0x002fcc00078e007e */
[----:B------:R-:W1:Y:S01]  /*11b0*/  @P4 LDC.64 R184, c[0x0][0x3b8] ;  /* 0x0000ee00ffb84b82 */ /* 0x000e620000000a00 */
[C---:B--2---:R-:W-:Y:S02]  /*11c0*/  IMAD.WIDE.U32 R128, R181.reuse, 0x10, R124 ;  /* 0x00000010b5807825 */ /* 0x044fe400078e007c */
[----:B------:R-:W2:Y:S04]  /*11d0*/  LDG.E.128 R124, desc[UR10][R126.64] ;  /* 0x0000000a7e7c7981 */ /* 0x000ea8000c1e1d00 */
[----:B------:R-:W4:Y:S01]  /*11e0*/  LDG.E.128 R128, desc[UR10][R128.64] ;  /* 0x0000000a80807981 */ /* 0x000f22000c1e1d00 */
[----:B0-----:R-:W-:-:S05]  /*11f0*/  IMAD.WIDE.U32 R182, R181, 0x4, R182 ;  /* 0x00000004b5b67825 */ /* 0x001fca00078e00b6 */
[----:B------:R-:W5:Y:S01]  /*1200*/  LDG.E R141, desc[UR10][R182.64] ;  /* 0x0000000ab68d7981 */ /* 0x000f62000c1e1900 */
[----:B-1----:R-:W-:-:S05]  /*1210*/  @P4 IMAD.WIDE.U32 R184, R181, 0x4, R184 ;  /* 0x00000004b5b84825 */ /* 0x002fca00078e00b8 */
[----:B------:R-:W5:Y:S01]  /*1220*/  @P4 LDG.E R140, desc[UR10][R184.64] ;  /* 0x0000000ab88c4981 */ /* 0x000f62000c1e1900 */
[----:B------:R-:W-:-:S13]  /*1230*/  ISETP.NE.AND.EX P0, PT, RZ, UR17, PT, P0 ;  /* 0x00000011ff007c0c */ /* 0x000fda000bf05300 */
[----:B------:R-:W0:Y:S02]  /*1240*/  @P0 LDC.64 R166, c[0x0][0x438] ;  /* 0x00010e00ffa60b82 */ /* 0x000e240000000a00 */
[----:B0-----:R-:W-:-:S05]  /*1250*/  @P0 IMAD.WIDE.U32 R166, R181, 0x10, R166 ;  /* 0x00000010b5a60825 */ /* 0x001fca00078e00a6 */
[----:B------:R0:W5:Y:S01]  /*1260*/  @P0 LDG.E.128 R108, desc[UR10][R166.64] ;  /* 0x0000000aa66c0981 */ /* 0x000162000c1e1d00 */
[----:B------:R-:W-:Y:S01]  /*1270*/  IADD3 R181, PT, PT, R181, 0x80, RZ ;  /* 0x00000080b5b57810 */ /* 0x000fe20007ffe0ff */
[C---:B---3--:R-:W-:Y:S01]  /*1280*/  FADD.FTZ R132, -R177.reuse, R132 ;  /* 0x00000084b1847221 */ /* 0x048fe20000010100 */
[----:B------:R-:W-:-:S03]  /*1290*/  FADD.FTZ R152, -R177, R133 ;  /* 0x00000085b1987221 */ /* 0x000fc60000010100 */
[C---:B-----5:R-:W-:Y:S01]  /*12a0*/  FMUL.FTZ R147, R149.reuse, R132 ;  /* 0x0000008495937220 */ /* 0x060fe20000410000 */
[----:B------:R-:W-:Y:S01]  /*12b0*/  FMUL.FTZ R152, R149, R152 ;  /* 0x0000009895987220 */ /* 0x000fe20000410000 */
[----:B------:R-:W-:Y:S01]  /*12c0*/  FADD.FTZ R134, -R177, R134 ;  /* 0x00000086b1867221 */ /* 0x000fe20000010100 */
[----:B--2---:R-:W-:Y:S01]  /*12d0*/  FMUL.FTZ R133, R76, R124 ;  /* 0x0000007c4c857220 */ /* 0x004fe20000410000 */
[----:B----4-:R-:W-:-:S03]  /*12e0*/  FADD.FTZ R40, R40, R128 ;  /* 0x0000008028287221 */ /* 0x010fc60000010000 */
        /* <DEDUP_REMOVED lines=21> */
[----:B0-----:R-:W-:Y:S01]  /*1440*/  FFMA.FTZ R167, R83, R131, R126 ;  /* 0x0000008353a77223 */ /* 0x001fe2000001007e */
        /* <DEDUP_REMOVED lines=11> */
.L_x_2534:
[----:B------:R-:W-:Y:S05]  /*1500*/  BSYNC.RECONVERGENT B0 ;  /* 0x0000000000007941 */ /* 0x000fea0003800200 */
.L_x_2533:
        /* <DEDUP_REMOVED lines=24> */
[C---:B---3--:R-:W-:Y:S01]  /*1690*/  FADD.FTZ R154, -R177.reuse, R133 ;  /* 0x00000085b19a7221 */ /* 0x048fe20000010100 */
[C---:B------:R-:W-:Y:S01]  /*16a0*/  FADD.FTZ R158, -R177.reuse, R134 ;  /* 0x00000086b19e7221 */ /* 0x040fe20000010100 */
[----:B------:R-:W-:Y:S02]  /*16b0*/  FADD.FTZ R132, -R177, R132 ;  /* 0x00000084b1847221 */ /* 0x000fe40000010100 */
[----:B-----5:R-:W-:Y:S01]  /*16c0*/  FMUL.FTZ R154, R149, R154 ;  /* 0x0000009a959a7220 */ /* 0x020fe20000410000 */
[----:B----4-:R-:W-:Y:S01]  /*16d0*/  FMUL.FTZ R134, R69, R125 ;  /* 0x0000007d45867220 */ /* 0x010fe20000410000 */
[----:B------:R-:W-:Y:S01]  /*16e0*/  FMUL.FTZ R133, R68, R124 ;  /* 0x0000007c44857220 */ /* 0x000fe20000410000 */
[----:B------:R-:W-:Y:S01]  /*16f0*/  FADD.FTZ R160, -R177, R135 ;  /* 0x00000087b1a07221 */ /* 0x000fe20000010100 */
[C---:B------:R-:W-:Y:S01]  /*1700*/  FMUL.FTZ R151, R149.reuse, R132 ;  /* 0x0000008495977220 */ /* 0x040fe20000410000 */
[----:B------:R-:W-:Y:S01]  /*1710*/  FMUL.FTZ R163, R149, R158 ;  /* 0x0000009e95a37220 */ /* 0x000fe20000410000 */
[----:B------:R-:W-:Y:S01]  /*1720*/  FADD.FTZ R37, R37, R129 ;  /* 0x0000008125257221 */ /* 0x000fe20000010000 */
[----:B------:R-:W-:Y:S01]  /*1730*/  FFMA.FTZ R153, R73, R129, R134 ;  /* 0x0000008149997223 */ /* 0x000fe20000010086 */
[----:B------:R-:W-:Y:S01]  /*1740*/  FFMA.FTZ R53, R129, R154, R53 ;  /* 0x0000009a81357223 */ /* 0x000fe20000010035 */
[----:B------:R-:W-:Y:S01]  /*1750*/  FFMA.FTZ R156, R72, R128, R133 ;  /* 0x00000080489c7223 */ /* 0x000fe20000010085 */
[----:B------:R-:W-:Y:S01]  /*1760*/  FMUL.FTZ R129, R70, R126 ;  /* 0x0000007e46817220 */ /* 0x000fe20000410000 */
[----:B------:R-:W-:Y:S01]  /*1770*/  FMUL.FTZ R158, R149, R160 ;  /* 0x000000a0959e7220 */ /* 0x000fe20000410000 */
        /* <DEDUP_REMOVED lines=25> */
.L_x_2536:
[----:B------:R-:W-:Y:S05]  /*1910*/  BSYNC.RECONVERGENT B0 ;  /* 0x0000000000007941 */ /* 0x000fea0003800200 */
.L_x_2535:
        /* <DEDUP_REMOVED lines=32> */
.L_x_2538:
[----:B------:R-:W-:Y:S05]  /*1b20*/  BSYNC.RECONVERGENT B0 ;  /* 0x0000000000007941 */ /* 0x000fea0003800200 */
.L_x_2537:
[----:B------:R-:W1:Y:S08]  /*1b30*/  S2UR UR5, SR_CgaCtaId ;  /* 0x00000000000579c3 */ /* 0x000e700000008800 */
[----:B------:R-:W-:Y:S06]  /*1b40*/  BAR.SYNC.DEFER_BLOCKING 0x0 ;  /* 0x0000000000007b1d */ /* 0x000fec0000010000 */
[----:B------:R-:W-:-:S02]  /*1b50*/  UMOV UR4, 0x400 ;  /* 0x0000040000047882 */ /* 0x000fc40000000000 */
        /* <DEDUP_REMOVED lines=13> */
[----:B------:R-:W-:Y:S01]  /*1c30*/  P2R R177, PR, RZ, 0x10 ;  /* 0x00000010ffb17803 */ /* 0x000fe20000000000 */
[----:B0-----:R-:W-:Y:S01]  /*1c40*/  FADD.FTZ R133, RZ, R124 ;  /* 0x0000007cff857221 */ /* 0x001fe20000010000 */
[----:B------:R-:W-:-:S03]  /*1c50*/  FADD.FTZ R124, RZ, R125 ;  /* 0x0000007dff7c7221 */ /* 0x000fc60000010000 */
[----:B------:R-:W-:Y:S01]  /*1c60*/  FADD.FTZ R133, R126, R133 ;  /* 0x000000857e857221 */ /* 0x000fe20000010000 */
[----:B------:R-:W-:-:S03]  /*1c70*/  FADD.FTZ R124, R127, R124 ;  /* 0x0000007c7f7c7221 */ /* 0x000fc60000010000 */
[----:B-1----:R-:W-:Y:S01]  /*1c80*/  FADD.FTZ R133, R133, R128 ;  /* 0x0000008085857221 */ /* 0x002fe20000010000 */
[----:B------:R-:W-:-:S03]  /*1c90*/  FADD.FTZ R124, R124, R129 ;  /* 0x000000817c7c7221 */ /* 0x000fc60000010000 */
[----:B------:R-:W-:Y:S01]  /*1ca0*/  FADD.FTZ R130, R130, R133 ;  /* 0x0000008582827221 */ /* 0x000fe20000010000 */
[----:B------:R-:W-:Y:S01]  /*1cb0*/  P2R R133, PR, RZ, 0x1 ;  /* 0x00000001ff857803 */ /* 0x000fe20000000000 */
[----:B------:R-:W-:Y:S01]  /*1cc0*/  FADD.FTZ R124, R131, R124 ;  /* 0x0000007c837c7221 */ /* 0x000fe20000010000 */
[----:B------:R-:W-:Y:S01]  /*1cd0*/  ISETP.GE.U32.AND P0, PT, R0, 0x80, PT ;  /* 0x000000800000780c */ /* 0x000fe20003f06070 */
[----:B------:R-:W-:Y:S02]  /*1ce0*/  FMUL.FTZ R129, R130, UR9 ;  /* 0x0000000982817c20 */ /* 0x000fe40008410000 */
[----:B------:R-:W-:-:S03]  /*1cf0*/  FMUL.FTZ R128, R124, UR9 ;  /* 0x000000097c807c20 */ /* 0x000fc60008410000 */
[----:B------:R-:W-:-:S07]  /*1d00*/  FSEL R129, R129, RZ, !P4 ;  /* 0x000000ff81817208 */ /* 0x000fce0006000000 */
        /* <DEDUP_REMOVED lines=23> */
[C---:B------:R-:W-:Y:S01]  /*1e80*/  FMUL.FTZ R134, R149.reuse, R134 ;  /* 0x0000008695867220 */ /* 0x040fe20000410000 */
        /* <DEDUP_REMOVED lines=10> */
[----:B------:R-:W-:-:S04]  /*1f30*/  ISETP.GE.U32.AND P4, PT, R164, 0x1000000, PT ;  /* 0x01000000a400780c */ /* 0x000fc80003f86070 */
[----:B------:R-:W-:Y:S01]  /*1f40*/  SEL R127, R134, RZ, P4 ;  /* 0x000000ff867f7207 */ /* 0x000fe20002000000 */
[----:B------:R-:W-:Y:S08]  /*1f50*/  BRA `(.L_x_2544) ;  /* 0x0000000c00807947 */ /* 0x000ff00003800000 */
.L_x_2543:
        /* <DEDUP_REMOVED lines=10> */
[C---:B------:R-:W-:Y:S01]  /*2000*/  FMUL.FTZ R117, R149.reuse, R118 ;  /* 0x0000007695757220 */ /* 0x040fe20000410000 */
[C---:B------:R-:W-:Y:S01]  /*2010*/  FMUL.FTZ R119, R149.reuse, R130 ;  /* 0x0000008295777220 */ /* 0x040fe20000410000 */
[----:B------:R-:W-:Y:S01]  /*2020*/  FMUL.FTZ R124, R116, UR14 ;  /* 0x0000000e747c7c20 */ /* 0x000fe20008410000 */
[----:B------:R-:W-:Y:S01]  /*2030*/  FMUL.FTZ R118, R149, R126 ;  /* 0x0000007e95767220 */ /* 0x000fe20000410000 */
[----:B------:R-:W-:Y:S01]  /*2040*/  FMUL.FTZ R125, R117, UR14 ;  /* 0x0000000e757d7c20 */ /* 0x000fe20008410000 */
        /* <DEDUP_REMOVED lines=10> */
.L_x_2542:
        /* <DEDUP_REMOVED lines=13> */
[C---:B-----5:R-:W-:Y:S01]  /*21c0*/  FFMA.FTZ R124, R149.reuse, R124, R100 ;  /* 0x0000007c957c7223 */ /* 0x060fe20000010064 */
[----:B------:R-:W-:Y:S01]  /*21d0*/  FADD.FTZ R127, R174, -R125 ;  /* 0x8000007dae7f7221 */ /* 0x000fe20000010000 */
[----:B------:R-:W-:-:S02]  /*21e0*/  FFMA.FTZ R125, R149, R126, R101 ;  /* 0x0000007e957d7223 */ /* 0x000fc40000010065 */
[----:B------:R-:W-:Y:S01]  /*21f0*/  FMUL.FTZ R124, R124, UR14 ;  /* 0x0000000e7c7c7c20 */ /* 0x000fe20008410000 */
[----:B------:R-:W-:Y:S01]  /*2200*/  FFMA.FTZ R126, R149, R127, R102 ;  /* 0x0000007f957e7223 */ /* 0x000fe20000010066 */
[----:B------:R-:W-:Y:S01]  /*2210*/  FMUL.FTZ R125, R125, UR14 ;  /* 0x0000000e7d7d7c20 */ /* 0x000fe20008410000 */
[----:B------:R-:W-:Y:S02]  /*2220*/  FFMA.FTZ R127, R149, R130, R103 ;  /* 0x00000082957f7223 */ /* 0x000fe40000010067 */
[----:B------:R-:W-:Y:S01]  /*2230*/  SEL R124, R124, RZ, P4 ;  /* 0x000000ff7c7c7207 */ /* 0x000fe20002000000 */
[----:B------:R-:W-:Y:S01]  /*2240*/  FMUL.FTZ R126, R126, UR14 ;  /* 0x0000000e7e7e7c20 */ /* 0x000fe20008410000 */
        /* <DEDUP_REMOVED lines=8> */
.L_x_2545:
        /* <DEDUP_REMOVED lines=25> */
.L_x_2541:
        /* <DEDUP_REMOVED lines=41> */
.L_x_2547:
[-CC-:B------:R-:W-:Y:S01]  /*26f0*/  FFMA.FTZ R117, R3, R128.reuse, R129.reuse ;  /* 0x0000008003757223 */ /* 0x180fe20000010081 */
[-CC-:B------:R-:W-:Y:S01]  /*2700*/  FFMA.FTZ R118, R168, R128.reuse, R129.reuse ;  /* 0x00000080a8767223 */ /* 0x180fe20000010081 */
[----:B------:R-:W-:Y:S01]  /*2710*/  LOP3.LUT P4, RZ, R164, 0xff, RZ, 0xc0, !PT ;  /* 0x000000ffa4ff7812 */ /* 0x000fe2000788c0ff */
[-C--:B------:R-:W-:Y:S01]  /*2720*/  FFMA.FTZ R119, R171, R128.reuse, R129 ;  /* 0x00000080ab777223 */ /* 0x080fe20000010081 */
[----:B------:R-:W-:Y:S01]  /*2730*/  FADD.FTZ R116, R170, -R117 ;  /* 0x80000075aa747221 */ /* 0x000fe20000010000 */
[----:B------:R-:W-:Y:S01]  /*2740*/  FADD.FTZ R118, R169, -R118 ;  /* 0x80000076a9767221 */ /* 0x000fe20000010000 */
[----:B------:R-:W-:Y:S02]  /*2750*/  FFMA.FTZ R122, R172, R128, R129 ;  /* 0x00000080ac7a7223 */ /* 0x000fe40000010081 */
[C---:B-----5:R-:W-:Y:S01]  /*2760*/  FMUL.FTZ R116, R149.reuse, R116 ;  /* 0x0000007495747220 */ /* 0x060fe20000410000 */
[----:B------:R-:W-:Y:S01]  /*2770*/  FMUL.FTZ R117, R149, R118 ;  /* 0x0000007695757220 */ /* 0x000fe20000410000 */
[----:B------:R-:W-:Y:S01]  /*2780*/  FADD.FTZ R118, R174, -R119 ;  /* 0x80000077ae767221 */ /* 0x000fe20000010000 */
[----:B------:R-:W-:Y:S01]  /*2790*/  FADD.FTZ R126, R173, -R122 ;  /* 0x8000007aad7e7221 */ /* 0x000fe20000010000 */
[----:B------:R-:W-:Y:S01]  /*27a0*/  FMUL.FTZ R120, R116, UR14 ;  /* 0x0000000e74787c20 */ /* 0x000fe20008410000 */
[----:B------:R-:W-:Y:S01]  /*27b0*/  FMUL.FTZ R121, R117, UR14 ;  /* 0x0000000e75797c20 */ /* 0x000fe20008410000 */
[C---:B------:R-:W-:Y:S01]  /*27c0*/  FMUL.FTZ R118, R149.reuse, R118 ;  /* 0x0000007695767220 */ /* 0x040fe20000410000 */
[----:B------:R-:W-:-:S02]  /*27d0*/  FMUL.FTZ R119, R149, R126 ;  /* 0x0000007e95777220 */ /* 0x000fc40000410000 */
[----:B------:R-:W-:Y:S01]  /*27e0*/  SEL R124, R120, RZ, P4 ;  /* 0x000000ff787c7207 */ /* 0x000fe20002000000 */
[----:B------:R-:W-:Y:S01]  /*27f0*/  FMUL.FTZ R122, R118, UR14 ;  /* 0x0000000e767a7c20 */ /* 0x000fe20008410000 */
[----:B------:R-:W-:Y:S01]  /*2800*/  LOP3.LUT P4, RZ, R136, 0xff, RZ, 0xc0, !PT ;  /* 0x000000ff88ff7812 */ /* 0x000fe2000788c0ff */
[----:B------:R-:W-:-:S03]  /*2810*/  FMUL.FTZ R123, R119, UR14 ;  /* 0x0000000e777b7c20 */ /* 0x000fc60008410000 */
        /* <DEDUP_REMOVED lines=14> */
.L_x_2546:
        /* <DEDUP_REMOVED lines=18> */
[----:B------:R-:W-:-:S02]  /*2a20*/  FMUL.FTZ R122, R120, UR14 ;  /* 0x0000000e787a7c20 */ /* 0x000fc40008410000 */
[----:B------:R-:W-:Y:S02]  /*2a30*/  FMUL.FTZ R123, R123, UR14 ;  /* 0x0000000e7b7b7c20 */ /* 0x000fe40008410000 */
[----:B------:R-:W-:Y:S02]  /*2a40*/  SEL R124, R121, RZ, P4 ;  /* 0x000000ff797c7207 */ /* 0x000fe40002000000 */
[----:B------:R-:W-:-:S04]  /*2a50*/  LOP3.LUT P4, RZ, R136, 0xff, RZ, 0xc0, !PT ;  /* 0x000000ff88ff7812 */ /* 0x000fc8000788c0ff */
[----:B------:R-:W-:Y:S02]  /*2a60*/  SEL R120, R121, RZ, P4 ;  /* 0x000000ff79787207 */ /* 0x000fe40002000000 */
[----:B------:R-:W-:-:S04]  /*2a70*/  LOP3.LUT P4, RZ, R164, 0xff00, RZ, 0xc0, !PT ;  /* 0x0000ff00a4ff7812 */ /* 0x000fc8000788c0ff */
[----:B------:R-:W-:Y:S02]  /*2a80*/  SEL R125, R122, RZ, P4 ;  /* 0x000000ff7a7d7207 */ /* 0x000fe40002000000 */
[----:B------:R-:W-:-:S04]  /*2a90*/  LOP3.LUT P4, RZ, R136, 0xff00, RZ, 0xc0, !PT ;  /* 0x0000ff0088ff7812 */ /* 0x000fc8000788c0ff */
[----:B------:R-:W-:Y:S01]  /*2aa0*/  SEL R121, R122, RZ, P4 ;  /* 0x000000ff7a797207 */ /* 0x000fe20002000000 */
[----:B------:R-:W-:Y:S01]  /*2ab0*/  FFMA.FTZ R122, R149, R126, R103 ;  /* 0x0000007e957a7223 */ /* 0x000fe20000010067 */
[----:B------:R-:W-:-:S03]  /*2ac0*/  LOP3.LUT P4, RZ, R164, 0xff0000, RZ, 0xc0, !PT ;  /* 0x00ff0000a4ff7812 */ /* 0x000fc6000788c0ff */
[----:B------:R-:W-:Y:S01]  /*2ad0*/  FMUL.FTZ R130, R122, UR14 ;  /* 0x0000000e7a827c20 */ /* 0x000fe20008410000 */
        /* <DEDUP_REMOVED lines=8> */
.L_x_2548:
        /* <DEDUP_REMOVED lines=32> */
.L_x_2544:
        /* <DEDUP_REMOVED lines=10> */
[----:B------:R-:W1:Y:S02]  /*2e00*/  @P4 LDC.64 R180, c[0x0][0x470] ;  /* 0x00011c00ffb44b82 */ /* 0x000e640000000a00 */
[C---:B-1----:R-:W-:Y:S01]  /*2e10*/  @P4 IMAD.WIDE.U32 R180, R144.reuse, 0x10, R180 ;  /* 0x0000001090b44825 */ /* 0x042fe200078e00b4 */
[----:B------:R-:W-:-:S04]  /*2e20*/  IADD3 R144, PT, PT, R144, 0x80, RZ ;  /* 0x0000008090907810 */ /* 0x000fc80007ffe0ff */
[----:B------:R0:W-:Y:S03]  /*2e30*/  @P4 STG.E.128 desc[UR10][R180.64], R120 ;  /* 0x00000078b4004986 */ /* 0x0001e6000c101d0a */
.L_x_2540:
[----:B------:R-:W-:Y:S05]  /*2e40*/  BSYNC.RECONVERGENT B0 ;  /* 0x0000000000007941 */ /* 0x000fea0003800200 */
.L_x_2539:
        /* <DEDUP_REMOVED lines=45> */
.L_x_2553:
        /* <DEDUP_REMOVED lines=33> */
.L_x_2552:
[----:B0-----:R-:W0:Y:S02]  /*3330*/  LDC.64 R120, c[0x0][0x478] ;  /* 0x00011e00ff787b82 */ /* 0x001e240000000a00 */
[----:B0-----:R-:W-:-:S04]  /*3340*/  ISETP.NE.U32.AND P5, PT, R120, RZ, PT ;  /* 0x000000ff7800720c */ /* 0x001fc80003fa5070 */
[----:B------:R-:W-:-:S13]  /*3350*/  ISETP.NE.AND.EX P5, PT, R121, RZ, PT, P5 ;  /* 0x000000ff7900720c */ /* 0x000fda0003fa5350 */
[----:B------:R-:W-:Y:S05]  /*3360*/  @!P5 BRA `(.L_x_2555) ;  /* 0x000000000084d947 */ /* 0x000fea0003800000 */
        /* <DEDUP_REMOVED lines=33> */
.L_x_2555:
        /* <DEDUP_REMOVED lines=9> */
[----:B------:R-:W-:-:S02]  /*3610*/  FADD.FTZ R130, R175, -R130 ;  /* 0x80000082af827221 */ /* 0x000fc40000010000 */
[----:B------:R-:W-:Y:S01]  /*3620*/  FMUL.FTZ R120, R120, UR14 ;  /* 0x0000000e78787c20 */ /* 0x000fe20008410000 */
[----:B------:R-:W-:Y:S01]  /*3630*/  FMUL.FTZ R122, R122, UR14 ;  /* 0x0000000e7a7a7c20 */ /* 0x000fe20008410000 */
[----:B------:R-:W-:-:S03]  /*3640*/  FMUL.FTZ R130, R149, R130 ;  /* 0x0000008295827220 */ /* 0x000fc60000410000 */
[----:B------:R-:W-:Y:S01]  /*3650*/  SEL R124, R120, RZ, P6 ;  /* 0x000000ff787c7207 */ /* 0x000fe20003000000 */
[----:B------:R-:W-:Y:S01]  /*3660*/  FMUL.FTZ R130, R130, UR14 ;  /* 0x0000000e82827c20 */ /* 0x000fe20008410000 */
[----:B------:R-:W-:-:S04]  /*3670*/  LOP3.LUT P6, RZ, R138, 0xff, RZ, 0xc0, !PT ;  /* 0x000000ff8aff7812 */ /* 0x000fc800078cc0ff */
[----:B------:R-:W-:Y:S02]  /*3680*/  SEL R120, R120, RZ, P6 ;  /* 0x000000ff78787207 */ /* 0x000fe40003000000 */
[----:B------:R-:W-:-:S04]  /*3690*/  LOP3.LUT P6, RZ, R139, 0xff00, RZ, 0xc0, !PT ;  /* 0x0000ff008bff7812 */ /* 0x000fc800078cc0ff */
[----:B------:R-:W-:Y:S02]  /*36a0*/  SEL R125, R122, RZ, P6 ;  /* 0x000000ff7a7d7207 */ /* 0x000fe40003000000 */
[----:B------:R-:W-:-:S04]  /*36b0*/  LOP3.LUT P6, RZ, R138, 0xff00, RZ, 0xc0, !PT ;  /* 0x0000ff008aff7812 */ /* 0x000fc800078cc0ff */
[----:B------:R-:W-:Y:S01]  /*36c0*/  SEL R121, R122, RZ, P6 ;  /* 0x000000ff7a797207 */ /* 0x000fe20003000000 */
[----:B------:R-:W-:Y:S01]  /*36d0*/  FADD.FTZ R122, R176, -R123 ;  /* 0x8000007bb07a7221 */ /* 0x000fe20000010000 */
[----:B------:R-:W-:-:S03]  /*36e0*/  LOP3.LUT P6, RZ, R139, 0xff0000, RZ, 0xc0, !PT ;  /* 0x00ff00008bff7812 */ /* 0x000fc600078cc0ff */
[----:B------:R-:W-:-:S04]  /*36f0*/  FMUL.FTZ R122, R149, R122 ;  /* 0x0000007a957a7220 */ /* 0x000fc80000410000 */
[----:B------:R-:W-:-:S05]  /*3700*/  FMUL.FTZ R122, R122, UR14 ;  /* 0x0000000e7a7a7c20 */ /* 0x000fca0008410000 */
        /* <DEDUP_REMOVED lines=8> */
.L_x_2551:
        /* <DEDUP_REMOVED lines=32> */
.L_x_2557:
        /* <DEDUP_REMOVED lines=25> */
.L_x_2556:
        /* <DEDUP_REMOVED lines=29> */
.L_x_2558:
        /* <DEDUP_REMOVED lines=16> */
[----:B------:R-:W-:Y:S01]  /*3df0*/  SEL R125, R126, RZ, P6 ;  /* 0x000000ff7e7d7207 */ /* 0x000fe20003000000 */
[----:B------:R-:W-:Y:S01]  /*3e00*/  FADD.FTZ R126, R176, -R127 ;  /* 0x8000007fb07e7221 */ /* 0x000fe20000010000 */
[----:B------:R-:W-:-:S03]  /*3e10*/  LOP3.LUT P6, RZ, R139, 0xff0000, RZ, 0xc0, !PT ;  /* 0x00ff00008bff7812 */ /* 0x000fc600078cc0ff */
[----:B------:R-:W-:-:S04]  /*3e20*/  FMUL.FTZ R126, R149, R126 ;  /* 0x0000007e957e7220 */ /* 0x000fc80000410000 */
[----:B------:R-:W-:-:S05]  /*3e30*/  FMUL.FTZ R126, R126, UR14 ;  /* 0x0000000e7e7e7c20 */ /* 0x000fca0008410000 */
[----:B------:R-:W-:Y:S02]  /*3e40*/  SEL R126, R126, RZ, P6 ;  /* 0x000000ff7e7e7207 */ /* 0x000fe40003000000 */
[----:B------:R-:W-:-:S04]  /*3e50*/  ISETP.GE.U32.AND P6, PT, R139, 0x1000000, PT ;  /* 0x010000008b00780c */ /* 0x000fc80003fc6070 */
[----:B------:R-:W-:-:S09]  /*3e60*/  SEL R127, R130, RZ, P6 ;  /* 0x000000ff827f7207 */ /* 0x000fd20003000000 */
.L_x_2554:
[----:B------:R-:W0:Y:S08]  /*3e70*/  @P5 LDC.64 R130, c[0x0][0x478] ;  /* 0x00011e00ff825b82 */ /* 0x000e300000000a00 */
[----:B------:R-:W1:Y:S08]  /*3e80*/  LDC.64 R134, c[0x0][0x468] ;  /* 0x00011a00ff867b82 */ /* 0x000e700000000a00 */
[----:B------:R-:W2:Y:S01]  /*3e90*/  @P4 LDC.64 R180, c[0x0][0x470] ;  /* 0x00011c00ffb44b82 */ /* 0x000ea20000000a00 */
[----:B0-----:R-:W-:-:S05]  /*3ea0*/  @P5 IMAD.WIDE.U32 R130, R144, 0x10, R130 ;  /* 0x0000001090825825 */ /* 0x001fca00078e0082 */
[----:B------:R3:W-:Y:S01]  /*3eb0*/  @P5 STG.E.128 desc[UR10][R130.64], R116 ;  /* 0x0000007482005986 */ /* 0x0007e2000c101d0a */
[----:B-1----:R-:W-:-:S05]  /*3ec0*/  IMAD.WIDE.U32 R134, R144, 0x10, R134 ;  /* 0x0000001090867825 */ /* 0x002fca00078e0086 */
[----:B------:R3:W-:Y:S01]  /*3ed0*/  STG.E.128 desc[UR10][R134.64], R124 ;  /* 0x0000007c86007986 */ /* 0x0007e2000c101d0a */
[C---:B--2---:R-:W-:Y:S01]  /*3ee0*/  @P4 IMAD.WIDE.U32 R180, R144.reuse, 0x10, R180 ;  /* 0x0000001090b44825 */ /* 0x044fe200078e00b4 */
[----:B------:R-:W-:-:S04]  /*3ef0*/  IADD3 R144, PT, PT, R144, 0x80, RZ ;  /* 0x0000008090907810 */ /* 0x000fc80007ffe0ff */
[----:B------:R3:W-:Y:S03]  /*3f00*/  @P4 STG.E.128 desc[UR10][R180.64], R120 ;  /* 0x00000078b4004986 */ /* 0x0007e6000c101d0a */
.L_x_2550:
[----:B------:R-:W-:Y:S05]  /*3f10*/  BSYNC.RECONVERGENT B0 ;  /* 0x0000000000007941 */ /* 0x000fea0003800200 */
.L_x_2549:
        /* <DEDUP_REMOVED lines=12> */
[-CC-:B0--3--:R-:W-:Y:S01]  /*3fe0*/  FFMA.FTZ R117, R147, R128.reuse, R129.reuse ;  /* 0x0000008093757223 */ /* 0x189fe20000010081 */
        /* <DEDUP_REMOVED lines=32> */
.L_x_2563:
        /* <DEDUP_REMOVED lines=33> */
.L_x_2562:
[----:B0--3--:R-:W0:Y:S02]  /*4400*/  LDC.64 R120, c[0x0][0x478] ;  /* 0x00011e00ff787b82 */ /* 0x009e240000000a00 */
        /* <DEDUP_REMOVED lines=36> */
.L_x_2565:
        /* <DEDUP_REMOVED lines=33> */
.L_x_2561:
[----:B------:R-:W-:-:S04]  /*4860*/  UISETP.NE.U32.AND UP0, UPT, UR16, URZ, UPT ;  /* 0x000000ff1000728c */ /* 0x000fc8000bf05070 */
[----:B------:R-:W-:-:S09]  /*4870*/  UISETP.NE.AND.EX UP0, UPT, UR17, URZ, UPT, UP0 ;  /* 0x000000ff1100728c */ /* 0x000fd2000bf05300 */
[----:B------:R-:W-:Y:S05]  /*4880*/  BRA.U !UP0, `(.L_x_2566) ;  /* 0x0000000108d87547 */ /* 0x000fea000b800000 */
[----:B0--3--:R-:W0:Y:S02]  /*4890*/  LDC.64 R124, c[0x0][0x478] ;  /* 0x00011e00ff7c7b82 */ /* 0x009e240000000a00 */
        /* <DEDUP_REMOVED lines=28> */
.L_x_2567:
        /* <DEDUP_REMOVED lines=25> */
.L_x_2566:
        /* <DEDUP_REMOVED lines=29> */
.L_x_2568:
        /* <DEDUP_REMOVED lines=24> */
.L_x_2564:
        /* <DEDUP_REMOVED lines=10> */
.L_x_2560:
[----:B------:R-:W-:Y:S05]  /*4fe0*/  BSYNC.RECONVERGENT B0 ;  /* 0x0000000000007941 */ /* 0x000fea0003800200 */
.L_x_2559:
        /* <DEDUP_REMOVED lines=12> */
[-CC-:B0--34-:R-:W-:Y:S01]  /*50b0*/  FFMA.FTZ R117, R151, R128.reuse, R129.reuse ;  /* 0x0000008097757223 */ /* 0x199fe20000010081 */
        /* <DEDUP_REMOVED lines=32> */
.L_x_2573:
        /* <DEDUP_REMOVED lines=33> */
.L_x_2572:
[----:B0--34-:R-:W0:Y:S02]  /*54d0*/  LDC.64 R120, c[0x0][0x478] ;  /* 0x00011e00ff787b82 */ /* 0x019e240000000a00 */
        /* <DEDUP_REMOVED lines=36> */
.L_x_2575:
        /* <DEDUP_REMOVED lines=33> */
.L_x_2571:
[----:B------:R-:W-:-:S04]  /*5930*/  UISETP.NE.U32.AND UP0, UPT, UR16, URZ, UPT ;  /* 0x000000ff1000728c */ /* 0x000fc8000bf05070 */
[----:B------:R-:W-:-:S09]  /*5940*/  UISETP.NE.AND.EX UP0, UPT, UR17, URZ, UPT, UP0 ;  /* 0x000000ff1100728c */ /* 0x000fd2000bf05300 */
[----:B------:R-:W-:Y:S05]  /*5950*/  BRA.U !UP0, `(.L_x_2576) ;  /* 0x0000000108d87547 */ /* 0x000fea000b800000 */
[----:B0--34-:R-:W0:Y:S02]  /*5960*/  LDC.64 R124, c[0x0][0x478] ;  /* 0x00011e00ff7c7b82 */ /* 0x019e240000000a00 */
        /* <DEDUP_REMOVED lines=28> */
.L_x_2577:
        /* <DEDUP_REMOVED lines=25> */
.L_x_2576:
        /* <DEDUP_REMOVED lines=29> */
.L_x_2578:
[-CC-:B------:R-:W-:Y:S01]  /*5e90*/  FFMA.FTZ R124, R158, R128.reuse, R129.reuse ;  /* 0x000000809e7c7223 */ /* 0x180fe20000010081 */
[----:B------:R-:W-:Y:S01]  /*5ea0*/  ISETP.GE.U32.AND P6, PT, R142, 0x1000000, PT ;  /* 0x010000008e00780c */ /* 0x000fe20003fc6070 */
[-CC-:B------:R-:W-:Y:S01]  /*5eb0*/  FFMA.FTZ R125, R151, R128.reuse, R129.reuse ;  /* 0x00000080977d7223 */ /* 0x180fe20000010081 */
[-CC-:B------:R-:W-:Y:S01]  /*5ec0*/  FFMA.FTZ R126, R154, R128.reuse, R129.reuse ;  /* 0x000000809a7e7223 */ /* 0x180fe20000010081 */
[----:B------:R-:W-:Y:S01]  /*5ed0*/  FADD.FTZ R124, R165, -R124 ;  /* 0x8000007ca57c7221 */ /* 0x000fe20000010000 */
[----:B------:R-:W-:Y:S02]  /*5ee0*/  FFMA.FTZ R129, R163, R128, R129 ;  /* 0x00000080a3817223 */ /* 0x000fe40000010081 */
[----:B------:R-:W-:Y:S01]  /*5ef0*/  FADD.FTZ R126, R153, -R126 ;  /* 0x8000007e997e7221 */ /* 0x000fe20000010000 */
[----:B-----5:R-:W-:-:S03]  /*5f00*/  FMUL.FTZ R124, R149, R124 ;  /* 0x0000007c957c7220 */ /* 0x020fc60000410000 */
[----:B------:R-:W-:Y:S01]  /*5f10*/  FMUL.FTZ R126, R149, R126 ;  /* 0x0000007e957e7220 */ /* 0x000fe20000410000 */
[----:B------:R-:W-:-:S03]  /*5f20*/  FMUL.FTZ R124, R124, UR14 ;  /* 0x0000000e7c7c7c20 */ /* 0x000fc60008410000 */
[----:B------:R-:W-:Y:S02]  /*5f30*/  FMUL.FTZ R126, R126, UR14 ;  /* 0x0000000e7e7e7c20 */ /* 0x000fe40008410000 */
[----:B------:R-:W-:Y:S01]  /*5f40*/  SEL R127, R124, RZ, P6 ;  /* 0x000000ff7c7f7207 */ /* 0x000fe20003000000 */
[----:B------:R-:W-:Y:S01]  /*5f50*/  FADD.FTZ R124, R156, -R125 ;  /* 0x8000007d9c7c7221 */ /* 0x000fe20000010000 */
[----:B------:R-:W-:-:S03]  /*5f60*/  LOP3.LUT P6, RZ, R142, 0xff, RZ, 0xc0, !PT ;  /* 0x000000ff8eff7812 */ /* 0x000fc600078cc0ff */
[----:B------:R-:W-:-:S04]  /*5f70*/  FMUL.FTZ R124, R149, R124 ;  /* 0x0000007c957c7220 */ /* 0x000fc80000410000 */
[----:B------:R-:W-:-:S05]  /*5f80*/  FMUL.FTZ R124, R124, UR14 ;  /* 0x0000000e7c7c7c20 */ /* 0x000fca0008410000 */
[----:B------:R-:W-:Y:S02]  /*5f90*/  SEL R124, R124, RZ, P6 ;  /* 0x000000ff7c7c7207 */ /* 0x000fe40003000000 */
[----:B------:R-:W-:-:S04]  /*5fa0*/  LOP3.LUT P6, RZ, R142, 0xff00, RZ, 0xc0, !PT ;  /* 0x0000ff008eff7812 */ /* 0x000fc800078cc0ff */
[----:B------:R-:W-:Y:S01]  /*5fb0*/  SEL R125, R126, RZ, P6 ;  /* 0x000000ff7e7d7207 */ /* 0x000fe20003000000 */
[----:B------:R-:W-:Y:S01]  /*5fc0*/  FADD.FTZ R126, R160, -R129 ;  /* 0x80000081a07e7221 */ /* 0x000fe20000010000 */
[----:B------:R-:W-:-:S03]  /*5fd0*/  LOP3.LUT P6, RZ, R142, 0xff0000, RZ, 0xc0, !PT ;  /* 0x00ff00008eff7812 */ /* 0x000fc600078cc0ff */
[----:B------:R-:W-:-:S04]  /*5fe0*/  FMUL.FTZ R126, R149, R126 ;  /* 0x0000007e957e7220 */ /* 0x000fc80000410000 */
[----:B------:R-:W-:-:S05]  /*5ff0*/  FMUL.FTZ R126, R126, UR14 ;  /* 0x0000000e7e7e7c20 */ /* 0x000fca0008410000 */
[----:B------:R-:W-:-:S07]  /*6000*/  SEL R126, R126, RZ, P6 ;  /* 0x000000ff7e7e7207 */ /* 0x000fce0003000000 */
.L_x_2574:
        /* <DEDUP_REMOVED lines=9> */
.L_x_2570:
[----:B------:R-:W-:Y:S05]  /*60a0*/  BSYNC.RECONVERGENT B0 ;  /* 0x0000000000007941 */ /* 0x000fea0003800200 */
.L_x_2569:
[----:B------:R-:W-:Y:S01]  /*60b0*/  ISETP.NE.AND P4, PT, R133, RZ, PT ;  /* 0x000000ff8500720c */ /* 0x000fe20003f85270 */
[----:B------:R-:W-:-:S12]  /*60c0*/  UPLOP3.LUT UP1, UPT, UPT, UPT, UP1, 0x40, 0x4 ;  /* 0x000000000004789c */ /* 0x000fd80003f2e810 */
[----:B------:R-:W-:Y:S05]  /*60d0*/  @!P4 BRA `(.L_x_2579) ;  /* 0xffffffa400a8c947 */ /* 0x000fea000383ffff */
.L_x_2528:
[----:B------:R-:W1:Y:S01]  /*60e0*/  S2UR UR4, SR_CTAID.X ;  /* 0x00000000000479c3 */ /* 0x000e620000002500 */
[----:B------:R-:W-:Y:S01]  /*60f0*/  BSSY.RECONVERGENT B0, `(.L_x_2580) ;  /* 0x0000011000007945 */ /* 0x000fe20003800200 */
[----:B-1----:R-:W-:-:S05]  /*6100*/  IMAD R3, R2, UR4, RZ ;  /* 0x0000000402037c24 */ /* 0x002fca000f8e02ff */
[----:B-----5:R-:W-:Y:S01]  /*6110*/  LEA.HI R75, R3, R132, RZ, 0x1e ;  /* 0x00000084034b7211 */ /* 0x020fe200078ff0ff */
[----:B------:R-:W-:Y:S06]  /*6120*/  @!P0 BRA `(.L_x_2581) ;  /* 0x0000000000348947 */ /* 0x000fec0003800000 */
[----:B------:R-:W1:Y:S08]  /*6130*/  LDC.64 R2, c[0x0][0x440] ;  /* 0x00011000ff027b82 */ /* 0x000e700000000a00 */
[----:B------:R-:W2:Y:S08]  /*6140*/  LDC.64 R68, c[0x0][0x448] ;  /* 0x00011200ff447b82 */ /* 0x000eb00000000a00 */
[----:B------:R-:W5:Y:S08]  /*6150*/  LDC.64 R70, c[0x0][0x450] ;  /* 0x00011400ff467b82 */ /* 0x000f700000000a00 */
[----:B------:R-:W0:Y:S01]  /*6160*/  LDC.64 R72, c[0x0][0x458] ;  /* 0x00011600ff487b82 */ /* 0x000e220000000a00 */
[----:B-1----:R-:W-:-:S05]  /*6170*/  IMAD.WIDE.U32 R2, R75, 0x10, R2 ;  /* 0x000000104b027825 */ /* 0x002fca00078e0002 */
[----:B------:R1:W-:Y:S01]  /*6180*/  STG.E.128 desc[UR10][R2.64], R48 ;  /* 0x0000003002007986 */ /* 0x0003e2000c101d0a */
[----:B--2---:R-:W-:-:S05]  /*6190*/  IMAD.WIDE.U32 R68, R75, 0x10, R68 ;  /* 0x000000104b447825 */ /* 0x004fca00078e0044 */
[----:B------:R1:W-:Y:S01]  /*61a0*/  STG.E.128 desc[UR10][R68.64], R64 ;  /* 0x0000004044007986 */ /* 0x0003e2000c101d0a */
[----:B-----5:R-:W-:-:S05]  /*61b0*/  IMAD.WIDE.U32 R70, R75, 0x10, R70 ;  /* 0x000000104b467825 */ /* 0x020fca00078e0046 */
[----:B------:R1:W-:Y:S01]  /*61c0*/  STG.E.128 desc[UR10][R70.64], R16 ;  /* 0x0000001046007986 */ /* 0x0003e2000c101d0a */
[C---:B0-----:R-:W-:Y:S01]  /*61d0*/  IMAD.WIDE.U32 R72, R75.reuse, 0x10, R72 ;  /* 0x000000104b487825 */ /* 0x041fe200078e0048 */
[----:B------:R-:W-:-:S04]  /*61e0*/  IADD3 R75, PT, PT, R75, 0x80, RZ ;  /* 0x000000804b4b7810 */ /* 0x000fc80007ffe0ff */
[----:B------:R1:W-:Y:S03]  /*61f0*/  STG.E.128 desc[UR10][R72.64], R32 ;  /* 0x0000002048007986 */ /* 0x0003e6000c101d0a */
.L_x_2581:
[----:B------:R-:W-:Y:S05]  /*6200*/  BSYNC.RECONVERGENT B0 ;  /* 0x0000000000007941 */ /* 0x000fea0003800200 */
.L_x_2580:
[----:B------:R-:W-:Y:S04]  /*6210*/  BSSY.RECONVERGENT B0, `(.L_x_2582) ;  /* 0x000000f000007945 */ /* 0x000fe80003800200 */
[----:B------:R-:W-:Y:S05]  /*6220*/  @!P1 BRA `(.L_x_2583) ;  /* 0x0000000000349947 */ /* 0x000fea0003800000 */
[----:B-1----:R-:W1:Y:S08]  /*6230*/  LDC.64 R2, c[0x0][0x440] ;  /* 0x00011000ff027b82 */ /* 0x002e700000000a00 */
        /* <DEDUP_REMOVED lines=12> */
.L_x_2583:
[----:B------:R-:W-:Y:S05]  /*6300*/  BSYNC.RECONVERGENT B0 ;  /* 0x0000000000007941 */ /* 0x000fea0003800200 */
.L_x_2582:
        /* <DEDUP_REMOVED lines=15> */
.L_x_2585:
[----:B------:R-:W-:Y:S05]  /*6400*/  BSYNC.RECONVERGENT B0 ;  /* 0x0000000000007941 */ /* 0x000fea0003800200 */
.L_x_2584:
[----:B------:R-:W-:Y:S05]  /*6410*/  @!P3 EXIT ;  /* 0x000000000000b94d */ /* 0x000fea0003800000 */
[----:B-1----:R-:W1:Y:S08]  /*6420*/  LDC.64 R2, c[0x0][0x440] ;  /* 0x00011000ff027b82 */ /* 0x002e700000000a00 */
[----:B------:R-:W2:Y:S08]  /*6430*/  LDC.64 R8, c[0x0][0x448] ;  /* 0x00011200ff087b82 */ /* 0x000eb00000000a00 */
[----:B------:R-:W5:Y:S08]  /*6440*/  LDC.64 R10, c[0x0][0x450] ;  /* 0x00011400ff0a7b82 */ /* 0x000f700000000a00 */
[----:B------:R-:W0:Y:S01]  /*6450*/  LDC.64 R12, c[0x0][0x458] ;  /* 0x00011600ff0c7b82 */ /* 0x000e220000000a00 */
[----:B-1----:R-:W-:-:S05]  /*6460*/  IMAD.WIDE.U32 R2, R75, 0x10, R2 ;  /* 0x000000104b027825 */ /* 0x002fca00078e0002 */
[----:B------:R-:W-:Y:S01]  /*6470*/  STG.E.128 desc[UR10][R2.64], R36 ;  /* 0x0000002402007986 */ /* 0x000fe2000c101d0a */
[----:B--2---:R-:W-:-:S05]  /*6480*/  IMAD.WIDE.U32 R8, R75, 0x10, R8 ;  /* 0x000000104b087825 */ /* 0x004fca00078e0008 */
[----:B------:R-:W-:Y:S01]  /*6490*/  STG.E.128 desc[UR10][R8.64], R52 ;  /* 0x0000003408007986 */ /* 0x000fe2000c101d0a */
[----:B-----5:R-:W-:-:S05]  /*64a0*/  IMAD.WIDE.U32 R10, R75, 0x10, R10 ;  /* 0x000000104b0a7825 */ /* 0x020fca00078e000a */
[----:B------:R-:W-:Y:S01]  /*64b0*/  STG.E.128 desc[UR10][R10.64], R4 ;  /* 0x000000040a007986 */ /* 0x000fe2000c101d0a */
[----:B0-----:R-:W-:-:S05]  /*64c0*/  IMAD.WIDE.U32 R12, R75, 0x10, R12 ;  /* 0x000000104b0c7825 */ /* 0x001fca00078e000c */
[----:B------:R-:W-:Y:S01]  /*64d0*/  STG.E.128 desc[UR10][R12.64], R20 ;  /* 0x000000140c007986 */ /* 0x000fe2000c101d0a */
[----:B------:R-:W-:Y:S05]  /*64e0*/  EXIT ;  /* 0x000000000000794d */ /* 0x000fea0003800000 */
.L_x_2586:
        /* <DEDUP_REMOVED lines=9> */
.L_x_2868:


//--------------------- .text._ZN10layer_norm31ln_parallel_residual_bwd_kernelINS_13Kernel_traitsIfffffjLj2048ELj1ELj1ELj4ELj16ENS_18Kernel_traits_baseILj2048EfffffjLj128EEEEELb1ELb0ELb1EEEvNS_9BwdParamsE --------------------------
	.section	.text._ZN10layer_norm31ln_parallel_residual_bwd_kernelINS_13Kernel_traitsIfffffjLj2048ELj1ELj1ELj4ELj16ENS_18Kernel_traits_baseILj2048EfffffjLj128EEEEELb1ELb0ELb1EEEvNS_9BwdParamsE,"ax",@progbits
	.align	128
        .global         _ZN10layer_norm31ln_parallel_residual_bwd_kernelINS_13Kernel_traitsIfffffjLj2048ELj1ELj1ELj4ELj16ENS_18Kernel_traits_baseILj2048EfffffjLj128EEEEELb1ELb0ELb1EEEvNS_9BwdParamsE
        .type           _ZN10layer_norm31ln_parallel_residual_bwd_kernelINS_13Kernel_traitsIfffffjLj2048ELj1ELj1ELj4ELj16ENS_18Kernel_traits_baseILj2048EfffffjLj128EEEEELb1ELb0ELb1EEEvNS_9BwdParamsE,@function
        .size           _ZN10layer_norm31ln_parallel_residual_bwd_kernelINS_13Kernel_traitsIfffffjLj2048ELj1ELj1ELj4ELj16ENS_18Kernel_traits_baseILj2048EfffffjLj128EEEEELb1ELb0ELb1EEEvNS_9BwdParamsE,(.L_x_2869 - _ZN10layer_norm31ln_parallel_residual_bwd_kernelINS_13Kernel_traitsIfffffjLj2048ELj1ELj1ELj4ELj16ENS_18Kernel_traits_baseILj2048EfffffjLj128EEEEELb1ELb0ELb1EEEvNS_9BwdParamsE)
        .other          _ZN10layer_norm31ln_parallel_residual_bwd_kernelINS_13Kernel_traitsIfffffjLj2048ELj1ELj1ELj4ELj16ENS_18Kernel_traits_baseILj2048EfffffjLj128EEEEELb1ELb0ELb1EEEvNS_9BwdParamsE,@"STO_CUDA_ENTRY STV_DEFAULT"
_ZN10layer_norm31ln_parallel_residual_bwd_kernelINS_13Kernel_traitsIfffffjLj2048ELj1ELj1ELj4ELj16ENS_18Kernel_traits_baseILj2048EfffffjLj128EEEEELb1ELb0ELb1EEEvNS_9BwdParamsE:
.text._ZN10layer_norm31ln_parallel_residual_bwd_kernelINS_13Kernel_traitsIfffffjLj2048ELj1ELj1ELj4ELj16ENS_18Kernel_traits_baseILj2048EfffffjLj128EEEEELb1ELb0ELb1EEEvNS_9BwdParamsE:
        /* <DEDUP_REMOVED lines=78> */
[----:B------:R-:W-:Y:S01]  /*04e0*/  UPLOP3.LUT UP1, UPT, UPT, UPT, UPT, 0x40, 0x4 ;  /* 0x000000000004789c */ /* 0x000fe20003f2e870 */
[----:B------:R-:W1:Y:S02]  /*04f0*/  LDCU UR6, c[0x0][0x408] ;  /* 0x00008100ff0677ac */ /* 0x000e640008000800 */
[----:B------:R0:W5:Y:S01]  /*0500*/  LDG.E.128 R12, desc[UR10][R36.64+0x800] ;  /* 0x0008000a240c7981 */ /* 0x000162000c1e1d00 */
[----:B------:R-:W2:Y:S03]  /*0510*/  LDCU UR13, c[0x0][0x388] ;  /* 0x00007100ff0d77ac */ /* 0x000ea60008000800 */
[----:B------:R0:W5:Y:S01]  /*0520*/  LDG.E.128 R8, desc[UR10][R36.64+0x1000] ;  /* 0x0010000a24087981 */ /* 0x000162000c1e1d00 */
[----:B------:R-:W3:Y:S03]  /*0530*/  LDCU.U8 UR12, c[0x0][0x410] ;  /* 0x00008200ff0c77ac */ /* 0x000ee60008000000 */
[----:B------:R0:W5:Y:S01]  /*0540*/  LDG.E.128 R4, desc[UR10][R36.64+0x1800] ;  /* 0x0018000a24047981 */ /* 0x000162000c1e1d00 */
[----:B------:R-:W-:Y:S01]  /*0550*/  HFMA2 R0, -RZ, RZ, 0, 0 ;  /* 0x00000000ff007431 */ /* 0x000fe200000001ff */
[----:B------:R-:W-:-:S02]  /*0560*/  CS2R R132, SRZ ;  /* 0x0000000000847805 */ /* 0x000fc4000001ff00 */
[----:B------:R-:W-:Y:S02]  /*0570*/  CS2R R130, SRZ ;  /* 0x0000000000827805 */ /* 0x000fe4000001ff00 */
[----:B------:R-:W-:Y:S01]  /*0580*/  MOV R197, RZ ;  /* 0x000000ff00c57202 */ /* 0x000fe20000000f00 */
[----:B------:R-:W4:Y:S01]  /*0590*/  LDCU UR18, c[0x0][0x400] ;  /* 0x00008000ff1277ac */ /* 0x000f220008000800 */
[----:B------:R-:W0:Y:S01]  /*05a0*/  LDCU.64 UR8, c[0x0][0x478] ;  /* 0x00008f00ff0877ac */ /* 0x000e220008000a00 */
[----:B------:R-:W0:Y:S01]  /*05b0*/  LDCU.64 UR14, c[0x0][0x438] ;  /* 0x00008700ff0e77ac */ /* 0x000e220008000a00 */
[----:B-1----:R-:W0:Y:S03]  /*05c0*/  LDCU.64 UR16, c[0x0][0x470] ;  /* 0x00008e00ff1077ac */ /* 0x002e260008000a00 */
.L_x_2622:
[----:B012---:R-:W-:Y:S01]  /*05d0*/  IMAD R2, R196, UR13, RZ ;  /* 0x0000000dc4027c24 */ /* 0x007fe2000f8e02ff */
[----:B------:R-:W0:Y:S04]  /*05e0*/  LDC.64 R60, c[0x0][0x3c0] ;  /* 0x0000f000ff3c7b82 */ /* 0x000e280000000a00 */
[----:B------:R-:W-:-:S04]  /*05f0*/  SHF.R.S32.HI R3, RZ, 0x1f, R2 ;  /* 0x0000001fff037819 */ /* 0x000fc80000011402 */
[----:B------:R-:W-:Y:S01]  /*0600*/  LEA.HI R3, R3, R2, RZ, 0x2 ;  /* 0x0000000203037211 */ /* 0x000fe200078f10ff */
[----:B------:R-:W1:Y:S03]  /*0610*/  LDC.64 R104, c[0x0][0x3a8] ;  /* 0x0000ea00ff687b82 */ /* 0x000e660000000a00 */
[----:B------:R-:W-:-:S05]  /*0620*/  LEA.HI.SX32 R205, R3, R94, 0x1e ;  /* 0x0000005e03cd7211 */ /* 0x000fca00078ff2ff */
[----:B------:R-:W2:Y:S01]  /*0630*/  LDC.64 R68, c[0x0][0x430] ;  /* 0x00010c00ff447b82 */ /* 0x000ea20000000a00 */
[----:B0-----:R-:W-:-:S07]  /*0640*/  IMAD.WIDE R60, R196, 0x4, R60 ;  /* 0x00000004c43c7825 */ /* 0x001fce00078e023c */
[----:B------:R-:W0:Y:S08]  /*0650*/  LDC.64 R72, c[0x0][0x3c8] ;  /* 0x0000f200ff487b82 */ /* 0x000e300000000a00 */
[----:B------:R-:W3:Y:S01]  /*0660*/  LDC.64 R2, c[0x0][0x428] ;  /* 0x00010a00ff027b82 */ /* 0x000ee20000000a00 */
[C---:B------:R-:W-:Y:S01]  /*0670*/  IADD3 R203, PT, PT, R205.reuse, 0x80, RZ ;  /* 0x00000080cdcb7810 */ /* 0x040fe20007ffe0ff */
[C---:B-1----:R-:W-:Y:S01]  /*0680*/  IMAD.WIDE.U32 R92, R205.reuse, 0x10, R104 ;  /* 0x00000010cd5c7825 */ /* 0x042fe200078e0068 */
[----:B------:R1:W4:Y:S01]  /*0690*/  LDG.E R200, desc[UR10][R60.64] ;  /* 0x0000000a3cc87981 */ /* 0x000322000c1e1900 */
[----:B------:R-:W-:-:S02]  /*06a0*/  IADD3 R201, PT, PT, R205, 0x100, RZ ;  /* 0x00000100cdc97810 */ /* 0x000fc40007ffe0ff */
[----:B------:R-:W-:Y:S01]  /*06b0*/  IADD3 R195, PT, PT, R205, 0x180, RZ ;  /* 0x00000180cdc37810 */ /* 0x000fe20007ffe0ff */
[----:B------:R-:W-:Y:S01]  /*06c0*/  IMAD.WIDE.U32 R96, R203, 0x10, R104 ;  /* 0x00000010cb607825 */ /* 0x000fe200078e0068 */
[----:B------:R-:W4:Y:S01]  /*06d0*/  LDG.E.128 R92, desc[UR10][R92.64] ;  /* 0x0000000a5c5c7981 */ /* 0x000f22000c1e1d00 */
[----:B------:R-:W-:Y:S01]  /*06e0*/  ISETP.NE.U32.AND P0, PT, RZ, UR16, PT ;  /* 0x00000010ff007c0c */ /* 0x000fe2000bf05070 */
[----:B------:R-:W1:Y:S01]  /*06f0*/  LDC.64 R118, c[0x0][0x3b0] ;  /* 0x0000ec00ff767b82 */ /* 0x000e620000000a00 */
[----:B--2---:R-:W-:Y:S02]  /*0700*/  IMAD.WIDE.U32 R84, R205, 0x10, R68 ;  /* 0x00000010cd547825 */ /* 0x004fe400078e0044 */
[----:B------:R-:W2:Y:S02]  /*0710*/  LDG.E.128 R96, desc[UR10][R96.64] ;  /* 0x0000000a60607981 */ /* 0x000ea4000c1e1d00 */
[----:B------:R-:W-:Y:S02]  /*0720*/  IMAD.WIDE.U32 R100, R201, 0x10, R104 ;  /* 0x00000010c9647825 */ /* 0x000fe400078e0068 */
[----:B------:R-:W2:Y:S02]  /*0730*/  LDG.E.128 R84, desc[UR10][R84.64] ;  /* 0x0000000a54547981 */ /* 0x000ea4000c1e1d00 */
[----:B0-----:R-:W-:-:S02]  /*0740*/  IMAD.WIDE R72, R196, 0x4, R72 ;  /* 0x00000004c4487825 */ /* 0x001fc400078e0248 */
[----:B------:R-:W2:Y:S02]  /*0750*/  LDG.E.128 R100, desc[UR10][R100.64] ;  /* 0x0000000a64647981 */ /* 0x000ea4000c1e1d00 */
[----:B---3--:R-:W-:Y:S02]  /*0760*/  IMAD.WIDE.U32 R88, R205, 0x10, R2 ;  /* 0x00000010cd587825 */ /* 0x008fe400078e0002 */
[----:B------:R-:W3:Y:S02]  /*0770*/  LDG.E R199, desc[UR10][R72.64] ;  /* 0x0000000a48c77981 */ /* 0x000ee4000c1e1900 */
[----:B------:R-:W-:Y:S02]  /*0780*/  IMAD.WIDE.U32 R104, R195, 0x10, R104 ;  /* 0x00000010c3687825 */ /* 0x000fe400078e0068 */
[----:B------:R-:W3:Y:S04]  /*0790*/  LDG.E.128 R88, desc[UR10][R88.64] ;  /* 0x0000000a58587981 */ /* 0x000ee8000c1e1d00 */
[----:B------:R-:W3:Y:S01]  /*07a0*/  LDG.E.128 R104, desc[UR10][R104.64] ;  /* 0x0000000a68687981 */ /* 0x000ee2000c1e1d00 */
[----:B-1----:R-:W-:-:S04]  /*07b0*/  IMAD.WIDE.U32 R60, R203, 0x10, R68 ;  /* 0x00000010cb3c7825 */ /* 0x002fc800078e0044 */
[----:B------:R-:W-:Y:S02]  /*07c0*/  IMAD.WIDE.U32 R80, R203, 0x10, R2 ;  /* 0x00000010cb507825 */ /* 0x000fe400078e0002 */
[----:B------:R-:W3:Y:S04]  /*07d0*/  LDG.E.128 R60, desc[UR10][R60.64] ;  /* 0x0000000a3c3c7981 */ /* 0x000ee8000c1e1d00 */
[----:B------:R-:W3:Y:S01]  /*07e0*/  LDG.E.128 R80, desc[UR10][R80.64] ;  /* 0x0000000a50507981 */ /* 0x000ee2000c1e1d00 */
[----:B------:R-:W-:-:S04]  /*07f0*/  IMAD.WIDE.U32 R64, R201, 0x10, R68 ;  /* 0x00000010c9407825 */ /* 0x000fc800078e0044 */
[----:B------:R-:W-:Y:S02]  /*0800*/  IMAD.WIDE.U32 R74, R201, 0x10, R2 ;  /* 0x00000010c94a7825 */ /* 0x000fe400078e0002 */
[----:B------:R-:W3:Y:S04]  /*0810*/  LDG.E.128 R64, desc[UR10][R64.64] ;  /* 0x0000000a40407981 */ /* 0x000ee8000c1e1d00 */
[----:B------:R-:W3:Y:S01]  /*0820*/  LDG.E.128 R72, desc[UR10][R74.64] ;  /* 0x0000000a4a487981 */ /* 0x000ee2000c1e1d00 */
[----:B------:R-:W-:-:S04]  /*0830*/  IMAD.WIDE.U32 R68, R195, 0x10, R68 ;  /* 0x00000010c3447825 */ /* 0x000fc800078e0044 */
[----:B------:R-:W-:Y:S02]  /*0840*/  IMAD.WIDE.U32 R76, R195, 0x10, R2 ;  /* 0x00000010c34c7825 */ /* 0x000fe400078e0002 */
[----:B------:R-:W3:Y:S04]  /*0850*/  LDG.E.128 R68, desc[UR10][R68.64] ;  /* 0x0000000a44447981 */ /* 0x000ee8000c1e1d00 */
[----:B------:R-:W3:Y:S01]  /*0860*/  LDG.E.128 R76, desc[UR10][R76.64] ;  /* 0x0000000a4c4c7981 */ /* 0x000ee2000c1e1d00 */
[----:B------:R-:W-:Y:S02]  /*0870*/  ISETP.NE.AND.EX P0, PT, RZ, UR17, PT, P0 ;  /* 0x00000011ff007c0c */ /* 0x000fe4000bf05300 */
[----:B------:R-:W-:-:S04]  /*0880*/  ISETP.NE.U32.AND P1, PT, RZ, UR14, PT ;  /* 0x0000000eff007c0c */ /* 0x000fc8000bf25070 */
[----:B------:R-:W-:-:S07]  /*0890*/  ISETP.NE.AND.EX P1, PT, RZ, UR15, PT, P1 ;  /* 0x0000000fff007c0c */ /* 0x000fce000bf25310 */
        /* <DEDUP_REMOVED lines=8> */
[----:B-1----:R-:W-:Y:S01]  /*0920*/  @P0 IMAD.WIDE.U32 R126, R205, 0x4, R126 ;  /* 0x00000004cd7e0825 */ /* 0x002fe200078e007e */
[----:B-----5:R4:W5:Y:S05]  /*0930*/  @P0 LDG.E R193, desc[UR10][R116.64] ;  /* 0x0000000a74c10981 */ /* 0x02096a000c1e1900 */
[----:B------:R-:W1:Y:S01]  /*0940*/  @P1 LDC.64 R110, c[0x0][0x438] ;  /* 0x00010e00ff6e1b82 */ /* 0x000e620000000a00 */
[----:B------:R-:W-:Y:S01]  /*0950*/  @P1 IMAD.WIDE.U32 R2, R195, 0x10, R2 ;  /* 0x00000010c3021825 */ /* 0x000fe200078e0002 */
[----:B------:R4:W5:Y:S06]  /*0960*/  @P0 LDG.E R198, desc[UR10][R126.64] ;  /* 0x0000000a7ec60981 */ /* 0x00096c000c1e1900 */
[----:B------:R-:W1:Y:S01]  /*0970*/  @P1 LDC.64 R108, c[0x0][0x438] ;  /* 0x00010e00ff6c1b82 */ /* 0x000e620000000a00 */
[----:B------:R-:W-:Y:S01]  /*0980*/  @P0 IMAD.WIDE.U32 R128, R203, 0x4, R120 ;  /* 0x00000004cb800825 */ /* 0x000fe200078e0078 */
[----:B------:R-:W5:Y:S03]  /*0990*/  @P1 LDG.E.128 R48, desc[UR10][R2.64] ;  /* 0x0000000a02301981 */ /* 0x000f66000c1e1d00 */
[--C-:B------:R-:W-:Y:S01]  /*09a0*/  IMAD.WIDE.U32 R120, R205, 0x4, R118.reuse ;  /* 0x00000004cd787825 */ /* 0x100fe200078e0076 */
[----:B------:R4:W5:Y:S03]  /*09b0*/  @P0 LDG.E R194, desc[UR10][R128.64] ;  /* 0x0000000a80c20981 */ /* 0x000966000c1e1900 */
[----:B------:R-:W-:-:S02]  /*09c0*/  IMAD.WIDE.U32 R122, R203, 0x4, R118 ;  /* 0x00000004cb7a7825 */ /* 0x000fc400078e0076 */
[----:B------:R-:W5:Y:S02]  /*09d0*/  LDG.E R120, desc[UR10][R120.64] ;  /* 0x0000000a78787981 */ /* 0x000f64000c1e1900 */
[--C-:B------:R-:W-:Y:S02]  /*09e0*/  IMAD.WIDE.U32 R124, R201, 0x4, R118.reuse ;  /* 0x00000004c97c7825 */ /* 0x100fe400078e0076 */
[----:B------:R-:W5:Y:S02]  /*09f0*/  LDG.E R122, desc[UR10][R122.64] ;  /* 0x0000000a7a7a7981 */ /* 0x000f64000c1e1900 */
[----:B------:R-:W-:Y:S02]  /*0a00*/  IMAD.WIDE.U32 R118, R195, 0x4, R118 ;  /* 0x00000004c3767825 */ /* 0x000fe400078e0076 */
[----:B------:R-:W5:Y:S02]  /*0a10*/  LDG.E R124, desc[UR10][R124.64] ;  /* 0x0000000a7c7c7981 */ /* 0x000f64000c1e1900 */
[----:B------:R-:W-:-:S02]  /*0a20*/  @P1 IMAD.WIDE.U32 R112, R205, 0x10, R112 ;  /* 0x00000010cd701825 */ /* 0x000fc400078e0070 */
[----:B------:R-:W5:Y:S02]  /*0a30*/  LDG.E R118, desc[UR10][R118.64] ;  /* 0x0000000a76767981 */ /* 0x000f64000c1e1900 */
[----:B0-----:R-:W-:Y:S02]  /*0a40*/  @P0 IMAD.WIDE.U32 R114, R195, 0x4, R114 ;  /* 0x00000004c3720825 */ /* 0x001fe400078e0072 */
[----:B------:R0:W5:Y:S02]  /*0a50*/  @P1 LDG.E.128 R36, desc[UR10][R112.64] ;  /* 0x0000000a70241981 */ /* 0x000164000c1e1d00 */
[----:B-1----:R-:W-:Y:S02]  /*0a60*/  @P1 IMAD.WIDE.U32 R110, R203, 0x10, R110 ;  /* 0x00000010cb6e1825 */ /* 0x002fe400078e006e */
[----:B------:R1:W5:Y:S02]  /*0a70*/  @P0 LDG.E R192, desc[UR10][R114.64] ;  /* 0x0000000a72c00981 */ /* 0x000364000c1e1900 */
[----:B------:R-:W-:-:S02]  /*0a80*/  @P1 IMAD.WIDE.U32 R108, R201, 0x10, R108 ;  /* 0x00000010c96c1825 */ /* 0x000fc400078e006c */
[----:B------:R1:W5:Y:S04]  /*0a90*/  @P1 LDG.E.128 R40, desc[UR10][R110.64] ;  /* 0x0000000a6e281981 */ /* 0x000368000c1e1d00 */
[----:B------:R1:W5:Y:S01]  /*0aa0*/  @P1 LDG.E.128 R44, desc[UR10][R108.64] ;  /* 0x0000000a6c2c1981 */ /* 0x000362000c1e1d00 */
[----:B----4-:R-:W-:-:S05]  /*0ab0*/  FSEL R117, R200, RZ, !P4 ;  /* 0x000000ffc8757208 */ /* 0x010fca0006000000 */
[C---:B------:R-:W-:Y:S01]  /*0ac0*/  FADD.FTZ R116, -R117.reuse, R92 ;  /* 0x0000005c75747221 */ /* 0x040fe20000010100 */
[C---:B------:R-:W-:Y:S01]  /*0ad0*/  FADD.FTZ R126, -R117.reuse, R93 ;  /* 0x0000005d757e7221 */ /* 0x040fe20000010100 */
[C---:B------:R-:W-:Y:S01]  /*0ae0*/  FADD.FTZ R128, -R117.reuse, R94 ;  /* 0x0000005e75807221 */ /* 0x040fe20000010100 */
[----:B--2---:R-:W-:Y:S01]  /*0af0*/  FADD.FTZ R202, -R117, R96 ;  /* 0x0000006075ca7221 */ /* 0x004fe20000010100 */
[----:B------:R-:W-:Y:S01]  /*0b00*/  FMUL.FTZ R93, R16, R84 ;  /* 0x00000054105d7220 */ /* 0x000fe20000410000 */
[----:B------:R-:W-:Y:S01]  /*0b10*/  FMUL.FTZ R96, R17, R85 ;  /* 0x0000005511607220 */ /* 0x000fe20000410000 */
[C---:B------:R-:W-:Y:S01]  /*0b20*/  FADD.FTZ R200, -R117.reuse, R95 ;  /* 0x0000005f75c87221 */ /* 0x040fe20000010100 */
[C---:B0-----:R-:W-:Y:S01]  /*0b30*/  FADD.FTZ R112, -R117.reuse, R97 ;  /* 0x0000006175707221 */ /* 0x041fe20000010100 */
[----:B------:R-:W-:Y:S01]  /*0b40*/  FADD.FTZ R204, -R117, R98 ;  /* 0x0000006275cc7221 */ /* 0x000fe20000010100 */
[----:B---3--:R-:W-:Y:S01]  /*0b50*/  FMUL.FTZ R3, R199, R116 ;  /* 0x00000074c7037220 */ /* 0x008fe20000410000 */
[C---:B------:R-:W-:Y:S01]  /*0b60*/  FADD.FTZ R206, -R117.reuse, R99 ;  /* 0x0000006375ce7221 */ /* 0x040fe20000010100 */
[C---:B------:R-:W-:Y:S01]  /*0b70*/  FADD.FTZ R100, -R117.reuse, R100 ;  /* 0x0000006475647221 */ /* 0x040fe20000010100 */
[----:B------:R-:W-:Y:S01]  /*0b80*/  FFMA.FTZ R116, R32, R88, R93 ;  /* 0x0000005820747223 */ /* 0x000fe2000001005d */
        /* <DEDUP_REMOVED lines=9> */
[----:B------:R-:W-:Y:S01]  /*0c20*/  FADD.FTZ R104, RZ, R116 ;  /* 0x00000074ff687221 */ /* 0x000fe20000010000 */
[----:B------:R-:W-:Y:S01]  /*0c30*/  FMUL.FTZ R2, R199, R126 ;  /* 0x0000007ec7027220 */ /* 0x000fe20000410000 */
[----:B------:R-:W-:Y:S01]  /*0c40*/  FFMA.FTZ R103, R3, R116, RZ ;  /* 0x0000007403677223 */ /* 0x000fe200000100ff */
[----:B------:R-:W-:Y:S01]  /*0c50*/  FMUL.FTZ R98, R19, R87 ;  /* 0x0000005713627220 */ /* 0x000fe20000410000 */
[----:B------:R-:W-:Y:S01]  /*0c60*/  FFMA.FTZ R119, R34, R90, R119 ;  /* 0x0000005a22777223 */ /* 0x000fe20000010077 */
[----:B------:R-:W-:Y:S01]  /*0c70*/  FADD.FTZ R104, R117, R104 ;  /* 0x0000006875687221 */ /* 0x000fe20000010000 */
[----:B-1----:R-:W-:Y:S01]  /*0c80*/  FMUL.FTZ R114, R199, R128 ;  /* 0x00000080c7727220 */ /* 0x002fe20000410000 */
        /* <DEDUP_REMOVED lines=40> */
[----:B------:R-:W-:Y:S01]  /*0f10*/  FFMA.FTZ R96, R106, R107, R95 ;  /* 0x0000006b6a607223 */ /* 0x000fe2000001005f */
[----:B------:R-:W-:Y:S01]  /*0f20*/  FFMA.FTZ R202, R27, R75, R98 ;  /* 0x0000004b1bca7223 */ /* 0x000fe20000010062 */
[----:B------:R-:W-:Y:S01]  /*0f30*/  FMUL.FTZ R101, R4, R68 ;  /* 0x0000004404657220 */ /* 0x000fe20000410000 */
[----:B------:R-:W-:Y:S01]  /*0f40*/  FMUL.FTZ R123, R199, R210 ;  /* 0x000000d2c77b7220 */ /* 0x000fe20000410000 */
        /* <DEDUP_REMOVED lines=55> */
.L_x_2589:
[----:B------:R-:W-:Y:S05]  /*12c0*/  BSYNC.RECONVERGENT B0 ;  /* 0x0000000000007941 */ /* 0x000fea0003800200 */
.L_x_2588:
        /* <DEDUP_REMOVED lines=36> */
[----:B------:R-:W-:Y:S01]  /*1510*/  UISETP.NE.U32.AND UP0, UPT, UR16, URZ, UPT ;  /* 0x000000ff1000728c */ /* 0x000fe2000bf05070 */
[----:B------:R-:W-:Y:S01]  /*1520*/  FFMA.FTZ R165, R70, R99, R165 ;  /* 0x0000006346a57223 */ /* 0x000fe200000100a5 */
[C---:B------:R-:W-:Y:S01]  /*1530*/  FADD.FTZ R191, R88.reuse, R191 ;  /* 0x000000bf58bf7221 */ /* 0x040fe20000010000 */
[----:B------:R-:W2:Y:S01]  /*1540*/  LDS.128 R84, [UR5] ;  /* 0x00000005ff547984 */ /* 0x000ea20008000c00 */
[----:B------:R-:W-:Y:S01]  /*1550*/  UISETP.NE.AND.EX UP0, UPT, UR17, URZ, UPT, UP0 ;  /* 0x000000ff1100728c */ /* 0x000fe2000bf05300 */
[----:B------:R-:W-:Y:S01]  /*1560*/  FFMA.FTZ R197, R88, R3, R197 ;  /* 0x0000000358c57223 */ /* 0x000fe200000100c5 */
[C---:B------:R-:W-:Y:S01]  /*1570*/  FADD.FTZ R188, R89.reuse, R188 ;  /* 0x000000bc59bc7221 */ /* 0x040fe20000010000 */
[----:B------:R-:W3:Y:S01]  /*1580*/  LDS.128 R80, [UR7] ;  /* 0x00000007ff507984 */ /* 0x000ee20008000c00 */
[----:B------:R-:W-:Y:S01]  /*1590*/  FFMA.FTZ R190, R89, R2, R190 ;  /* 0x0000000259be7223 */ /* 0x000fe200000100be */
[C---:B------:R-:W-:Y:S01]  /*15a0*/  FADD.FTZ R183, R90.reuse, R183 ;  /* 0x000000b75ab77221 */ /* 0x040fe20000010000 */
[----:B------:R-:W-:Y:S01]  /*15b0*/  FFMA.FTZ R185, R90, R114, R185 ;  /* 0x000000725ab97223 */ /* 0x000fe200000100b9 */
[C---:B------:R-:W-:Y:S01]  /*15c0*/  FADD.FTZ R180, R91.reuse, R180 ;  /* 0x000000b45bb47221 */ /* 0x040fe20000010000 */
[----:B------:R-:W-:Y:S01]  /*15d0*/  FFMA.FTZ R182, R91, R115, R182 ;  /* 0x000000735bb67223 */ /* 0x000fe200000100b6 */
[----:B-1----:R-:W-:Y:S01]  /*15e0*/  IADD3 R196, PT, PT, R196, R60, RZ ;  /* 0x0000003cc4c47210 */ /* 0x002fe20007ffe0ff */
[C---:B------:R-:W-:Y:S01]  /*15f0*/  FADD.FTZ R144, R73.reuse, R144 ;  /* 0x0000009049907221 */ /* 0x040fe20000010000 */
[-C--:B------:R-:W-:Y:S01]  /*1600*/  FFMA.FTZ R132, R73, R106.reuse, R132 ;  /* 0x0000006a49847223 */ /* 0x080fe20000010084 */
        /* <DEDUP_REMOVED lines=72> */
.L_x_2592:
        /* <DEDUP_REMOVED lines=25> */
.L_x_2591:
        /* <DEDUP_REMOVED lines=30> */
.L_x_2594:
        /* <DEDUP_REMOVED lines=25> */
.L_x_2590:
        /* <DEDUP_REMOVED lines=41> */
.L_x_2596:
        /* <DEDUP_REMOVED lines=33> */
.L_x_2595:
        /* <DEDUP_REMOVED lines=22> */
[C---:B------:R-:W-:Y:S01]  /*2590*/  SEL R60, R3.reuse, RZ, P5 ;  /* 0x000000ff033c7207 */ /* 0x040fe20002800000 */
        /* <DEDUP_REMOVED lines=15> */
.L_x_2597:
        /* <DEDUP_REMOVED lines=32> */
.L_x_2593:
        /* <DEDUP_REMOVED lines=47> */
.L_x_2600:
        /* <DEDUP_REMOVED lines=11> */
[----:B------:R-:W-:Y:S01]  /*2c30*/  FFMA.FTZ R113, R199, R113, R42 ;  /* 0x00000071c7717223 */ /* 0x000fe2000001002a */
        /* <DEDUP_REMOVED lines=21> */
.L_x_2599:
[----:B------:R-:W-:Y:S05]  /*2d90*/  @!P2 BRA `(.L_x_2602) ;  /* 0x000000000084a947 */ /* 0x000fea0003800000 */
[-CC-:B------:R-:W-:Y:S01]  /*2da0*/  FFMA.FTZ R105, R105, R70.reuse, R72.reuse ;  /* 0x0000004669697223 */ /* 0x180fe20000010048 */
[-CC-:B------:R-:W-:Y:S01]  /*2db0*/  FFMA.FTZ R109, R109, R70.reuse, R72.reuse ;  /* 0x000000466d6d7223 */ /* 0x180fe20000010048 */
[-CC-:B------:R-:W-:Y:S01]  /*2dc0*/  FFMA.FTZ R113, R113, R70.reuse, R72.reuse ;  /* 0x0000004671717223 */ /* 0x180fe20000010048 */
[----:B------:R-:W-:Y:S01]  /*2dd0*/  FFMA.FTZ R121, R121, R70, R72 ;  /* 0x0000004679797223 */ /* 0x000fe20000010048 */
[----:B-1----:R-:W-:Y:S01]  /*2de0*/  FADD.FTZ R52, R108, -R105 ;  /* 0x800000696c347221 */ /* 0x002fe20000010000 */
[----:B------:R-:W-:Y:S01]  /*2df0*/  FADD.FTZ R110, R110, -R109 ;  /* 0x8000006d6e6e7221 */ /* 0x000fe20000010000 */
[----:B------:R-:W-:Y:S01]  /*2e00*/  FADD.FTZ R54, R126, -R113 ;  /* 0x800000717e367221 */ /* 0x000fe20000010000 */
[----:B------:R-:W-:Y:S01]  /*2e10*/  LOP3.LUT P5, RZ, R122, 0xff, RZ, 0xc0, !PT ;  /* 0x000000ff7aff7812 */ /* 0x000fe200078ac0ff */
[C---:B------:R-:W-:Y:S01]  /*2e20*/  FMUL.FTZ R52, R199.reuse, R52 ;  /* 0x00000034c7347220 */ /* 0x040fe20000410000 */
        /* <DEDUP_REMOVED lines=24> */
.L_x_2602:
        /* <DEDUP_REMOVED lines=33> */
.L_x_2598:
        /* <DEDUP_REMOVED lines=27> */
.L_x_2604:
        /* <DEDUP_REMOVED lines=11> */
[----:B------:R-:W-:Y:S01]  /*3420*/  FFMA.FTZ R113, R199, R113, R42 ;  /* 0x00000071c7717223 */ /* 0x000fe2000001002a */
        /* <DEDUP_REMOVED lines=13> */
.L_x_2603:
        /* <DEDUP_REMOVED lines=26> */
.L_x_2605:
        /* <DEDUP_REMOVED lines=24> */
.L_x_2601:
        /* <DEDUP_REMOVED lines=44> */
.L_x_2608:
        /* <DEDUP_REMOVED lines=33> */
.L_x_2607:
        /* <DEDUP_REMOVED lines=34> */
.L_x_2610:
        /* <DEDUP_REMOVED lines=33> */
.L_x_2606:
        /* <DEDUP_REMOVED lines=27> */
.L_x_2612:
        /* <DEDUP_REMOVED lines=25> */
.L_x_2611:
        /* <DEDUP_REMOVED lines=26> */
.L_x_2613:
        /* <DEDUP_REMOVED lines=24> */
.L_x_2609:
        /* <DEDUP_REMOVED lines=44> */
.L_x_2616:
        /* <DEDUP_REMOVED lines=33> */
.L_x_2615:
[----:B------:R-:W-:Y:S05]  /*4c50*/  @!P2 BRA `(.L_x_2618) ;  /* 0x000000000084a947 */ /* 0x000fea0003800000 */
[-CC-:B------:R-:W-:Y:S01]  /*4c60*/  FFMA.FTZ R95, R95, R70.reuse, R72.reuse ;  /* 0x000000465f5f7223 */ /* 0x180fe20000010048 */
[-CC-:B------:R-:W-:Y:S01]  /*4c70*/  FFMA.FTZ R97, R97, R70.reuse, R72.reuse ;  /* 0x0000004661617223 */ /* 0x180fe20000010048 */
[----:B------:R-:W-:Y:S01]  /*4c80*/  LOP3.LUT P5, RZ, R118, 0xff, RZ, 0xc0, !PT ;  /* 0x000000ff76ff7812 */ /* 0x000fe200078ac0ff */
[-CC-:B------:R-:W-:Y:S01]  /*4c90*/  FFMA.FTZ R99, R99, R70.reuse, R72.reuse ;  /* 0x0000004663637223 */ /* 0x180fe20000010048 */
[----:B-1----:R-:W-:Y:S01]  /*4ca0*/  FADD.FTZ R52, R96, -R95 ;  /* 0x8000005f60347221 */ /* 0x002fe20000010000 */
        /* <DEDUP_REMOVED lines=28> */
.L_x_2618:
        /* <DEDUP_REMOVED lines=33> */
.L_x_2614:
        /* <DEDUP_REMOVED lines=27> */
.L_x_2620:
        /* <DEDUP_REMOVED lines=25> */
.L_x_2619:
        /* <DEDUP_REMOVED lines=26> */
.L_x_2621:
        /* <DEDUP_REMOVED lines=24> */
.L_x_2617:
        /* <DEDUP_REMOVED lines=43> */
[----:B-1----:R-:W-:Y:S02]  /*5990*/  MOV R64, R147 ;  /* 0x0000009300407202 */ /* 0x002fe40000000f00 */
        /* <DEDUP_REMOVED lines=30> */
.L_x_2587:
        /* <DEDUP_REMOVED lines=29> */
.L_x_2623:
        /* <DEDUP_REMOVED lines=11> */
.L_x_2869:


//--------------------- .text._ZN10layer_norm22ln_bwd_finalize_kernelINS_22Kernel_traits_finalizeILj2048EfffffjLb0ELj1024ELj4ENS_18Kernel_traits_baseILj2048EfffffjLj1024EEEEELb0ELb0EEEvNS_9BwdParamsE --------------------------
	.section	.text._ZN10layer_norm22ln_bwd_finalize_kernelINS_22Kernel_traits_finalizeILj2048EfffffjLb0ELj1024ELj4ENS_18Kernel_traits_baseILj2048EfffffjLj1024EEEEELb0ELb0EEEvNS_9BwdParamsE,"ax",@progbits
	.align	128
        .global         _ZN10layer_norm22ln_bwd_finalize_kernelINS_22Kernel_traits_finalizeILj2048EfffffjLb0ELj1024ELj4ENS_18Kernel_traits_baseILj2048EfffffjLj1024EEEEELb0ELb0EEEvNS_9BwdParamsE
        .type           _ZN10layer_norm22ln_bwd_finalize_kernelINS_22Kernel_traits_finalizeILj2048EfffffjLb0ELj1024ELj4ENS_18Kernel_traits_baseILj2048EfffffjLj1024EEEEELb0ELb0EEEvNS_9BwdParamsE,@function
        .size           _ZN10layer_norm22ln_bwd_finalize_kernelINS_22Kernel_traits_finalizeILj2048EfffffjLb0ELj1024ELj4ENS_18Kernel_traits_baseILj2048EfffffjLj1024EEEEELb0ELb0EEEvNS_9BwdParamsE,(.L_x_2870 - _ZN10layer_norm22ln_bwd_finalize_kernelINS_22Kernel_traits_finalizeILj2048EfffffjLb0ELj1024ELj4ENS_18Kernel_traits_baseILj2048EfffffjLj1024EEEEELb0ELb0EEEvNS_9BwdParamsE)
        .other          _ZN10layer_norm22ln_bwd_finalize_kernelINS_22Kernel_traits_finalizeILj2048EfffffjLb0ELj1024ELj4ENS_18Kernel_traits_baseILj2048EfffffjLj1024EEEEELb0ELb0EEEvNS_9BwdParamsE,@"STO_CUDA_ENTRY STV_DEFAULT"
_ZN10layer_norm22ln_bwd_finalize_kernelINS_22Kernel_traits_finalizeILj2048EfffffjLb0ELj1024ELj4ENS_18Kernel_traits_baseILj2048EfffffjLj1024EEEEELb0ELb0EEEvNS_9BwdParamsE:
.text._ZN10layer_norm22ln_bwd_finalize_kernelINS_22Kernel_traits_finalizeILj2048EfffffjLb0ELj1024ELj4ENS_18Kernel_traits_baseILj2048EfffffjLj1024EEEEELb0ELb0EEEvNS_9BwdParamsE:
        /* <DEDUP_REMOVED lines=78> */
.L_x_2628:
        /* <DEDUP_REMOVED lines=118> */
.L_x_2627:
[----:B------:R-:W-:Y:S05]  /*0c40*/  BSYNC.RECONVERGENT B1 ;  /* 0x0000000000017941 */ /* 0x000fea0003800200 */
.L_x_2626:
        /* <DEDUP_REMOVED lines=68> */
.L_x_2630:
[----:B------:R-:W-:Y:S05]  /*1090*/  BSYNC.RECONVERGENT B1 ;  /* 0x0000000000017941 */ /* 0x000fea0003800200 */
.L_x_2629:
        /* <DEDUP_REMOVED lines=37> */
.L_x_2632:
[----:B------:R-:W-:Y:S05]  /*12f0*/  BSYNC.RECONVERGENT B1 ;  /* 0x0000000000017941 */ /* 0x000fea0003800200 */
.L_x_2631:
[----:B------:R-:W-:Y:S05]  /*1300*/  @!P1 BRA `(.L_x_2625) ;  /* 0x00000000003c9947 */ /* 0x000fea0003800000 */
[----:B------:R-:W0:Y:S01]  /*1310*/  LDC.64 R8, c[0x0][0x440] ;  /* 0x00011000ff087b82 */ /* 0x000e220000000a00 */
[----:B------:R-:W-:Y:S01]  /*1320*/  IMAD R0, R3, R54, R0 ;  /* 0x0000003603007224 */ /* 0x000fe200078e0200 */
[----:B------:R-:W-:-:S04]  /*1330*/  IADD3 R12, PT, PT, -R55, RZ, RZ ;  /* 0x000000ff370c7210 */ /* 0x000fc80007ffe1ff */
[----:B------:R-:W-:Y:S02]  /*1340*/  IADD3 R3, PT, PT, R57, R0, RZ ;  /* 0x0000000039037210 */ /* 0x000fe40007ffe0ff */
[----:B------:R-:W1:Y:S05]  /*1350*/  LDC.64 R10, c[0x0][0x448] ;  /* 0x00011200ff0a7b82 */ /* 0x000e6a0000000a00 */
.L_x_2633:
        /* <DEDUP_REMOVED lines=10> */
.L_x_2625:
[----:B------:R-:W-:Y:S05]  /*1400*/  BSYNC.RECONVERGENT B0 ;  /* 0x0000000000007941 */ /* 0x000fea0003800200 */
.L_x_2624:
        /* <DEDUP_REMOVED lines=60> */
.L_x_2634:
        /* <DEDUP_REMOVED lines=11> */
.L_x_2870:


//--------------------- .text._ZN10layer_norm40ln_parallel_residual_bwd_finalize_kernelINS_22Kernel_traits_finalizeILj2048EfffffjLb0ELj1024ELj4ENS_18Kernel_traits_baseILj2048EfffffjLj1024EEEEELb0EEEvNS_9BwdParamsE --------------------------
	.section	.text._ZN10layer_norm40ln_parallel_residual_bwd_finalize_kernelINS_22Kernel_traits_finalizeILj2048EfffffjLb0ELj1024ELj4ENS_18Kernel_traits_baseILj2048EfffffjLj1024EEEEELb0EEEvNS_9BwdParamsE,"ax",@progbits
	.align	128
        .global         _ZN10layer_norm40ln_parallel_residual_bwd_finalize_kernelINS_22Kernel_traits_finalizeILj2048EfffffjLb0ELj1024ELj4ENS_18Kernel_traits_baseILj2048EfffffjLj1024EEEEELb0EEEvNS_9BwdParamsE
        .type           _ZN10layer_norm40ln_parallel_residual_bwd_finalize_kernelINS_22Kernel_traits_finalizeILj2048EfffffjLb0ELj1024ELj4ENS_18Kernel_traits_baseILj2048EfffffjLj1024EEEEELb0EEEvNS_9BwdParamsE,@function
        .size           _ZN10layer_norm40ln_parallel_residual_bwd_finalize_kernelINS_22Kernel_traits_finalizeILj2048EfffffjLb0ELj1024ELj4ENS_18Kernel_traits_baseILj2048EfffffjLj1024EEEEELb0EEEvNS_9BwdParamsE,(.L_x_2871 - _ZN10layer_norm40ln_parallel_residual_bwd_finalize_kernelINS_22Kernel_traits_finalizeILj2048EfffffjLb0ELj1024ELj4ENS_18Kernel_traits_baseILj2048EfffffjLj1024EEEEELb0EEEvNS_9BwdParamsE)
        .other          _ZN10layer_norm40ln_parallel_residual_bwd_finalize_kernelINS_22Kernel_traits_finalizeILj2048EfffffjLb0ELj1024ELj4ENS_18Kernel_traits_baseILj2048EfffffjLj1024EEEEELb0EEEvNS_9BwdParamsE,@"STO_CUDA_ENTRY STV_DEFAULT"
_ZN10layer_norm40ln_parallel_residual_bwd_finalize_kernelINS_22Kernel_traits_finalizeILj2048EfffffjLb0ELj1024ELj4ENS_18Kernel_traits_baseILj2048EfffffjLj1024EEEEELb0EEEvNS_9BwdParamsE:
.text._ZN10layer_norm40ln_parallel_residual_bwd_finalize_kernelINS_22Kernel_traits_finalizeILj2048EfffffjLb0ELj1024ELj4ENS_18Kernel_traits_baseILj2048EfffffjLj1024EEEEELb0EEEvNS_9BwdParamsE:
        /* <DEDUP_REMOVED lines=58> */
.L_x_2639:
        /* <DEDUP_REMOVED lines=112> */
.L_x_2638:
[----:B------:R-:W-:Y:S05]  /*0aa0*/  BSYNC.RECONVERGENT B1 ;  /* 0x0000000000017941 */ /* 0x000fea0003800200 */
.L_x_2637:
        /* <DEDUP_REMOVED lines=66> */
.L_x_2641:
[----:B------:R-:W-:Y:S05]  /*0ed0*/  BSYNC.RECONVERGENT B1 ;  /* 0x0000000000017941 */ /* 0x000fea0003800200 */
.L_x_2640:
        /* <DEDUP_REMOVED lines=36> */
.L_x_2643:
[----:B------:R-:W-:Y:S05]  /*1120*/  BSYNC.RECONVERGENT B1 ;  /* 0x0000000000017941 */ /* 0x000fea0003800200 */
.L_x_2642:
        /* <DEDUP_REMOVED lines=18> */
.L_x_2636:
[----:B------:R-:W-:Y:S05]  /*1250*/  BSYNC.RECONVERGENT B0 ;  /* 0x0000000000007941 */ /* 0x000fea0003800200 */
.L_x_2635:
        /* <DEDUP_REMOVED lines=92> */
.L_x_2644:
        /* <DEDUP_REMOVED lines=14> */
.L_x_2871:


//--------------------- .text._ZN10layer_norm31ln_parallel_residual_bwd_kernelINS_13Kernel_traitsIfffffjLj2048ELj1ELj1ELj4ELj16ENS_18Kernel_traits_baseILj2048EfffffjLj128EEEEELb1ELb1ELb0EEEvNS_9BwdParamsE --------------------------
	.section	.text._ZN10layer_norm31ln_parallel_residual_bwd_kernelINS_13Kernel_traitsIfffffjLj2048ELj1ELj1ELj4ELj16ENS_18Kernel_traits_baseILj2048EfffffjLj128EEEEELb1ELb1ELb0EEEvNS_9BwdParamsE,"ax",@progbits
	.align	128
        .global         _ZN10layer_norm31ln_parallel_residual_bwd_kernelINS_13Kernel_traitsIfffffjLj2048ELj1ELj1ELj4ELj16ENS_18Kernel_traits_baseILj2048EfffffjLj128EEEEELb1ELb1ELb0EEEvNS_9BwdParamsE
        .type           _ZN10layer_norm31ln_parallel_residual_bwd_kernelINS_13Kernel_traitsIfffffjLj2048ELj1ELj1ELj4ELj16ENS_18Kernel_traits_baseILj2048EfffffjLj128EEEEELb1ELb1ELb0EEEvNS_9BwdParamsE,@function
        .size           _ZN10layer_norm31ln_parallel_residual_bwd_kernelINS_13Kernel_traitsIfffffjLj2048ELj1ELj1ELj4ELj16ENS_18Kernel_traits_baseILj2048EfffffjLj128EEEEELb1ELb1ELb0EEEvNS_9BwdParamsE,(.L_x_2872 - _ZN10layer_norm31ln_parallel_residual_bwd_kernelINS_13Kernel_traitsIfffffjLj2048ELj1ELj1ELj4ELj16ENS_18Kernel_traits_baseILj2048EfffffjLj128EEEEELb1ELb1ELb0EEEvNS_9BwdParamsE)
        .other          _ZN10layer_norm31ln_parallel_residual_bwd_kernelINS_13Kernel_traitsIfffffjLj2048ELj1ELj1ELj4ELj16ENS_18Kernel_traits_baseILj2048EfffffjLj128EEEEELb1ELb1ELb0EEEvNS_9BwdParamsE,@"STO_CUDA_ENTRY STV_DEFAULT"
_ZN10layer_norm31ln_parallel_residual_bwd_kernelINS_13Kernel_traitsIfffffjLj2048ELj1ELj1ELj4ELj16ENS_18Kernel_traits_baseILj2048EfffffjLj128EEEEELb1ELb1ELb0EEEvNS_9BwdParamsE:
.text._ZN10layer_norm31ln_parallel_residual_bwd_kernelINS_13Kernel_traitsIfffffjLj2048ELj1ELj1ELj4ELj16ENS_18Kernel_traits_baseILj2048EfffffjLj128EEEEELb1ELb1ELb0EEEvNS_9BwdParamsE:
        /* <DEDUP_REMOVED lines=19> */
[----:B------:R-:W0:Y:S01]  /*0130*/  @P3 LDC.64 R12, c[0x0][0x3d0] ;  /* 0x0000f400ff0c3b82 */ /* 0x000e220000000a00 */
[C---:B-1----:R-:W-:Y:S01]  /*0140*/  @P4 IMAD.WIDE.U32 R2, R11.reuse, 0x10, R2 ;  /* 0x000000100b024825 */ /* 0x042fe200078e0002 */
[----:B------:R-:W-:-:S04]  /*0150*/  @P4 LOP3.LUT R11, R11, 0x80, RZ, 0xfc, !PT ;  /* 0x000000800b0b4812 */ /* 0x000fc800078efcff */
[----:B--2---:R1:W5:Y:S01]  /*0160*/  @P4 LDG.E.128 R16, desc[UR10][R2.64] ;  /* 0x0000000a02104981 */ /* 0x004362000c1e1d00 */
[C---:B---3--:R-:W-:Y:S01]  /*0170*/  @P1 IMAD.WIDE.U32 R6, R11.reuse, 0x10, R4 ;  /* 0x000000100b061825 */ /* 0x048fe200078e0004 */
[----:B------:R-:W-:-:S04]  /*0180*/  @P1 IADD3 R11, PT, PT, R11, 0x80, RZ ;  /* 0x000000800b0b1810 */ /* 0x000fc80007ffe0ff */
[----:B------:R1:W5:Y:S01]  /*0190*/  @P1 LDG.E.128 R20, desc[UR10][R6.64] ;  /* 0x0000000a06141981 */ /* 0x000362000c1e1d00 */
[C---:B----4-:R-:W-:Y:S01]  /*01a0*/  @P2 IMAD.WIDE.U32 R8, R11.reuse, 0x10, R8 ;  /* 0x000000100b082825 */ /* 0x050fe200078e0008 */
[----:B------:R-:W-:-:S04]  /*01b0*/  @P2 IADD3 R11, PT, PT, R11, 0x80, RZ ;  /* 0x000000800b0b2810 */ /* 0x000fc80007ffe0ff */
        /* <DEDUP_REMOVED lines=40> */
[----:B------:R-:W2:Y:S01]  /*0440*/  LDCU UR6, c[0x0][0x388] ;  /* 0x00007100ff0677ac */ /* 0x000ea20008000800 */
[----:B------:R-:W3:Y:S01]  /*0450*/  LDCU.U8 UR24, c[0x0][0x410] ;  /* 0x00008200ff1877ac */ /* 0x000ee20008000000 */
[----:B------:R-:W4:Y:S01]  /*0460*/  LDCU UR20, c[0x0][0x400] ;  /* 0x00008000ff1477ac */ /* 0x000f220008000800 */
[----:B------:R-:W1:Y:S01]  /*0470*/  LDCU.64 UR8, c[0x0][0x478] ;  /* 0x00008f00ff0877ac */ /* 0x000e620008000a00 */
[----:B------:R-:W1:Y:S01]  /*0480*/  LDCU.64 UR26, c[0x0][0x438] ;  /* 0x00008700ff1a77ac */ /* 0x000e620008000a00 */
[----:B------:R-:W1:Y:S01]  /*0490*/  LDCU.64 UR18, c[0x0][0x470] ;  /* 0x00008e00ff1277ac */ /* 0x000e620008000a00 */
[----:B------:R-:W1:Y:S01]  /*04a0*/  LDCU.128 UR12, c[0x0][0x3c0] ;  /* 0x00007800ff0c77ac */ /* 0x000e620008000c00 */
[----:B------:R-:W1:Y:S01]  /*04b0*/  LDCU.64 UR16, c[0x0][0x380] ;  /* 0x00007000ff1077ac */ /* 0x000e620008000a00 */
[----:B0-----:R-:W-:-:S11]  /*04c0*/  UISETP.NE.AND UP2, UPT, UR4, URZ, UPT ;  /* 0x000000ff0400728c */ /* 0x001fd6000bf45270 */
.L_x_2696:
[----:B-1----:R-:W-:-:S06]  /*04d0*/  UIMAD.WIDE UR4, UR7, 0x4, UR14 ;  /* 0x00000004070478a5 */ /* 0x002fcc000f8e020e */
[----:B0--34-:R-:W-:Y:S02]  /*04e0*/  MOV R84, UR4 ;  /* 0x0000000400547c02 */ /* 0x019fe40008000f00 */
[----:B------:R-:W-:Y:S01]  /*04f0*/  MOV R85, UR5 ;  /* 0x0000000500557c02 */ /* 0x000fe20008000f00 */
[----:B------:R-:W-:-:S04]  /*0500*/  UIMAD.WIDE UR4, UR7, 0x4, UR12 ;  /* 0x00000004070478a5 */ /* 0x000fc8000f8e020c */
[----:B------:R-:W3:Y:S02]  /*0510*/  LDG.E R84, desc[UR10][R84.64] ;  /* 0x0000000a54547981 */ /* 0x000ee4000c1e1900 */
[----:B------:R-:W-:Y:S02]  /*0520*/  MOV R86, UR4 ;  /* 0x0000000400567c02 */ /* 0x000fe40008000f00 */
[----:B------:R-:W-:-:S05]  /*0530*/  MOV R87, UR5 ;  /* 0x0000000500577c02 */ /* 0x000fca0008000f00 */
[----:B------:R-:W4:Y:S01]  /*0540*/  LDG.E R86, desc[UR10][R86.64] ;  /* 0x0000000a56567981 */ /* 0x000f22000c1e1900 */
[----:B--2---:R-:W-:Y:S01]  /*0550*/  UIMAD UR4, UR7, UR6, URZ ;  /* 0x00000006070472a4 */ /* 0x004fe2000f8e02ff */
[----:B------:R-:W-:Y:S01]  /*0560*/  PLOP3.LUT P0, PT, PT, PT, UP2, 0x40, 0x4 ;  /* 0x000000000004781c */ /* 0x000fe20003f0e828 */
[----:B------:R-:W-:Y:S01]  /*0570*/  BSSY.RECONVERGENT B0, `(.L_x_2646) ;  /* 0x000003e000007945 */ /* 0x000fe20003800200 */
[----:B------:R-:W-:Y:S01]  /*0580*/  HFMA2 R126, -RZ, RZ, 0, 0 ;  /* 0x00000000ff7e7431 */ /* 0x000fe200000001ff */
[----:B------:R-:W-:Y:S01]  /*0590*/  USHF.R.S32.HI UR5, URZ, 0x1f, UR4 ;  /* 0x0000001fff057899 */ /* 0x000fe20008011404 */
[C---:B------:R-:W-:Y:S02]  /*05a0*/  ISETP.GE.U32.AND P1, PT, R10.reuse, 0x100, PT ;  /* 0x000001000a00780c */ /* 0x040fe40003f26070 */
[C---:B------:R-:W-:Y:S01]  /*05b0*/  ISETP.GE.U32.AND P2, PT, R10.reuse, 0x180, PT ;  /* 0x000001800a00780c */ /* 0x040fe20003f46070 */
[----:B------:R-:W-:Y:S01]  /*05c0*/  ULEA.HI UR5, UR5, UR4, URZ, 0x2 ;  /* 0x0000000405057291 */ /* 0x000fe2000f8f10ff */
[----:B------:R-:W-:-:S02]  /*05d0*/  ISETP.GE.U32.AND P3, PT, R10, 0x200, PT ;  /* 0x000002000a00780c */ /* 0x000fc40003f66070 */
[----:B------:R-:W-:-:S03]  /*05e0*/  MOV R125, RZ ;  /* 0x000000ff007d7202 */ /* 0x000fc60000000f00 */
[----:B------:R-:W-:-:S04]  /*05f0*/  MOV R9, UR5 ;  /* 0x0000000500097c02 */ /* 0x000fc80008000f00 */
[----:B------:R-:W-:-:S04]  /*0600*/  LEA.HI.SX32 R9, R9, R88, 0x1e ;  /* 0x0000005809097211 */ /* 0x000fc800078ff2ff */
[----:B------:R-:W-:Y:S02]  /*0610*/  MOV R124, R9 ;  /* 0x00000009007c7202 */ /* 0x000fe40000000f00 */
[----:B---3--:R-:W-:Y:S02]  /*0620*/  R2UR UR22, R84 ;  /* 0x00000000541672ca */ /* 0x008fe400000e0000 */
[----:B----4-:R-:W-:Y:S01]  /*0630*/  FSEL R123, R86, RZ, P0 ;  /* 0x000000ff567b7208 */ /* 0x010fe20000000000 */
        /* <DEDUP_REMOVED lines=20> */
[----:B--2---:R-:W-:Y:S01]  /*0780*/  IADD3 R124, PT, PT, R9, 0x80, RZ ;  /* 0x00000080097c7810 */ /* 0x004fe20007ffe0ff */
[C---:B---3--:R-:W-:Y:S01]  /*0790*/  FADD.FTZ R84, -R123.reuse, R84 ;  /* 0x000000547b547221 */ /* 0x048fe20000010100 */
[C---:B------:R-:W-:Y:S01]  /*07a0*/  FADD.FTZ R85, -R123.reuse, R85 ;  /* 0x000000557b557221 */ /* 0x040fe20000010100 */
[----:B------:R-:W-:Y:S02]  /*07b0*/  FADD.FTZ R87, -R123, R87 ;  /* 0x000000577b577221 */ /* 0x000fe40000010100 */
[----:B------:R-:W-:Y:S01]  /*07c0*/  FMUL.FTZ R95, R84, UR22 ;  /* 0x00000016545f7c20 */ /* 0x000fe20008410000 */
[----:B----45:R-:W-:Y:S01]  /*07d0*/  FMUL.FTZ R106, R16, R88 ;  /* 0x00000058106a7220 */ /* 0x030fe20000410000 */
[----:B------:R-:W-:Y:S01]  /*07e0*/  FMUL.FTZ R98, R85, UR22 ;  /* 0x0000001655627c20 */ /* 0x000fe20008410000 */
[----:B------:R-:W-:Y:S01]  /*07f0*/  FMUL.FTZ R113, R17, R89 ;  /* 0x0000005911717220 */ /* 0x000fe20000410000 */
[----:B------:R-:W-:Y:S01]  /*0800*/  FADD.FTZ R86, -R123, R86 ;  /* 0x000000567b567221 */ /* 0x000fe20000010100 */
[----:B------:R-:W-:Y:S01]  /*0810*/  FADD.FTZ R84, RZ, R106 ;  /* 0x0000006aff547221 */ /* 0x000fe20000010000 */
[----:B------:R-:W-:Y:S01]  /*0820*/  FFMA.FTZ R85, R95, R106, RZ ;  /* 0x0000006a5f557223 */ /* 0x000fe200000100ff */
[----:B0-----:R-:W-:Y:S01]  /*0830*/  FMUL.FTZ R120, R87, UR22 ;  /* 0x0000001657787c20 */ /* 0x001fe20008410000 */
[----:B------:R-:W-:Y:S01]  /*0840*/  FMUL.FTZ R105, R86, UR22 ;  /* 0x0000001656697c20 */ /* 0x000fe20008410000 */
[----:B------:R-:W-:Y:S01]  /*0850*/  FADD.FTZ R87, R84, R113 ;  /* 0x0000007154577221 */ /* 0x000fe20000010000 */
[----:B------:R-:W-:Y:S01]  /*0860*/  FMUL.FTZ R122, R18, R90 ;  /* 0x0000005a127a7220 */ /* 0x000fe20000410000 */
[----:B------:R-:W-:Y:S01]  /*0870*/  FFMA.FTZ R84, R98, R113, R85 ;  /* 0x0000007162547223 */ /* 0x000fe20000010055 */
[----:B------:R-:W-:-:S02]  /*0880*/  FMUL.FTZ R121, R19, R91 ;  /* 0x0000005b13797220 */ /* 0x000fc40000410000 */
[----:B-1----:R-:W-:Y:S01]  /*0890*/  FADD.FTZ R126, R87, R122 ;  /* 0x0000007a577e7221 */ /* 0x002fe20000010000 */
        /* <DEDUP_REMOVED lines=11> */
.L_x_2647:
[----:B------:R-:W-:Y:S05]  /*0950*/  BSYNC.RECONVERGENT B0 ;  /* 0x0000000000007941 */ /* 0x000fea0003800200 */
.L_x_2646:
[----:B------:R-:W-:Y:S04]  /*0960*/  BSSY.RECONVERGENT B0, `(.L_x_2648) ;  /* 0x0000032000007945 */ /* 0x000fe80003800200 */
[----:B------:R-:W-:Y:S05]  /*0970*/  @!P1 BRA `(.L_x_2649) ;  /* 0x0000000000c09947 */ /* 0x000fea0003800000 */
[----:B------:R-:W-:Y:S01]  /*0980*/  ISETP.NE.U32.AND P0, PT, RZ, UR18, PT ;  /* 0x00000012ff007c0c */ /* 0x000fe2000bf05070 */
[----:B------:R-:W0:Y:S03]  /*0990*/  LDC.64 R86, c[0x0][0x3a8] ;  /* 0x0000ea00ff567b82 */ /* 0x000e260000000a00 */
[----:B------:R-:W-:Y:S02]  /*09a0*/  ISETP.NE.AND.EX P4, PT, RZ, UR19, PT, P0 ;  /* 0x00000013ff007c0c */ /* 0x000fe4000bf85300 */
[----:B------:R-:W-:-:S03]  /*09b0*/  ISETP.NE.U32.AND P0, PT, RZ, UR26, PT ;  /* 0x0000001aff007c0c */ /* 0x000fc6000bf05070 */
[----:B------:R-:W1:Y:S01]  /*09c0*/  LDC.64 R88, c[0x0][0x428] ;  /* 0x00010a00ff587b82 */ /* 0x000e620000000a00 */
[----:B------:R-:W-:-:S07]  /*09d0*/  ISETP.NE.AND.EX P0, PT, RZ, UR27, PT, P0 ;  /* 0x0000001bff007c0c */ /* 0x000fce000bf05300 */
[----:B------:R-:W2:Y:S01]  /*09e0*/  @P4 LDC.64 R84, c[0x0][0x3b8] ;  /* 0x0000ee00ff544b82 */ /* 0x000ea20000000a00 */
[----:B0-----:R-:W-:-:S07]  /*09f0*/  IMAD.WIDE.U32 R86, R124, 0x10, R86 ;  /* 0x000000107c567825 */ /* 0x001fce00078e0056 */
[----:B------:R-:W0:Y:S01]  /*0a00*/  @P0 LDC.64 R128, c[0x0][0x438] ;  /* 0x00010e00ff800b82 */ /* 0x000e220000000a00 */
[----:B-1----:R-:W-:-:S07]  /*0a10*/  IMAD.WIDE.U32 R88, R124, 0x10, R88 ;  /* 0x000000107c587825 */ /* 0x002fce00078e0058 */
[----:B------:R-:W1:Y:S01]  /*0a20*/  LDC.64 R118, c[0x0][0x3b0] ;  /* 0x0000ec00ff767b82 */ /* 0x000e620000000a00 */
[----:B------:R-:W3:Y:S01]  /*0a30*/  LDG.E.128 R88, desc[UR10][R88.64] ;  /* 0x0000000a58587981 */ /* 0x000ee2000c1e1d00 */
[----:B--2---:R-:W-:-:S03]  /*0a40*/  @P4 IMAD.WIDE.U32 R130, R124, 0x4, R84 ;  /* 0x000000047c824825 */ /* 0x004fc600078e0054 */
[----:B------:R-:W2:Y:S04]  /*0a50*/  LDG.E.128 R84, desc[UR10][R86.64] ;  /* 0x0000000a56547981 */ /* 0x000ea8000c1e1d00 */
[----:B------:R-:W5:Y:S01]  /*0a60*/  @P4 LDG.E R6, desc[UR10][R130.64] ;  /* 0x0000000a82064981 */ /* 0x000f62000c1e1900 */
[----:B0-----:R-:W-:-:S05]  /*0a70*/  @P0 IMAD.WIDE.U32 R128, R124, 0x10, R128 ;  /* 0x000000107c800825 */ /* 0x001fca00078e0080 */
[----:B------:R-:W5:Y:S01]  /*0a80*/  @P0 LDG.E.128 R12, desc[UR10][R128.64] ;  /* 0x0000000a800c0981 */ /* 0x000f62000c1e1d00 */
[----:B-1----:R-:W-:-:S05]  /*0a90*/  IMAD.WIDE.U32 R118, R124, 0x4, R118 ;  /* 0x000000047c767825 */ /* 0x002fca00078e0076 */
[----:B------:R0:W5:Y:S01]  /*0aa0*/  LDG.E R5, desc[UR10][R118.64] ;  /* 0x0000000a76057981 */ /* 0x000162000c1e1900 */
[----:B------:R-:W-:Y:S01]  /*0ab0*/  IADD3 R124, PT, PT, R124, 0x80, RZ ;  /* 0x000000807c7c7810 */ /* 0x000fe20007ffe0ff */
[----:B---3-5:R-:W-:Y:S01]  /*0ac0*/  FMUL.FTZ R104, R20, R88 ;  /* 0x0000005814687220 */ /* 0x028fe20000410000 */
[C---:B--2---:R-:W-:Y:S01]  /*0ad0*/  FADD.FTZ R84, -R123.reuse, R84 ;  /* 0x000000547b547221 */ /* 0x044fe20000010100 */
[----:B------:R-:W-:-:S03]  /*0ae0*/  FADD.FTZ R85, -R123, R85 ;  /* 0x000000557b557221 */ /* 0x000fc60000010100 */
[----:B------:R-:W-:Y:S01]  /*0af0*/  FMUL.FTZ R93, R84, UR22 ;  /* 0x00000016545d7c20 */ /* 0x000fe20008410000 */
[----:B------:R-:W-:Y:S01]  /*0b00*/  FADD.FTZ R103, -R123, R86 ;  /* 0x000000567b677221 */ /* 0x000fe20000010100 */
[----:B------:R-:W-:Y:S01]  /*0b10*/  FMUL.FTZ R96, R85, UR22 ;  /* 0x0000001655607c20 */ /* 0x000fe20008410000 */
[----:B------:R-:W-:Y:S01]  /*0b20*/  FMUL.FTZ R111, R21, R89 ;  /* 0x00000059156f7220 */ /* 0x000fe20000410000 */
[----:B------:R-:W-:Y:S01]  /*0b30*/  FADD.FTZ R126, R126, R104 ;  /* 0x000000687e7e7221 */ /* 0x000fe20000010000 */
[----:B------:R-:W-:Y:S01]  /*0b40*/  FFMA.FTZ R125, R93, R104, R125 ;  /* 0x000000685d7d7223 */ /* 0x000fe2000001007d */
[----:B------:R-:W-:Y:S01]  /*0b50*/  FADD.FTZ R87, -R123, R87 ;  /* 0x000000577b577221 */ /* 0x000fe20000010100 */
[----:B------:R-:W-:Y:S01]  /*0b60*/  FMUL.FTZ R103, R103, UR22 ;  /* 0x0000001667677c20 */ /* 0x000fe20008410000 */
[----:B0-----:R-:W-:Y:S01]  /*0b70*/  FMUL.FTZ R118, R22, R90 ;  /* 0x0000005a16767220 */ /* 0x001fe20000410000 */
        /* <DEDUP_REMOVED lines=16> */
.L_x_2649:
[----:B------:R-:W-:Y:S05]  /*0c80*/  BSYNC.RECONVERGENT B0 ;  /* 0x0000000000007941 */ /* 0x000fea0003800200 */
.L_x_2648:
        /* <DEDUP_REMOVED lines=11> */
[----:B------:R-:W3:Y:S07]  /*0d40*/  LDG.E.128 R84, desc[UR10][R84.64] ;  /* 0x0000000a54547981 */ /* 0x000eee000c1e1d00 */
[----:B------:R-:W4:Y:S01]  /*0d50*/  @P0 LDC.64 R130, c[0x0][0x438] ;  /* 0x00010e00ff820b82 */ /* 0x000f220000000a00 */
[----:B-1----:R-:W-:-:S06]  /*0d60*/  IMAD.WIDE.U32 R88, R124, 0x10, R88 ;  /* 0x000000107c587825 */ /* 0x002fcc00078e0058 */
[----:B------:R-:W3:Y:S01]  /*0d70*/  LDG.E.128 R88, desc[UR10][R88.64] ;  /* 0x0000000a58587981 */ /* 0x000ee2000c1e1d00 */
[----:B--2---:R-:W-:-:S05]  /*0d80*/  IMAD.WIDE.U32 R128, R124, 0x4, R128 ;  /* 0x000000047c807825 */ /* 0x004fca00078e0080 */
[----:B------:R1:W5:Y:S01]  /*0d90*/  LDG.E R3, desc[UR10][R128.64] ;  /* 0x0000000a80037981 */ /* 0x000362000c1e1900 */
[----:B0-----:R-:W-:-:S05]  /*0da0*/  @P4 IMAD.WIDE.U32 R132, R124, 0x4, R132 ;  /* 0x000000047c844825 */ /* 0x001fca00078e0084 */
[----:B------:R1:W5:Y:S01]  /*0db0*/  @P4 LDG.E R4, desc[UR10][R132.64] ;  /* 0x0000000a84044981 */ /* 0x000362000c1e1900 */
[----:B----4-:R-:W-:-:S05]  /*0dc0*/  @P0 IMAD.WIDE.U32 R130, R124, 0x10, R130 ;  /* 0x000000107c820825 */ /* 0x010fca00078e0082 */
[----:B------:R1:W5:Y:S01]  /*0dd0*/  @P0 LDG.E.128 R72, desc[UR10][R130.64] ;  /* 0x0000000a82480981 */ /* 0x000362000c1e1d00 */
[----:B------:R-:W-:Y:S01]  /*0de0*/  IADD3 R124, PT, PT, R124, 0x80, RZ ;  /* 0x000000807c7c7810 */ /* 0x000fe20007ffe0ff */
[C---:B---3--:R-:W-:Y:S01]  /*0df0*/  FADD.FTZ R11, -R123.reuse, R84 ;  /* 0x000000547b0b7221 */ /* 0x048fe20000010100 */
[----:B------:R-:W-:-:S03]  /*0e00*/  FADD.FTZ R94, -R123, R85 ;  /* 0x000000557b5e7221 */ /* 0x000fc60000010100 */
[----:B------:R-:W-:Y:S01]  /*0e10*/  FMUL.FTZ R11, R11, UR22 ;  /* 0x000000160b0b7c20 */ /* 0x000fe20008410000 */
[----:B------:R-:W-:Y:S01]  /*0e20*/  FADD.FTZ R86, -R123, R86 ;  /* 0x000000567b567221 */ /* 0x000fe20000010100 */
[----:B------:R-:W-:Y:S01]  /*0e30*/  FMUL.FTZ R94, R94, UR22 ;  /* 0x000000165e5e7c20 */ /* 0x000fe20008410000 */
[----:B-----5:R-:W-:Y:S01]  /*0e40*/  FMUL.FTZ R102, R24, R88 ;  /* 0x0000005818667220 */ /* 0x020fe20000410000 */
[----:B------:R-:W-:-:S03]  /*0e50*/  FMUL.FTZ R109, R25, R89 ;  /* 0x00000059196d7220 */ /* 0x000fc60000410000 */
[----:B------:R-:W-:Y:S01]  /*0e60*/  FADD.FTZ R126, R126, R102 ;  /* 0x000000667e7e7221 */ /* 0x000fe20000010000 */
[----:B------:R-:W-:Y:S01]  /*0e70*/  FFMA.FTZ R125, R11, R102, R125 ;  /* 0x000000660b7d7223 */ /* 0x000fe2000001007d */
[----:B------:R-:W-:Y:S01]  /*0e80*/  FADD.FTZ R87, -R123, R87 ;  /* 0x000000577b577221 */ /* 0x000fe20000010100 */
[----:B------:R-:W-:Y:S01]  /*0e90*/  FMUL.FTZ R101, R86, UR22 ;  /* 0x0000001656657c20 */ /* 0x000fe20008410000 */
[----:B------:R-:W-:Y:S01]  /*0ea0*/  FMUL.FTZ R114, R26, R90 ;  /* 0x0000005a1a727220 */ /* 0x000fe20000410000 */
        /* <DEDUP_REMOVED lines=15> */
[----:B-1----:R-:W-:-:S07]  /*0fa0*/  FFMA.FTZ R125, R112, R117, R125 ;  /* 0x00000075707d7223 */ /* 0x002fce000001007d */
.L_x_2651:
[----:B------:R-:W-:Y:S05]  /*0fb0*/  BSYNC.RECONVERGENT B0 ;  /* 0x0000000000007941 */ /* 0x000fea0003800200 */
.L_x_2650:
[----:B------:R-:W-:Y:S04]  /*0fc0*/  BSSY.RECONVERGENT B0, `(.L_x_2652) ;  /* 0x0000031000007945 */ /* 0x000fe80003800200 */
[----:B------:R-:W-:Y:S05]  /*0fd0*/  @!P3 BRA `(.L_x_2653) ;  /* 0x0000000000bcb947 */ /* 0x000fea0003800000 */
[----:B------:R-:W-:Y:S01]  /*0fe0*/  ISETP.NE.U32.AND P0, PT, RZ, UR18, PT ;  /* 0x00000012ff007c0c */ /* 0x000fe2000bf05070 */
[----:B------:R-:W0:Y:S03]  /*0ff0*/  LDC.64 R86, c[0x0][0x3a8] ;  /* 0x0000ea00ff567b82 */ /* 0x000e260000000a00 */
[----:B------:R-:W-:-:S05]  /*1000*/  ISETP.NE.AND.EX P0, PT, RZ, UR19, PT, P0 ;  /* 0x00000013ff007c0c */ /* 0x000fca000bf05300 */
[----:B------:R-:W1:Y:S08]  /*1010*/  LDC.64 R88, c[0x0][0x428] ;  /* 0x00010a00ff587b82 */ /* 0x000e700000000a00 */
[----:B------:R-:W2:Y:S08]  /*1020*/  @P0 LDC.64 R84, c[0x0][0x3b8] ;  /* 0x0000ee00ff540b82 */ /* 0x000eb00000000a00 */
[----:B------:R-:W3:Y:S01]  /*1030*/  LDC.64 R128, c[0x0][0x3b0] ;  /* 0x0000ec00ff807b82 */ /* 0x000ee20000000a00 */
[----:B--2---:R-:W-:-:S05]  /*1040*/  @P0 IMAD.WIDE.U32 R132, R124, 0x4, R84 ;  /* 0x000000047c840825 */ /* 0x004fca00078e0054 */
[----:B------:R2:W5:Y:S01]  /*1050*/  @P0 LDG.E R2, desc[UR10][R132.64] ;  /* 0x0000000a84020981 */ /* 0x000562000c1e1900 */
[----:B------:R-:W-:Y:S01]  /*1060*/  ISETP.NE.U32.AND P0, PT, RZ, UR26, PT ;  /* 0x0000001aff007c0c */ /* 0x000fe2000bf05070 */
[----:B0-----:R-:W-:-:S03]  /*1070*/  IMAD.WIDE.U32 R86, R124, 0x10, R86 ;  /* 0x000000107c567825 */ /* 0x001fc600078e0056 */
[----:B------:R-:W-:Y:S01]  /*1080*/  ISETP.NE.AND.EX P0, PT, RZ, UR27, PT, P0 ;  /* 0x0000001bff007c0c */ /* 0x000fe2000bf05300 */
[C---:B-1----:R-:W-:Y:S02]  /*1090*/  IMAD.WIDE.U32 R88, R124.reuse, 0x10, R88 ;  /* 0x000000107c587825 */ /* 0x042fe400078e0058 */
[----:B------:R-:W4:Y:S04]  /*10a0*/  LDG.E.128 R84, desc[UR10][R86.64] ;  /* 0x0000000a56547981 */ /* 0x000f28000c1e1d00 */
[----:B------:R-:W2:Y:S01]  /*10b0*/  LDG.E.128 R88, desc[UR10][R88.64] ;  /* 0x0000000a58587981 */ /* 0x000ea2000c1e1d00 */
[----:B---3--:R-:W-:-:S05]  /*10c0*/  IMAD.WIDE.U32 R128, R124, 0x4, R128 ;  /* 0x000000047c807825 */ /* 0x008fca00078e0080 */
[----:B------:R-:W0:Y:S01]  /*10d0*/  @P0 LDC.64 R130, c[0x0][0x438] ;  /* 0x00010e00ff820b82 */ /* 0x000e220000000a00 */
[----:B------:R1:W5:Y:S01]  /*10e0*/  LDG.E R0, desc[UR10][R128.64] ;  /* 0x0000000a80007981 */ /* 0x000362000c1e1900 */
[----:B0-----:R-:W-:-:S05]  /*10f0*/  @P0 IMAD.WIDE.U32 R130, R124, 0x10, R130 ;  /* 0x000000107c820825 */ /* 0x001fca00078e0082 */
[----:B------:R1:W5:Y:S01]  /*1100*/  @P0 LDG.E.128 R76, desc[UR10][R130.64] ;  /* 0x0000000a824c0981 */ /* 0x000362000c1e1d00 */
[C---:B----4-:R-:W-:Y:S01]  /*1110*/  FADD.FTZ R84, -R123.reuse, R84 ;  /* 0x000000547b547221 */ /* 0x050fe20000010100 */
[----:B------:R-:W-:-:S03]  /*1120*/  FADD.FTZ R85, -R123, R85 ;  /* 0x000000557b557221 */ /* 0x000fc60000010100 */
[----:B------:R-:W-:Y:S01]  /*1130*/  FMUL.FTZ R97, R84, UR22 ;  /* 0x0000001654617c20 */ /* 0x000fe20008410000 */
[----:B--2--5:R-:W-:Y:S01]  /*1140*/  FMUL.FTZ R100, R28, R88 ;  /* 0x000000581c647220 */ /* 0x024fe20000410000 */
[----:B------:R-:W-:Y:S01]  /*1150*/  FADD.FTZ R99, -R123, R86 ;  /* 0x000000567b637221 */ /* 0x000fe20000010100 */
[----:B------:R-:W-:Y:S01]  /*1160*/  FMUL.FTZ R92, R85, UR22 ;  /* 0x00000016555c7c20 */ /* 0x000fe20008410000 */
[----:B------:R-:W-:Y:S01]  /*1170*/  FMUL.FTZ R107, R29, R89 ;  /* 0x000000591d6b7220 */ /* 0x000fe20000410000 */
        /* <DEDUP_REMOVED lines=21> */
.L_x_2653:
[----:B------:R-:W-:Y:S05]  /*12d0*/  BSYNC.RECONVERGENT B0 ;  /* 0x0000000000007941 */ /* 0x000fea0003800200 */
.L_x_2652:
        /* <DEDUP_REMOVED lines=22> */
[----:B-1----:R-:W-:-:S11]  /*1440*/  FADD.FTZ R85, R91, R126 ;  /* 0x0000007e5b557221 */ /* 0x002fd60000010000 */
        /* <DEDUP_REMOVED lines=9> */
.L_x_2655:
[----:B------:R-:W-:Y:S05]  /*14e0*/  BSYNC.RECONVERGENT B0 ;  /* 0x0000000000007941 */ /* 0x000fea0003800200 */
.L_x_2654:
        /* <DEDUP_REMOVED lines=65> */
.L_x_2660:
[--C-:B------:R-:W-:Y:S01]  /*1900*/  FFMA.FTZ R81, R95, UR23, R89.reuse ;  /* 0x000000175f517c23 */ /* 0x100fe20008010059 */
[--C-:B------:R-:W-:Y:S01]  /*1910*/  FFMA.FTZ R82, R98, UR23, R89.reuse ;  /* 0x0000001762527c23 */ /* 0x100fe20008010059 */
[----:B------:R-:W-:Y:S01]  /*1920*/  FFMA.FTZ R84, R120, UR23, R89 ;  /* 0x0000001778547c23 */ /* 0x000fe20008010059 */
[----:B------:R-:W-:Y:S01]  /*1930*/  LOP3.LUT P6, RZ, R7, 0xff, RZ, 0xc0, !PT ;  /* 0x000000ff07ff7812 */ /* 0x000fe200078cc0ff */
[----:B------:R-:W-:Y:S01]  /*1940*/  FADD.FTZ R81, R106, -R81 ;  /* 0x800000516a517221 */ /* 0x000fe20000010000 */
[----:B------:R-:W-:Y:S01]  /*1950*/  FADD.FTZ R82, R113, -R82 ;  /* 0x8000005271527221 */ /* 0x000fe20000010000 */
[----:B------:R-:W-:Y:S01]  /*1960*/  FADD.FTZ R85, R121, -R84 ;  /* 0x8000005479557221 */ /* 0x000fe20000010000 */
[----:B------:R-:W-:Y:S01]  /*1970*/  LOP3.LUT P5, RZ, R7, 0xff00, RZ, 0xc0, !PT ;  /* 0x0000ff0007ff7812 */ /* 0x000fe200078ac0ff */
[----:B------:R-:W-:Y:S01]  /*1980*/  FMUL.FTZ R80, R81, UR22 ;  /* 0x0000001651507c20 */ /* 0x000fe20008410000 */
[----:B------:R-:W-:Y:S01]  /*1990*/  FFMA.FTZ R81, R105, UR23, R89 ;  /* 0x0000001769517c23 */ /* 0x000fe20008010059 */
[----:B------:R-:W-:-:S02]  /*19a0*/  LOP3.LUT P0, RZ, R7, 0xff0000, RZ, 0xc0, !PT ;  /* 0x00ff000007ff7812 */ /* 0x000fc4000780c0ff */
[----:B------:R-:W-:Y:S01]  /*19b0*/  FMUL.FTZ R84, R80, UR21 ;  /* 0x0000001550547c20 */ /* 0x000fe20008410000 */
[----:B------:R-:W-:Y:S01]  /*19c0*/  FADD.FTZ R83, R122, -R81 ;  /* 0x800000517a537221 */ /* 0x000fe20000010000 */
[----:B------:R-:W-:-:S03]  /*19d0*/  FMUL.FTZ R81, R82, UR22 ;  /* 0x0000001652517c20 */ /* 0x000fc60008410000 */
[----:B------:R-:W-:Y:S01]  /*19e0*/  FMUL.FTZ R82, R83, UR22 ;  /* 0x0000001653527c20 */ /* 0x000fe20008410000 */
[----:B------:R-:W-:Y:S01]  /*19f0*/  FMUL.FTZ R83, R85, UR22 ;  /* 0x0000001655537c20 */ /* 0x000fe20008410000 */
[----:B------:R-:W-:Y:S01]  /*1a00*/  SEL R84, R84, RZ, P6 ;  /* 0x000000ff54547207 */ /* 0x000fe20003000000 */
[----:B------:R-:W-:Y:S01]  /*1a10*/  FMUL.FTZ R85, R81, UR21 ;  /* 0x0000001551557c20 */ /* 0x000fe20008410000 */
[----:B------:R-:W-:Y:S01]  /*1a20*/  FMUL.FTZ R86, R82, UR21 ;  /* 0x0000001552567c20 */ /* 0x000fe20008410000 */
[----:B------:R-:W-:Y:S01]  /*1a30*/  FMUL.FTZ R87, R83, UR21 ;  /* 0x0000001553577c20 */ /* 0x000fe20008410000 */
[----:B------:R-:W-:Y:S02]  /*1a40*/  ISETP.GE.U32.AND P6, PT, R7, 0x1000000, PT ;  /* 0x010000000700780c */ /* 0x000fe40003fc6070 */
[----:B------:R-:W-:Y:S02]  /*1a50*/  SEL R85, R85, RZ, P5 ;  /* 0x000000ff55557207 */ /* 0x000fe40002800000 */
[----:B------:R-:W-:-:S02]  /*1a60*/  SEL R86, R86, RZ, P0 ;  /* 0x000000ff56567207 */ /* 0x000fc40000000000 */
[----:B------:R-:W-:Y:S01]  /*1a70*/  SEL R87, R87, RZ, P6 ;  /* 0x000000ff57577207 */ /* 0x000fe20003000000 */
[----:B------:R-:W-:Y:S06]  /*1a80*/  BRA `(.L_x_2661) ;  /* 0x0000000c001c7947 */ /* 0x000fec0003800000 */
.L_x_2659:
        /* <DEDUP_REMOVED lines=13> */
[----:B------:R-:W-:Y:S01]  /*1b60*/  FFMA.FTZ R84, R85, UR22, R60 ;  /* 0x0000001655547c23 */ /* 0x000fe2000801003c */
[----:B------:R-:W-:Y:S01]  /*1b70*/  FFMA.FTZ R85, R105, UR23, R89 ;  /* 0x0000001769557c23 */ /* 0x000fe20008010059 */
[----:B------:R-:W-:-:S02]  /*1b80*/  LOP3.LUT P0, RZ, R7, 0xff0000, RZ, 0xc0, !PT ;  /* 0x00ff000007ff7812 */ /* 0x000fc4000780c0ff */
[----:B------:R-:W-:Y:S01]  /*1b90*/  FMUL.FTZ R84, R84, UR21 ;  /* 0x0000001554547c20 */ /* 0x000fe20008410000 */
[----:B------:R-:W-:Y:S01]  /*1ba0*/  FADD.FTZ R87, R122, -R85 ;  /* 0x800000557a577221 */ /* 0x000fe20000010000 */
[----:B------:R-:W-:-:S03]  /*1bb0*/  FFMA.FTZ R85, R86, UR22, R61 ;  /* 0x0000001656557c23 */ /* 0x000fc6000801003d */
[----:B------:R-:W-:Y:S01]  /*1bc0*/  FFMA.FTZ R86, R87, UR22, R62 ;  /* 0x0000001657567c23 */ /* 0x000fe2000801003e */
[----:B------:R-:W-:Y:S01]  /*1bd0*/  FFMA.FTZ R87, R90, UR22, R63 ;  /* 0x000000165a577c23 */ /* 0x000fe2000801003f */
        /* <DEDUP_REMOVED lines=9> */
.L_x_2662:
        /* <DEDUP_REMOVED lines=25> */
.L_x_2658:
        /* <DEDUP_REMOVED lines=25> */
[C---:B------:R-:W-:Y:S01]  /*1f90*/  SEL R84, R37.reuse, RZ, P0 ;  /* 0x000000ff25547207 */ /* 0x040fe20000000000 */
[----:B------:R-:W-:Y:S01]  /*1fa0*/  FMUL.FTZ R87, R86, UR22 ;  /* 0x0000001656577c20 */ /* 0x000fe20008410000 */
[----:B------:R-:W-:-:S02]  /*1fb0*/  SEL R36, R37, RZ, P5 ;  /* 0x000000ff25247207 */ /* 0x000fc40002800000 */
[----:B------:R-:W-:Y:S01]  /*1fc0*/  LOP3.LUT P0, RZ, R8, 0xff00, RZ, 0xc0, !PT ;  /* 0x0000ff0008ff7812 */ /* 0x000fe2000780c0ff */
[----:B------:R-:W-:Y:S01]  /*1fd0*/  FMUL.FTZ R90, R87, UR21 ;  /* 0x00000015575a7c20 */ /* 0x000fe20008410000 */
[----:B------:R-:W-:Y:S02]  /*1fe0*/  LOP3.LUT P5, RZ, R7, 0xff0000, RZ, 0xc0, !PT ;  /* 0x00ff000007ff7812 */ /* 0x000fe400078ac0ff */
[----:B------:R-:W-:Y:S02]  /*1ff0*/  SEL R85, R38, RZ, P6 ;  /* 0x000000ff26557207 */ /* 0x000fe40003000000 */
        /* <DEDUP_REMOVED lines=9> */
.L_x_2664:
[--C-:B------:R-:W-:Y:S01]  /*2090*/  FFMA.FTZ R37, R95, UR23, R89.reuse ;  /* 0x000000175f257c23 */ /* 0x100fe20008010059 */
[----:B------:R-:W-:Y:S01]  /*20a0*/  FFMA.FTZ R38, R98, UR23, R89 ;  /* 0x0000001762267c23 */ /* 0x000fe20008010059 */
[----:B------:R-:W-:Y:S02]  /*20b0*/  LOP3.LUT P5, RZ, R7, 0xff, RZ, 0xc0, !PT ;  /* 0x000000ff07ff7812 */ /* 0x000fe400078ac0ff */
[----:B------:R-:W-:Y:S01]  /*20c0*/  FADD.FTZ R37, R106, -R37 ;  /* 0x800000256a257221 */ /* 0x000fe20000010000 */
[----:B------:R-:W-:Y:S01]  /*20d0*/  FADD.FTZ R38, R113, -R38 ;  /* 0x8000002671267221 */ /* 0x000fe20000010000 */
[----:B------:R-:W-:Y:S02]  /*20e0*/  LOP3.LUT P0, RZ, R8, 0xff, RZ, 0xc0, !PT ;  /* 0x000000ff08ff7812 */ /* 0x000fe4000780c0ff */
[----:B------:R-:W-:Y:S01]  /*20f0*/  FMUL.FTZ R80, R37, UR22 ;  /* 0x0000001625507c20 */ /* 0x000fe20008410000 */
[--C-:B------:R-:W-:Y:S01]  /*2100*/  FFMA.FTZ R37, R105, UR23, R89.reuse ;  /* 0x0000001769257c23 */ /* 0x100fe20008010059 */
[----:B------:R-:W-:Y:S01]  /*2110*/  FMUL.FTZ R81, R38, UR22 ;  /* 0x0000001626517c20 */ /* 0x000fe20008410000 */
[----:B------:R-:W-:Y:S01]  /*2120*/  FFMA.FTZ R38, R120, UR23, R89 ;  /* 0x0000001778267c23 */ /* 0x000fe20008010059 */
[----:B------:R-:W-:Y:S01]  /*2130*/  FMUL.FTZ R36, R80, UR21 ;  /* 0x0000001550247c20 */ /* 0x000fe20008410000 */
[----:B------:R-:W-:Y:S01]  /*2140*/  FADD.FTZ R82, R122, -R37 ;  /* 0x800000257a527221 */ /* 0x000fe20000010000 */
[----:B------:R-:W-:Y:S01]  /*2150*/  FMUL.FTZ R37, R81, UR21 ;  /* 0x0000001551257c20 */ /* 0x000fe20008410000 */
[----:B------:R-:W-:Y:S01]  /*2160*/  FADD.FTZ R83, R121, -R38 ;  /* 0x8000002679537221 */ /* 0x000fe20000010000 */
[----:B------:R-:W-:Y:S01]  /*2170*/  LOP3.LUT P6, RZ, R7, 0xff00, RZ, 0xc0, !PT ;  /* 0x0000ff0007ff7812 */ /* 0x000fe200078cc0ff */
[----:B------:R-:W-:Y:S01]  /*2180*/  FMUL.FTZ R82, R82, UR22 ;  /* 0x0000001652527c20 */ /* 0x000fe20008410000 */
[----:B------:R-:W-:Y:S01]  /*2190*/  SEL R84, R36, RZ, P5 ;  /* 0x000000ff24547207 */ /* 0x000fe20002800000 */
[----:B------:R-:W-:Y:S01]  /*21a0*/  FMUL.FTZ R83, R83, UR22 ;  /* 0x0000001653537c20 */ /* 0x000fe20008410000 */
[----:B------:R-:W-:Y:S01]  /*21b0*/  LOP3.LUT P5, RZ, R8, 0xff00, RZ, 0xc0, !PT ;  /* 0x0000ff0008ff7812 */ /* 0x000fe200078ac0ff */
[----:B------:R-:W-:Y:S01]  /*21c0*/  FMUL.FTZ R38, R82, UR21 ;  /* 0x0000001552267c20 */ /* 0x000fe20008410000 */
[----:B------:R-:W-:Y:S01]  /*21d0*/  SEL R36, R36, RZ, P0 ;  /* 0x000000ff24247207 */ /* 0x000fe20000000000 */
[----:B------:R-:W-:Y:S01]  /*21e0*/  FMUL.FTZ R39, R83, UR21 ;  /* 0x0000001553277c20 */ /* 0x000fe20008410000 */
[----:B------:R-:W-:-:S02]  /*21f0*/  LOP3.LUT P0, RZ, R7, 0xff0000, RZ, 0xc0, !PT ;  /* 0x00ff000007ff7812 */ /* 0x000fc4000780c0ff */
[C---:B------:R-:W-:Y:S02]  /*2200*/  SEL R85, R37.reuse, RZ, P6 ;  /* 0x000000ff25557207 */ /* 0x040fe40003000000 */
[----:B------:R-:W-:Y:S02]  /*2210*/  SEL R37, R37, RZ, P5 ;  /* 0x000000ff25257207 */ /* 0x000fe40002800000 */
[----:B------:R-:W-:Y:S02]  /*2220*/  ISETP.GE.U32.AND P5, PT, R7, 0x1000000, PT ;  /* 0x010000000700780c */ /* 0x000fe40003fa6070 */
[----:B------:R-:W-:Y:S02]  /*2230*/  SEL R86, R38, RZ, P0 ;  /* 0x000000ff26567207 */ /* 0x000fe40000000000 */
[C---:B------:R-:W-:Y:S02]  /*2240*/  LOP3.LUT P6, RZ, R8.reuse, 0xff0000, RZ, 0xc0, !PT ;  /* 0x00ff000008ff7812 */ /* 0x040fe400078cc0ff */
[----:B------:R-:W-:-:S02]  /*2250*/  ISETP.GE.U32.AND P0, PT, R8, 0x1000000, PT ;  /* 0x010000000800780c */ /* 0x000fc40003f06070 */
[C---:B------:R-:W-:Y:S02]  /*2260*/  SEL R87, R39.reuse, RZ, P5 ;  /* 0x000000ff27577207 */ /* 0x040fe40002800000 */
[----:B------:R-:W-:Y:S02]  /*2270*/  SEL R38, R38, RZ, P6 ;  /* 0x000000ff26267207 */ /* 0x000fe40003000000 */
[----:B------:R-:W-:Y:S01]  /*2280*/  SEL R39, R39, RZ, P0 ;  /* 0x000000ff27277207 */ /* 0x000fe20000000000 */
[----:B------:R-:W-:Y:S06]  /*2290*/  BRA `(.L_x_2661) ;  /* 0x0000000400187947 */ /* 0x000fec0003800000 */
.L_x_2663:
        /* <DEDUP_REMOVED lines=38> */
.L_x_2665:
[--C-:B------:R-:W-:Y:S01]  /*2500*/  FFMA.FTZ R37, R95, UR23, R89.reuse ;  /* 0x000000175f257c23 */ /* 0x100fe20008010059 */
[----:B------:R-:W-:Y:S01]  /*2510*/  FFMA.FTZ R38, R98, UR23, R89 ;  /* 0x0000001762267c23 */ /* 0x000fe20008010059 */
[----:B------:R-:W-:Y:S02]  /*2520*/  LOP3.LUT P5, RZ, R7, 0xff, RZ, 0xc0, !PT ;  /* 0x000000ff07ff7812 */ /* 0x000fe400078ac0ff */
[----:B------:R-:W-:Y:S01]  /*2530*/  FADD.FTZ R37, R106, -R37 ;  /* 0x800000256a257221 */ /* 0x000fe20000010000 */
[----:B------:R-:W-:Y:S01]  /*2540*/  FADD.FTZ R38, R113, -R38 ;  /* 0x8000002671267221 */ /* 0x000fe20000010000 */
[----:B------:R-:W-:Y:S02]  /*2550*/  LOP3.LUT P0, RZ, R8, 0xff, RZ, 0xc0, !PT ;  /* 0x000000ff08ff7812 */ /* 0x000fe4000780c0ff */
[----:B------:R-:W-:Y:S01]  /*2560*/  FFMA.FTZ R80, R37, UR22, R60 ;  /* 0x0000001625507c23 */ /* 0x000fe2000801003c */
[----:B------:R-:W-:Y:S01]  /*2570*/  FFMA.FTZ R37, R105, UR23, R89 ;  /* 0x0000001769257c23 */ /* 0x000fe20008010059 */
[----:B------:R-:W-:Y:S01]  /*2580*/  FFMA.FTZ R81, R38, UR22, R61 ;  /* 0x0000001626517c23 */ /* 0x000fe2000801003d */
[----:B------:R-:W-:Y:S01]  /*2590*/  FFMA.FTZ R38, R120, UR23, R89 ;  /* 0x0000001778267c23 */ /* 0x000fe20008010059 */
[----:B------:R-:W-:Y:S01]  /*25a0*/  FMUL.FTZ R36, R80, UR21 ;  /* 0x0000001550247c20 */ /* 0x000fe20008410000 */
[----:B------:R-:W-:Y:S01]  /*25b0*/  FADD.FTZ R39, R122, -R37 ;  /* 0x800000257a277221 */ /* 0x000fe20000010000 */
[----:B------:R-:W-:Y:S01]  /*25c0*/  FMUL.FTZ R37, R81, UR21 ;  /* 0x0000001551257c20 */ /* 0x000fe20008410000 */
[----:B------:R-:W-:Y:S01]  /*25d0*/  FADD.FTZ R86, R121, -R38 ;  /* 0x8000002679567221 */ /* 0x000fe20000010000 */
        /* <DEDUP_REMOVED lines=17> */
[----:B------:R-:W-:-:S07]  /*26f0*/  SEL R39, R39, RZ, P0 ;  /* 0x000000ff27277207 */ /* 0x000fce0000000000 */
.L_x_2661:
        /* <DEDUP_REMOVED lines=14> */
.L_x_2657:
[----:B------:R-:W-:Y:S05]  /*27e0*/  BSYNC.RECONVERGENT B0 ;  /* 0x0000000000007941 */ /* 0x000fea0003800200 */
.L_x_2656:
        /* <DEDUP_REMOVED lines=11> */
[--C-:B-1----:R-:W-:Y:S01]  /*28a0*/  FFMA.FTZ R37, R93, UR23, R89.reuse ;  /* 0x000000175d257c23 */ /* 0x102fe20008010059 */
        /* <DEDUP_REMOVED lines=12> */
[----:B------:R-:W-:-:S02]  /*2970*/  FADD.FTZ R86, R119, -R38 ;  /* 0x8000002677567221 */ /* 0x000fc40000010000 */
[----:B------:R-:W-:Y:S01]  /*2980*/  SEL R84, R36, RZ, P6 ;  /* 0x000000ff24547207 */ /* 0x000fe20003000000 */
[----:B------:R-:W-:Y:S01]  /*2990*/  FFMA.FTZ R82, R39, UR22, R14 ;  /* 0x0000001627527c23 */ /* 0x000fe2000801000e */
[----:B------:R-:W-:Y:S01]  /*29a0*/  LOP3.LUT P6, RZ, R5, 0xff00, RZ, 0xc0, !PT ;  /* 0x0000ff0005ff7812 */ /* 0x000fe200078cc0ff */
[----:B------:R-:W-:Y:S01]  /*29b0*/  FFMA.FTZ R83, R86, UR22, R15 ;  /* 0x0000001656537c23 */ /* 0x000fe2000801000f */
[----:B------:R-:W-:Y:S01]  /*29c0*/  SEL R36, R36, RZ, P5 ;  /* 0x000000ff24247207 */ /* 0x000fe20002800000 */
[----:B------:R-:W-:Y:S01]  /*29d0*/  FMUL.FTZ R38, R82, UR21 ;  /* 0x0000001552267c20 */ /* 0x000fe20008410000 */
[----:B------:R-:W-:Y:S01]  /*29e0*/  LOP3.LUT P5, RZ, R6, 0xff00, RZ, 0xc0, !PT ;  /* 0x0000ff0006ff7812 */ /* 0x000fe200078ac0ff */
[----:B------:R-:W-:Y:S01]  /*29f0*/  FMUL.FTZ R39, R83, UR21 ;  /* 0x0000001553277c20 */ /* 0x000fe20008410000 */
        /* <DEDUP_REMOVED lines=11> */
.L_x_2670:
[--C-:B-1----:R-:W-:Y:S01]  /*2ab0*/  FFMA.FTZ R37, R93, UR23, R89.reuse ;  /* 0x000000175d257c23 */ /* 0x102fe20008010059 */
[--C-:B------:R-:W-:Y:S01]  /*2ac0*/  FFMA.FTZ R36, R96, UR23, R89.reuse ;  /* 0x0000001760247c23 */ /* 0x100fe20008010059 */
[----:B------:R-:W-:Y:S01]  /*2ad0*/  FFMA.FTZ R39, R103, UR23, R89 ;  /* 0x0000001767277c23 */ /* 0x000fe20008010059 */
[----:B------:R-:W-:Y:S01]  /*2ae0*/  LOP3.LUT P6, RZ, R5, 0xff, RZ, 0xc0, !PT ;  /* 0x000000ff05ff7812 */ /* 0x000fe200078cc0ff */
        /* <DEDUP_REMOVED lines=29> */
.L_x_2669:
[----:B------:R-:W-:-:S04]  /*2cc0*/  UISETP.NE.U32.AND UP0, UPT, UR8, URZ, UPT ;  /* 0x000000ff0800728c */ /* 0x000fc8000bf05070 */
[----:B------:R-:W-:-:S09]  /*2cd0*/  UISETP.NE.AND.EX UP0, UPT, UR9, URZ, UPT, UP0 ;  /* 0x000000ff0900728c */ /* 0x000fd2000bf05300 */
[----:B------:R-:W-:Y:S05]  /*2ce0*/  BRA.U !UP0, `(.L_x_2672) ;  /* 0x0000000108847547 */ /* 0x000fea000b800000 */
[--C-:B-1----:R-:W-:Y:S01]  /*2cf0*/  FFMA.FTZ R37, R93, UR23, R89.reuse ;  /* 0x000000175d257c23 */ /* 0x102fe20008010059 */
[--C-:B------:R-:W-:Y:S01]  /*2d00*/  FFMA.FTZ R36, R96, UR23, R89.reuse ;  /* 0x0000001760247c23 */ /* 0x100fe20008010059 */
[----:B------:R-:W-:Y:S01]  /*2d10*/  LOP3.LUT P6, RZ, R5, 0xff, RZ, 0xc0, !PT ;  /* 0x000000ff05ff7812 */ /* 0x000fe200078cc0ff */
[----:B------:R-:W-:Y:S01]  /*2d20*/  FFMA.FTZ R38, R116, UR23, R89 ;  /* 0x0000001774267c23 */ /* 0x000fe20008010059 */
[----:B------:R-:W-:Y:S01]  /*2d30*/  FADD.FTZ R37, R104, -R37 ;  /* 0x8000002568257221 */ /* 0x000fe20000010000 */
[----:B------:R-:W-:Y:S01]  /*2d40*/  FADD.FTZ R81, R111, -R36 ;  /* 0x800000246f517221 */ /* 0x000fe20000010000 */
[----:B------:R-:W-:Y:S01]  /*2d50*/  LOP3.LUT P5, RZ, R6, 0xff, RZ, 0xc0, !PT ;  /* 0x000000ff06ff7812 */ /* 0x000fe200078ac0ff */
[----:B------:R-:W-:Y:S01]  /*2d60*/  FADD.FTZ R83, R119, -R38 ;  /* 0x8000002677537221 */ /* 0x000fe20000010000 */
[----:B------:R-:W-:Y:S01]  /*2d70*/  FMUL.FTZ R80, R37, UR22 ;  /* 0x0000001625507c20 */ /* 0x000fe20008410000 */
[----:B------:R-:W-:Y:S01]  /*2d80*/  FFMA.FTZ R37, R103, UR23, R89 ;  /* 0x0000001767257c23 */ /* 0x000fe20008010059 */
[----:B------:R-:W-:Y:S01]  /*2d90*/  FMUL.FTZ R81, R81, UR22 ;  /* 0x0000001651517c20 */ /* 0x000fe20008410000 */
[----:B------:R-:W-:Y:S01]  /*2da0*/  FMUL.FTZ R83, R83, UR22 ;  /* 0x0000001653537c20 */ /* 0x000fe20008410000 */
[----:B------:R-:W-:Y:S01]  /*2db0*/  FMUL.FTZ R36, R80, UR21 ;  /* 0x0000001550247c20 */ /* 0x000fe20008410000 */
[----:B------:R-:W-:Y:S01]  /*2dc0*/  FADD.FTZ R82, R118, -R37 ;  /* 0x8000002576527221 */ /* 0x000fe20000010000 */
[----:B------:R-:W-:Y:S01]  /*2dd0*/  FMUL.FTZ R37, R81, UR21 ;  /* 0x0000001551257c20 */ /* 0x000fe20008410000 */
[----:B------:R-:W-:-:S02]  /*2de0*/  FMUL.FTZ R39, R83, UR21 ;  /* 0x0000001553277c20 */ /* 0x000fc40008410000 */
[----:B------:R-:W-:Y:S01]  /*2df0*/  SEL R84, R36, RZ, P6 ;  /* 0x000000ff24547207 */ /* 0x000fe20003000000 */
        /* <DEDUP_REMOVED lines=16> */
.L_x_2672:
        /* <DEDUP_REMOVED lines=33> */
.L_x_2668:
[----:B------:R-:W-:-:S04]  /*3110*/  UISETP.NE.U32.AND UP0, UPT, UR26, URZ, UPT ;  /* 0x000000ff1a00728c */ /* 0x000fc8000bf05070 */
[----:B------:R-:W-:-:S09]  /*3120*/  UISETP.NE.AND.EX UP0, UPT, UR27, URZ, UPT, UP0 ;  /* 0x000000ff1b00728c */ /* 0x000fd2000bf05300 */
[----:B------:R-:W-:Y:S05]  /*3130*/  BRA.U !UP0, `(.L_x_2673) ;  /* 0x0000000108d47547 */ /* 0x000fea000b800000 */
        /* <DEDUP_REMOVED lines=28> */
.L_x_2674:
        /* <DEDUP_REMOVED lines=18> */
[C---:B------:R-:W-:Y:S01]  /*3420*/  LOP3.LUT P6, RZ, R5.reuse, 0xff0000, RZ, 0xc0, !PT ;  /* 0x00ff000005ff7812 */ /* 0x040fe200078cc0ff */
[----:B------:R-:W-:Y:S01]  /*3430*/  FMUL.FTZ R90, R90, UR21 ;  /* 0x000000155a5a7c20 */ /* 0x000fe20008410000 */
[----:B------:R-:W-:Y:S02]  /*3440*/  SEL R85, R86, RZ, P5 ;  /* 0x000000ff56557207 */ /* 0x000fe40002800000 */
[----:B------:R-:W-:Y:S02]  /*3450*/  ISETP.GE.U32.AND P5, PT, R5, 0x1000000, PT ;  /* 0x010000000500780c */ /* 0x000fe40003fa6070 */
[----:B------:R-:W-:Y:S02]  /*3460*/  SEL R86, R87, RZ, P6 ;  /* 0x000000ff57567207 */ /* 0x000fe40003000000 */
[----:B------:R-:W-:Y:S01]  /*3470*/  SEL R87, R90, RZ, P5 ;  /* 0x000000ff5a577207 */ /* 0x000fe20002800000 */
[----:B------:R-:W-:Y:S08]  /*3480*/  BRA `(.L_x_2671) ;  /* 0x0000000000d07947 */ /* 0x000ff00003800000 */
.L_x_2673:
        /* <DEDUP_REMOVED lines=28> */
.L_x_2675:
        /* <DEDUP_REMOVED lines=16> */
[----:B------:R-:W-:Y:S01]  /*3750*/  FMUL.FTZ R87, R87, UR21 ;  /* 0x0000001557577c20 */ /* 0x000fe20008410000 */
[----:B------:R-:W-:-:S02]  /*3760*/  SEL R84, R85, RZ, P6 ;  /* 0x000000ff55547207 */ /* 0x000fc40003000000 */
[C---:B------:R-:W-:Y:S01]  /*3770*/  LOP3.LUT P6, RZ, R5.reuse, 0xff0000, RZ, 0xc0, !PT ;  /* 0x00ff000005ff7812 */ /* 0x040fe200078cc0ff */
[----:B------:R-:W-:Y:S01]  /*3780*/  FMUL.FTZ R90, R90, UR21 ;  /* 0x000000155a5a7c20 */ /* 0x000fe20008410000 */
[----:B------:R-:W-:Y:S02]  /*3790*/  SEL R85, R86, RZ, P5 ;  /* 0x000000ff56557207 */ /* 0x000fe40002800000 */
[----:B------:R-:W-:Y:S02]  /*37a0*/  ISETP.GE.U32.AND P5, PT, R5, 0x1000000, PT ;  /* 0x010000000500780c */ /* 0x000fe40003fa6070 */
[----:B------:R-:W-:Y:S02]  /*37b0*/  SEL R86, R87, RZ, P6 ;  /* 0x000000ff57567207 */ /* 0x000fe40003000000 */
[----:B------:R-:W-:-:S09]  /*37c0*/  SEL R87, R90, RZ, P5 ;  /* 0x000000ff5a577207 */ /* 0x000fd20002800000 */
.L_x_2671:
        /* <DEDUP_REMOVED lines=13> */
.L_x_2667:
[----:B------:R-:W-:Y:S05]  /*38a0*/  BSYNC.RECONVERGENT B0 ;  /* 0x0000000000007941 */ /* 0x000fea0003800200 */
.L_x_2666:
        /* <DEDUP_REMOVED lines=44> */
.L_x_2680:
[--C-:B01----:R-:W-:Y:S01]  /*3b70*/  FFMA.FTZ R37, R11, UR23, R89.reuse ;  /* 0x000000170b257c23 */ /* 0x103fe20008010059 */
        /* <DEDUP_REMOVED lines=32> */
.L_x_2679:
[----:B------:R-:W-:-:S04]  /*3d80*/  UISETP.NE.U32.AND UP0, UPT, UR8, URZ, UPT ;  /* 0x000000ff0800728c */ /* 0x000fc8000bf05070 */
[----:B------:R-:W-:-:S09]  /*3d90*/  UISETP.NE.AND.EX UP0, UPT, UR9, URZ, UPT, UP0 ;  /* 0x000000ff0900728c */ /* 0x000fd2000bf05300 */
[----:B------:R-:W-:Y:S05]  /*3da0*/  BRA.U !UP0, `(.L_x_2682) ;  /* 0x0000000108847547 */ /* 0x000fea000b800000 */
[--C-:B01----:R-:W-:Y:S01]  /*3db0*/  FFMA.FTZ R37, R11, UR23, R89.reuse ;  /* 0x000000170b257c23 */ /* 0x103fe20008010059 */
        /* <DEDUP_REMOVED lines=32> */
.L_x_2682:
        /* <DEDUP_REMOVED lines=33> */
.L_x_2678:
        /* <DEDUP_REMOVED lines=31> */
.L_x_2684:
        /* <DEDUP_REMOVED lines=25> */
.L_x_2683:
        /* <DEDUP_REMOVED lines=28> */
.L_x_2685:
        /* <DEDUP_REMOVED lines=24> */
.L_x_2681:
        /* <DEDUP_REMOVED lines=13> */
.L_x_2677:
[----:B------:R-:W-:Y:S05]  /*4960*/  BSYNC.RECONVERGENT B0 ;  /* 0x0000000000007941 */ /* 0x000fea0003800200 */
.L_x_2676:
        /* <DEDUP_REMOVED lines=17> */
[----:B------:R-:W-:Y:S01]  /*4a80*/  LOP3.LUT P6, RZ, R0, 0xff, RZ, 0xc0, !PT ;  /* 0x000000ff00ff7812 */ /* 0x000fe200078cc0ff */
        /* <DEDUP_REMOVED lines=26> */
.L_x_2690:
        /* <DEDUP_REMOVED lines=33> */
.L_x_2689:
        /* <DEDUP_REMOVED lines=36> */
.L_x_2692:
        /* <DEDUP_REMOVED lines=33> */
.L_x_2688:
        /* <DEDUP_REMOVED lines=31> */
.L_x_2694:
[--C-:B01-3--:R-:W-:Y:S01]  /*5480*/  FFMA.FTZ R84, R108, UR23, R89.reuse ;  /* 0x000000176c547c23 */ /* 0x10bfe20008010059 */
[----:B------:R-:W-:Y:S01]  /*5490*/  FFMA.FTZ R85, R97, UR23, R89 ;  /* 0x0000001761557c23 */ /* 0x000fe20008010059 */
[----:B------:R-:W-:Y:S02]  /*54a0*/  ISETP.GE.U32.AND P5, PT, R0, 0x1000000, PT ;  /* 0x010000000000780c */ /* 0x000fe40003fa6070 */
[----:B------:R-:W-:Y:S01]  /*54b0*/  FADD.FTZ R84, R115, -R84 ;  /* 0x8000005473547221 */ /* 0x000fe20000010000 */
[----:B------:R-:W-:Y:S01]  /*54c0*/  FADD.FTZ R85, R100, -R85 ;  /* 0x8000005564557221 */ /* 0x000fe20000010000 */
[----:B------:R-:W-:Y:S02]  /*54d0*/  LOP3.LUT P6, RZ, R0, 0xff, RZ, 0xc0, !PT ;  /* 0x000000ff00ff7812 */ /* 0x000fe400078cc0ff */
[----:B------:R-:W-:Y:S01]  /*54e0*/  FFMA.FTZ R86, R84, UR22, R79 ;  /* 0x0000001654567c23 */ /* 0x000fe2000801004f */
[--C-:B------:R-:W-:Y:S01]  /*54f0*/  FFMA.FTZ R84, R92, UR23, R89.reuse ;  /* 0x000000175c547c23 */ /* 0x100fe20008010059 */
[----:B------:R-:W-:Y:S01]  /*5500*/  FFMA.FTZ R89, R99, UR23, R89 ;  /* 0x0000001763597c23 */ /* 0x000fe20008010059 */
[----:B------:R-:W-:Y:S01]  /*5510*/  FFMA.FTZ R85, R85, UR22, R76 ;  /* 0x0000001655557c23 */ /* 0x000fe2000801004c */
[----:B------:R-:W-:Y:S01]  /*5520*/  FMUL.FTZ R86, R86, UR21 ;  /* 0x0000001556567c20 */ /* 0x000fe20008410000 */
[----:B------:R-:W-:Y:S01]  /*5530*/  FADD.FTZ R84, R107, -R84 ;  /* 0x800000546b547221 */ /* 0x000fe20000010000 */
[----:B------:R-:W-:Y:S01]  /*5540*/  FADD.FTZ R89, R110, -R89 ;  /* 0x800000596e597221 */ /* 0x000fe20000010000 */
[----:B------:R-:W-:-:S02]  /*5550*/  FMUL.FTZ R85, R85, UR21 ;  /* 0x0000001555557c20 */ /* 0x000fc40008410000 */
[----:B------:R-:W-:Y:S01]  /*5560*/  SEL R87, R86, RZ, P5 ;  /* 0x000000ff56577207 */ /* 0x000fe20002800000 */
[----:B------:R-:W-:Y:S01]  /*5570*/  FFMA.FTZ R86, R84, UR22, R77 ;  /* 0x0000001654567c23 */ /* 0x000fe2000801004d */
[----:B------:R-:W-:Y:S01]  /*5580*/  FFMA.FTZ R89, R89, UR22, R78 ;  /* 0x0000001659597c23 */ /* 0x000fe2000801004e */
[----:B------:R-:W-:Y:S02]  /*5590*/  LOP3.LUT P5, RZ, R0, 0xff00, RZ, 0xc0, !PT ;  /* 0x0000ff0000ff7812 */ /* 0x000fe400078ac0ff */
[----:B------:R-:W-:Y:S01]  /*55a0*/  FMUL.FTZ R86, R86, UR21 ;  /* 0x0000001556567c20 */ /* 0x000fe20008410000 */
[----:B------:R-:W-:Y:S01]  /*55b0*/  SEL R84, R85, RZ, P6 ;  /* 0x000000ff55547207 */ /* 0x000fe20003000000 */
[----:B------:R-:W-:Y:S01]  /*55c0*/  FMUL.FTZ R89, R89, UR21 ;  /* 0x0000001559597c20 */ /* 0x000fe20008410000 */
[----:B------:R-:W-:Y:S02]  /*55d0*/  LOP3.LUT P6, RZ, R0, 0xff0000, RZ, 0xc0, !PT ;  /* 0x00ff000000ff7812 */ /* 0x000fe400078cc0ff */
[----:B------:R-:W-:-:S02]  /*55e0*/  SEL R85, R86, RZ, P5 ;  /* 0x000000ff56557207 */ /* 0x000fc40002800000 */
[----:B------:R-:W-:Y:S01]  /*55f0*/  SEL R86, R89, RZ, P6 ;  /* 0x000000ff59567207 */ /* 0x000fe20003000000 */
[----:B------:R-:W-:Y:S08]  /*5600*/  BRA `(.L_x_2691) ;  /* 0x0000000000d07947 */ /* 0x000ff00003800000 */
.L_x_2693:
        /* <DEDUP_REMOVED lines=28> */
.L_x_2695:
[--C-:B01-3--:R-:W-:Y:S01]  /*57d0*/  FFMA.FTZ R84, R108, UR23, R89.reuse ;  /* 0x000000176c547c23 */ /* 0x10bfe20008010059 */
[----:B------:R-:W-:Y:S01]  /*57e0*/  FFMA.FTZ R85, R97, UR23, R89 ;  /* 0x0000001761557c23 */ /* 0x000fe20008010059 */
[----:B------:R-:W-:Y:S02]  /*57f0*/  ISETP.GE.U32.AND P5, PT, R0, 0x1000000, PT ;  /* 0x010000000000780c */ /* 0x000fe40003fa6070 */
        /* <DEDUP_REMOVED lines=21> */
.L_x_2691:
        /* <DEDUP_REMOVED lines=12> */
.L_x_2687:
[----:B------:R-:W-:Y:S05]  /*5a10*/  BSYNC.RECONVERGENT B0 ;  /* 0x0000000000007941 */ /* 0x000fea0003800200 */
.L_x_2686:
[----:B------:R-:W-:Y:S01]  /*5a20*/  UPLOP3.LUT UP1, UPT, UPT, UPT, UP1, 0x40, 0x4 ;  /* 0x000000000004789c */ /* 0x000fe20003f2e810 */
[----:B------:R-:W-:Y:S10]  /*5a30*/  BRA.U !UP3, `(.L_x_2696) ;  /* 0xffffffa90ba47547 */ /* 0x000ff4000b83ffff */
.L_x_2645:
[----:B------:R-:W2:Y:S08]  /*5a40*/  S2UR UR4, SR_CTAID.X ;  /* 0x00000000000479c3 */ /* 0x000eb00000002500 */
[----:B------:R-:W0:Y:S08]  /*5a50*/  LDC.64 R2, c[0x0][0x440] ;  /* 0x00011000ff027b82 */ /* 0x000e300000000a00 */
        /* <DEDUP_REMOVED lines=31> */
.L_x_2697:
        /* <DEDUP_REMOVED lines=11> */
.L_x_2872:


//--------------------- .text._ZN10layer_norm22ln_bwd_finalize_kernelINS_22Kernel_traits_finalizeILj2048EfffffjLb0ELj1024ELj4ENS_18Kernel_traits_baseILj2048EfffffjLj1024EEEEELb0ELb1EEEvNS_9BwdParamsE --------------------------
	.section	.text._ZN10layer_norm22ln_bwd_finalize_kernelINS_22Kernel_traits_finalizeILj2048EfffffjLb0ELj1024ELj4ENS_18Kernel_traits_baseILj2048EfffffjLj1024EEEEELb0ELb1EEEvNS_9BwdParamsE,"ax",@progbits
	.align	128
        .global         _ZN10layer_norm22ln_bwd_finalize_kernelINS_22Kernel_traits_finalizeILj2048EfffffjLb0ELj1024ELj4ENS_18Kernel_traits_baseILj2048EfffffjLj1024EEEEELb0ELb1EEEvNS_9BwdParamsE
        .type           _ZN10layer_norm22ln_bwd_finalize_kernelINS_22Kernel_traits_finalizeILj2048EfffffjLb0ELj1024ELj4ENS_18Kernel_traits_baseILj2048EfffffjLj1024EEEEELb0ELb1EEEvNS_9BwdParamsE,@function
        .size           _ZN10layer_norm22ln_bwd_finalize_kernelINS_22Kernel_traits_finalizeILj2048EfffffjLb0ELj1024ELj4ENS_18Kernel_traits_baseILj2048EfffffjLj1024EEEEELb0ELb1EEEvNS_9BwdParamsE,(.L_x_2873 - _ZN10layer_norm22ln_bwd_finalize_kernelINS_22Kernel_traits_finalizeILj2048EfffffjLb0ELj1024ELj4ENS_18Kernel_traits_baseILj2048EfffffjLj1024EEEEELb0ELb1EEEvNS_9BwdParamsE)
        .other          _ZN10layer_norm22ln_bwd_finalize_kernelINS_22Kernel_traits_finalizeILj2048EfffffjLb0ELj1024ELj4ENS_18Kernel_traits_baseILj2048EfffffjLj1024EEEEELb0ELb1EEEvNS_9BwdParamsE,@"STO_CUDA_ENTRY STV_DEFAULT"
_ZN10layer_norm22ln_bwd_finalize_kernelINS_22Kernel_traits_finalizeILj2048EfffffjLb0ELj1024ELj4ENS_18Kernel_traits_baseILj2048EfffffjLj1024EEEEELb0ELb1EEEvNS_9BwdParamsE:
.text._ZN10layer_norm22ln_bwd_finalize_kernelINS_22Kernel_traits_finalizeILj2048EfffffjLb0ELj1024ELj4ENS_18Kernel_traits_baseILj2048EfffffjLj1024EEEEELb0ELb1EEEvNS_9BwdParamsE:
        /* <DEDUP_REMOVED lines=77> */
.L_x_2702:
        /* <DEDUP_REMOVED lines=118> */
.L_x_2701:
[----:B------:R-:W-:Y:S05]  /*0c30*/  BSYNC.RECONVERGENT B1 ;  /* 0x0000000000017941 */ /* 0x000fea0003800200 */
.L_x_2700:
        /* <DEDUP_REMOVED lines=69> */
.L_x_2704:
[----:B------:R-:W-:Y:S05]  /*1090*/  BSYNC.RECONVERGENT B1 ;  /* 0x0000000000017941 */ /* 0x000fea0003800200 */
.L_x_2703:
        /* <DEDUP_REMOVED lines=38> */
.L_x_2706:
[----:B------:R-:W-:Y:S05]  /*1300*/  BSYNC.RECONVERGENT B1 ;  /* 0x0000000000017941 */ /* 0x000fea0003800200 */
.L_x_2705:
[----:B------:R-:W-:Y:S05]  /*1310*/  @!P1 BRA `(.L_x_2699) ;  /* 0x0000000000409947 */ /* 0x000fea0003800000 */
[----:B------:R-:W0:Y:S01]  /*1320*/  LDC R14, c[0x0][0x388] ;  /* 0x0000e200ff0e7b82 */ /* 0x000e220000000800 */
[----:B------:R-:W-:-:S07]  /*1330*/  IADD3 R12, PT, PT, -R54, RZ, RZ ;  /* 0x000000ff360c7210 */ /* 0x000fce0007ffe1ff */
[----:B------:R-:W1:Y:S08]  /*1340*/  LDC.64 R8, c[0x0][0x440] ;  /* 0x00011000ff087b82 */ /* 0x000e700000000a00 */
[----:B------:R-:W2:Y:S01]  /*1350*/  LDC.64 R10, c[0x0][0x448] ;  /* 0x00011200ff0a7b82 */ /* 0x000ea20000000a00 */
[----:B0-----:R-:W-:-:S05]  /*1360*/  IMAD R0, R3, R14, R0 ;  /* 0x0000000e03007224 */ /* 0x001fca00078e0200 */
[----:B------:R-:W-:-:S07]  /*1370*/  IADD3 R3, PT, PT, R57, R0, RZ ;  /* 0x0000000039037210 */ /* 0x000fce0007ffe0ff */
.L_x_2707:
        /* <DEDUP_REMOVED lines=10> */
.L_x_2699:
[----:B------:R-:W-:Y:S05]  /*1420*/  BSYNC.RECONVERGENT B0 ;  /* 0x0000000000007941 */ /* 0x000fea0003800200 */
.L_x_2698:
        /* <DEDUP_REMOVED lines=57> */
.L_x_2708:
        /* <DEDUP_REMOVED lines=12> */
.L_x_2873:


//--------------------- .text._ZN10layer_norm40ln_parallel_residual_bwd_finalize_kernelINS_22Kernel_traits_finalizeILj2048EfffffjLb0ELj1024ELj4ENS_18Kernel_traits_baseILj2048EfffffjLj1024EEEEELb1EEEvNS_9BwdParamsE --------------------------
	.section	.text._ZN10layer_norm40ln_parallel_residual_bwd_finalize_kernelINS_22Kernel_traits_finalizeILj2048EfffffjLb0ELj1024ELj4ENS_18Kernel_traits_baseILj2048EfffffjLj1024EEEEELb1EEEvNS_9BwdParamsE,"ax",@progbits
	.align	128
        .global         _ZN10layer_norm40ln_parallel_residual_bwd_finalize_kernelINS_22Kernel_traits_finalizeILj2048EfffffjLb0ELj1024ELj4ENS_18Kernel_traits_baseILj2048EfffffjLj1024EEEEELb1EEEvNS_9BwdParamsE
        .type           _ZN10layer_norm40ln_parallel_residual_bwd_finalize_kernelINS_22Kernel_traits_finalizeILj2048EfffffjLb0ELj1024ELj4ENS_18Kernel_traits_baseILj2048EfffffjLj1024EEEEELb1EEEvNS_9BwdParamsE,@function
        .size           _ZN10layer_norm40ln_parallel_residual_bwd_finalize_kernelINS_22Kernel_traits_finalizeILj2048EfffffjLb0ELj1024ELj4ENS_18Kernel_traits_baseILj2048EfffffjLj1024EEEEELb1EEEvNS_9BwdParamsE,(.L_x_2874 - _ZN10layer_norm40ln_parallel_residual_bwd_finalize_kernelINS_22Kernel_traits_finalizeILj2048EfffffjLb0ELj1024ELj4ENS_18Kernel_traits_baseILj2048EfffffjLj1024EEEEELb1EEEvNS_9BwdParamsE)
        .other          _ZN10layer_norm40ln_parallel_residual_bwd_finalize_kernelINS_22Kernel_traits_finalizeILj2048EfffffjLb0ELj1024ELj4ENS_18Kernel_traits_baseILj2048EfffffjLj1024EEEEELb1EEEvNS_9BwdParamsE,@"STO_CUDA_ENTRY STV_DEFAULT"
_ZN10layer_norm40ln_parallel_residual_bwd_finalize_kernelINS_22Kernel_traits_finalizeILj2048EfffffjLb0ELj1024ELj4ENS_18Kernel_traits_baseILj2048EfffffjLj1024EEEEELb1EEEvNS_9BwdParamsE:
.text._ZN10layer_norm40ln_parallel_residual_bwd_finalize_kernelINS_22Kernel_traits_finalizeILj2048EfffffjLb0ELj1024ELj4ENS_18Kernel_traits_baseILj2048EfffffjLj1024EEEEELb1EEEvNS_9BwdParamsE:
        /* <DEDUP_REMOVED lines=57> */
.L_x_2713:
        /* <DEDUP_REMOVED lines=112> */
.L_x_2712:
[----:B------:R-:W-:Y:S05]  /*0a90*/  BSYNC.RECONVERGENT B1 ;  /* 0x0000000000017941 */ /* 0x000fea0003800200 */
.L_x_2711:
        /* <DEDUP_REMOVED lines=67> */
.L_x_2715:
[----:B------:R-:W-:Y:S05]  /*0ed0*/  BSYNC.RECONVERGENT B1 ;  /* 0x0000000000017941 */ /* 0x000fea0003800200 */
.L_x_2714:
        /* <DEDUP_REMOVED lines=37> */
.L_x_2717:
[----:B------:R-:W-:Y:S05]  /*1130*/  BSYNC.RECONVERGENT B1 ;  /* 0x0000000000017941 */ /* 0x000fea0003800200 */
.L_x_2716:
        /* <DEDUP_REMOVED lines=19> */
.L_x_2710:
[----:B------:R-:W-:Y:S05]  /*1270*/  BSYNC.RECONVERGENT B0 ;  /* 0x0000000000007941 */ /* 0x000fea0003800200 */
.L_x_2709:
        /* <DEDUP_REMOVED lines=89> */
.L_x_2718:
        /* <DEDUP_REMOVED lines=15> */
.L_x_2874:


//--------------------- .text._ZN10layer_norm31ln_parallel_residual_bwd_kernelINS_13Kernel_traitsIfffffjLj2048ELj1ELj1ELj4ELj16ENS_18Kernel_traits_baseILj2048EfffffjLj128EEEEELb1ELb1ELb1EEEvNS_9BwdParamsE --------------------------
	.section	.text._ZN10layer_norm31ln_parallel_residual_bwd_kernelINS_13Kernel_traitsIfffffjLj2048ELj1ELj1ELj4ELj16ENS_18Kernel_traits_baseILj2048EfffffjLj128EEEEELb1ELb1ELb1EEEvNS_9BwdParamsE,"ax",@progbits
	.align	128
        .global         _ZN10layer_norm31ln_parallel_residual_bwd_kernelINS_13Kernel_traitsIfffffjLj2048ELj1ELj1ELj4ELj16ENS_18Kernel_traits_baseILj2048EfffffjLj128EEEEELb1ELb1ELb1EEEvNS_9BwdParamsE
        .type           _ZN10layer_norm31ln_parallel_residual_bwd_kernelINS_13Kernel_traitsIfffffjLj2048ELj1ELj1ELj4ELj16ENS_18Kernel_traits_baseILj2048EfffffjLj128EEEEELb1ELb1ELb1EEEvNS_9BwdParamsE,@function
        .size           _ZN10layer_norm31ln_parallel_residual_bwd_kernelINS_13Kernel_traitsIfffffjLj2048ELj1ELj1ELj4ELj16ENS_18Kernel_traits_baseILj2048EfffffjLj128EEEEELb1ELb1ELb1EEEvNS_9BwdParamsE,(.L_x_2875 - _ZN10layer_norm31ln_parallel_residual_bwd_kernelINS_13Kernel_traitsIfffffjLj2048ELj1ELj1ELj4ELj16ENS_18Kernel_traits_baseILj2048EfffffjLj128EEEEELb1ELb1ELb1EEEvNS_9BwdParamsE)
        .other          _ZN10layer_norm31ln_parallel_residual_bwd_kernelINS_13Kernel_traitsIfffffjLj2048ELj1ELj1ELj4ELj16ENS_18Kernel_traits_baseILj2048EfffffjLj128EEEEELb1ELb1ELb1EEEvNS_9BwdParamsE,@"STO_CUDA_ENTRY STV_DEFAULT"
_ZN10layer_norm31ln_parallel_residual_bwd_kernelINS_13Kernel_traitsIfffffjLj2048ELj1ELj1ELj4ELj16ENS_18Kernel_traits_baseILj2048EfffffjLj128EEEEELb1ELb1ELb1EEEvNS_9BwdParamsE:
.text._ZN10layer_norm31ln_parallel_residual_bwd_kernelINS_13Kernel_traitsIfffffjLj2048ELj1ELj1ELj4ELj16ENS_18Kernel_traits_baseILj2048EfffffjLj128EEEEELb1ELb1ELb1EEEvNS_9BwdParamsE:
        /* <DEDUP_REMOVED lines=26> */
[----:B------:R-:W-:Y:S02]  /*01a0*/  HFMA2 R109, -RZ, RZ, 0, 0 ;  /* 0x00000000ff6d7431 */ /* 0x000fe400000001ff */
[----:B------:R-:W-:Y:S01]  /*01b0*/  HFMA2 R92, -RZ, RZ, 0, 0 ;  /* 0x00000000ff5c7431 */ /* 0x000fe200000001ff */
        /* <DEDUP_REMOVED lines=8> */
[----:B------:R-:W-:-:S02]  /*0240*/  MOV R0, RZ ;  /* 0x000000ff00007202 */ /* 0x000fc40000000f00 */
[----:B------:R-:W-:Y:S01]  /*0250*/  CS2R R90, SRZ ;  /* 0x00000000005a7805 */ /* 0x000fe2000001ff00 */
[----:B-1----:R-:W-:Y:S01]  /*0260*/  UISETP.NE.U32.AND UP0, UPT, UR6, URZ, UPT ;  /* 0x000000ff0600728c */ /* 0x002fe2000bf05070 */
[----:B------:R-:W-:Y:S01]  /*0270*/  CS2R R4, SRZ ;  /* 0x0000000000047805 */ /* 0x000fe2000001ff00 */
[----:B------:R-:W-:Y:S02]  /*0280*/  UPLOP3.LUT UP1, UPT, UPT, UPT, UPT, 0x40, 0x4 ;  /* 0x000000000004789c */ /* 0x000fe40003f2e870 */
[----:B------:R-:W-:Y:S01]  /*0290*/  UISETP.NE.AND.EX UP0, UPT, UR7, URZ, UPT, UP0 ;  /* 0x000000ff0700728c */ /* 0x000fe2000bf05300 */
[----:B0-----:R-:W-:Y:S01]  /*02a0*/  IMAD.WIDE.U32 R2, R124, 0x10, R2 ;  /* 0x000000107c027825 */ /* 0x001fe200078e0002 */
[----:B---3--:R-:W-:Y:S01]  /*02b0*/  UISETP.NE.AND UP2, UPT, UR5, URZ, UPT ;  /* 0x000000ff0500728c */ /* 0x008fe2000bf45270 */
[----:B------:R-:W-:Y:S02]  /*02c0*/  CS2R R88, SRZ ;  /* 0x0000000000587805 */ /* 0x000fe4000001ff00 */
[----:B------:R-:W-:-:S02]  /*02d0*/  CS2R R14, SRZ ;  /* 0x00000000000e7805 */ /* 0x000fc4000001ff00 */
[----:B------:R-:W-:Y:S01]  /*02e0*/  MOV R6, RZ ;  /* 0x000000ff00067202 */ /* 0x000fe20000000f00 */
[----:B--2---:R-:W5:Y:S01]  /*02f0*/  LDG.E.128 R28, desc[UR16][R2.64] ;  /* 0x00000010021c7981 */ /* 0x004f62000c1e1d00 */
[----:B------:R-:W-:Y:S02]  /*0300*/  PLOP3.LUT P0, PT, PT, PT, UP0, 0x80, 0x8 ;  /* 0x000000000008781c */ /* 0x000fe40003f0f008 */
[----:B------:R-:W-:Y:S02]  /*0310*/  CS2R R12, SRZ ;  /* 0x00000000000c7805 */ /* 0x000fe4000001ff00 */
[----:B------:R-:W-:Y:S01]  /*0320*/  PLOP3.LUT P3, PT, PT, PT, UP2, 0x80, 0x8 ;  /* 0x000000000008781c */ /* 0x000fe20003f6f028 */
[----:B------:R-:W5:Y:S01]  /*0330*/  LDG.E.128 R24, desc[UR16][R2.64+0x800] ;  /* 0x0008001002187981 */ /* 0x000f62000c1e1d00 */
[----:B------:R-:W0:Y:S03]  /*0340*/  LDCU UR7, c[0x0][0x408] ;  /* 0x00008100ff0777ac */ /* 0x000e260008000800 */
[----:B------:R-:W5:Y:S01]  /*0350*/  LDG.E.128 R20, desc[UR16][R2.64+0x1000] ;  /* 0x0010001002147981 */ /* 0x000f62000c1e1d00 */
[----:B------:R-:W1:Y:S03]  /*0360*/  LDCU UR18, c[0x0][0x388] ;  /* 0x00007100ff1277ac */ /* 0x000e660008000800 */
[----:B------:R2:W5:Y:S01]  /*0370*/  LDG.E.128 R16, desc[UR16][R2.64+0x1800] ;  /* 0x0018001002107981 */ /* 0x000562000c1e1d00 */
[----:B------:R-:W3:Y:S01]  /*0380*/  LDCU.U8 UR26, c[0x0][0x410] ;  /* 0x00008200ff1a77ac */ /* 0x000ee20008000000 */
[----:B------:R-:W4:Y:S01]  /*0390*/  LDCU UR19, c[0x0][0x400] ;  /* 0x00008000ff1377ac */ /* 0x000f220008000800 */
[----:B------:R-:W0:Y:S01]  /*03a0*/  LDCU.64 UR8, c[0x0][0x478] ;  /* 0x00008f00ff0877ac */ /* 0x000e220008000a00 */
[----:B--2---:R-:W-:Y:S01]  /*03b0*/  CS2R R2, SRZ ;  /* 0x0000000000027805 */ /* 0x004fe2000001ff00 */
[----:B------:R-:W2:Y:S01]  /*03c0*/  LDCU.64 UR24, c[0x0][0x438] ;  /* 0x00008700ff1877ac */ /* 0x000ea20008000a00 */
[----:B------:R-:W0:Y:S01]  /*03d0*/  LDCU.128 UR12, c[0x0][0x3c0] ;  /* 0x00007800ff0c77ac */ /* 0x000e220008000c00 */
[----:B------:R-:W0:Y:S01]  /*03e0*/  LDCU.64 UR20, c[0x0][0x380] ;  /* 0x00007000ff1477ac */ /* 0x000e220008000a00 */
[----:B------:R-:W0:Y:S03]  /*03f0*/  LDCU.64 UR22, c[0x0][0x470] ;  /* 0x00008e00ff1677ac */ /* 0x000e260008000a00 */
.L_x_2754:
[----:B-1----:R-:W-:Y:S01]  /*0400*/  UIMAD UR5, UR4, UR18, URZ ;  /* 0x00000012040572a4 */ /* 0x002fe2000f8e02ff */
[----:B------:R-:W1:Y:S01]  /*0410*/  LDC.64 R68, c[0x0][0x3a8] ;  /* 0x0000ea00ff447b82 */ /* 0x000e620000000a00 */
[----:B0-----:R-:W-:Y:S02]  /*0420*/  UIMAD.WIDE UR10, UR4, 0x4, UR14 ;  /* 0x00000004040a78a5 */ /* 0x001fe4000f8e020e */
[----:B------:R-:W-:-:S04]  /*0430*/  USHF.R.S32.HI UR6, URZ, 0x1f, UR5 ;  /* 0x0000001fff067899 */ /* 0x000fc80008011405 */
[----:B------:R-:W-:Y:S01]  /*0440*/  ULEA.HI UR6, UR6, UR5, URZ, 0x2 ;  /* 0x0000000506067291 */ /* 0x000fe2000f8f10ff */
[----:B------:R-:W0:Y:S01]  /*0450*/  LDC.64 R84, c[0x0][0x428] ;  /* 0x00010a00ff547b82 */ /* 0x000e220000000a00 */
[----:B------:R-:W-:Y:S02]  /*0460*/  MOV R58, UR10 ;  /* 0x0000000a003a7c02 */ /* 0x000fe40008000f00 */
[----:B------:R-:W-:Y:S01]  /*0470*/  MOV R59, UR11 ;  /* 0x0000000b003b7c02 */ /* 0x000fe20008000f00 */
[----:B------:R-:W-:Y:S01]  /*0480*/  UIMAD.WIDE UR10, UR4, 0x4, UR12 ;  /* 0x00000004040a78a5 */ /* 0x000fe2000f8e020c */
[----:B------:R-:W-:-:S03]  /*0490*/  MOV R95, UR6 ;  /* 0x00000006005f7c02 */ /* 0x000fc60008000f00 */
[----:B------:R-:W3:Y:S01]  /*04a0*/  LDG.E R103, desc[UR16][R58.64] ;  /* 0x000000103a677981 */ /* 0x000ee2000c1e1900 */
[----:B------:R-:W-:Y:S01]  /*04b0*/  LEA.HI.SX32 R95, R95, R124, 0x1e ;  /* 0x0000007c5f5f7211 */ /* 0x000fe200078ff2ff */
[----:B------:R-:W4:Y:S01]  /*04c0*/  @P0 LDC.64 R96, c[0x0][0x438] ;  /* 0x00010e00ff600b82 */ /* 0x000f220000000a00 */
[----:B------:R-:W-:Y:S02]  /*04d0*/  MOV R70, UR10 ;  /* 0x0000000a00467c02 */ /* 0x000fe40008000f00 */
[----:B------:R-:W-:Y:S02]  /*04e0*/  MOV R71, UR11 ;  /* 0x0000000b00477c02 */ /* 0x000fe40008000f00 */
[C---:B------:R-:W-:Y:S02]  /*04f0*/  IADD3 R94, PT, PT, R95.reuse, 0x80, RZ ;  /* 0x000000805f5e7810 */ /* 0x040fe40007ffe0ff */
[C---:B------:R-:W-:Y:S01]  /*0500*/  IADD3 R93, PT, PT, R95.reuse, 0x100, RZ ;  /* 0x000001005f5d7810 */ /* 0x040fe20007ffe0ff */
[----:B------:R-:W2:Y:S01]  /*0510*/  LDC.64 R106, c[0x0][0x3b0] ;  /* 0x0000ec00ff6a7b82 */ /* 0x000ea20000000a00 */
[C---:B------:R-:W-:Y:S01]  /*0520*/  IADD3 R7, PT, PT, R95.reuse, 0x180, RZ ;  /* 0x000001805f077810 */ /* 0x040fe20007ffe0ff */
[--C-:B-1----:R-:W-:Y:S01]  /*0530*/  IMAD.WIDE.U32 R56, R95, 0x10, R68.reuse ;  /* 0x000000105f387825 */ /* 0x102fe200078e0044 */
[----:B------:R-:W3:Y:S03]  /*0540*/  LDG.E R102, desc[UR16][R70.64] ;  /* 0x0000001046667981 */ /* 0x000ee6000c1e1900 */
[----:B------:R-:W-:-:S02]  /*0550*/  IMAD.WIDE.U32 R60, R94, 0x10, R68 ;  /* 0x000000105e3c7825 */ /* 0x000fc400078e0044 */
[----:B------:R-:W3:Y:S02]  /*0560*/  LDG.E.128 R56, desc[UR16][R56.64] ;  /* 0x0000001038387981 */ /* 0x000ee4000c1e1d00 */
[--C-:B------:R-:W-:Y:S02]  /*0570*/  IMAD.WIDE.U32 R64, R93, 0x10, R68.reuse ;  /* 0x000000105d407825 */ /* 0x100fe400078e0044 */
[----:B------:R-:W3:Y:S02]  /*0580*/  LDG.E.128 R60, desc[UR16][R60.64] ;  /* 0x000000103c3c7981 */ /* 0x000ee4000c1e1d00 */
[----:B------:R-:W-:Y:S02]  /*0590*/  IMAD.WIDE.U32 R68, R7, 0x10, R68 ;  /* 0x0000001007447825 */ /* 0x000fe400078e0044 */
[----:B------:R-:W3:Y:S02]  /*05a0*/  LDG.E.128 R64, desc[UR16][R64.64] ;  /* 0x0000001040407981 */ /* 0x000ee4000c1e1d00 */
[----:B0-----:R-:W-:-:S02]  /*05b0*/  IMAD.WIDE.U32 R72, R95, 0x10, R84 ;  /* 0x000000105f487825 */ /* 0x001fc400078e0054 */
        /* <DEDUP_REMOVED lines=10> */
[----:B----4-:R-:W-:-:S05]  /*0660*/  @P0 IMAD.WIDE.U32 R96, R95, 0x10, R96 ;  /* 0x000000105f600825 */ /* 0x010fca00078e0060 */
[----:B-----5:R0:W5:Y:S01]  /*0670*/  @P0 LDG.E.128 R32, desc[UR16][R96.64] ;  /* 0x0000001060200981 */ /* 0x020162000c1e1d00 */
[----:B--2---:R-:W-:-:S06]  /*0680*/  ISETP.NE.U32.AND P0, PT, RZ, UR24, PT ;  /* 0x00000018ff007c0c */ /* 0x004fcc000bf05070 */
[----:B------:R-:W1:Y:S01]  /*0690*/  @P1 LDC.64 R98, c[0x0][0x3b8] ;  /* 0x0000ee00ff621b82 */ /* 0x000e620000000a00 */
[----:B------:R-:W-:-:S07]  /*06a0*/  ISETP.NE.AND.EX P0, PT, RZ, UR25, PT, P0 ;  /* 0x00000019ff007c0c */ /* 0x000fce000bf05300 */
[----:B------:R-:W2:Y:S08]  /*06b0*/  @P1 LDC.64 R100, c[0x0][0x3b8] ;  /* 0x0000ee00ff641b82 */ /* 0x000eb00000000a00 */
[----:B0-----:R-:W0:Y:S01]  /*06c0*/  @P0 LDC.64 R96, c[0x0][0x438] ;  /* 0x00010e00ff600b82 */ /* 0x001e220000000a00 */
[----:B-1----:R-:W-:-:S05]  /*06d0*/  @P1 IMAD.WIDE.U32 R98, R94, 0x4, R98 ;  /* 0x000000045e621825 */ /* 0x002fca00078e0062 */
[----:B------:R1:W5:Y:S01]  /*06e0*/  @P1 LDG.E R9, desc[UR16][R98.64] ;  /* 0x0000001062091981 */ /* 0x000362000c1e1900 */
[----:B--2---:R-:W-:-:S05]  /*06f0*/  @P1 IMAD.WIDE.U32 R100, R95, 0x4, R100 ;  /* 0x000000045f641825 */ /* 0x004fca00078e0064 */
[----:B------:R2:W5:Y:S01]  /*0700*/  @P1 LDG.E R8, desc[UR16][R100.64] ;  /* 0x0000001064081981 */ /* 0x000562000c1e1900 */
[----:B-1----:R-:W1:Y:S01]  /*0710*/  @P1 LDC.64 R98, c[0x0][0x3b8] ;  /* 0x0000ee00ff621b82 */ /* 0x002e620000000a00 */
[----:B0-----:R-:W-:-:S05]  /*0720*/  @P0 IMAD.WIDE.U32 R96, R94, 0x10, R96 ;  /* 0x000000105e600825 */ /* 0x001fca00078e0060 */
[----:B------:R0:W5:Y:S02]  /*0730*/  @P0 LDG.E.128 R36, desc[UR16][R96.64] ;  /* 0x0000001060240981 */ /* 0x000164000c1e1d00 */
[----:B--2---:R-:W2:Y:S08]  /*0740*/  @P1 LDC.64 R100, c[0x0][0x3b8] ;  /* 0x0000ee00ff641b82 */ /* 0x004eb00000000a00 */
[----:B0-----:R-:W0:Y:S01]  /*0750*/  @P0 LDC.64 R96, c[0x0][0x438] ;  /* 0x00010e00ff600b82 */ /* 0x001e220000000a00 */
[----:B-1----:R-:W-:-:S05]  /*0760*/  @P1 IMAD.WIDE.U32 R98, R7, 0x4, R98 ;  /* 0x0000000407621825 */ /* 0x002fca00078e0062 */
[----:B------:R1:W5:Y:S02]  /*0770*/  @P1 LDG.E R11, desc[UR16][R98.64] ;  /* 0x00000010620b1981 */ /* 0x000364000c1e1900 */
[----:B-1----:R-:W1:Y:S01]  /*0780*/  @P0 LDC.64 R98, c[0x0][0x438] ;  /* 0x00010e00ff620b82 */ /* 0x002e620000000a00 */
[----:B0-----:R-:W-:-:S04]  /*0790*/  @P0 IMAD.WIDE.U32 R96, R7, 0x10, R96 ;  /* 0x0000001007600825 */ /* 0x001fc800078e0060 */
[----:B--2---:R-:W-:Y:S01]  /*07a0*/  @P1 IMAD.WIDE.U32 R100, R93, 0x4, R100 ;  /* 0x000000045d641825 */ /* 0x004fe200078e0064 */
[----:B------:R0:W5:Y:S04]  /*07b0*/  @P0 LDG.E.128 R44, desc[UR16][R96.64] ;  /* 0x00000010602c0981 */ /* 0x000168000c1e1d00 */
[----:B------:R-:W5:Y:S01]  /*07c0*/  @P1 LDG.E R10, desc[UR16][R100.64] ;  /* 0x00000010640a1981 */ /* 0x000f62000c1e1900 */
[----:B0-----:R-:W-:-:S05]  /*07d0*/  IMAD.WIDE.U32 R96, R95, 0x4, R106 ;  /* 0x000000045f607825 */ /* 0x001fca00078e006a */
[----:B------:R0:W5:Y:S01]  /*07e0*/  LDG.E R101, desc[UR16][R96.64] ;  /* 0x0000001060657981 */ /* 0x000162000c1e1900 */
[----:B-1----:R-:W-:-:S05]  /*07f0*/  @P0 IMAD.WIDE.U32 R98, R93, 0x10, R98 ;  /* 0x000000105d620825 */ /* 0x002fca00078e0062 */
[----:B------:R1:W5:Y:S01]  /*0800*/  @P0 LDG.E.128 R40, desc[UR16][R98.64] ;  /* 0x0000001062280981 */ /* 0x000362000c1e1d00 */
[----:B0-----:R-:W-:-:S05]  /*0810*/  IMAD.WIDE.U32 R96, R94, 0x4, R106 ;  /* 0x000000045e607825 */ /* 0x001fca00078e006a */
[----:B------:R0:W5:Y:S01]  /*0820*/  LDG.E R100, desc[UR16][R96.64] ;  /* 0x0000001060647981 */ /* 0x000162000c1e1900 */
[----:B-1----:R-:W-:-:S04]  /*0830*/  IMAD.WIDE.U32 R98, R7, 0x4, R106 ;  /* 0x0000000407627825 */ /* 0x002fc800078e006a */
[----:B0-----:R-:W-:-:S06]  /*0840*/  IMAD.WIDE.U32 R96, R93, 0x4, R106 ;  /* 0x000000045d607825 */ /* 0x001fcc00078e006a */
[----:B------:R-:W5:Y:S04]  /*0850*/  LDG.E R97, desc[UR16][R96.64] ;  /* 0x0000001060617981 */ /* 0x000f68000c1e1900 */
[----:B------:R0:W5:Y:S01]  /*0860*/  LDG.E R96, desc[UR16][R98.64] ;  /* 0x0000001062607981 */ /* 0x000162000c1e1900 */
[----:B---3--:R-:W-:Y:S02]  /*0870*/  R2UR UR10, R103 ;  /* 0x00000000670a72ca */ /* 0x008fe400000e0000 */
[----:B------:R-:W-:-:S05]  /*0880*/  FSEL R102, R102, RZ, !P3 ;  /* 0x000000ff66667208 */ /* 0x000fca0005800000 */
[C---:B------:R-:W-:Y:S01]  /*0890*/  FADD.FTZ R106, -R102.reuse, R59 ;  /* 0x0000003b666a7221 */ /* 0x040fe20000010100 */
[C---:B------:R-:W-:Y:S01]  /*08a0*/  FADD.FTZ R103, -R102.reuse, R56 ;  /* 0x0000003866677221 */ /* 0x040fe20000010100 */
[C---:B0-----:R-:W-:Y:S01]  /*08b0*/  FADD.FTZ R98, -R102.reuse, R58 ;  /* 0x0000003a66627221 */ /* 0x041fe20000010100 */
[----:B------:R-:W-:-:S03]  /*08c0*/  FADD.FTZ R99, -R102, R62 ;  /* 0x0000003e66637221 */ /* 0x000fc60000010100 */
[----:B------:R-:W-:Y:S01]  /*08d0*/  FMUL.FTZ R106, R106, UR10 ;  /* 0x0000000a6a6a7c20 */ /* 0x000fe20008410000 */
[C---:B------:R-:W-:Y:S01]  /*08e0*/  FADD.FTZ R107, -R102.reuse, R57 ;  /* 0x00000039666b7221 */ /* 0x040fe20000010100 */
[C---:B------:R-:W-:Y:S01]  /*08f0*/  FADD.FTZ R58, -R102.reuse, R61 ;  /* 0x0000003d663a7221 */ /* 0x040fe20000010100 */
[C---:B------:R-:W-:Y:S01]  /*0900*/  FADD.FTZ R57, -R102.reuse, R66 ;  /* 0x0000004266397221 */ /* 0x040fe20000010100 */
[C---:B------:R-:W-:Y:S01]  /*0910*/  FADD.FTZ R62, -R102.reuse, R68 ;  /* 0x00000044663e7221 */ /* 0x040fe20000010100 */
[C---:B------:R-:W-:Y:S01]  /*0920*/  FADD.FTZ R68, -R102.reuse, R70 ;  /* 0x0000004666447221 */ /* 0x040fe20000010100 */
[----:B------:R-:W-:Y:S01]  /*0930*/  FMUL.FTZ R70, R103, UR10 ;  /* 0x0000000a67467c20 */ /* 0x000fe20008410000 */
[----:B------:R-:W-:Y:S01]  /*0940*/  FADD.FTZ R66, -R102, R69 ;  /* 0x0000004566427221 */ /* 0x000fe20000010100 */
[----:B------:R-:W-:Y:S01]  /*0950*/  FMUL.FTZ R103, R28, R72 ;  /* 0x000000481c677220 */ /* 0x000fe20000410000 */
[----:B------:R-:W-:Y:S01]  /*0960*/  FADD.FTZ R69, -R102, R71 ;  /* 0x0000004766457221 */ /* 0x000fe20000010100 */
[C---:B------:R-:W-:Y:S01]  /*0970*/  FADD.FTZ R111, R75.reuse, R111 ;  /* 0x0000006f4b6f7221 */ /* 0x040fe20000010000 */
[----:B------:R-:W-:Y:S01]  /*0980*/  FFMA.FTZ R6, R75, R106, R6 ;  /* 0x0000006a4b067223 */ /* 0x000fe20000010006 */
[----:B------:R-:W-:Y:S01]  /*0990*/  FMUL.FTZ R108, R31, R75 ;  /* 0x0000004b1f6c7220 */ /* 0x000fe20000410000 */
[----:B------:R-:W-:Y:S01]  /*09a0*/  FMUL.FTZ R71, R107, UR10 ;  /* 0x0000000a6b477c20 */ /* 0x000fe20008410000 */
[----:B------:R-:W-:Y:S01]  /*09b0*/  FMUL.FTZ R75, R58, UR10 ;  /* 0x0000000a3a4b7c20 */ /* 0x000fe20008410000 */
[----:B------:R-:W-:Y:S01]  /*09c0*/  FMUL.FTZ R107, R29, R73 ;  /* 0x000000491d6b7220 */ /* 0x000fe20000410000 */
[----:B------:R-:W-:Y:S01]  /*09d0*/  FADD.FTZ R58, RZ, R103 ;  /* 0x00000067ff3a7221 */ /* 0x000fe20000010000 */
[C---:B------:R-:W-:Y:S01]  /*09e0*/  FADD.FTZ R105, R72.reuse, R105 ;  /* 0x0000006948697221 */ /* 0x040fe20000010000 */
[----:B------:R-:W-:Y:S01]  /*09f0*/  FFMA.FTZ R12, R72, R70, R12 ;  /* 0x00000046480c7223 */ /* 0x000fe2000001000c */
[----:B------:R-:W-:Y:S01]  /*0a00*/  FMUL.FTZ R72, R98, UR10 ;  /* 0x0000000a62487c20 */ /* 0x000fe20008410000 */
[----:B------:R-:W-:Y:S01]  /*0a10*/  FADD.FTZ R59, -R102, R60 ;  /* 0x0000003c663b7221 */ /* 0x000fe20000010100 */
[C---:B------:R-:W-:Y:S01]  /*0a20*/  FADD.FTZ R109, R73.reuse, R109 ;  /* 0x0000006d496d7221 */ /* 0x040fe20000010000 */
[----:B------:R-:W-:Y:S01]  /*0a30*/  FFMA.FTZ R13, R73, R71, R13 ;  /* 0x00000047490d7223 */ /* 0x000fe2000001000d */
[----:B------:R-:W-:Y:S01]  /*0a40*/  FMUL.FTZ R73, R30, R74 ;  /* 0x0000004a1e497220 */ /* 0x000fe20000410000 */
[----:B------:R-:W-:Y:S01]  /*0a50*/  FADD.FTZ R58, R107, R58 ;  /* 0x0000003a6b3a7221 */ /* 0x000fe20000010000 */
[C---:B------:R-:W-:Y:S01]  /*0a60*/  FADD.FTZ R110, R74.reuse, R110 ;  /* 0x0000006e4a6e7221 */ /* 0x040fe20000010000 */
[----:B------:R-:W-:Y:S01]  /*0a70*/  FFMA.FTZ R14, R74, R72, R14 ;  /* 0x000000484a0e7223 */ /* 0x000fe2000001000e */
[----:B------:R-:W-:Y:S01]  /*0a80*/  FMUL.FTZ R74, R59, UR10 ;  /* 0x0000000a3b4a7c20 */ /* 0x000fe20008410000 */
[----:B------:R-:W-:Y:S01]  /*0a90*/  FADD.FTZ R59, R73, R58 ;  /* 0x0000003a493b7221 */ /* 0x000fe20000010000 */
[----:B------:R-:W-:-:S03]  /*0aa0*/  FMUL.FTZ R98, R24, R76 ;  /* 0x0000004c18627220 */ /* 0x000fc60000410000 */
        /* <DEDUP_REMOVED lines=8> */
[C---:B------:R-:W-:Y:S01]  /*0b30*/  FADD.FTZ R113, R77.reuse, R113 ;  /* 0x000000714d717221 */ /* 0x040fe20000010000 */
[----:B------:R-:W-:Y:S01]  /*0b40*/  FFMA.FTZ R5, R77, R75, R5 ;  /* 0x0000004b4d057223 */ /* 0x000fe20000010005 */
[C---:B------:R-:W-:Y:S01]  /*0b50*/  FADD.FTZ R114, R78.reuse, R114 ;  /* 0x000000724e727221 */ /* 0x040fe20000010000 */
[----:B------:R-:W-:Y:S01]  /*0b60*/  FMUL.FTZ R77, R63, UR10 ;  /* 0x0000000a3f4d7c20 */ /* 0x000fe20008410000 */
[----:B------:R-:W-:Y:S01]  /*0b70*/  FFMA.FTZ R88, R78, R99, R88 ;  /* 0x000000634e587223 */ /* 0x000fe20000010058 */
[----:B------:R-:W-:Y:S01]  /*0b80*/  FMUL.FTZ R78, R26, R78 ;  /* 0x0000004e1a4e7220 */ /* 0x000fe20000410000 */
[----:B------:R-:W-:Y:S01]  /*0b90*/  FADD.FTZ R59, R102, R59 ;  /* 0x0000003b663b7221 */ /* 0x000fe20000010000 */
[C---:B------:R-:W-:Y:S01]  /*0ba0*/  FADD.FTZ R115, R79.reuse, R115 ;  /* 0x000000734f737221 */ /* 0x040fe20000010000 */
[----:B------:R-:W-:Y:S01]  /*0bb0*/  FFMA.FTZ R89, R79, R77, R89 ;  /* 0x0000004d4f597223 */ /* 0x000fe20000010059 */
[----:B------:R-:W-:Y:S01]  /*0bc0*/  FMUL.FTZ R61, R61, UR10 ;  /* 0x0000000a3d3d7c20 */ /* 0x000fe20008410000 */
[----:B------:R-:W-:Y:S01]  /*0bd0*/  FMUL.FTZ R79, R27, R79 ;  /* 0x0000004f1b4f7220 */ /* 0x000fe20000410000 */
[----:B------:R-:W-:Y:S01]  /*0be0*/  FADD.FTZ R58, R78, R59 ;  /* 0x0000003b4e3a7221 */ /* 0x000fe20000010000 */
[----:B------:R-:W-:Y:S01]  /*0bf0*/  FFMA.FTZ R64, R70, R103, RZ ;  /* 0x0000006746407223 */ /* 0x000fe200000100ff */
[----:B------:R-:W-:Y:S01]  /*0c00*/  FADD.FTZ R116, R80, R116 ;  /* 0x0000007450747221 */ /* 0x000fe20000010000 */
[----:B------:R-:W-:Y:S01]  /*0c10*/  FMUL.FTZ R60, R60, UR10 ;  /* 0x0000000a3c3c7c20 */ /* 0x000fe20008410000 */
[----:B------:R-:W-:Y:S01]  /*0c20*/  FFMA.FTZ R90, R80, R61, R90 ;  /* 0x0000003d505a7223 */ /* 0x000fe2000001005a */
[----:B------:R-:W-:Y:S01]  /*0c30*/  FMUL.FTZ R67, R57, UR10 ;  /* 0x0000000a39437c20 */ /* 0x000fe20008410000 */
[----:B------:R-:W-:Y:S01]  /*0c40*/  FMUL.FTZ R80, R20, R80 ;  /* 0x0000005014507220 */ /* 0x000fe20000410000 */
[----:B------:R-:W-:Y:S01]  /*0c50*/  FADD.FTZ R57, R79, R58 ;  /* 0x0000003a4f397221 */ /* 0x000fe20000010000 */
[----:B------:R-:W-:Y:S01]  /*0c60*/  FFMA.FTZ R59, R71, R107, R64 ;  /* 0x0000006b473b7223 */ /* 0x000fe20000010040 */
[C---:B------:R-:W-:Y:S01]  /*0c70*/  FADD.FTZ R112, R76.reuse, R112 ;  /* 0x000000704c707221 */ /* 0x040fe20000010000 */
[----:B------:R-:W-:Y:S01]  /*0c80*/  FFMA.FTZ R15, R76, R74, R15 ;  /* 0x0000004a4c0f7223 */ /* 0x000fe2000001000f */
[C---:B------:R-:W-:Y:S01]  /*0c90*/  FADD.FTZ R117, R81.reuse, R117 ;  /* 0x0000007551757221 */ /* 0x040fe20000010000 */
[----:B------:R-:W-:Y:S01]  /*0ca0*/  FFMA.FTZ R4, R81, R60, R4 ;  /* 0x0000003c51047223 */ /* 0x000fe20000010004 */
[----:B------:R-:W-:Y:S01]  /*0cb0*/  FMUL.FTZ R76, R56, UR10 ;  /* 0x0000000a384c7c20 */ /* 0x000fe20008410000 */
[----:B------:R-:W-:Y:S01]  /*0cc0*/  FMUL.FTZ R81, R21, R81 ;  /* 0x0000005115517220 */ /* 0x000fe20000410000 */
[----:B------:R-:W-:Y:S01]  /*0cd0*/  FADD.FTZ R56, R80, R57 ;  /* 0x0000003950387221 */ /* 0x000fe20000010000 */
[----:B------:R-:W-:Y:S01]  /*0ce0*/  FFMA.FTZ R59, R72, R73, R59 ;  /* 0x00000049483b7223 */ /* 0x000fe2000001003b */
[C---:B------:R-:W-:Y:S01]  /*0cf0*/  FADD.FTZ R118, R82.reuse, R118 ;  /* 0x0000007652767221 */ /* 0x040fe20000010000 */
[----:B------:R-:W-:Y:S01]  /*0d00*/  FFMA.FTZ R91, R82, R67, R91 ;  /* 0x00000043525b7223 */ /* 0x000fe2000001005b */
[----:B------:R-:W-:Y:S01]  /*0d10*/  FMUL.FTZ R82, R22, R82 ;  /* 0x0000005216527220 */ /* 0x000fe20000410000 */
[----:B------:R-:W-:Y:S01]  /*0d20*/  FADD.FTZ R57, R81, R56 ;  /* 0x0000003851397221 */ /* 0x000fe20000010000 */
        /* <DEDUP_REMOVED lines=12> */
[----:B------:R-:W-:-:S02]  /*0df0*/  FMUL.FTZ R63, R17, R85 ;  /* 0x00000055113f7220 */ /* 0x000fc40000410000 */
[----:B------:R-:W-:Y:S01]  /*0e00*/  FADD.FTZ R56, R84, R57 ;  /* 0x0000003954387221 */ /* 0x000fe20000010000 */
[----:B------:R-:W-:Y:S01]  /*0e10*/  FFMA.FTZ R58, R99, R78, R58 ;  /* 0x0000004e633a7223 */ /* 0x000fe2000001003a */
[----:B------:R-:W-:Y:S02]  /*0e20*/  FMUL.FTZ R64, R18, R86 ;  /* 0x0000005612407220 */ /* 0x000fe40000410000 */
[----:B------:R-:W-:Y:S01]  /*0e30*/  FADD.FTZ R59, R56, R63 ;  /* 0x0000003f383b7221 */ /* 0x000fe20000010000 */
[----:B------:R-:W-:Y:S01]  /*0e40*/  FFMA.FTZ R58, R77, R79, R58 ;  /* 0x0000004f4d3a7223 */ /* 0x000fe2000001003a */
[----:B------:R-:W-:Y:S02]  /*0e50*/  FMUL.FTZ R65, R19, R87 ;  /* 0x0000005713417220 */ /* 0x000fe40000410000 */
[----:B------:R-:W-:Y:S01]  /*0e60*/  FADD.FTZ R56, R59, R64 ;  /* 0x000000403b387221 */ /* 0x000fe20000010000 */
[----:B------:R-:W-:-:S03]  /*0e70*/  FFMA.FTZ R57, R61, R80, R58 ;  /* 0x000000503d397223 */ /* 0x000fc6000001003a */
[----:B------:R-:W-:Y:S01]  /*0e80*/  FADD.FTZ R56, R56, R65 ;  /* 0x0000004138387221 */ /* 0x000fe20000010000 */
[----:B------:R-:W-:-:S04]  /*0e90*/  FFMA.FTZ R58, R60, R81, R57 ;  /* 0x000000513c3a7223 */ /* 0x000fc80000010039 */
        /* <DEDUP_REMOVED lines=17> */
[----:B------:R-:W0:Y:S02]  /*0fb0*/  SHFL.DOWN PT, R56, R57, 0x8, 0x1f ;  /* 0x09001f0039387f89 */ /* 0x000e2400000e0000 */
        /* <DEDUP_REMOVED lines=27> */
.L_x_2721:
[----:B------:R-:W-:Y:S05]  /*1170*/  BSYNC.RECONVERGENT B0 ;  /* 0x0000000000007941 */ /* 0x000fea0003800200 */
.L_x_2720:
        /* <DEDUP_REMOVED lines=63> */
.L_x_2724:
        /* <DEDUP_REMOVED lines=25> */
.L_x_2723:
        /* <DEDUP_REMOVED lines=30> */
.L_x_2726:
        /* <DEDUP_REMOVED lines=25> */
.L_x_2722:
        /* <DEDUP_REMOVED lines=14> */
[----:B------:R-:W-:Y:S01]  /*1b50*/  FFMA.FTZ R72, R72, UR11, R85 ;  /* 0x0000000b48487c23 */ /* 0x000fe20008010055 */
        /* <DEDUP_REMOVED lines=8> */
[----:B------:R-:W-:Y:S01]  /*1be0*/  FMUL.FTZ R72, R72, UR10 ;  /* 0x0000000a48487c20 */ /* 0x000fe20008410000 */
[----:B------:R-:W-:-:S02]  /*1bf0*/  ISETP.GE.U32.AND P4, PT, R101, 0x1000000, PT ;  /* 0x010000006500780c */ /* 0x000fc40003f86070 */
[----:B------:R-:W-:Y:S01]  /*1c00*/  SEL R56, R70, RZ, P5 ;  /* 0x000000ff46387207 */ /* 0x000fe20002800000 */
[----:B------:R-:W-:Y:S01]  /*1c10*/  FMUL.FTZ R55, R55, UR7 ;  /* 0x0000000737377c20 */ /* 0x000fe20008410000 */
[----:B------:R-:W-:Y:S01]  /*1c20*/  LOP3.LUT P5, RZ, R8, 0xff, RZ, 0xc0, !PT ;  /* 0x000000ff08ff7812 */ /* 0x000fe200078ac0ff */
[----:B------:R-:W-:Y:S01]  /*1c30*/  FMUL.FTZ R72, R72, UR7 ;  /* 0x0000000748487c20 */ /* 0x000fe20008410000 */
[----:B------:R-:W-:Y:S02]  /*1c40*/  SEL R57, R53, RZ, P6 ;  /* 0x000000ff35397207 */ /* 0x000fe40003000000 */
[----:B------:R-:W-:Y:S02]  /*1c50*/  SEL R52, R70, RZ, P5 ;  /* 0x000000ff46347207 */ /* 0x000fe40002800000 */
[----:B------:R-:W-:Y:S02]  /*1c60*/  LOP3.LUT P5, RZ, R8, 0xff00, RZ, 0xc0, !PT ;  /* 0x0000ff0008ff7812 */ /* 0x000fe400078ac0ff */
[----:B------:R-:W-:-:S02]  /*1c70*/  LOP3.LUT P2, RZ, R101, 0xff0000, RZ, 0xc0, !PT ;  /* 0x00ff000065ff7812 */ /* 0x000fc4000784c0ff */
[----:B------:R-:W-:Y:S02]  /*1c80*/  SEL R53, R53, RZ, P5 ;  /* 0x000000ff35357207 */ /* 0x000fe40002800000 */
[C---:B------:R-:W-:Y:S02]  /*1c90*/  LOP3.LUT P6, RZ, R8.reuse, 0xff0000, RZ, 0xc0, !PT ;  /* 0x00ff000008ff7812 */ /* 0x040fe400078cc0ff */
[----:B------:R-:W-:Y:S02]  /*1ca0*/  ISETP.GE.U32.AND P5, PT, R8, 0x1000000, PT ;  /* 0x010000000800780c */ /* 0x000fe40003fa6070 */
[----:B------:R-:W-:Y:S02]  /*1cb0*/  SEL R59, R55, RZ, P4 ;  /* 0x000000ff373b7207 */ /* 0x000fe40002000000 */
[C---:B------:R-:W-:Y:S02]  /*1cc0*/  SEL R58, R72.reuse, RZ, P2 ;  /* 0x000000ff483a7207 */ /* 0x040fe40001000000 */
[----:B------:R-:W-:-:S02]  /*1cd0*/  SEL R54, R72, RZ, P6 ;  /* 0x000000ff48367207 */ /* 0x000fc40003000000 */
[----:B------:R-:W-:Y:S01]  /*1ce0*/  SEL R55, R55, RZ, P5 ;  /* 0x000000ff37377207 */ /* 0x000fe20002800000 */
[----:B------:R-:W-:Y:S06]  /*1cf0*/  BRA `(.L_x_2725) ;  /* 0x00000004009c7947 */ /* 0x000fec0003800000 */
.L_x_2728:
        /* <DEDUP_REMOVED lines=33> */
.L_x_2727:
        /* <DEDUP_REMOVED lines=13> */
[----:B------:R-:W-:Y:S01]  /*1fe0*/  FFMA.FTZ R103, R103, UR10, R32 ;  /* 0x0000000a67677c23 */ /* 0x000fe20008010020 */
[----:B------:R-:W-:Y:S01]  /*1ff0*/  FFMA.FTZ R52, R52, UR10, R33 ;  /* 0x0000000a34347c23 */ /* 0x000fe20008010021 */
[----:B------:R-:W-:Y:S01]  /*2000*/  FADD.FTZ R108, R108, -R55 ;  /* 0x800000376c6c7221 */ /* 0x000fe20000010000 */
[----:B------:R-:W-:Y:S01]  /*2010*/  LOP3.LUT P6, RZ, R101, 0xff00, RZ, 0xc0, !PT ;  /* 0x0000ff0065ff7812 */ /* 0x000fe200078cc0ff */
[----:B------:R-:W-:Y:S01]  /*2020*/  FMUL.FTZ R103, R103, UR7 ;  /* 0x0000000767677c20 */ /* 0x000fe20008410000 */
[----:B------:R-:W-:Y:S01]  /*2030*/  FMUL.FTZ R53, R52, UR7 ;  /* 0x0000000734357c20 */ /* 0x000fe20008410000 */
[----:B------:R-:W-:Y:S01]  /*2040*/  FFMA.FTZ R73, R73, UR10, R34 ;  /* 0x0000000a49497c23 */ /* 0x000fe20008010022 */
[----:B------:R-:W-:Y:S01]  /*2050*/  FFMA.FTZ R108, R108, UR10, R35 ;  /* 0x0000000a6c6c7c23 */ /* 0x000fe20008010023 */
        /* <DEDUP_REMOVED lines=17> */
.L_x_2729:
        /* <DEDUP_REMOVED lines=32> */
.L_x_2725:
        /* <DEDUP_REMOVED lines=21> */
[----:B0-----:R-:W-:Y:S01]  /*24c0*/  FADD.FTZ R58, R79, -R50 ;  /* 0x800000324f3a7221 */ /* 0x001fe20000010000 */
        /* <DEDUP_REMOVED lines=25> */
.L_x_2732:
        /* <DEDUP_REMOVED lines=33> */
.L_x_2731:
        /* <DEDUP_REMOVED lines=34> */
.L_x_2734:
[--C-:B0-----:R-:W-:Y:S01]  /*2a90*/  FFMA.FTZ R53, R74, UR11, R85.reuse ;  /* 0x0000000b4a357c23 */ /* 0x101fe20008010055 */
[--C-:B------:R-:W-:Y:S01]  /*2aa0*/  FFMA.FTZ R75, R75, UR11, R85.reuse ;  /* 0x0000000b4b4b7c23 */ /* 0x100fe20008010055 */
[--C-:B------:R-:W-:Y:S01]  /*2ab0*/  FFMA.FTZ R99, R99, UR11, R85.reuse ;  /* 0x0000000b63637c23 */ /* 0x100fe20008010055 */
[----:B------:R-:W-:Y:S01]  /*2ac0*/  FFMA.FTZ R52, R77, UR11, R85 ;  /* 0x0000000b4d347c23 */ /* 0x000fe20008010055 */
[----:B------:R-:W-:Y:S01]  /*2ad0*/  FADD.FTZ R53, R98, -R53 ;  /* 0x8000003562357221 */ /* 0x000fe20000010000 */
[----:B------:R-:W-:Y:S01]  /*2ae0*/  FADD.FTZ R75, R102, -R75 ;  /* 0x8000004b664b7221 */ /* 0x000fe20000010000 */
[----:B------:R-:W-:Y:S01]  /*2af0*/  FADD.FTZ R99, R78, -R99 ;  /* 0x800000634e637221 */ /* 0x000fe20000010000 */
[C---:B------:R-:W-:Y:S01]  /*2b00*/  LOP3.LUT P5, RZ, R100.reuse, 0xff, RZ, 0xc0, !PT ;  /* 0x000000ff64ff7812 */ /* 0x040fe200078ac0ff */
        /* <DEDUP_REMOVED lines=25> */
.L_x_2730:
        /* <DEDUP_REMOVED lines=27> */
.L_x_2736:
        /* <DEDUP_REMOVED lines=25> */
.L_x_2735:
        /* <DEDUP_REMOVED lines=26> */
.L_x_2737:
        /* <DEDUP_REMOVED lines=24> */
.L_x_2733:
        /* <DEDUP_REMOVED lines=33> */
[----:B------:R-:W-:Y:S02]  /*3510*/  LOP3.LUT P4, RZ, R97, 0xff0000, RZ, 0xc0, !PT ;  /* 0x00ff000061ff7812 */ /* 0x000fe4000788c0ff */
[----:B------:R-:W-:Y:S02]  /*3520*/  SEL R57, R53, RZ, P6 ;  /* 0x000000ff35397207 */ /* 0x000fe40003000000 */
        /* <DEDUP_REMOVED lines=9> */
.L_x_2740:
        /* <DEDUP_REMOVED lines=33> */
.L_x_2739:
        /* <DEDUP_REMOVED lines=34> */
.L_x_2742:
        /* <DEDUP_REMOVED lines=33> */
.L_x_2738:
        /* <DEDUP_REMOVED lines=27> */
.L_x_2744:
        /* <DEDUP_REMOVED lines=25> */
.L_x_2743:
        /* <DEDUP_REMOVED lines=26> */
.L_x_2745:
        /* <DEDUP_REMOVED lines=24> */
.L_x_2741:
        /* <DEDUP_REMOVED lines=44> */
.L_x_2748:
        /* <DEDUP_REMOVED lines=26> */
[----:B------:R-:W-:Y:S02]  /*46c0*/  SEL R58, R55, RZ, P4 ;  /* 0x000000ff373a7207 */ /* 0x000fe40002000000 */
[----:B------:R-:W-:Y:S02]  /*46d0*/  ISETP.GE.U32.AND P6, PT, R96, 0x1000000, PT ;  /* 0x010000006000780c */ /* 0x000fe40003fc6070 */
[----:B------:R-:W-:Y:S02]  /*46e0*/  ISETP.GE.U32.AND P4, PT, R11, 0x1000000, PT ;  /* 0x010000000b00780c */ /* 0x000fe40003f86070 */
[----:B------:R-:W-:Y:S02]  /*46f0*/  SEL R54, R55, RZ, P5 ;  /* 0x000000ff37367207 */ /* 0x000fe40002800000 */
[C---:B------:R-:W-:Y:S02]  /*4700*/  SEL R59, R60.reuse, RZ, P6 ;  /* 0x000000ff3c3b7207 */ /* 0x040fe40003000000 */
[----:B------:R-:W-:Y:S01]  /*4710*/  SEL R55, R60, RZ, P4 ;  /* 0x000000ff3c377207 */ /* 0x000fe20002000000 */
[----:B------:R-:W-:Y:S06]  /*4720*/  BRA `(.L_x_2749) ;  /* 0x0000000800a47947 */ /* 0x000fec0003800000 */
.L_x_2747:
        /* <DEDUP_REMOVED lines=34> */
.L_x_2750:
        /* <DEDUP_REMOVED lines=33> */
.L_x_2746:
        /* <DEDUP_REMOVED lines=27> */
.L_x_2752:
        /* <DEDUP_REMOVED lines=25> */
.L_x_2751:
        /* <DEDUP_REMOVED lines=26> */
.L_x_2753:
        /* <DEDUP_REMOVED lines=24> */
.L_x_2749:
        /* <DEDUP_REMOVED lines=26> */
.L_x_2719:
        /* <DEDUP_REMOVED lines=17> */
.L_x_2755:
        /* <DEDUP_REMOVED lines=9> */
.L_x_2875:


//--------------------- .nv.shared._ZN10layer_norm31ln_parallel_residual_bwd_kernelINS_13Kernel_traitsI13__nv_bfloat16S2_S2_S2_fjLj2048ELj1ELj1ELj4ELj16ENS_18Kernel_traits_baseILj2048ES2_S2_S2_S2_fjLj128EEEEELb0ELb0ELb0EEEvNS_9BwdParamsE --------------------------
	.section	.nv.shared._ZN10layer_norm31ln_parallel_residual_bwd_kernelINS_13Kernel_traitsI13__nv_bfloat16S2_S2_S2_fjLj2048ELj1ELj1ELj4ELj16ENS_18Kernel_traits_baseILj2048ES2_S2_S2_S2_fjLj128EEEEELb0ELb0ELb0EEEvNS_9BwdParamsE,"aw",@nobits
	.sectionflags	@""
	.align	16
	.zero		1024


//--------------------- .nv.shared.reserved.0     --------------------------
	.section	.nv.shared.reserved.0,"aw",@nobits
	.weak		__nv_reservedSMEM_offset_0_alias
	.size		__nv_reservedSMEM_offset_0_alias, 0, 64
	.other		__nv_reservedSMEM_offset_0_alias,@"STO_CUDA_RESERVED_SHARED STV_DEFAULT"
__nv_reservedSMEM_offset_0_alias:
	.zero		0
	.zero		64


//--------------------- .nv.shared._ZN10layer_norm31ln_parallel_residual_bwd_kernelINS_13Kernel_traitsI13__nv_bfloat16S2_S2_S2_fjLj2048ELj1ELj1ELj4ELj16ENS_18Kernel_traits_baseILj2048ES2_S2_S2_S2_fjLj128EEEEELb0ELb0ELb1EEEvNS_9BwdParamsE --------------------------
	.section	.nv.shared._ZN10layer_norm31ln_parallel_residual_bwd_kernelINS_13Kernel_traitsI13__nv_bfloat16S2_S2_S2_fjLj2048ELj1ELj1ELj4ELj16ENS_18Kernel_traits_baseILj2048ES2_S2_S2_S2_fjLj128EEEEELb0ELb0ELb1EEEvNS_9BwdParamsE,"aw",@nobits
	.sectionflags	@""
	.align	16
	.zero		1024


//--------------------- .nv.shared._ZN10layer_norm31ln_parallel_residual_bwd_kernelINS_13Kernel_traitsI13__nv_bfloat16S2_S2_S2_fjLj2048ELj1ELj1ELj4ELj16ENS_18Kernel_traits_baseILj2048ES2_S2_S2_S2_fjLj128EEEEELb0ELb1ELb0EEEvNS_9BwdParamsE --------------------------
	.section	.nv.shared._ZN10layer_norm31ln_parallel_residual_bwd_kernelINS_13Kernel_traitsI13__nv_bfloat16S2_S2_S2_fjLj2048ELj1ELj1ELj4ELj16ENS_18Kernel_traits_baseILj2048ES2_S2_S2_S2_fjLj128EEEEELb0ELb1ELb0EEEvNS_9BwdParamsE,"aw",@nobits
	.sectionflags	@""
	.align	16
	.zero		1024


//--------------------- .nv.shared._ZN10layer_norm31ln_parallel_residual_bwd_kernelINS_13Kernel_traitsI13__nv_bfloat16S2_S2_S2_fjLj2048ELj1ELj1ELj4ELj16ENS_18Kernel_traits_baseILj2048ES2_S2_S2_S2_fjLj128EEEEELb0ELb1ELb1EEEvNS_9BwdParamsE --------------------------
	.section	.nv.shared._ZN10layer_norm31ln_parallel_residual_bwd_kernelINS_13Kernel_traitsI13__nv_bfloat16S2_S2_S2_fjLj2048ELj1ELj1ELj4ELj16ENS_18Kernel_traits_baseILj2048ES2_S2_S2_S2_fjLj128EEEEELb0ELb1ELb1EEEvNS_9BwdParamsE,"aw",@nobits
	.sectionflags	@""
	.align	16
	.zero		1024


//--------------------- .nv.shared._ZN10layer_norm31ln_parallel_residual_bwd_kernelINS_13Kernel_traitsI13__nv_bfloat16S2_S2_S2_fjLj2048ELj1ELj1ELj4ELj16ENS_18Kernel_traits_baseILj2048ES2_S2_S2_S2_fjLj128EEEEELb1ELb0ELb0EEEvNS_9BwdParamsE --------------------------
	.section	.nv.shared._ZN10layer_norm31ln_parallel_residual_bwd_kernelINS_13Kernel_traitsI13__nv_bfloat16S2_S2_S2_fjLj2048ELj1ELj1ELj4ELj16ENS_18Kernel_traits_baseILj2048ES2_S2_S2_S2_fjLj128EEEEELb1ELb0ELb0EEEvNS_9BwdParamsE,"aw",@nobits
	.sectionflags	@""
	.align	16
	.zero		1024


//--------------------- .nv.shared._ZN10layer_norm31ln_parallel_residual_bwd_kernelINS_13Kernel_traitsI13__nv_bfloat16S2_S2_S2_fjLj2048ELj1ELj1ELj4ELj16ENS_18Kernel_traits_baseILj2048ES2_S2_S2_S2_fjLj128EEEEELb1ELb0ELb1EEEvNS_9BwdParamsE --------------------------
	.section	.nv.shared._ZN10layer_norm31ln_parallel_residual_bwd_kernelINS_13Kernel_traitsI13__nv_bfloat16S2_S2_S2_fjLj2048ELj1ELj1ELj4ELj16ENS_18Kernel_traits_baseILj2048ES2_S2_S2_S2_fjLj128EEEEELb1ELb0ELb1EEEvNS_9BwdParamsE,"aw",@nobits
	.sectionflags	@""
	.align	16
	.zero		1024


//--------------------- .nv.shared._ZN10layer_norm22ln_bwd_finalize_kernelINS_22Kernel_traits_finalizeILj2048E13__nv_bfloat16S2_S2_S2_fjLb0ELj1024ELj4ENS_18Kernel_traits_baseILj2048ES2_S2_S2_S2_fjLj1024EEEEELb0ELb0EEEvNS_9BwdParamsE --------------------------
	.section	.nv.shared._ZN10layer_norm22ln_bwd_finalize_kernelINS_22Kernel_traits_finalizeILj2048E13__nv_bfloat16S2_S2_S2_fjLb0ELj1024ELj4ENS_18Kernel_traits_baseILj2048ES2_S2_S2_S2_fjLj1024EEEEELb0ELb0EEEvNS_9BwdParamsE,"aw",@nobits
	.sectionflags	@""
	.align	16
.nv.shared._ZN10layer_norm22ln_bwd_finalize_kernelINS_22Kernel_traits_finalizeILj2048E13__nv_bfloat16S2_S2_S2_fjLb0ELj1024ELj4ENS_18Kernel_traits_baseILj2048ES2_S2_S2_S2_fjLj1024EEEEELb0ELb0EEEvNS_9BwdParamsE:
	.zero		9472


//--------------------- .nv.shared._ZN10layer_norm40ln_parallel_residual_bwd_finalize_kernelINS_22Kernel_traits_finalizeILj2048E13__nv_bfloat16S2_S2_S2_fjLb0ELj1024ELj4ENS_18Kernel_traits_baseILj2048ES2_S2_S2_S2_fjLj1024EEEEELb0EEEvNS_9BwdParamsE --------------------------
	.section	.nv.shared._ZN10layer_norm40ln_parallel_residual_bwd_finalize_kernelINS_22Kernel_traits_finalizeILj2048E13__nv_bfloat16S2_S2_S2_fjLb0ELj1024ELj4ENS_18Kernel_traits_baseILj2048ES2_S2_S2_S2_fjLj1024EEEEELb0EEEvNS_9BwdParamsE,"aw",@nobits
	.sectionflags	@""
	.align	16
.nv.shared._ZN10layer_norm40ln_parallel_residual_bwd_finalize_kernelINS_22Kernel_traits_finalizeILj2048E13__nv_bfloat16S2_S2_S2_fjLb0ELj1024ELj4ENS_18Kernel_traits_baseILj2048ES2_S2_S2_S2_fjLj1024EEEEELb0EEEvNS_9BwdParamsE:
	.zero		17920


//--------------------- .nv.shared._ZN10layer_norm31ln_parallel_residual_bwd_kernelINS_13Kernel_traitsI13__nv_bfloat16S2_S2_S2_fjLj2048ELj1ELj1ELj4ELj16ENS_18Kernel_traits_baseILj2048ES2_S2_S2_S2_fjLj128EEEEELb1ELb1ELb0EEEvNS_9BwdParamsE --------------------------
	.section	.nv.shared._ZN10layer_norm31ln_parallel_residual_bwd_kernelINS_13Kernel_traitsI13__nv_bfloat16S2_S2_S2_fjLj2048ELj1ELj1ELj4ELj16ENS_18Kernel_traits_baseILj2048ES2_S2_S2_S2_fjLj128EEEEELb1ELb1ELb0EEEvNS_9BwdParamsE,"aw",@nobits
	.sectionflags	@""
	.align	16
	.zero		1024


//--------------------- .nv.shared._ZN10layer_norm22ln_bwd_finalize_kernelINS_22Kernel_traits_finalizeILj2048E13__nv_bfloat16S2_S2_S2_fjLb0ELj1024ELj4ENS_18Kernel_traits_baseILj2048ES2_S2_S2_S2_fjLj1024EEEEELb0ELb1EEEvNS_9BwdParamsE --------------------------
	.section	.nv.shared._ZN10layer_norm22ln_bwd_finalize_kernelINS_22Kernel_traits_finalizeILj2048E13__nv_bfloat16S2_S2_S2_fjLb0ELj1024ELj4ENS_18Kernel_traits_baseILj2048ES2_S2_S2_S2_fjLj1024EEEEELb0ELb1EEEvNS_9BwdParamsE,"aw",@nobits
	.sectionflags	@""
	.align	16
.nv.shared._ZN10layer_norm22ln_bwd_finalize_kernelINS_22Kernel_traits_finalizeILj2048E13__nv_bfloat16S2_S2_S2_fjLb0ELj1024ELj4ENS_18Kernel_traits_baseILj2048ES2_S2_S2_S2_fjLj1024EEEEELb0ELb1EEEvNS_9BwdParamsE:
	.zero		9472


//--------------------- .nv.shared._ZN10layer_norm40ln_parallel_residual_bwd_finalize_kernelINS_22Kernel_traits_finalizeILj2048E13__nv_bfloat16S2_S2_S2_fjLb0ELj1024ELj4ENS_18Kernel_traits_baseILj2048ES2_S2_S2_S2_fjLj1024EEEEELb1EEEvNS_9BwdParamsE --------------------------
	.section	.nv.shared._ZN10layer_norm40ln_parallel_residual_bwd_finalize_kernelINS_22Kernel_traits_finalizeILj2048E13__nv_bfloat16S2_S2_S2_fjLb0ELj1024ELj4ENS_18Kernel_traits_baseILj2048ES2_S2_S2_S2_fjLj1024EEEEELb1EEEvNS_9BwdParamsE,"aw",@nobits
	.sectionflags	@""
	.align	16
.nv.shared._ZN10layer_norm40ln_parallel_residual_bwd_finalize_kernelINS_22Kernel_traits_finalizeILj2048E13__nv_bfloat16S2_S2_S2_fjLb0ELj1024ELj4ENS_18Kernel_traits_baseILj2048ES2_S2_S2_S2_fjLj1024EEEEELb1EEEvNS_9BwdParamsE:
	.zero		17920


//--------------------- .nv.shared._ZN10layer_norm31ln_parallel_residual_bwd_kernelINS_13Kernel_traitsI13__nv_bfloat16S2_S2_S2_fjLj2048ELj1ELj1ELj4ELj16ENS_18Kernel_traits_baseILj2048ES2_S2_S2_S2_fjLj128EEEEELb1ELb1ELb1EEEvNS_9BwdParamsE --------------------------
	.section	.nv.shared._ZN10layer_norm31ln_parallel_residual_bwd_kernelINS_13Kernel_traitsI13__nv_bfloat16S2_S2_S2_fjLj2048ELj1ELj1ELj4ELj16ENS_18Kernel_traits_baseILj2048ES2_S2_S2_S2_fjLj128EEEEELb1ELb1ELb1EEEvNS_9BwdParamsE,"aw",@nobits
	.sectionflags	@""
	.align	16
	.zero		1024


//--------------------- .nv.shared._ZN10layer_norm31ln_parallel_residual_bwd_kernelINS_13Kernel_traitsI6__halfS2_S2_S2_fjLj2048ELj1ELj1ELj4ELj16ENS_18Kernel_traits_baseILj2048ES2_S2_S2_S2_fjLj128EEEEELb0ELb0ELb0EEEvNS_9BwdParamsE --------------------------
	.section	.nv.shared._ZN10layer_norm31ln_parallel_residual_bwd_kernelINS_13Kernel_traitsI6__halfS2_S2_S2_fjLj2048ELj1ELj1ELj4ELj16ENS_18Kernel_traits_baseILj2048ES2_S2_S2_S2_fjLj128EEEEELb0ELb0ELb0EEEvNS_9BwdParamsE,"aw",@nobits
	.sectionflags	@""
	.align	16
	.zero		1024


//--------------------- .nv.shared._ZN10layer_norm31ln_parallel_residual_bwd_kernelINS_13Kernel_traitsI6__halfS2_S2_S2_fjLj2048ELj1ELj1ELj4ELj16ENS_18Kernel_traits_baseILj2048ES2_S2_S2_S2_fjLj128EEEEELb0ELb0ELb1EEEvNS_9BwdParamsE --------------------------
	.section	.nv.shared._ZN10layer_norm31ln_parallel_residual_bwd_kernelINS_13Kernel_traitsI6__halfS2_S2_S2_fjLj2048ELj1ELj1ELj4ELj16ENS_18Kernel_traits_baseILj2048ES2_S2_S2_S2_fjLj128EEEEELb0ELb0ELb1EEEvNS_9BwdParamsE,"aw",@nobits
	.sectionflags	@""
	.align	16
	.zero		1024


//--------------------- .nv.shared._ZN10layer_norm31ln_parallel_residual_bwd_kernelINS_13Kernel_traitsI6__halfS2_S2_S2_fjLj2048ELj1ELj1ELj4ELj16ENS_18Kernel_traits_baseILj2048ES2_S2_S2_S2_fjLj128EEEEELb0ELb1ELb0EEEvNS_9BwdParamsE --------------------------
	.section	.nv.shared._ZN10layer_norm31ln_parallel_residual_bwd_kernelINS_13Kernel_traitsI6__halfS2_S2_S2_fjLj2048ELj1ELj1ELj4ELj16ENS_18Kernel_traits_baseILj2048ES2_S2_S2_S2_fjLj128EEEEELb0ELb1ELb0EEEvNS_9BwdParamsE,"aw",@nobits
	.sectionflags	@""
	.align	16
	.zero		1024


//--------------------- .nv.shared._ZN10layer_norm31ln_parallel_residual_bwd_kernelINS_13Kernel_traitsI6__halfS2_S2_S2_fjLj2048ELj1ELj1ELj4ELj16ENS_18Kernel_traits_baseILj2048ES2_S2_S2_S2_fjLj128EEEEELb0ELb1ELb1EEEvNS_9BwdParamsE --------------------------
	.section	.nv.shared._ZN10layer_norm31ln_parallel_residual_bwd_kernelINS_13Kernel_traitsI6__halfS2_S2_S2_fjLj2048ELj1ELj1ELj4ELj16ENS_18Kernel_traits_baseILj2048ES2_S2_S2_S2_fjLj128EEEEELb0ELb1ELb1EEEvNS_9BwdParamsE,"aw",@nobits
	.sectionflags	@""
	.align	16
	.zero		1024


//--------------------- .nv.shared._ZN10layer_norm31ln_parallel_residual_bwd_kernelINS_13Kernel_traitsI6__halfS2_S2_S2_fjLj2048ELj1ELj1ELj4ELj16ENS_18Kernel_traits_baseILj2048ES2_S2_S2_S2_fjLj128EEEEELb1ELb0ELb0EEEvNS_9BwdParamsE --------------------------
	.section	.nv.shared._ZN10layer_norm31ln_parallel_residual_bwd_kernelINS_13Kernel_traitsI6__halfS2_S2_S2_fjLj2048ELj1ELj1ELj4ELj16ENS_18Kernel_traits_baseILj2048ES2_S2_S2_S2_fjLj128EEEEELb1ELb0ELb0EEEvNS_9BwdParamsE,"aw",@nobits
	.sectionflags	@""
	.align	16
	.zero		1024


//--------------------- .nv.shared._ZN10layer_norm31ln_parallel_residual_bwd_kernelINS_13Kernel_traitsI6__halfS2_S2_S2_fjLj2048ELj1ELj1ELj4ELj16ENS_18Kernel_traits_baseILj2048ES2_S2_S2_S2_fjLj128EEEEELb1ELb0ELb1EEEvNS_9BwdParamsE --------------------------
	.section	.nv.shared._ZN10layer_norm31ln_parallel_residual_bwd_kernelINS_13Kernel_traitsI6__halfS2_S2_S2_fjLj2048ELj1ELj1ELj4ELj16ENS_18Kernel_traits_baseILj2048ES2_S2_S2_S2_fjLj128EEEEELb1ELb0ELb1EEEvNS_9BwdParamsE,"aw",@nobits
	.sectionflags	@""
	.align	16
	.zero		1024


//--------------------- .nv.shared._ZN10layer_norm22ln_bwd_finalize_kernelINS_22Kernel_traits_finalizeILj2048E6__halfS2_S2_S2_fjLb0ELj1024ELj4ENS_18Kernel_traits_baseILj2048ES2_S2_S2_S2_fjLj1024EEEEELb0ELb0EEEvNS_9BwdParamsE --------------------------
	.section	.nv.shared._ZN10layer_norm22ln_bwd_finalize_kernelINS_22Kernel_traits_finalizeILj2048E6__halfS2_S2_S2_fjLb0ELj1024ELj4ENS_18Kernel_traits_baseILj2048ES2_S2_S2_S2_fjLj1024EEEEELb0ELb0EEEvNS_9BwdParamsE,"aw",@nobits
	.sectionflags	@""
	.align	16
.nv.shared._ZN10layer_norm22ln_bwd_finalize_kernelINS_22Kernel_traits_finalizeILj2048E6__halfS2_S2_S2_fjLb0ELj1024ELj4ENS_18Kernel_traits_baseILj2048ES2_S2_S2_S2_fjLj1024EEEEELb0ELb0EEEvNS_9BwdParamsE:
	.zero		9472


//--------------------- .nv.shared._ZN10layer_norm40ln_parallel_residual_bwd_finalize_kernelINS_22Kernel_traits_finalizeILj2048E6__halfS2_S2_S2_fjLb0ELj1024ELj4ENS_18Kernel_traits_baseILj2048ES2_S2_S2_S2_fjLj1024EEEEELb0EEEvNS_9BwdParamsE --------------------------
	.section	.nv.shared._ZN10layer_norm40ln_parallel_residual_bwd_finalize_kernelINS_22Kernel_traits_finalizeILj2048E6__halfS2_S2_S2_fjLb0ELj1024ELj4ENS_18Kernel_traits_baseILj2048ES2_S2_S2_S2_fjLj1024EEEEELb0EEEvNS_9BwdParamsE,"aw",@nobits
	.sectionflags	@""
	.align	16
.nv.shared._ZN10layer_norm40ln_parallel_residual_bwd_finalize_kernelINS_22Kernel_traits_finalizeILj2048E6__halfS2_S2_S2_fjLb0ELj1024ELj4ENS_18Kernel_traits_baseILj2048ES2_S2_S2_S2_fjLj1024EEEEELb0EEEvNS_9BwdParamsE:
	.zero		17920


//--------------------- .nv.shared._ZN10layer_norm31ln_parallel_residual_bwd_kernelINS_13Kernel_traitsI6__halfS2_S2_S2_fjLj2048ELj1ELj1ELj4ELj16ENS_18Kernel_traits_baseILj2048ES2_S2_S2_S2_fjLj128EEEEELb1ELb1ELb0EEEvNS_9BwdParamsE --------------------------
	.section	.nv.shared._ZN10layer_norm31ln_parallel_residual_bwd_kernelINS_13Kernel_traitsI6__halfS2_S2_S2_fjLj2048ELj1ELj1ELj4ELj16ENS_18Kernel_traits_baseILj2048ES2_S2_S2_S2_fjLj128EEEEELb1ELb1ELb0EEEvNS_9BwdParamsE,"aw",@nobits
	.sectionflags	@""
	.align	16
	.zero		1024


//--------------------- .nv.shared._ZN10layer_norm22ln_bwd_finalize_kernelINS_22Kernel_traits_finalizeILj2048E6__halfS2_S2_S2_fjLb0ELj1024ELj4ENS_18Kernel_traits_baseILj2048ES2_S2_S2_S2_fjLj1024EEEEELb0ELb1EEEvNS_9BwdParamsE --------------------------
	.section	.nv.shared._ZN10layer_norm22ln_bwd_finalize_kernelINS_22Kernel_traits_finalizeILj2048E6__halfS2_S2_S2_fjLb0ELj1024ELj4ENS_18Kernel_traits_baseILj2048ES2_S2_S2_S2_fjLj1024EEEEELb0ELb1EEEvNS_9BwdParamsE,"aw",@nobits
	.sectionflags	@""
	.align	16
.nv.shared._ZN10layer_norm22ln_bwd_finalize_kernelINS_22Kernel_traits_finalizeILj2048E6__halfS2_S2_S2_fjLb0ELj1024ELj4ENS_18Kernel_traits_baseILj2048ES2_S2_S2_S2_fjLj1024EEEEELb0ELb1EEEvNS_9BwdParamsE:
	.zero		9472


//--------------------- .nv.shared._ZN10layer_norm40ln_parallel_residual_bwd_finalize_kernelINS_22Kernel_traits_finalizeILj2048E6__halfS2_S2_S2_fjLb0ELj1024ELj4ENS_18Kernel_traits_baseILj2048ES2_S2_S2_S2_fjLj1024EEEEELb1EEEvNS_9BwdParamsE --------------------------
	.section	.nv.shared._ZN10layer_norm40ln_parallel_residual_bwd_finalize_kernelINS_22Kernel_traits_finalizeILj2048E6__halfS2_S2_S2_fjLb0ELj1024ELj4ENS_18Kernel_traits_baseILj2048ES2_S2_S2_S2_fjLj1024EEEEELb1EEEvNS_9BwdParamsE,"aw",@nobits
	.sectionflags	@""
	.align	16
.nv.shared._ZN10layer_norm40ln_parallel_residual_bwd_finalize_kernelINS_22Kernel_traits_finalizeILj2048E6__halfS2_S2_S2_fjLb0ELj1024ELj4ENS_18Kernel_traits_baseILj2048ES2_S2_S2_S2_fjLj1024EEEEELb1EEEvNS_9BwdParamsE:
	.zero		17920


//--------------------- .nv.shared._ZN10layer_norm31ln_parallel_residual_bwd_kernelINS_13Kernel_traitsI6__halfS2_S2_S2_fjLj2048ELj1ELj1ELj4ELj16ENS_18Kernel_traits_baseILj2048ES2_S2_S2_S2_fjLj128EEEEELb1ELb1ELb1EEEvNS_9BwdParamsE --------------------------
	.section	.nv.shared._ZN10layer_norm31ln_parallel_residual_bwd_kernelINS_13Kernel_traitsI6__halfS2_S2_S2_fjLj2048ELj1ELj1ELj4ELj16ENS_18Kernel_traits_baseILj2048ES2_S2_S2_S2_fjLj128EEEEELb1ELb1ELb1EEEvNS_9BwdParamsE,"aw",@nobits
	.sectionflags	@""
	.align	16
	.zero		1024


//--------------------- .nv.shared._ZN10layer_norm31ln_parallel_residual_bwd_kernelINS_13Kernel_traitsIf13__nv_bfloat16S2_S2_fjLj2048ELj1ELj1ELj4ELj16ENS_18Kernel_traits_baseILj2048EfS2_S2_S2_fjLj128EEEEELb0ELb0ELb0EEEvNS_9BwdParamsE --------------------------
	.section	.nv.shared._ZN10layer_norm31ln_parallel_residual_bwd_kernelINS_13Kernel_traitsIf13__nv_bfloat16S2_S2_fjLj2048ELj1ELj1ELj4ELj16ENS_18Kernel_traits_baseILj2048EfS2_S2_S2_fjLj128EEEEELb0ELb0ELb0EEEvNS_9BwdParamsE,"aw",@nobits
	.sectionflags	@""
	.align	16
	.zero		1024


//--------------------- .nv.shared._ZN10layer_norm31ln_parallel_residual_bwd_kernelINS_13Kernel_traitsIf13__nv_bfloat16S2_S2_fjLj2048ELj1ELj1ELj4ELj16ENS_18Kernel_traits_baseILj2048EfS2_S2_S2_fjLj128EEEEELb0ELb0ELb1EEEvNS_9BwdParamsE --------------------------
	.section	.nv.shared._ZN10layer_norm31ln_parallel_residual_bwd_kernelINS_13Kernel_traitsIf13__nv_bfloat16S2_S2_fjLj2048ELj1ELj1ELj4ELj16ENS_18Kernel_traits_baseILj2048EfS2_S2_S2_fjLj128EEEEELb0ELb0ELb1EEEvNS_9BwdParamsE,"aw",@nobits
	.sectionflags	@""
	.align	16
	.zero		1024


//--------------------- .nv.shared._ZN10layer_norm31ln_parallel_residual_bwd_kernelINS_13Kernel_traitsIf13__nv_bfloat16S2_S2_fjLj2048ELj1ELj1ELj4ELj16ENS_18Kernel_traits_baseILj2048EfS2_S2_S2_fjLj128EEEEELb0ELb1ELb0EEEvNS_9BwdParamsE --------------------------
	.section	.nv.shared._ZN10layer_norm31ln_parallel_residual_bwd_kernelINS_13Kernel_traitsIf13__nv_bfloat16S2_S2_fjLj2048ELj1ELj1ELj4ELj16ENS_18Kernel_traits_baseILj2048EfS2_S2_S2_fjLj128EEEEELb0ELb1ELb0EEEvNS_9BwdParamsE,"aw",@nobits
	.sectionflags	@""
	.align	16
	.zero		1024


//--------------------- .nv.shared._ZN10layer_norm31ln_parallel_residual_bwd_kernelINS_13Kernel_traitsIf13__nv_bfloat16S2_S2_fjLj2048ELj1ELj1ELj4ELj16ENS_18Kernel_traits_baseILj2048EfS2_S2_S2_fjLj128EEEEELb0ELb1ELb1EEEvNS_9BwdParamsE --------------------------
	.section	.nv.shared._ZN10layer_norm31ln_parallel_residual_bwd_kernelINS_13Kernel_traitsIf13__nv_bfloat16S2_S2_fjLj2048ELj1ELj1ELj4ELj16ENS_18Kernel_traits_baseILj2048EfS2_S2_S2_fjLj128EEEEELb0ELb1ELb1EEEvNS_9BwdParamsE,"aw",@nobits
	.sectionflags	@""
	.align	16
	.zero		1024


//--------------------- .nv.shared._ZN10layer_norm31ln_parallel_residual_bwd_kernelINS_13Kernel_traitsIf13__nv_bfloat16S2_S2_fjLj2048ELj1ELj1ELj4ELj16ENS_18Kernel_traits_baseILj2048EfS2_S2_S2_fjLj128EEEEELb1ELb0ELb0EEEvNS_9BwdParamsE --------------------------
	.section	.nv.shared._ZN10layer_norm31ln_parallel_residual_bwd_kernelINS_13Kernel_traitsIf13__nv_bfloat16S2_S2_fjLj2048ELj1ELj1ELj4ELj16ENS_18Kernel_traits_baseILj2048EfS2_S2_S2_fjLj128EEEEELb1ELb0ELb0EEEvNS_9BwdParamsE,"aw",@nobits
	.sectionflags	@""
	.align	16
	.zero		1024


//--------------------- .nv.shared._ZN10layer_norm31ln_parallel_residual_bwd_kernelINS_13Kernel_traitsIf13__nv_bfloat16S2_S2_fjLj2048ELj1ELj1ELj4ELj16ENS_18Kernel_traits_baseILj2048EfS2_S2_S2_fjLj128EEEEELb1ELb0ELb1EEEvNS_9BwdParamsE --------------------------
	.section	.nv.shared._ZN10layer_norm31ln_parallel_residual_bwd_kernelINS_13Kernel_traitsIf13__nv_bfloat16S2_S2_fjLj2048ELj1ELj1ELj4ELj16ENS_18Kernel_traits_baseILj2048EfS2_S2_S2_fjLj128EEEEELb1ELb0ELb1EEEvNS_9BwdParamsE,"aw",@nobits
	.sectionflags	@""
	.align	16
	.zero		1024


//--------------------- .nv.shared._ZN10layer_norm22ln_bwd_finalize_kernelINS_22Kernel_traits_finalizeILj2048Ef13__nv_bfloat16S2_S2_fjLb0ELj1024ELj4ENS_18Kernel_traits_baseILj2048EfS2_S2_S2_fjLj1024EEEEELb0ELb0EEEvNS_9BwdParamsE --------------------------
	.section	.nv.shared._ZN10layer_norm22ln_bwd_finalize_kernelINS_22Kernel_traits_finalizeILj2048Ef13__nv_bfloat16S2_S2_fjLb0ELj1024ELj4ENS_18Kernel_traits_baseILj2048EfS2_S2_S2_fjLj1024EEEEELb0ELb0EEEvNS_9BwdParamsE,"aw",@nobits
	.sectionflags	@""
	.align	16
.nv.shared._ZN10layer_norm22ln_bwd_finalize_kernelINS_22Kernel_traits_finalizeILj2048Ef13__nv_bfloat16S2_S2_fjLb0ELj1024ELj4ENS_18Kernel_traits_baseILj2048EfS2_S2_S2_fjLj1024EEEEELb0ELb0EEEvNS_9BwdParamsE:
	.zero		9472


//--------------------- .nv.shared._ZN10layer_norm40ln_parallel_residual_bwd_finalize_kernelINS_22Kernel_traits_finalizeILj2048Ef13__nv_bfloat16S2_S2_fjLb0ELj1024ELj4ENS_18Kernel_traits_baseILj2048EfS2_S2_S2_fjLj1024EEEEELb0EEEvNS_9BwdParamsE --------------------------
	.section	.nv.shared._ZN10layer_norm40ln_parallel_residual_bwd_finalize_kernelINS_22Kernel_traits_finalizeILj2048Ef13__nv_bfloat16S2_S2_fjLb0ELj1024ELj4ENS_18Kernel_traits_baseILj2048EfS2_S2_S2_fjLj1024EEEEELb0EEEvNS_9BwdParamsE,"aw",@nobits
	.sectionflags	@""
	.align	16
.nv.shared._ZN10layer_norm40ln_parallel_residual_bwd_finalize_kernelINS_22Kernel_traits_finalizeILj2048Ef13__nv_bfloat16S2_S2_fjLb0ELj1024ELj4ENS_18Kernel_traits_baseILj2048EfS2_S2_S2_fjLj1024EEEEELb0EEEvNS_9BwdParamsE:
	.zero		17920


//--------------------- .nv.shared._ZN10layer_norm31ln_parallel_residual_bwd_kernelINS_13Kernel_traitsIf13__nv_bfloat16S2_S2_fjLj2048ELj1ELj1ELj4ELj16ENS_18Kernel_traits_baseILj2048EfS2_S2_S2_fjLj128EEEEELb1ELb1ELb0EEEvNS_9BwdParamsE --------------------------
	.section	.nv.shared._ZN10layer_norm31ln_parallel_residual_bwd_kernelINS_13Kernel_traitsIf13__nv_bfloat16S2_S2_fjLj2048ELj1ELj1ELj4ELj16ENS_18Kernel_traits_baseILj2048EfS2_S2_S2_fjLj128EEEEELb1ELb1ELb0EEEvNS_9BwdParamsE,"aw",@nobits
	.sectionflags	@""
	.align	16
	.zero		1024


//--------------------- .nv.shared._ZN10layer_norm22ln_bwd_finalize_kernelINS_22Kernel_traits_finalizeILj2048Ef13__nv_bfloat16S2_S2_fjLb0ELj1024ELj4ENS_18Kernel_traits_baseILj2048EfS2_S2_S2_fjLj1024EEEEELb0ELb1EEEvNS_9BwdParamsE --------------------------
	.section	.nv.shared._ZN10layer_norm22ln_bwd_finalize_kernelINS_22Kernel_traits_finalizeILj2048Ef13__nv_bfloat16S2_S2_fjLb0ELj1024ELj4ENS_18Kernel_traits_baseILj2048EfS2_S2_S2_fjLj1024EEEEELb0ELb1EEEvNS_9BwdParamsE,"aw",@nobits
	.sectionflags	@""
	.align	16
.nv.shared._ZN10layer_norm22ln_bwd_finalize_kernelINS_22Kernel_traits_finalizeILj2048Ef13__nv_bfloat16S2_S2_fjLb0ELj1024ELj4ENS_18Kernel_traits_baseILj2048EfS2_S2_S2_fjLj1024EEEEELb0ELb1EEEvNS_9BwdParamsE:
	.zero		9472


//--------------------- .nv.shared._ZN10layer_norm40ln_parallel_residual_bwd_finalize_kernelINS_22Kernel_traits_finalizeILj2048Ef13__nv_bfloat16S2_S2_fjLb0ELj1024ELj4ENS_18Kernel_traits_baseILj2048EfS2_S2_S2_fjLj1024EEEEELb1EEEvNS_9BwdParamsE --------------------------
	.section	.nv.shared._ZN10layer_norm40ln_parallel_residual_bwd_finalize_kernelINS_22Kernel_traits_finalizeILj2048Ef13__nv_bfloat16S2_S2_fjLb0ELj1024ELj4ENS_18Kernel_traits_baseILj2048EfS2_S2_S2_fjLj1024EEEEELb1EEEvNS_9BwdParamsE,"aw",@nobits
	.sectionflags	@""
	.align	16
.nv.shared._ZN10layer_norm40ln_parallel_residual_bwd_finalize_kernelINS_22Kernel_traits_finalizeILj2048Ef13__nv_bfloat16S2_S2_fjLb0ELj1024ELj4ENS_18Kernel_traits_baseILj2048EfS2_S2_S2_fjLj1024EEEEELb1EEEvNS_9BwdParamsE:
	.zero		17920


//--------------------- .nv.shared._ZN10layer_norm31ln_parallel_residual_bwd_kernelINS_13Kernel_traitsIf13__nv_bfloat16S2_S2_fjLj2048ELj1ELj1ELj4ELj16ENS_18Kernel_traits_baseILj2048EfS2_S2_S2_fjLj128EEEEELb1ELb1ELb1EEEvNS_9BwdParamsE --------------------------
	.section	.nv.shared._ZN10layer_norm31ln_parallel_residual_bwd_kernelINS_13Kernel_traitsIf13__nv_bfloat16S2_S2_fjLj2048ELj1ELj1ELj4ELj16ENS_18Kernel_traits_baseILj2048EfS2_S2_S2_fjLj128EEEEELb1ELb1ELb1EEEvNS_9BwdParamsE,"aw",@nobits
	.sectionflags	@""
	.align	16
	.zero		1024


//--------------------- .nv.shared._ZN10layer_norm31ln_parallel_residual_bwd_kernelINS_13Kernel_traitsI13__nv_bfloat16S2_fS2_fjLj2048ELj1ELj1ELj4ELj16ENS_18Kernel_traits_baseILj2048ES2_S2_fS2_fjLj128EEEEELb0ELb0ELb0EEEvNS_9BwdParamsE --------------------------
	.section	.nv.shared._ZN10layer_norm31ln_parallel_residual_bwd_kernelINS_13Kernel_traitsI13__nv_bfloat16S2_fS2_fjLj2048ELj1ELj1ELj4ELj16ENS_18Kernel_traits_baseILj2048ES2_S2_fS2_fjLj128EEEEELb0ELb0ELb0EEEvNS_9BwdParamsE,"aw",@nobits
	.sectionflags	@""
	.align	16
	.zero		1024


//--------------------- .nv.shared._ZN10layer_norm31ln_parallel_residual_bwd_kernelINS_13Kernel_traitsI13__nv_bfloat16S2_fS2_fjLj2048ELj1ELj1ELj4ELj16ENS_18Kernel_traits_baseILj2048ES2_S2_fS2_fjLj128EEEEELb0ELb0ELb1EEEvNS_9BwdParamsE --------------------------
	.section	.nv.shared._ZN10layer_norm31ln_parallel_residual_bwd_kernelINS_13Kernel_traitsI13__nv_bfloat16S2_fS2_fjLj2048ELj1ELj1ELj4ELj16ENS_18Kernel_traits_baseILj2048ES2_S2_fS2_fjLj128EEEEELb0ELb0ELb1EEEvNS_9BwdParamsE,"aw",@nobits
	.sectionflags	@""
	.align	16
	.zero		1024


//--------------------- .nv.shared._ZN10layer_norm31ln_parallel_residual_bwd_kernelINS_13Kernel_traitsI13__nv_bfloat16S2_fS2_fjLj2048ELj1ELj1ELj4ELj16ENS_18Kernel_traits_baseILj2048ES2_S2_fS2_fjLj128EEEEELb0ELb1ELb0EEEvNS_9BwdParamsE --------------------------
	.section	.nv.shared._ZN10layer_norm31ln_parallel_residual_bwd_kernelINS_13Kernel_traitsI13__nv_bfloat16S2_fS2_fjLj2048ELj1ELj1ELj4ELj16ENS_18Kernel_traits_baseILj2048ES2_S2_fS2_fjLj128EEEEELb0ELb1ELb0EEEvNS_9BwdParamsE,"aw",@nobits
	.sectionflags	@""
	.align	16
	.zero		1024


//--------------------- .nv.shared._ZN10layer_norm31ln_parallel_residual_bwd_kernelINS_13Kernel_traitsI13__nv_bfloat16S2_fS2_fjLj2048ELj1ELj1ELj4ELj16ENS_18Kernel_traits_baseILj2048ES2_S2_fS2_fjLj128EEEEELb0ELb1ELb1EEEvNS_9BwdParamsE --------------------------
	.section	.nv.shared._ZN10layer_norm31ln_parallel_residual_bwd_kernelINS_13Kernel_traitsI13__nv_bfloat16S2_fS2_fjLj2048ELj1ELj1ELj4ELj16ENS_18Kernel_traits_baseILj2048ES2_S2_fS2_fjLj128EEEEELb0ELb1ELb1EEEvNS_9BwdParamsE,"aw",@nobits
	.sectionflags	@""
	.align	16
	.zero		1024


//--------------------- .nv.shared._ZN10layer_norm31ln_parallel_residual_bwd_kernelINS_13Kernel_traitsI13__nv_bfloat16S2_fS2_fjLj2048ELj1ELj1ELj4ELj16ENS_18Kernel_traits_baseILj2048ES2_S2_fS2_fjLj128EEEEELb1ELb0ELb0EEEvNS_9BwdParamsE --------------------------
	.section	.nv.shared._ZN10layer_norm31ln_parallel_residual_bwd_kernelINS_13Kernel_traitsI13__nv_bfloat16S2_fS2_fjLj2048ELj1ELj1ELj4ELj16ENS_18Kernel_traits_baseILj2048ES2_S2_fS2_fjLj128EEEEELb1ELb0ELb0EEEvNS_9BwdParamsE,"aw",@nobits
	.sectionflags	@""
	.align	16
	.zero		1024


//--------------------- .nv.shared._ZN10layer_norm31ln_parallel_residual_bwd_kernelINS_13Kernel_traitsI13__nv_bfloat16S2_fS2_fjLj2048ELj1ELj1ELj4ELj16ENS_18Kernel_traits_baseILj2048ES2_S2_fS2_fjLj128EEEEELb1ELb0ELb1EEEvNS_9BwdParamsE --------------------------
	.section	.nv.shared._ZN10layer_norm31ln_parallel_residual_bwd_kernelINS_13Kernel_traitsI13__nv_bfloat16S2_fS2_fjLj2048ELj1ELj1ELj4ELj16ENS_18Kernel_traits_baseILj2048ES2_S2_fS2_fjLj128EEEEELb1ELb0ELb1EEEvNS_9BwdParamsE,"aw",@nobits
	.sectionflags	@""
	.align	16
	.zero		1024


//--------------------- .nv.shared._ZN10layer_norm22ln_bwd_finalize_kernelINS_22Kernel_traits_finalizeILj2048E13__nv_bfloat16S2_fS2_fjLb0ELj1024ELj4ENS_18Kernel_traits_baseILj2048ES2_S2_fS2_fjLj1024EEEEELb0ELb0EEEvNS_9BwdParamsE --------------------------
	.section	.nv.shared._ZN10layer_norm22ln_bwd_finalize_kernelINS_22Kernel_traits_finalizeILj2048E13__nv_bfloat16S2_fS2_fjLb0ELj1024ELj4ENS_18Kernel_traits_baseILj2048ES2_S2_fS2_fjLj1024EEEEELb0ELb0EEEvNS_9BwdParamsE,"aw",@nobits
	.sectionflags	@""
	.align	16
.nv.shared._ZN10layer_norm22ln_bwd_finalize_kernelINS_22Kernel_traits_finalizeILj2048E13__nv_bfloat16S2_fS2_fjLb0ELj1024ELj4ENS_18Kernel_traits_baseILj2048ES2_S2_fS2_fjLj1024EEEEELb0ELb0EEEvNS_9BwdParamsE:
	.zero		9472


//--------------------- .nv.shared._ZN10layer_norm40ln_parallel_residual_bwd_finalize_kernelINS_22Kernel_traits_finalizeILj2048E13__nv_bfloat16S2_fS2_fjLb0ELj1024ELj4ENS_18Kernel_traits_baseILj2048ES2_S2_fS2_fjLj1024EEEEELb0EEEvNS_9BwdParamsE --------------------------
	.section	.nv.shared._ZN10layer_norm40ln_parallel_residual_bwd_finalize_kernelINS_22Kernel_traits_finalizeILj2048E13__nv_bfloat16S2_fS2_fjLb0ELj1024ELj4ENS_18Kernel_traits_baseILj2048ES2_S2_fS2_fjLj1024EEEEELb0EEEvNS_9BwdParamsE,"aw",@nobits
	.sectionflags	@""
	.align	16
.nv.shared._ZN10layer_norm40ln_parallel_residual_bwd_finalize_kernelINS_22Kernel_traits_finalizeILj2048E13__nv_bfloat16S2_fS2_fjLb0ELj1024ELj4ENS_18Kernel_traits_baseILj2048ES2_S2_fS2_fjLj1024EEEEELb0EEEvNS_9BwdParamsE:
	.zero		17920


//--------------------- .nv.shared._ZN10layer_norm31ln_parallel_residual_bwd_kernelINS_13Kernel_traitsI13__nv_bfloat16S2_fS2_fjLj2048ELj1ELj1ELj4ELj16ENS_18Kernel_traits_baseILj2048ES2_S2_fS2_fjLj128EEEEELb1ELb1ELb0EEEvNS_9BwdParamsE --------------------------
	.section	.nv.shared._ZN10layer_norm31ln_parallel_residual_bwd_kernelINS_13Kernel_traitsI13__nv_bfloat16S2_fS2_fjLj2048ELj1ELj1ELj4ELj16ENS_18Kernel_traits_baseILj2048ES2_S2_fS2_fjLj128EEEEELb1ELb1ELb0EEEvNS_9BwdParamsE,"aw",@nobits
	.sectionflags	@""
	.align	16
	.zero		1024


//--------------------- .nv.shared._ZN10layer_norm22ln_bwd_finalize_kernelINS_22Kernel_traits_finalizeILj2048E13__nv_bfloat16S2_fS2_fjLb0ELj1024ELj4ENS_18Kernel_traits_baseILj2048ES2_S2_fS2_fjLj1024EEEEELb0ELb1EEEvNS_9BwdParamsE --------------------------
	.section	.nv.shared._ZN10layer_norm22ln_bwd_finalize_kernelINS_22Kernel_traits_finalizeILj2048E13__nv_bfloat16S2_fS2_fjLb0ELj1024ELj4ENS_18Kernel_traits_baseILj2048ES2_S2_fS2_fjLj1024EEEEELb0ELb1EEEvNS_9BwdParamsE,"aw",@nobits
	.sectionflags	@""
	.align	16
.nv.shared._ZN10layer_norm22ln_bwd_finalize_kernelINS_22Kernel_traits_finalizeILj2048E13__nv_bfloat16S2_fS2_fjLb0ELj1024ELj4ENS_18Kernel_traits_baseILj2048ES2_S2_fS2_fjLj1024EEEEELb0ELb1EEEvNS_9BwdParamsE:
	.zero		9472


//--------------------- .nv.shared._ZN10layer_norm40ln_parallel_residual_bwd_finalize_kernelINS_22Kernel_traits_finalizeILj2048E13__nv_bfloat16S2_fS2_fjLb0ELj1024ELj4ENS_18Kernel_traits_baseILj2048ES2_S2_fS2_fjLj1024EEEEELb1EEEvNS_9BwdParamsE --------------------------
	.section	.nv.shared._ZN10layer_norm40ln_parallel_residual_bwd_finalize_kernelINS_22Kernel_traits_finalizeILj2048E13__nv_bfloat16S2_fS2_fjLb0ELj1024ELj4ENS_18Kernel_traits_baseILj2048ES2_S2_fS2_fjLj1024EEEEELb1EEEvNS_9BwdParamsE,"aw",@nobits
	.sectionflags	@""
	.align	16
.nv.shared._ZN10layer_norm40ln_parallel_residual_bwd_finalize_kernelINS_22Kernel_traits_finalizeILj2048E13__nv_bfloat16S2_fS2_fjLb0ELj1024ELj4ENS_18Kernel_traits_baseILj2048ES2_S2_fS2_fjLj1024EEEEELb1EEEvNS_9BwdParamsE:
	.zero		17920


//--------------------- .nv.shared._ZN10layer_norm31ln_parallel_residual_bwd_kernelINS_13Kernel_traitsI13__nv_bfloat16S2_fS2_fjLj2048ELj1ELj1ELj4ELj16ENS_18Kernel_traits_baseILj2048ES2_S2_fS2_fjLj128EEEEELb1ELb1ELb1EEEvNS_9BwdParamsE --------------------------
	.section	.nv.shared._ZN10layer_norm31ln_parallel_residual_bwd_kernelINS_13Kernel_traitsI13__nv_bfloat16S2_fS2_fjLj2048ELj1ELj1ELj4ELj16ENS_18Kernel_traits_baseILj2048ES2_S2_fS2_fjLj128EEEEELb1ELb1ELb1EEEvNS_9BwdParamsE,"aw",@nobits
	.sectionflags	@""
	.align	16
	.zero		1024


//--------------------- .nv.shared._ZN10layer_norm31ln_parallel_residual_bwd_kernelINS_13Kernel_traitsIf13__nv_bfloat16fS2_fjLj2048ELj1ELj1ELj4ELj16ENS_18Kernel_traits_baseILj2048EfS2_fS2_fjLj128EEEEELb0ELb0ELb0EEEvNS_9BwdParamsE --------------------------
	.section	.nv.shared._ZN10layer_norm31ln_parallel_residual_bwd_kernelINS_13Kernel_traitsIf13__nv_bfloat16fS2_fjLj2048ELj1ELj1ELj4ELj16ENS_18Kernel_traits_baseILj2048EfS2_fS2_fjLj128EEEEELb0ELb0ELb0EEEvNS_9BwdParamsE,"aw",@nobits
	.sectionflags	@""
	.align	16
	.zero		1024


//--------------------- .nv.shared._ZN10layer_norm31ln_parallel_residual_bwd_kernelINS_13Kernel_traitsIf13__nv_bfloat16fS2_fjLj2048ELj1ELj1ELj4ELj16ENS_18Kernel_traits_baseILj2048EfS2_fS2_fjLj128EEEEELb0ELb0ELb1EEEvNS_9BwdParamsE --------------------------
	.section	.nv.shared._ZN10layer_norm31ln_parallel_residual_bwd_kernelINS_13Kernel_traitsIf13__nv_bfloat16fS2_fjLj2048ELj1ELj1ELj4ELj16ENS_18Kernel_traits_baseILj2048EfS2_fS2_fjLj128EEEEELb0ELb0ELb1EEEvNS_9BwdParamsE,"aw",@nobits
	.sectionflags	@""
	.align	16
	.zero		1024


//--------------------- .nv.shared._ZN10layer_norm31ln_parallel_residual_bwd_kernelINS_13Kernel_traitsIf13__nv_bfloat16fS2_fjLj2048ELj1ELj1ELj4ELj16ENS_18Kernel_traits_baseILj2048EfS2_fS2_fjLj128EEEEELb0ELb1ELb0EEEvNS_9BwdParamsE --------------------------
	.section	.nv.shared._ZN10layer_norm31ln_parallel_residual_bwd_kernelINS_13Kernel_traitsIf13__nv_bfloat16fS2_fjLj2048ELj1ELj1ELj4ELj16ENS_18Kernel_traits_baseILj2048EfS2_fS2_fjLj128EEEEELb0ELb1ELb0EEEvNS_9BwdParamsE,"aw",@nobits
	.sectionflags	@""
	.align	16
	.zero		1024


//--------------------- .nv.shared._ZN10layer_norm31ln_parallel_residual_bwd_kernelINS_13Kernel_traitsIf13__nv_bfloat16fS2_fjLj2048ELj1ELj1ELj4ELj16ENS_18Kernel_traits_baseILj2048EfS2_fS2_fjLj128EEEEELb0ELb1ELb1EEEvNS_9BwdParamsE --------------------------
	.section	.nv.shared._ZN10layer_norm31ln_parallel_residual_bwd_kernelINS_13Kernel_traitsIf13__nv_bfloat16fS2_fjLj2048ELj1ELj1ELj4ELj16ENS_18Kernel_traits_baseILj2048EfS2_fS2_fjLj128EEEEELb0ELb1ELb1EEEvNS_9BwdParamsE,"aw",@nobits
	.sectionflags	@""
	.align	16
	.zero		1024


//--------------------- .nv.shared._ZN10layer_norm31ln_parallel_residual_bwd_kernelINS_13Kernel_traitsIf13__nv_bfloat16fS2_fjLj2048ELj1ELj1ELj4ELj16ENS_18Kernel_traits_baseILj2048EfS2_fS2_fjLj128EEEEELb1ELb0ELb0EEEvNS_9BwdParamsE --------------------------
	.section	.nv.shared._ZN10layer_norm31ln_parallel_residual_bwd_kernelINS_13Kernel_traitsIf13__nv_bfloat16fS2_fjLj2048ELj1ELj1ELj4ELj16ENS_18Kernel_traits_baseILj2048EfS2_fS2_fjLj128EEEEELb1ELb0ELb0EEEvNS_9BwdParamsE,"aw",@nobits
	.sectionflags	@""
	.align	16
	.zero		1024


//--------------------- .nv.shared._ZN10layer_norm31ln_parallel_residual_bwd_kernelINS_13Kernel_traitsIf13__nv_bfloat16fS2_fjLj2048ELj1ELj1ELj4ELj16ENS_18Kernel_traits_baseILj2048EfS2_fS2_fjLj128EEEEELb1ELb0ELb1EEEvNS_9BwdParamsE --------------------------
	.section	.nv.shared._ZN10layer_norm31ln_parallel_residual_bwd_kernelINS_13Kernel_traitsIf13__nv_bfloat16fS2_fjLj2048ELj1ELj1ELj4ELj16ENS_18Kernel_traits_baseILj2048EfS2_fS2_fjLj128EEEEELb1ELb0ELb1EEEvNS_9BwdParamsE,"aw",@nobits
	.sectionflags	@""
	.align	16
	.zero		1024


//--------------------- .nv.shared._ZN10layer_norm22ln_bwd_finalize_kernelINS_22Kernel_traits_finalizeILj2048Ef13__nv_bfloat16fS2_fjLb0ELj1024ELj4ENS_18Kernel_traits_baseILj2048EfS2_fS2_fjLj1024EEEEELb0ELb0EEEvNS_9BwdParamsE --------------------------
	.section	.nv.shared._ZN10layer_norm22ln_bwd_finalize_kernelINS_22Kernel_traits_finalizeILj2048Ef13__nv_bfloat16fS2_fjLb0ELj1024ELj4ENS_18Kernel_traits_baseILj2048EfS2_fS2_fjLj1024EEEEELb0ELb0EEEvNS_9BwdParamsE,"aw",@nobits
	.sectionflags	@""
	.align	16
.nv.shared._ZN10layer_norm22ln_bwd_finalize_kernelINS_22Kernel_traits_finalizeILj2048Ef13__nv_bfloat16fS2_fjLb0ELj1024ELj4ENS_18Kernel_traits_baseILj2048EfS2_fS2_fjLj1024EEEEELb0ELb0EEEvNS_9BwdParamsE:
	.zero		9472


//--------------------- .nv.shared._ZN10layer_norm40ln_parallel_residual_bwd_finalize_kernelINS_22Kernel_traits_finalizeILj2048Ef13__nv_bfloat16fS2_fjLb0ELj1024ELj4ENS_18Kernel_traits_baseILj2048EfS2_fS2_fjLj1024EEEEELb0EEEvNS_9BwdParamsE --------------------------
	.section	.nv.shared._ZN10layer_norm40ln_parallel_residual_bwd_finalize_kernelINS_22Kernel_traits_finalizeILj2048Ef13__nv_bfloat16fS2_fjLb0ELj1024ELj4ENS_18Kernel_traits_baseILj2048EfS2_fS2_fjLj1024EEEEELb0EEEvNS_9BwdParamsE,"aw",@nobits
	.sectionflags	@""
	.align	16
.nv.shared._ZN10layer_norm40ln_parallel_residual_bwd_finalize_kernelINS_22Kernel_traits_finalizeILj2048Ef13__nv_bfloat16fS2_fjLb0ELj1024ELj4ENS_18Kernel_traits_baseILj2048EfS2_fS2_fjLj1024EEEEELb0EEEvNS_9BwdParamsE:
	.zero		17920


//--------------------- .nv.shared._ZN10layer_norm31ln_parallel_residual_bwd_kernelINS_13Kernel_traitsIf13__nv_bfloat16fS2_fjLj2048ELj1ELj1ELj4ELj16ENS_18Kernel_traits_baseILj2048EfS2_fS2_fjLj128EEEEELb1ELb1ELb0EEEvNS_9BwdParamsE --------------------------
	.section	.nv.shared._ZN10layer_norm31ln_parallel_residual_bwd_kernelINS_13Kernel_traitsIf13__nv_bfloat16fS2_fjLj2048ELj1ELj1ELj4ELj16ENS_18Kernel_traits_baseILj2048EfS2_fS2_fjLj128EEEEELb1ELb1ELb0EEEvNS_9BwdParamsE,"aw",@nobits
	.sectionflags	@""
	.align	16
	.zero		1024


//--------------------- .nv.shared._ZN10layer_norm22ln_bwd_finalize_kernelINS_22Kernel_traits_finalizeILj2048Ef13__nv_bfloat16fS2_fjLb0ELj1024ELj4ENS_18Kernel_traits_baseILj2048EfS2_fS2_fjLj1024EEEEELb0ELb1EEEvNS_9BwdParamsE --------------------------
	.section	.nv.shared._ZN10layer_norm22ln_bwd_finalize_kernelINS_22Kernel_traits_finalizeILj2048Ef13__nv_bfloat16fS2_fjLb0ELj1024ELj4ENS_18Kernel_traits_baseILj2048EfS2_fS2_fjLj1024EEEEELb0ELb1EEEvNS_9BwdParamsE,"aw",@nobits
	.sectionflags	@""
	.align	16
.nv.shared._ZN10layer_norm22ln_bwd_finalize_kernelINS_22Kernel_traits_finalizeILj2048Ef13__nv_bfloat16fS2_fjLb0ELj1024ELj4ENS_18Kernel_traits_baseILj2048EfS2_fS2_fjLj1024EEEEELb0ELb1EEEvNS_9BwdParamsE:
	.zero		9472


//--------------------- .nv.shared._ZN10layer_norm40ln_parallel_residual_bwd_finalize_kernelINS_22Kernel_traits_finalizeILj2048Ef13__nv_bfloat16fS2_fjLb0ELj1024ELj4ENS_18Kernel_traits_baseILj2048EfS2_fS2_fjLj1024EEEEELb1EEEvNS_9BwdParamsE --------------------------
	.section	.nv.shared._ZN10layer_norm40ln_parallel_residual_bwd_finalize_kernelINS_22Kernel_traits_finalizeILj2048Ef13__nv_bfloat16fS2_fjLb0ELj1024ELj4ENS_18Kernel_traits_baseILj2048EfS2_fS2_fjLj1024EEEEELb1EEEvNS_9BwdParamsE,"aw",@nobits
	.sectionflags	@""
	.align	16
.nv.shared._ZN10layer_norm40ln_parallel_residual_bwd_finalize_kernelINS_22Kernel_traits_finalizeILj2048Ef13__nv_bfloat16fS2_fjLb0ELj1024ELj4ENS_18Kernel_traits_baseILj2048EfS2_fS2_fjLj1024EEEEELb1EEEvNS_9BwdParamsE:
	.zero		17920


//--------------------- .nv.shared._ZN10layer_norm31ln_parallel_residual_bwd_kernelINS_13Kernel_traitsIf13__nv_bfloat16fS2_fjLj2048ELj1ELj1ELj4ELj16ENS_18Kernel_traits_baseILj2048EfS2_fS2_fjLj128EEEEELb1ELb1ELb1EEEvNS_9BwdParamsE --------------------------
	.section	.nv.shared._ZN10layer_norm31ln_parallel_residual_bwd_kernelINS_13Kernel_traitsIf13__nv_bfloat16fS2_fjLj2048ELj1ELj1ELj4ELj16ENS_18Kernel_traits_baseILj2048EfS2_fS2_fjLj128EEEEELb1ELb1ELb1EEEvNS_9BwdParamsE,"aw",@nobits
	.sectionflags	@""
	.align	16
	.zero		1024


//--------------------- .nv.shared._ZN10layer_norm31ln_parallel_residual_bwd_kernelINS_13Kernel_traitsIf6__halfS2_S2_fjLj2048ELj1ELj1ELj4ELj16ENS_18Kernel_traits_baseILj2048EfS2_S2_S2_fjLj128EEEEELb0ELb0ELb0EEEvNS_9BwdParamsE --------------------------
	.section	.nv.shared._ZN10layer_norm31ln_parallel_residual_bwd_kernelINS_13Kernel_traitsIf6__halfS2_S2_fjLj2048ELj1ELj1ELj4ELj16ENS_18Kernel_traits_baseILj2048EfS2_S2_S2_fjLj128EEEEELb0ELb0ELb0EEEvNS_9BwdParamsE,"aw",@nobits
	.sectionflags	@""
	.align	16
	.zero		1024


//--------------------- .nv.shared._ZN10layer_norm31ln_parallel_residual_bwd_kernelINS_13Kernel_traitsIf6__halfS2_S2_fjLj2048ELj1ELj1ELj4ELj16ENS_18Kernel_traits_baseILj2048EfS2_S2_S2_fjLj128EEEEELb0ELb0ELb1EEEvNS_9BwdParamsE --------------------------
	.section	.nv.shared._ZN10layer_norm31ln_parallel_residual_bwd_kernelINS_13Kernel_traitsIf6__halfS2_S2_fjLj2048ELj1ELj1ELj4ELj16ENS_18Kernel_traits_baseILj2048EfS2_S2_S2_fjLj128EEEEELb0ELb0ELb1EEEvNS_9BwdParamsE,"aw",@nobits
	.sectionflags	@""
	.align	16
	.zero		1024


//--------------------- .nv.shared._ZN10layer_norm31ln_parallel_residual_bwd_kernelINS_13Kernel_traitsIf6__halfS2_S2_fjLj2048ELj1ELj1ELj4ELj16ENS_18Kernel_traits_baseILj2048EfS2_S2_S2_fjLj128EEEEELb0ELb1ELb0EEEvNS_9BwdParamsE --------------------------
	.section	.nv.shared._ZN10layer_norm31ln_parallel_residual_bwd_kernelINS_13Kernel_traitsIf6__halfS2_S2_fjLj2048ELj1ELj1ELj4ELj16ENS_18Kernel_traits_baseILj2048EfS2_S2_S2_fjLj128EEEEELb0ELb1ELb0EEEvNS_9BwdParamsE,"aw",@nobits
	.sectionflags	@""
	.align	16
	.zero		1024


//--------------------- .nv.shared._ZN10layer_norm31ln_parallel_residual_bwd_kernelINS_13Kernel_traitsIf6__halfS2_S2_fjLj2048ELj1ELj1ELj4ELj16ENS_18Kernel_traits_baseILj2048EfS2_S2_S2_fjLj128EEEEELb0ELb1ELb1EEEvNS_9BwdParamsE --------------------------
	.section	.nv.shared._ZN10layer_norm31ln_parallel_residual_bwd_kernelINS_13Kernel_traitsIf6__halfS2_S2_fjLj2048ELj1ELj1ELj4ELj16ENS_18Kernel_traits_baseILj2048EfS2_S2_S2_fjLj128EEEEELb0ELb1ELb1EEEvNS_9BwdParamsE,"aw",@nobits
	.sectionflags	@""
	.align	16
	.zero		1024


//--------------------- .nv.shared._ZN10layer_norm31ln_parallel_residual_bwd_kernelINS_13Kernel_traitsIf6__halfS2_S2_fjLj2048ELj1ELj1ELj4ELj16ENS_18Kernel_traits_baseILj2048EfS2_S2_S2_fjLj128EEEEELb1ELb0ELb0EEEvNS_9BwdParamsE --------------------------
	.section	.nv.shared._ZN10layer_norm31ln_parallel_residual_bwd_kernelINS_13Kernel_traitsIf6__halfS2_S2_fjLj2048ELj1ELj1ELj4ELj16ENS_18Kernel_traits_baseILj2048EfS2_S2_S2_fjLj128EEEEELb1ELb0ELb0EEEvNS_9BwdParamsE,"aw",@nobits
	.sectionflags	@""
	.align	16
	.zero		1024


//--------------------- .nv.shared._ZN10layer_norm31ln_parallel_residual_bwd_kernelINS_13Kernel_traitsIf6__halfS2_S2_fjLj2048ELj1ELj1ELj4ELj16ENS_18Kernel_traits_baseILj2048EfS2_S2_S2_fjLj128EEEEELb1ELb0ELb1EEEvNS_9BwdParamsE --------------------------
	.section	.nv.shared._ZN10layer_norm31ln_parallel_residual_bwd_kernelINS_13Kernel_traitsIf6__halfS2_S2_fjLj2048ELj1ELj1ELj4ELj16ENS_18Kernel_traits_baseILj2048EfS2_S2_S2_fjLj128EEEEELb1ELb0ELb1EEEvNS_9BwdParamsE,"aw",@nobits
	.sectionflags	@""
	.align	16
	.zero		1024


//--------------------- .nv.shared._ZN10layer_norm22ln_bwd_finalize_kernelINS_22Kernel_traits_finalizeILj2048Ef6__halfS2_S2_fjLb0ELj1024ELj4ENS_18Kernel_traits_baseILj2048EfS2_S2_S2_fjLj1024EEEEELb0ELb0EEEvNS_9BwdParamsE --------------------------
	.section	.nv.shared._ZN10layer_norm22ln_bwd_finalize_kernelINS_22Kernel_traits_finalizeILj2048Ef6__halfS2_S2_fjLb0ELj1024ELj4ENS_18Kernel_traits_baseILj2048EfS2_S2_S2_fjLj1024EEEEELb0ELb0EEEvNS_9BwdParamsE,"aw",@nobits
	.sectionflags	@""
	.align	16
.nv.shared._ZN10layer_norm22ln_bwd_finalize_kernelINS_22Kernel_traits_finalizeILj2048Ef6__halfS2_S2_fjLb0ELj1024ELj4ENS_18Kernel_traits_baseILj2048EfS2_S2_S2_fjLj1024EEEEELb0ELb0EEEvNS_9BwdParamsE:
	.zero		9472


//--------------------- .nv.shared._ZN10layer_norm40ln_parallel_residual_bwd_finalize_kernelINS_22Kernel_traits_finalizeILj2048Ef6__halfS2_S2_fjLb0ELj1024ELj4ENS_18Kernel_traits_baseILj2048EfS2_S2_S2_fjLj1024EEEEELb0EEEvNS_9BwdParamsE --------------------------
	.section	.nv.shared._ZN10layer_norm40ln_parallel_residual_bwd_finalize_kernelINS_22Kernel_traits_finalizeILj2048Ef6__halfS2_S2_fjLb0ELj1024ELj4ENS_18Kernel_traits_baseILj2048EfS2_S2_S2_fjLj1024EEEEELb0EEEvNS_9BwdParamsE,"aw",@nobits
	.sectionflags	@""
	.align	16
.nv.shared._ZN10layer_norm40ln_parallel_residual_bwd_finalize_kernelINS_22Kernel_traits_finalizeILj2048Ef6__halfS2_S2_fjLb0ELj1024ELj4ENS_18Kernel_traits_baseILj2048EfS2_S2_S2_fjLj1024EEEEELb0EEEvNS_9BwdParamsE:
	.zero		17920


//--------------------- .nv.shared._ZN10layer_norm31ln_parallel_residual_bwd_kernelINS_13Kernel_traitsIf6__halfS2_S2_fjLj2048ELj1ELj1ELj4ELj16ENS_18Kernel_traits_baseILj2048EfS2_S2_S2_fjLj128EEEEELb1ELb1ELb0EEEvNS_9BwdParamsE --------------------------
	.section	.nv.shared._ZN10layer_norm31ln_parallel_residual_bwd_kernelINS_13Kernel_traitsIf6__halfS2_S2_fjLj2048ELj1ELj1ELj4ELj16ENS_18Kernel_traits_baseILj2048EfS2_S2_S2_fjLj128EEEEELb1ELb1ELb0EEEvNS_9BwdParamsE,"aw",@nobits
	.sectionflags	@""
	.align	16
	.zero		1024


//--------------------- .nv.shared._ZN10layer_norm22ln_bwd_finalize_kernelINS_22Kernel_traits_finalizeILj2048Ef6__halfS2_S2_fjLb0ELj1024ELj4ENS_18Kernel_traits_baseILj2048EfS2_S2_S2_fjLj1024EEEEELb0ELb1EEEvNS_9BwdParamsE --------------------------
	.section	.nv.shared._ZN10layer_norm22ln_bwd_finalize_kernelINS_22Kernel_traits_finalizeILj2048Ef6__halfS2_S2_fjLb0ELj1024ELj4ENS_18Kernel_traits_baseILj2048EfS2_S2_S2_fjLj1024EEEEELb0ELb1EEEvNS_9BwdParamsE,"aw",@nobits
	.sectionflags	@""
	.align	16
.nv.shared._ZN10layer_norm22ln_bwd_finalize_kernelINS_22Kernel_traits_finalizeILj2048Ef6__halfS2_S2_fjLb0ELj1024ELj4ENS_18Kernel_traits_baseILj2048EfS2_S2_S2_fjLj1024EEEEELb0ELb1EEEvNS_9BwdParamsE:
	.zero		9472


//--------------------- .nv.shared._ZN10layer_norm40ln_parallel_residual_bwd_finalize_kernelINS_22Kernel_traits_finalizeILj2048Ef6__halfS2_S2_fjLb0ELj1024ELj4ENS_18Kernel_traits_baseILj2048EfS2_S2_S2_fjLj1024EEEEELb1EEEvNS_9BwdParamsE --------------------------
	.section	.nv.shared._ZN10layer_norm40ln_parallel_residual_bwd_finalize_kernelINS_22Kernel_traits_finalizeILj2048Ef6__halfS2_S2_fjLb0ELj1024ELj4ENS_18Kernel_traits_baseILj2048EfS2_S2_S2_fjLj1024EEEEELb1EEEvNS_9BwdParamsE,"aw",@nobits
	.sectionflags	@""
	.align	16
.nv.shared._ZN10layer_norm40ln_parallel_residual_bwd_finalize_kernelINS_22Kernel_traits_finalizeILj2048Ef6__halfS2_S2_fjLb0ELj1024ELj4ENS_18Kernel_traits_baseILj2048EfS2_S2_S2_fjLj1024EEEEELb1EEEvNS_9BwdParamsE:
	.zero		17920


//--------------------- .nv.shared._ZN10layer_norm31ln_parallel_residual_bwd_kernelINS_13Kernel_traitsIf6__halfS2_S2_fjLj2048ELj1ELj1ELj4ELj16ENS_18Kernel_traits_baseILj2048EfS2_S2_S2_fjLj128EEEEELb1ELb1ELb1EEEvNS_9BwdParamsE --------------------------
	.section	.nv.shared._ZN10layer_norm31ln_parallel_residual_bwd_kernelINS_13Kernel_traitsIf6__halfS2_S2_fjLj2048ELj1ELj1ELj4ELj16ENS_18Kernel_traits_baseILj2048EfS2_S2_S2_fjLj128EEEEELb1ELb1ELb1EEEvNS_9BwdParamsE,"aw",@nobits
	.sectionflags	@""
	.align	16
	.zero		1024


//--------------------- .nv.shared._ZN10layer_norm31ln_parallel_residual_bwd_kernelINS_13Kernel_traitsI6__halfS2_fS2_fjLj2048ELj1ELj1ELj4ELj16ENS_18Kernel_traits_baseILj2048ES2_S2_fS2_fjLj128EEEEELb0ELb0ELb0EEEvNS_9BwdParamsE --------------------------
	.section	.nv.shared._ZN10layer_norm31ln_parallel_residual_bwd_kernelINS_13Kernel_traitsI6__halfS2_fS2_fjLj2048ELj1ELj1ELj4ELj16ENS_18Kernel_traits_baseILj2048ES2_S2_fS2_fjLj128EEEEELb0ELb0ELb0EEEvNS_9BwdParamsE,"aw",@nobits
	.sectionflags	@""
	.align	16
	.zero		1024


//--------------------- .nv.shared._ZN10layer_norm31ln_parallel_residual_bwd_kernelINS_13Kernel_traitsI6__halfS2_fS2_fjLj2048ELj1ELj1ELj4ELj16ENS_18Kernel_traits_baseILj2048ES2_S2_fS2_fjLj128EEEEELb0ELb0ELb1EEEvNS_9BwdParamsE --------------------------
	.section	.nv.shared._ZN10layer_norm31ln_parallel_residual_bwd_kernelINS_13Kernel_traitsI6__halfS2_fS2_fjLj2048ELj1ELj1ELj4ELj16ENS_18Kernel_traits_baseILj2048ES2_S2_fS2_fjLj128EEEEELb0ELb0ELb1EEEvNS_9BwdParamsE,"aw",@nobits
	.sectionflags	@""
	.align	16
	.zero		1024


//--------------------- .nv.shared._ZN10layer_norm31ln_parallel_residual_bwd_kernelINS_13Kernel_traitsI6__halfS2_fS2_fjLj2048ELj1ELj1ELj4ELj16ENS_18Kernel_traits_baseILj2048ES2_S2_fS2_fjLj128EEEEELb0ELb1ELb0EEEvNS_9BwdParamsE --------------------------
	.section	.nv.shared._ZN10layer_norm31ln_parallel_residual_bwd_kernelINS_13Kernel_traitsI6__halfS2_fS2_fjLj2048ELj1ELj1ELj4ELj16ENS_18Kernel_traits_baseILj2048ES2_S2_fS2_fjLj128EEEEELb0ELb1ELb0EEEvNS_9BwdParamsE,"aw",@nobits
	.sectionflags	@""
	.align	16
	.zero		1024


//--------------------- .nv.shared._ZN10layer_norm31ln_parallel_residual_bwd_kernelINS_13Kernel_traitsI6__halfS2_fS2_fjLj2048ELj1ELj1ELj4ELj16ENS_18Kernel_traits_baseILj2048ES2_S2_fS2_fjLj128EEEEELb0ELb1ELb1EEEvNS_9BwdParamsE --------------------------
	.section	.nv.shared._ZN10layer_norm31ln_parallel_residual_bwd_kernelINS_13Kernel_traitsI6__halfS2_fS2_fjLj2048ELj1ELj1ELj4ELj16ENS_18Kernel_traits_baseILj2048ES2_S2_fS2_fjLj128EEEEELb0ELb1ELb1EEEvNS_9BwdParamsE,"aw",@nobits
	.sectionflags	@""
	.align	16
	.zero		1024


//--------------------- .nv.shared._ZN10layer_norm31ln_parallel_residual_bwd_kernelINS_13Kernel_traitsI6__halfS2_fS2_fjLj2048ELj1ELj1ELj4ELj16ENS_18Kernel_traits_baseILj2048ES2_S2_fS2_fjLj128EEEEELb1ELb0ELb0EEEvNS_9BwdParamsE --------------------------
	.section	.nv.shared._ZN10layer_norm31ln_parallel_residual_bwd_kernelINS_13Kernel_traitsI6__halfS2_fS2_fjLj2048ELj1ELj1ELj4ELj16ENS_18Kernel_traits_baseILj2048ES2_S2_fS2_fjLj128EEEEELb1ELb0ELb0EEEvNS_9BwdParamsE,"aw",@nobits
	.sectionflags	@""
	.align	16
	.zero		1024


//--------------------- .nv.shared._ZN10layer_norm31ln_parallel_residual_bwd_kernelINS_13Kernel_traitsI6__halfS2_fS2_fjLj2048ELj1ELj1ELj4ELj16ENS_18Kernel_traits_baseILj2048ES2_S2_fS2_fjLj128EEEEELb1ELb0ELb1EEEvNS_9BwdParamsE --------------------------
	.section	.nv.shared._ZN10layer_norm31ln_parallel_residual_bwd_kernelINS_13Kernel_traitsI6__halfS2_fS2_fjLj2048ELj1ELj1ELj4ELj16ENS_18Kernel_traits_baseILj2048ES2_S2_fS2_fjLj128EEEEELb1ELb0ELb1EEEvNS_9BwdParamsE,"aw",@nobits
	.sectionflags	@""
	.align	16
	.zero		1024


//--------------------- .nv.shared._ZN10layer_norm22ln_bwd_finalize_kernelINS_22Kernel_traits_finalizeILj2048E6__halfS2_fS2_fjLb0ELj1024ELj4ENS_18Kernel_traits_baseILj2048ES2_S2_fS2_fjLj1024EEEEELb0ELb0EEEvNS_9BwdParamsE --------------------------
	.section	.nv.shared._ZN10layer_norm22ln_bwd_finalize_kernelINS_22Kernel_traits_finalizeILj2048E6__halfS2_fS2_fjLb0ELj1024ELj4ENS_18Kernel_traits_baseILj2048ES2_S2_fS2_fjLj1024EEEEELb0ELb0EEEvNS_9BwdParamsE,"aw",@nobits
	.sectionflags	@""
	.align	16
.nv.shared._ZN10layer_norm22ln_bwd_finalize_kernelINS_22Kernel_traits_finalizeILj2048E6__halfS2_fS2_fjLb0ELj1024ELj4ENS_18Kernel_traits_baseILj2048ES2_S2_fS2_fjLj1024EEEEELb0ELb0EEEvNS_9BwdParamsE:
	.zero		9472


//--------------------- .nv.shared._ZN10layer_norm40ln_parallel_residual_bwd_finalize_kernelINS_22Kernel_traits_finalizeILj2048E6__halfS2_fS2_fjLb0ELj1024ELj4ENS_18Kernel_traits_baseILj2048ES2_S2_fS2_fjLj1024EEEEELb0EEEvNS_9BwdParamsE --------------------------
	.section	.nv.shared._ZN10layer_norm40ln_parallel_residual_bwd_finalize_kernelINS_22Kernel_traits_finalizeILj2048E6__halfS2_fS2_fjLb0ELj1024ELj4ENS_18Kernel_traits_baseILj2048ES2_S2_fS2_fjLj1024EEEEELb0EEEvNS_9BwdParamsE,"aw",@nobits
	.sectionflags	@""
	.align	16
.nv.shared._ZN10layer_norm40ln_parallel_residual_bwd_finalize_kernelINS_22Kernel_traits_finalizeILj2048E6__halfS2_fS2_fjLb0ELj1024ELj4ENS_18Kernel_traits_baseILj2048ES2_S2_fS2_fjLj1024EEEEELb0EEEvNS_9BwdParamsE:
	.zero		17920


//--------------------- .nv.shared._ZN10layer_norm31ln_parallel_residual_bwd_kernelINS_13Kernel_traitsI6__halfS2_fS2_fjLj2048ELj1ELj1ELj4ELj16ENS_18Kernel_traits_baseILj2048ES2_S2_fS2_fjLj128EEEEELb1ELb1ELb0EEEvNS_9BwdParamsE --------------------------
	.section	.nv.shared._ZN10layer_norm31ln_parallel_residual_bwd_kernelINS_13Kernel_traitsI6__halfS2_fS2_fjLj2048ELj1ELj1ELj4ELj16ENS_18Kernel_traits_baseILj2048ES2_S2_fS2_fjLj128EEEEELb1ELb1ELb0EEEvNS_9BwdParamsE,"aw",@nobits
	.sectionflags	@""
	.align	16
	.zero		1024


//--------------------- .nv.shared._ZN10layer_norm22ln_bwd_finalize_kernelINS_22Kernel_traits_finalizeILj2048E6__halfS2_fS2_fjLb0ELj1024ELj4ENS_18Kernel_traits_baseILj2048ES2_S2_fS2_fjLj1024EEEEELb0ELb1EEEvNS_9BwdParamsE --------------------------
	.section	.nv.shared._ZN10layer_norm22ln_bwd_finalize_kernelINS_22Kernel_traits_finalizeILj2048E6__halfS2_fS2_fjLb0ELj1024ELj4ENS_18Kernel_traits_baseILj2048ES2_S2_fS2_fjLj1024EEEEELb0ELb1EEEvNS_9BwdParamsE,"aw",@nobits
	.sectionflags	@""
	.align	16
.nv.shared._ZN10layer_norm22ln_bwd_finalize_kernelINS_22Kernel_traits_finalizeILj2048E6__halfS2_fS2_fjLb0ELj1024ELj4ENS_18Kernel_traits_baseILj2048ES2_S2_fS2_fjLj1024EEEEELb0ELb1EEEvNS_9BwdParamsE:
	.zero		9472


//--------------------- .nv.shared._ZN10layer_norm40ln_parallel_residual_bwd_finalize_kernelINS_22Kernel_traits_finalizeILj2048E6__halfS2_fS2_fjLb0ELj1024ELj4ENS_18Kernel_traits_baseILj2048ES2_S2_fS2_fjLj1024EEEEELb1EEEvNS_9BwdParamsE --------------------------
	.section	.nv.shared._ZN10layer_norm40ln_parallel_residual_bwd_finalize_kernelINS_22Kernel_traits_finalizeILj2048E6__halfS2_fS2_fjLb0ELj1024ELj4ENS_18Kernel_traits_baseILj2048ES2_S2_fS2_fjLj1024EEEEELb1EEEvNS_9BwdParamsE,"aw",@nobits
	.sectionflags	@""
	.align	16
.nv.shared._ZN10layer_norm40ln_parallel_residual_bwd_finalize_kernelINS_22Kernel_traits_finalizeILj2048E6__halfS2_fS2_fjLb0ELj1024ELj4ENS_18Kernel_traits_baseILj2048ES2_S2_fS2_fjLj1024EEEEELb1EEEvNS_9BwdParamsE:
	.zero		17920


//--------------------- .nv.shared._ZN10layer_norm31ln_parallel_residual_bwd_kernelINS_13Kernel_traitsI6__halfS2_fS2_fjLj2048ELj1ELj1ELj4ELj16ENS_18Kernel_traits_baseILj2048ES2_S2_fS2_fjLj128EEEEELb1ELb1ELb1EEEvNS_9BwdParamsE --------------------------
	.section	.nv.shared._ZN10layer_norm31ln_parallel_residual_bwd_kernelINS_13Kernel_traitsI6__halfS2_fS2_fjLj2048ELj1ELj1ELj4ELj16ENS_18Kernel_traits_baseILj2048ES2_S2_fS2_fjLj128EEEEELb1ELb1ELb1EEEvNS_9BwdParamsE,"aw",@nobits
	.sectionflags	@""
	.align	16
	.zero		1024


//--------------------- .nv.shared._ZN10layer_norm31ln_parallel_residual_bwd_kernelINS_13Kernel_traitsIf6__halffS2_fjLj2048ELj1ELj1ELj4ELj16ENS_18Kernel_traits_baseILj2048EfS2_fS2_fjLj128EEEEELb0ELb0ELb0EEEvNS_9BwdParamsE --------------------------
	.section	.nv.shared._ZN10layer_norm31ln_parallel_residual_bwd_kernelINS_13Kernel_traitsIf6__halffS2_fjLj2048ELj1ELj1ELj4ELj16ENS_18Kernel_traits_baseILj2048EfS2_fS2_fjLj128EEEEELb0ELb0ELb0EEEvNS_9BwdParamsE,"aw",@nobits
	.sectionflags	@""
	.align	16
	.zero		1024


//--------------------- .nv.shared._ZN10layer_norm31ln_parallel_residual_bwd_kernelINS_13Kernel_traitsIf6__halffS2_fjLj2048ELj1ELj1ELj4ELj16ENS_18Kernel_traits_baseILj2048EfS2_fS2_fjLj128EEEEELb0ELb0ELb1EEEvNS_9BwdParamsE --------------------------
	.section	.nv.shared._ZN10layer_norm31ln_parallel_residual_bwd_kernelINS_13Kernel_traitsIf6__halffS2_fjLj2048ELj1ELj1ELj4ELj16ENS_18Kernel_traits_baseILj2048EfS2_fS2_fjLj128EEEEELb0ELb0ELb1EEEvNS_9BwdParamsE,"aw",@nobits
	.sectionflags	@""
	.align	16
	.zero		1024


//--------------------- .nv.shared._ZN10layer_norm31ln_parallel_residual_bwd_kernelINS_13Kernel_traitsIf6__halffS2_fjLj2048ELj1ELj1ELj4ELj16ENS_18Kernel_traits_baseILj2048EfS2_fS2_fjLj128EEEEELb0ELb1ELb0EEEvNS_9BwdParamsE --------------------------
	.section	.nv.shared._ZN10layer_norm31ln_parallel_residual_bwd_kernelINS_13Kernel_traitsIf6__halffS2_fjLj2048ELj1ELj1ELj4ELj16ENS_18Kernel_traits_baseILj2048EfS2_fS2_fjLj128EEEEELb0ELb1ELb0EEEvNS_9BwdParamsE,"aw",@nobits
	.sectionflags	@""
	.align	16
	.zero		1024


//--------------------- .nv.shared._ZN10layer_norm31ln_parallel_residual_bwd_kernelINS_13Kernel_traitsIf6__halffS2_fjLj2048ELj1ELj1ELj4ELj16ENS_18Kernel_traits_baseILj2048EfS2_fS2_fjLj128EEEEELb0ELb1ELb1EEEvNS_9BwdParamsE --------------------------
	.section	.nv.shared._ZN10layer_norm31ln_parallel_residual_bwd_kernelINS_13Kernel_traitsIf6__halffS2_fjLj2048ELj1ELj1ELj4ELj16ENS_18Kernel_traits_baseILj2048EfS2_fS2_fjLj128EEEEELb0ELb1ELb1EEEvNS_9BwdParamsE,"aw",@nobits
	.sectionflags	@""
	.align	16
	.zero		1024


//--------------------- .nv.shared._ZN10layer_norm31ln_parallel_residual_bwd_kernelINS_13Kernel_traitsIf6__halffS2_fjLj2048ELj1ELj1ELj4ELj16ENS_18Kernel_traits_baseILj2048EfS2_fS2_fjLj128EEEEELb1ELb0ELb0EEEvNS_9BwdParamsE --------------------------
	.section	.nv.shared._ZN10layer_norm31ln_parallel_residual_bwd_kernelINS_13Kernel_traitsIf6__halffS2_fjLj2048ELj1ELj1ELj4ELj16ENS_18Kernel_traits_baseILj2048EfS2_fS2_fjLj128EEEEELb1ELb0ELb0EEEvNS_9BwdParamsE,"aw",@nobits
	.sectionflags	@""
	.align	16
	.zero		1024


//--------------------- .nv.shared._ZN10layer_norm31ln_parallel_residual_bwd_kernelINS_13Kernel_traitsIf6__halffS2_fjLj2048ELj1ELj1ELj4ELj16ENS_18Kernel_traits_baseILj2048EfS2_fS2_fjLj128EEEEELb1ELb0ELb1EEEvNS_9BwdParamsE --------------------------
	.section	.nv.shared._ZN10layer_norm31ln_parallel_residual_bwd_kernelINS_13Kernel_traitsIf6__halffS2_fjLj2048ELj1ELj1ELj4ELj16ENS_18Kernel_traits_baseILj2048EfS2_fS2_fjLj128EEEEELb1ELb0ELb1EEEvNS_9BwdParamsE,"aw",@nobits
	.sectionflags	@""
	.align	16
	.zero		1024


//--------------------- .nv.shared._ZN10layer_norm22ln_bwd_finalize_kernelINS_22Kernel_traits_finalizeILj2048Ef6__halffS2_fjLb0ELj1024ELj4ENS_18Kernel_traits_baseILj2048EfS2_fS2_fjLj1024EEEEELb0ELb0EEEvNS_9BwdParamsE --------------------------
	.section	.nv.shared._ZN10layer_norm22ln_bwd_finalize_kernelINS_22Kernel_traits_finalizeILj2048Ef6__halffS2_fjLb0ELj1024ELj4ENS_18Kernel_traits_baseILj2048EfS2_fS2_fjLj1024EEEEELb0ELb0EEEvNS_9BwdParamsE,"aw",@nobits
	.sectionflags	@""
	.align	16
.nv.shared._ZN10layer_norm22ln_bwd_finalize_kernelINS_22Kernel_traits_finalizeILj2048Ef6__halffS2_fjLb0ELj1024ELj4ENS_18Kernel_traits_baseILj2048EfS2_fS2_fjLj1024EEEEELb0ELb0EEEvNS_9BwdParamsE:
	.zero		9472


//--------------------- .nv.shared._ZN10layer_norm40ln_parallel_residual_bwd_finalize_kernelINS_22Kernel_traits_finalizeILj2048Ef6__halffS2_fjLb0ELj1024ELj4ENS_18Kernel_traits_baseILj2048EfS2_fS2_fjLj1024EEEEELb0EEEvNS_9BwdParamsE --------------------------
	.section	.nv.shared._ZN10layer_norm40ln_parallel_residual_bwd_finalize_kernelINS_22Kernel_traits_finalizeILj2048Ef6__halffS2_fjLb0ELj1024ELj4ENS_18Kernel_traits_baseILj2048EfS2_fS2_fjLj1024EEEEELb0EEEvNS_9BwdParamsE,"aw",@nobits
	.sectionflags	@""
	.align	16
.nv.shared._ZN10layer_norm40ln_parallel_residual_bwd_finalize_kernelINS_22Kernel_traits_finalizeILj2048Ef6__halffS2_fjLb0ELj1024ELj4ENS_18Kernel_traits_baseILj2048EfS2_fS2_fjLj1024EEEEELb0EEEvNS_9BwdParamsE:
	.zero		17920


//--------------------- .nv.shared._ZN10layer_norm31ln_parallel_residual_bwd_kernelINS_13Kernel_traitsIf6__halffS2_fjLj2048ELj1ELj1ELj4ELj16ENS_18Kernel_traits_baseILj2048EfS2_fS2_fjLj128EEEEELb1ELb1ELb0EEEvNS_9BwdParamsE --------------------------
	.section	.nv.shared._ZN10layer_norm31ln_parallel_residual_bwd_kernelINS_13Kernel_traitsIf6__halffS2_fjLj2048ELj1ELj1ELj4ELj16ENS_18Kernel_traits_baseILj2048EfS2_fS2_fjLj128EEEEELb1ELb1ELb0EEEvNS_9BwdParamsE,"aw",@nobits
	.sectionflags	@""
	.align	16
	.zero		1024


//--------------------- .nv.shared._ZN10layer_norm22ln_bwd_finalize_kernelINS_22Kernel_traits_finalizeILj2048Ef6__halffS2_fjLb0ELj1024ELj4ENS_18Kernel_traits_baseILj2048EfS2_fS2_fjLj1024EEEEELb0ELb1EEEvNS_9BwdParamsE --------------------------
	.section	.nv.shared._ZN10layer_norm22ln_bwd_finalize_kernelINS_22Kernel_traits_finalizeILj2048Ef6__halffS2_fjLb0ELj1024ELj4ENS_18Kernel_traits_baseILj2048EfS2_fS2_fjLj1024EEEEELb0ELb1EEEvNS_9BwdParamsE,"aw",@nobits
	.sectionflags	@""
	.align	16
.nv.shared._ZN10layer_norm22ln_bwd_finalize_kernelINS_22Kernel_traits_finalizeILj2048Ef6__halffS2_fjLb0ELj1024ELj4ENS_18Kernel_traits_baseILj2048EfS2_fS2_fjLj1024EEEEELb0ELb1EEEvNS_9BwdParamsE:
	.zero		9472


//--------------------- .nv.shared._ZN10layer_norm40ln_parallel_residual_bwd_finalize_kernelINS_22Kernel_traits_finalizeILj2048Ef6__halffS2_fjLb0ELj1024ELj4ENS_18Kernel_traits_baseILj2048EfS2_fS2_fjLj1024EEEEELb1EEEvNS_9BwdParamsE --------------------------
	.section	.nv.shared._ZN10layer_norm40ln_parallel_residual_bwd_finalize_kernelINS_22Kernel_traits_finalizeILj2048Ef6__halffS2_fjLb0ELj1024ELj4ENS_18Kernel_traits_baseILj2048EfS2_fS2_fjLj1024EEEEELb1EEEvNS_9BwdParamsE,"aw",@nobits
	.sectionflags	@""
	.align	16
.nv.shared._ZN10layer_norm40ln_parallel_residual_bwd_finalize_kernelINS_22Kernel_traits_finalizeILj2048Ef6__halffS2_fjLb0ELj1024ELj4ENS_18Kernel_traits_baseILj2048EfS2_fS2_fjLj1024EEEEELb1EEEvNS_9BwdParamsE:
	.zero		17920


//--------------------- .nv.shared._ZN10layer_norm31ln_parallel_residual_bwd_kernelINS_13Kernel_traitsIf6__halffS2_fjLj2048ELj1ELj1ELj4ELj16ENS_18Kernel_traits_baseILj2048EfS2_fS2_fjLj128EEEEELb1ELb1ELb1EEEvNS_9BwdParamsE --------------------------
	.section	.nv.shared._ZN10layer_norm31ln_parallel_residual_bwd_kernelINS_13Kernel_traitsIf6__halffS2_fjLj2048ELj1ELj1ELj4ELj16ENS_18Kernel_traits_baseILj2048EfS2_fS2_fjLj128EEEEELb1ELb1ELb1EEEvNS_9BwdParamsE,"aw",@nobits
	.sectionflags	@""
	.align	16
	.zero		1024


//--------------------- .nv.shared._ZN10layer_norm31ln_parallel_residual_bwd_kernelINS_13Kernel_traitsI6__halfffffjLj2048ELj1ELj1ELj4ELj16ENS_18Kernel_traits_baseILj2048ES2_ffffjLj128EEEEELb0ELb0ELb0EEEvNS_9BwdParamsE --------------------------
	.section	.nv.shared._ZN10layer_norm31ln_parallel_residual_bwd_kernelINS_13Kernel_traitsI6__halfffffjLj2048ELj1ELj1ELj4ELj16ENS_18Kernel_traits_baseILj2048ES2_ffffjLj128EEEEELb0ELb0ELb0EEEvNS_9BwdParamsE,"aw",@nobits
	.sectionflags	@""
	.align	16
	.zero		1024


//--------------------- .nv.shared._ZN10layer_norm31ln_parallel_residual_bwd_kernelINS_13Kernel_traitsI6__halfffffjLj2048ELj1ELj1ELj4ELj16ENS_18Kernel_traits_baseILj2048ES2_ffffjLj128EEEEELb0ELb0ELb1EEEvNS_9BwdParamsE --------------------------
	.section	.nv.shared._ZN10layer_norm31ln_parallel_residual_bwd_kernelINS_13Kernel_traitsI6__halfffffjLj2048ELj1ELj1ELj4ELj16ENS_18Kernel_traits_baseILj2048ES2_ffffjLj128EEEEELb0ELb0ELb1EEEvNS_9BwdParamsE,"aw",@nobits
	.sectionflags	@""
	.align	16
	.zero		1024


//--------------------- .nv.shared._ZN10layer_norm31ln_parallel_residual_bwd_kernelINS_13Kernel_traitsI6__halfffffjLj2048ELj1ELj1ELj4ELj16ENS_18Kernel_traits_baseILj2048ES2_ffffjLj128EEEEELb0ELb1ELb0EEEvNS_9BwdParamsE --------------------------
	.section	.nv.shared._ZN10layer_norm31ln_parallel_residual_bwd_kernelINS_13Kernel_traitsI6__halfffffjLj2048ELj1ELj1ELj4ELj16ENS_18Kernel_traits_baseILj2048ES2_ffffjLj128EEEEELb0ELb1ELb0EEEvNS_9BwdParamsE,"aw",@nobits
	.sectionflags	@""
	.align	16
	.zero		1024


//--------------------- .nv.shared._ZN10layer_norm31ln_parallel_residual_bwd_kernelINS_13Kernel_traitsI6__halfffffjLj2048ELj1ELj1ELj4ELj16ENS_18Kernel_traits_baseILj2048ES2_ffffjLj128EEEEELb0ELb1ELb1EEEvNS_9BwdParamsE --------------------------
	.section	.nv.shared._ZN10layer_norm31ln_parallel_residual_bwd_kernelINS_13Kernel_traitsI6__halfffffjLj2048ELj1ELj1ELj4ELj16ENS_18Kernel_traits_baseILj2048ES2_ffffjLj128EEEEELb0ELb1ELb1EEEvNS_9BwdParamsE,"aw",@nobits
	.sectionflags	@""
	.align	16
	.zero		1024


//--------------------- .nv.shared._ZN10layer_norm31ln_parallel_residual_bwd_kernelINS_13Kernel_traitsI6__halfffffjLj2048ELj1ELj1ELj4ELj16ENS_18Kernel_traits_baseILj2048ES2_ffffjLj128EEEEELb1ELb0ELb0EEEvNS_9BwdParamsE --------------------------
	.section	.nv.shared._ZN10layer_norm31ln_parallel_residual_bwd_kernelINS_13Kernel_traitsI6__halfffffjLj2048ELj1ELj1ELj4ELj16ENS_18Kernel_traits_baseILj2048ES2_ffffjLj128EEEEELb1ELb0ELb0EEEvNS_9BwdParamsE,"aw",@nobits
	.sectionflags	@""
	.align	16
	.zero		1024


//--------------------- .nv.shared._ZN10layer_norm31ln_parallel_residual_bwd_kernelINS_13Kernel_traitsI6__halfffffjLj2048ELj1ELj1ELj4ELj16ENS_18Kernel_traits_baseILj2048ES2_ffffjLj128EEEEELb1ELb0ELb1EEEvNS_9BwdParamsE --------------------------
	.section	.nv.shared._ZN10layer_norm31ln_parallel_residual_bwd_kernelINS_13Kernel_traitsI6__halfffffjLj2048ELj1ELj1ELj4ELj16ENS_18Kernel_traits_baseILj2048ES2_ffffjLj128EEEEELb1ELb0ELb1EEEvNS_9BwdParamsE,"aw",@nobits
	.sectionflags	@""
	.align	16
	.zero		1024


//--------------------- .nv.shared._ZN10layer_norm22ln_bwd_finalize_kernelINS_22Kernel_traits_finalizeILj2048E6__halfffffjLb0ELj1024ELj4ENS_18Kernel_traits_baseILj2048ES2_ffffjLj1024EEEEELb0ELb0EEEvNS_9BwdParamsE --------------------------
	.section	.nv.shared._ZN10layer_norm22ln_bwd_finalize_kernelINS_22Kernel_traits_finalizeILj2048E6__halfffffjLb0ELj1024ELj4ENS_18Kernel_traits_baseILj2048ES2_ffffjLj1024EEEEELb0ELb0EEEvNS_9BwdParamsE,"aw",@nobits
	.sectionflags	@""
	.align	16
.nv.shared._ZN10layer_norm22ln_bwd_finalize_kernelINS_22Kernel_traits_finalizeILj2048E6__halfffffjLb0ELj1024ELj4ENS_18Kernel_traits_baseILj2048ES2_ffffjLj1024EEEEELb0ELb0EEEvNS_9BwdParamsE:
	.zero		9472


//--------------------- .nv.shared._ZN10layer_norm40ln_parallel_residual_bwd_finalize_kernelINS_22Kernel_traits_finalizeILj2048E6__halfffffjLb0ELj1024ELj4ENS_18Kernel_traits_baseILj2048ES2_ffffjLj1024EEEEELb0EEEvNS_9BwdParamsE --------------------------
	.section	.nv.shared._ZN10layer_norm40ln_parallel_residual_bwd_finalize_kernelINS_22Kernel_traits_finalizeILj2048E6__halfffffjLb0ELj1024ELj4ENS_18Kernel_traits_baseILj2048ES2_ffffjLj1024EEEEELb0EEEvNS_9BwdParamsE,"aw",@nobits
	.sectionflags	@""
	.align	16
.nv.shared._ZN10layer_norm40ln_parallel_residual_bwd_finalize_kernelINS_22Kernel_traits_finalizeILj2048E6__halfffffjLb0ELj1024ELj4ENS_18Kernel_traits_baseILj2048ES2_ffffjLj1024EEEEELb0EEEvNS_9BwdParamsE:
	.zero		17920


//--------------------- .nv.shared._ZN10layer_norm31ln_parallel_residual_bwd_kernelINS_13Kernel_traitsI6__halfffffjLj2048ELj1ELj1ELj4ELj16ENS_18Kernel_traits_baseILj2048ES2_ffffjLj128EEEEELb1ELb1ELb0EEEvNS_9BwdParamsE --------------------------
	.section	.nv.shared._ZN10layer_norm31ln_parallel_residual_bwd_kernelINS_13Kernel_traitsI6__halfffffjLj2048ELj1ELj1ELj4ELj16ENS_18Kernel_traits_baseILj2048ES2_ffffjLj128EEEEELb1ELb1ELb0EEEvNS_9BwdParamsE,"aw",@nobits
	.sectionflags	@""
	.align	16
	.zero		1024


//--------------------- .nv.shared._ZN10layer_norm22ln_bwd_finalize_kernelINS_22Kernel_traits_finalizeILj2048E6__halfffffjLb0ELj1024ELj4ENS_18Kernel_traits_baseILj2048ES2_ffffjLj1024EEEEELb0ELb1EEEvNS_9BwdParamsE --------------------------
	.section	.nv.shared._ZN10layer_norm22ln_bwd_finalize_kernelINS_22Kernel_traits_finalizeILj2048E6__halfffffjLb0ELj1024ELj4ENS_18Kernel_traits_baseILj2048ES2_ffffjLj1024EEEEELb0ELb1EEEvNS_9BwdParamsE,"aw",@nobits
	.sectionflags	@""
	.align	16
.nv.shared._ZN10layer_norm22ln_bwd_finalize_kernelINS_22Kernel_traits_finalizeILj2048E6__halfffffjLb0ELj1024ELj4ENS_18Kernel_traits_baseILj2048ES2_ffffjLj1024EEEEELb0ELb1EEEvNS_9BwdParamsE:
	.zero		9472


//--------------------- .nv.shared._ZN10layer_norm40ln_parallel_residual_bwd_finalize_kernelINS_22Kernel_traits_finalizeILj2048E6__halfffffjLb0ELj1024ELj4ENS_18Kernel_traits_baseILj2048ES2_ffffjLj1024EEEEELb1EEEvNS_9BwdParamsE --------------------------
	.section	.nv.shared._ZN10layer_norm40ln_parallel_residual_bwd_finalize_kernelINS_22Kernel_traits_finalizeILj2048E6__halfffffjLb0ELj1024ELj4ENS_18Kernel_traits_baseILj2048ES2_ffffjLj1024EEEEELb1EEEvNS_9BwdParamsE,"aw",@nobits
	.sectionflags	@""
	.align	16
.nv.shared._ZN10layer_norm40ln_parallel_residual_bwd_finalize_kernelINS_22Kernel_traits_finalizeILj2048E6__halfffffjLb0ELj1024ELj4ENS_18Kernel_traits_baseILj2048ES2_ffffjLj1024EEEEELb1EEEvNS_9BwdParamsE:
	.zero		17920


//--------------------- .nv.shared._ZN10layer_norm31ln_parallel_residual_bwd_kernelINS_13Kernel_traitsI6__halfffffjLj2048ELj1ELj1ELj4ELj16ENS_18Kernel_traits_baseILj2048ES2_ffffjLj128EEEEELb1ELb1ELb1EEEvNS_9BwdParamsE --------------------------
	.section	.nv.shared._ZN10layer_norm31ln_parallel_residual_bwd_kernelINS_13Kernel_traitsI6__halfffffjLj2048ELj1ELj1ELj4ELj16ENS_18Kernel_traits_baseILj2048ES2_ffffjLj128EEEEELb1ELb1ELb1EEEvNS_9BwdParamsE,"aw",@nobits
	.sectionflags	@""
	.align	16
	.zero		1024


//--------------------- .nv.shared._ZN10layer_norm31ln_parallel_residual_bwd_kernelINS_13Kernel_traitsIfffffjLj2048ELj1ELj1ELj4ELj16ENS_18Kernel_traits_baseILj2048EfffffjLj128EEEEELb0ELb0ELb0EEEvNS_9BwdParamsE --------------------------
	.section	.nv.shared._ZN10layer_norm31ln_parallel_residual_bwd_kernelINS_13Kernel_traitsIfffffjLj2048ELj1ELj1ELj4ELj16ENS_18Kernel_traits_baseILj2048EfffffjLj128EEEEELb0ELb0ELb0EEEvNS_9BwdParamsE,"aw",@nobits
	.sectionflags	@""
	.align	16
	.zero		1024


//--------------------- .nv.shared._ZN10layer_norm31ln_parallel_residual_bwd_kernelINS_13Kernel_traitsIfffffjLj2048ELj1ELj1ELj4ELj16ENS_18Kernel_traits_baseILj2048EfffffjLj128EEEEELb0ELb0ELb1EEEvNS_9BwdParamsE --------------------------
	.section	.nv.shared._ZN10layer_norm31ln_parallel_residual_bwd_kernelINS_13Kernel_traitsIfffffjLj2048ELj1ELj1ELj4ELj16ENS_18Kernel_traits_baseILj2048EfffffjLj128EEEEELb0ELb0ELb1EEEvNS_9BwdParamsE,"aw",@nobits
	.sectionflags	@""
	.align	16
	.zero		1024


//--------------------- .nv.shared._ZN10layer_norm31ln_parallel_residual_bwd_kernelINS_13Kernel_traitsIfffffjLj2048ELj1ELj1ELj4ELj16ENS_18Kernel_traits_baseILj2048EfffffjLj128EEEEELb0ELb1ELb0EEEvNS_9BwdParamsE --------------------------
	.section	.nv.shared._ZN10layer_norm31ln_parallel_residual_bwd_kernelINS_13Kernel_traitsIfffffjLj2048ELj1ELj1ELj4ELj16ENS_18Kernel_traits_baseILj2048EfffffjLj128EEEEELb0ELb1ELb0EEEvNS_9BwdParamsE,"aw",@nobits
	.sectionflags	@""
	.align	16
	.zero		1024


//--------------------- .nv.shared._ZN10layer_norm31ln_parallel_residual_bwd_kernelINS_13Kernel_traitsIfffffjLj2048ELj1ELj1ELj4ELj16ENS_18Kernel_traits_baseILj2048EfffffjLj128EEEEELb0ELb1ELb1EEEvNS_9BwdParamsE --------------------------
	.section	.nv.shared._ZN10layer_norm31ln_parallel_residual_bwd_kernelINS_13Kernel_traitsIfffffjLj2048ELj1ELj1ELj4ELj16ENS_18Kernel_traits_baseILj2048EfffffjLj128EEEEELb0ELb1ELb1EEEvNS_9BwdParamsE,"aw",@nobits
	.sectionflags	@""
	.align	16
	.zero		1024


//--------------------- .nv.shared._ZN10layer_norm31ln_parallel_residual_bwd_kernelINS_13Kernel_traitsIfffffjLj2048ELj1ELj1ELj4ELj16ENS_18Kernel_traits_baseILj2048EfffffjLj128EEEEELb1ELb0ELb0EEEvNS_9BwdParamsE --------------------------
	.section	.nv.shared._ZN10layer_norm31ln_parallel_residual_bwd_kernelINS_13Kernel_traitsIfffffjLj2048ELj1ELj1ELj4ELj16ENS_18Kernel_traits_baseILj2048EfffffjLj128EEEEELb1ELb0ELb0EEEvNS_9BwdParamsE,"aw",@nobits
	.sectionflags	@""
	.align	16
	.zero		1024


//--------------------- .nv.shared._ZN10layer_norm31ln_parallel_residual_bwd_kernelINS_13Kernel_traitsIfffffjLj2048ELj1ELj1ELj4ELj16ENS_18Kernel_traits_baseILj2048EfffffjLj128EEEEELb1ELb0ELb1EEEvNS_9BwdParamsE --------------------------
	.section	.nv.shared._ZN10layer_norm31ln_parallel_residual_bwd_kernelINS_13Kernel_traitsIfffffjLj2048ELj1ELj1ELj4ELj16ENS_18Kernel_traits_baseILj2048EfffffjLj128EEEEELb1ELb0ELb1EEEvNS_9BwdParamsE,"aw",@nobits
	.sectionflags	@""
	.align	16
	.zero		1024


//--------------------- .nv.shared._ZN10layer_norm22ln_bwd_finalize_kernelINS_22Kernel_traits_finalizeILj2048EfffffjLb0ELj1024ELj4ENS_18Kernel_traits_baseILj2048EfffffjLj1024EEEEELb0ELb0EEEvNS_9BwdParamsE --------------------------
	.section	.nv.shared._ZN10layer_norm22ln_bwd_finalize_kernelINS_22Kernel_traits_finalizeILj2048EfffffjLb0ELj1024ELj4ENS_18Kernel_traits_baseILj2048EfffffjLj1024EEEEELb0ELb0EEEvNS_9BwdParamsE,"aw",@nobits
	.sectionflags	@""
	.align	16
.nv.shared._ZN10layer_norm22ln_bwd_finalize_kernelINS_22Kernel_traits_finalizeILj2048EfffffjLb0ELj1024ELj4ENS_18Kernel_traits_baseILj2048EfffffjLj1024EEEEELb0ELb0EEEvNS_9BwdParamsE:
	.zero		9472


//--------------------- .nv.shared._ZN10layer_norm40ln_parallel_residual_bwd_finalize_kernelINS_22Kernel_traits_finalizeILj2048EfffffjLb0ELj1024ELj4ENS_18Kernel_traits_baseILj2048EfffffjLj1024EEEEELb0EEEvNS_9BwdParamsE --------------------------
	.section	.nv.shared._ZN10layer_norm40ln_parallel_residual_bwd_finalize_kernelINS_22Kernel_traits_finalizeILj2048EfffffjLb0ELj1024ELj4ENS_18Kernel_traits_baseILj2048EfffffjLj1024EEEEELb0EEEvNS_9BwdParamsE,"aw",@nobits
	.sectionflags	@""
	.align	16
.nv.shared._ZN10layer_norm40ln_parallel_residual_bwd_finalize_kernelINS_22Kernel_traits_finalizeILj2048EfffffjLb0ELj1024ELj4ENS_18Kernel_traits_baseILj2048EfffffjLj1024EEEEELb0EEEvNS_9BwdParamsE:
	.zero		17920


//--------------------- .nv.shared._ZN10layer_norm31ln_parallel_residual_bwd_kernelINS_13Kernel_traitsIfffffjLj2048ELj1ELj1ELj4ELj16ENS_18Kernel_traits_baseILj2048EfffffjLj128EEEEELb1ELb1ELb0EEEvNS_9BwdParamsE --------------------------
	.section	.nv.shared._ZN10layer_norm31ln_parallel_residual_bwd_kernelINS_13Kernel_traitsIfffffjLj2048ELj1ELj1ELj4ELj16ENS_18Kernel_traits_baseILj2048EfffffjLj128EEEEELb1ELb1ELb0EEEvNS_9BwdParamsE,"aw",@nobits
	.sectionflags	@""
	.align	16
	.zero		1024


//--------------------- .nv.shared._ZN10layer_norm22ln_bwd_finalize_kernelINS_22Kernel_traits_finalizeILj2048EfffffjLb0ELj1024ELj4ENS_18Kernel_traits_baseILj2048EfffffjLj1024EEEEELb0ELb1EEEvNS_9BwdParamsE --------------------------
	.section	.nv.shared._ZN10layer_norm22ln_bwd_finalize_kernelINS_22Kernel_traits_finalizeILj2048EfffffjLb0ELj1024ELj4ENS_18Kernel_traits_baseILj2048EfffffjLj1024EEEEELb0ELb1EEEvNS_9BwdParamsE,"aw",@nobits
	.sectionflags	@""
	.align	16
.nv.shared._ZN10layer_norm22ln_bwd_finalize_kernelINS_22Kernel_traits_finalizeILj2048EfffffjLb0ELj1024ELj4ENS_18Kernel_traits_baseILj2048EfffffjLj1024EEEEELb0ELb1EEEvNS_9BwdParamsE:
	.zero		9472


//--------------------- .nv.shared._ZN10layer_norm40ln_parallel_residual_bwd_finalize_kernelINS_22Kernel_traits_finalizeILj2048EfffffjLb0ELj1024ELj4ENS_18Kernel_traits_baseILj2048EfffffjLj1024EEEEELb1EEEvNS_9BwdParamsE --------------------------
	.section	.nv.shared._ZN10layer_norm40ln_parallel_residual_bwd_finalize_kernelINS_22Kernel_traits_finalizeILj2048EfffffjLb0ELj1024ELj4ENS_18Kernel_traits_baseILj2048EfffffjLj1024EEEEELb1EEEvNS_9BwdParamsE,"aw",@nobits
	.sectionflags	@""
	.align	16
.nv.shared._ZN10layer_norm40ln_parallel_residual_bwd_finalize_kernelINS_22Kernel_traits_finalizeILj2048EfffffjLb0ELj1024ELj4ENS_18Kernel_traits_baseILj2048EfffffjLj1024EEEEELb1EEEvNS_9BwdParamsE:
	.zero		17920


//--------------------- .nv.shared._ZN10layer_norm31ln_parallel_residual_bwd_kernelINS_13Kernel_traitsIfffffjLj2048ELj1ELj1ELj4ELj16ENS_18Kernel_traits_baseILj2048EfffffjLj128EEEEELb1ELb1ELb1EEEvNS_9BwdParamsE --------------------------
	.section	.nv.shared._ZN10layer_norm31ln_parallel_residual_bwd_kernelINS_13Kernel_traitsIfffffjLj2048ELj1ELj1ELj4ELj16ENS_18Kernel_traits_baseILj2048EfffffjLj128EEEEELb1ELb1ELb1EEEvNS_9BwdParamsE,"aw",@nobits
	.sectionflags	@""
	.align	16
	.zero		1024


//--------------------- .nv.constant0._ZN10layer_norm31ln_parallel_residual_bwd_kernelINS_13Kernel_traitsI13__nv_bfloat16S2_S2_S2_fjLj2048ELj1ELj1ELj4ELj16ENS_18Kernel_traits_baseILj2048ES2_S2_S2_S2_fjLj128EEEEELb0ELb0ELb0EEEvNS_9BwdParamsE --------------------------
	.section	.nv.constant0._ZN10layer_norm31ln_parallel_residual_bwd_kernelINS_13Kernel_traitsI13__nv_bfloat16S2_S2_S2_fjLj2048ELj1ELj1ELj4ELj16ENS_18Kernel_traits_baseILj2048ES2_S2_S2_S2_fjLj128EEEEELb0ELb0ELb0EEEvNS_9BwdParamsE,"a",@progbits
	.sectionflags	@""
	.align	4
.nv.constant0._ZN10layer_norm31ln_parallel_residual_bwd_kernelINS_13Kernel_traitsI13__nv_bfloat16S2_S2_S2_fjLj2048ELj1ELj1ELj4ELj16ENS_18Kernel_traits_baseILj2048ES2_S2_S2_S2_fjLj128EEEEELb0ELb0ELb0EEEvNS_9BwdParamsE:
	.zero		1192


//--------------------- .nv.constant0._ZN10layer_norm31ln_parallel_residual_bwd_kernelINS_13Kernel_traitsI13__nv_bfloat16S2_S2_S2_fjLj2048ELj1ELj1ELj4ELj16ENS_18Kernel_traits_baseILj2048ES2_S2_S2_S2_fjLj128EEEEELb0ELb0ELb1EEEvNS_9BwdParamsE --------------------------
	.section	.nv.constant0._ZN10layer_norm31ln_parallel_residual_bwd_kernelINS_13Kernel_traitsI13__nv_bfloat16S2_S2_S2_fjLj2048ELj1ELj1ELj4ELj16ENS_18Kernel_traits_baseILj2048ES2_S2_S2_S2_fjLj128EEEEELb0ELb0ELb1EEEvNS_9BwdParamsE,"a",@progbits
	.sectionflags	@""
	.align	4
.nv.constant0._ZN10layer_norm31ln_parallel_residual_bwd_kernelINS_13Kernel_traitsI13__nv_bfloat16S2_S2_S2_fjLj2048ELj1ELj1ELj4ELj16ENS_18Kernel_traits_baseILj2048ES2_S2_S2_S2_fjLj128EEEEELb0ELb0ELb1EEEvNS_9BwdParamsE:
	.zero		1192


//--------------------- .nv.constant0._ZN10layer_norm31ln_parallel_residual_bwd_kernelINS_13Kernel_traitsI13__nv_bfloat16S2_S2_S2_fjLj2048ELj1ELj1ELj4ELj16ENS_18Kernel_traits_baseILj2048ES2_S2_S2_S2_fjLj128EEEEELb0ELb1ELb0EEEvNS_9BwdParamsE --------------------------
	.section	.nv.constant0._ZN10layer_norm31ln_parallel_residual_bwd_kernelINS_13Kernel_traitsI13__nv_bfloat16S2_S2_S2_fjLj2048ELj1ELj1ELj4ELj16ENS_18Kernel_traits_baseILj2048ES2_S2_S2_S2_fjLj128EEEEELb0ELb1ELb0EEEvNS_9BwdParamsE,"a",@progbits
	.sectionflags	@""
	.align	4
.nv.constant0._ZN10layer_norm31ln_parallel_residual_bwd_kernelINS_13Kernel_traitsI13__nv_bfloat16S2_S2_S2_fjLj2048ELj1ELj1ELj4ELj16ENS_18Kernel_traits_baseILj2048ES2_S2_S2_S2_fjLj128EEEEELb0ELb1ELb0EEEvNS_9BwdParamsE:
	.zero		1192


//--------------------- .nv.constant0._ZN10layer_norm31ln_parallel_residual_bwd_kernelINS_13Kernel_traitsI13__nv_bfloat16S2_S2_S2_fjLj2048ELj1ELj1ELj4ELj16ENS_18Kernel_traits_baseILj2048ES2_S2_S2_S2_fjLj128EEEEELb0ELb1ELb1EEEvNS_9BwdParamsE --------------------------
	.section	.nv.constant0._ZN10layer_norm31ln_parallel_residual_bwd_kernelINS_13Kernel_traitsI13__nv_bfloat16S2_S2_S2_fjLj2048ELj1ELj1ELj4ELj16ENS_18Kernel_traits_baseILj2048ES2_S2_S2_S2_fjLj128EEEEELb0ELb1ELb1EEEvNS_9BwdParamsE,"a",@progbits
	.sectionflags	@""
	.align	4
.nv.constant0._ZN10layer_norm31ln_parallel_residual_bwd_kernelINS_13Kernel_traitsI13__nv_bfloat16S2_S2_S2_fjLj2048ELj1ELj1ELj4ELj16ENS_18Kernel_traits_baseILj2048ES2_S2_S2_S2_fjLj128EEEEELb0ELb1ELb1EEEvNS_9BwdParamsE:
	.zero		1192


//--------------------- .nv.constant0._ZN10layer_norm31ln_parallel_residual_bwd_kernelINS_13Kernel_traitsI13__nv_bfloat16S2_S2_S2_fjLj2048ELj1ELj1ELj4ELj16ENS_18Kernel_traits_baseILj2048ES2_S2_S2_S2_fjLj128EEEEELb1ELb0ELb0EEEvNS_9BwdParamsE --------------------------
	.section	.nv.constant0._ZN10layer_norm31ln_parallel_residual_bwd_kernelINS_13Kernel_traitsI13__nv_bfloat16S2_S2_S2_fjLj2048ELj1ELj1ELj4ELj16ENS_18Kernel_traits_baseILj2048ES2_S2_S2_S2_fjLj128EEEEELb1ELb0ELb0EEEvNS_9BwdParamsE,"a",@progbits
	.sectionflags	@""
	.align	4
.nv.constant0._ZN10layer_norm31ln_parallel_residual_bwd_kernelINS_13Kernel_traitsI13__nv_bfloat16S2_S2_S2_fjLj2048ELj1ELj1ELj4ELj16ENS_18Kernel_traits_baseILj2048ES2_S2_S2_S2_fjLj128EEEEELb1ELb0ELb0EEEvNS_9BwdParamsE:
	.zero		1192


//--------------------- .nv.constant0._ZN10layer_norm31ln_parallel_residual_bwd_kernelINS_13Kernel_traitsI13__nv_bfloat16S2_S2_S2_fjLj2048ELj1ELj1ELj4ELj16ENS_18Kernel_traits_baseILj2048ES2_S2_S2_S2_fjLj128EEEEELb1ELb0ELb1EEEvNS_9BwdParamsE --------------------------
	.section	.nv.constant0._ZN10layer_norm31ln_parallel_residual_bwd_kernelINS_13Kernel_traitsI13__nv_bfloat16S2_S2_S2_fjLj2048ELj1ELj1ELj4ELj16ENS_18Kernel_traits_baseILj2048ES2_S2_S2_S2_fjLj128EEEEELb1ELb0ELb1EEEvNS_9BwdParamsE,"a",@progbits
	.sectionflags	@""
	.align	4
.nv.constant0._ZN10layer_norm31ln_parallel_residual_bwd_kernelINS_13Kernel_traitsI13__nv_bfloat16S2_S2_S2_fjLj2048ELj1ELj1ELj4ELj16ENS_18Kernel_traits_baseILj2048ES2_S2_S2_S2_fjLj128EEEEELb1ELb0ELb1EEEvNS_9BwdParamsE:
	.zero		1192


//--------------------- .nv.constant0._ZN10layer_norm22ln_bwd_finalize_kernelINS_22Kernel_traits_finalizeILj2048E13__nv_bfloat16S2_S2_S2_fjLb0ELj1024ELj4ENS_18Kernel_traits_baseILj2048ES2_S2_S2_S2_fjLj1024EEEEELb0ELb0EEEvNS_9BwdParamsE --------------------------
	.section	.nv.constant0._ZN10layer_norm22ln_bwd_finalize_kernelINS_22Kernel_traits_finalizeILj2048E13__nv_bfloat16S2_S2_S2_fjLb0ELj1024ELj4ENS_18Kernel_traits_baseILj2048ES2_S2_S2_S2_fjLj1024EEEEELb0ELb0EEEvNS_9BwdParamsE,"a",@progbits
	.sectionflags	@""
	.align	4
.nv.constant0._ZN10layer_norm22ln_bwd_finalize_kernelINS_22Kernel_traits_finalizeILj2048E13__nv_bfloat16S2_S2_S2_fjLb0ELj1024ELj4ENS_18Kernel_traits_baseILj2048ES2_S2_S2_S2_fjLj1024EEEEELb0ELb0EEEvNS_9BwdParamsE:
	.zero		1192


//--------------------- .nv.constant0._ZN10layer_norm40ln_parallel_residual_bwd_finalize_kernelINS_22Kernel_traits_finalizeILj2048E13__nv_bfloat16S2_S2_S2_fjLb0ELj1024ELj4ENS_18Kernel_traits_baseILj2048ES2_S2_S2_S2_fjLj1024EEEEELb0EEEvNS_9BwdParamsE --------------------------
	.section	.nv.constant0._ZN10layer_norm40ln_parallel_residual_bwd_finalize_kernelINS_22Kernel_traits_finalizeILj2048E13__nv_bfloat16S2_S2_S2_fjLb0ELj1024ELj4ENS_18Kernel_traits_baseILj2048ES2_S2_S2_S2_fjLj1024EEEEELb0EEEvNS_9BwdParamsE,"a",@progbits
	.sectionflags	@""
	.align	4
.nv.constant0._ZN10layer_norm40ln_parallel_residual_bwd_finalize_kernelINS_22Kernel_traits_finalizeILj2048E13__nv_bfloat16S2_S2_S2_fjLb0ELj1024ELj4ENS_18Kernel_traits_baseILj2048ES2_S2_S2_S2_fjLj1024EEEEELb0EEEvNS_9BwdParamsE:
	.zero		1192


//--------------------- .nv.constant0._ZN10layer_norm31ln_parallel_residual_bwd_kernelINS_13Kernel_traitsI13__nv_bfloat16S2_S2_S2_fjLj2048ELj1ELj1ELj4ELj16ENS_18Kernel_traits_baseILj2048ES2_S2_S2_S2_fjLj128EEEEELb1ELb1ELb0EEEvNS_9BwdParamsE --------------------------
	.section	.nv.constant0._ZN10layer_norm31ln_parallel_residual_bwd_kernelINS_13Kernel_traitsI13__nv_bfloat16S2_S2_S2_fjLj2048ELj1ELj1ELj4ELj16ENS_18Kernel_traits_baseILj2048ES2_S2_S2_S2_fjLj128EEEEELb1ELb1ELb0EEEvNS_9BwdParamsE,"a",@progbits
	.sectionflags	@""
	.align	4
.nv.constant0._ZN10layer_norm31ln_parallel_residual_bwd_kernelINS_13Kernel_traitsI13__nv_bfloat16S2_S2_S2_fjLj2048ELj1ELj1ELj4ELj16ENS_18Kernel_traits_baseILj2048ES2_S2_S2_S2_fjLj128EEEEELb1ELb1ELb0EEEvNS_9BwdParamsE:
	.zero		1192


//--------------------- .nv.constant0._ZN10layer_norm22ln_bwd_finalize_kernelINS_22Kernel_traits_finalizeILj2048E13__nv_bfloat16S2_S2_S2_fjLb0ELj1024ELj4ENS_18Kernel_traits_baseILj2048ES2_S2_S2_S2_fjLj1024EEEEELb0ELb1EEEvNS_9BwdParamsE --------------------------
	.section	.nv.constant0._ZN10layer_norm22ln_bwd_finalize_kernelINS_22Kernel_traits_finalizeILj2048E13__nv_bfloat16S2_S2_S2_fjLb0ELj1024ELj4ENS_18Kernel_traits_baseILj2048ES2_S2_S2_S2_fjLj1024EEEEELb0ELb1EEEvNS_9BwdParamsE,"a",@progbits
	.sectionflags	@""
	.align	4
.nv.constant0._ZN10layer_norm22ln_bwd_finalize_kernelINS_22Kernel_traits_finalizeILj2048E13__nv_bfloat16S2_S2_S2_fjLb0ELj1024ELj4ENS_18Kernel_traits_baseILj2048ES2_S2_S2_S2_fjLj1024EEEEELb0ELb1EEEvNS_9BwdParamsE:
	.zero		1192


//--------------------- .nv.constant0._ZN10layer_norm40ln_parallel_residual_bwd_finalize_kernelINS_22Kernel_traits_finalizeILj2048E13__nv_bfloat16S2_S2_S2_fjLb0ELj1024ELj4ENS_18Kernel_traits_baseILj2048ES2_S2_S2_S2_fjLj1024EEEEELb1EEEvNS_9BwdParamsE --------------------------
	.section	.nv.constant0._ZN10layer_norm40ln_parallel_residual_bwd_finalize_kernelINS_22Kernel_traits_finalizeILj2048E13__nv_bfloat16S2_S2_S2_fjLb0ELj1024ELj4ENS_18Kernel_traits_baseILj2048ES2_S2_S2_S2_fjLj1024EEEEELb1EEEvNS_9BwdParamsE,"a",@progbits
	.sectionflags	@""
	.align	4
.nv.constant0._ZN10layer_norm40ln_parallel_residual_bwd_finalize_kernelINS_22Kernel_traits_finalizeILj2048E13__nv_bfloat16S2_S2_S2_fjLb0ELj1024ELj4ENS_18Kernel_traits_baseILj2048ES2_S2_S2_S2_fjLj1024EEEEELb1EEEvNS_9BwdParamsE:
	.zero		1192


//--------------------- .nv.constant0._ZN10layer_norm31ln_parallel_residual_bwd_kernelINS_13Kernel_traitsI13__nv_bfloat16S2_S2_S2_fjLj2048ELj1ELj1ELj4ELj16ENS_18Kernel_traits_baseILj2048ES2_S2_S2_S2_fjLj128EEEEELb1ELb1ELb1EEEvNS_9BwdParamsE --------------------------
	.section	.nv.constant0._ZN10layer_norm31ln_parallel_residual_bwd_kernelINS_13Kernel_traitsI13__nv_bfloat16S2_S2_S2_fjLj2048ELj1ELj1ELj4ELj16ENS_18Kernel_traits_baseILj2048ES2_S2_S2_S2_fjLj128EEEEELb1ELb1ELb1EEEvNS_9BwdParamsE,"a",@progbits
	.sectionflags	@""
	.align	4
.nv.constant0._ZN10layer_norm31ln_parallel_residual_bwd_kernelINS_13Kernel_traitsI13__nv_bfloat16S2_S2_S2_fjLj2048ELj1ELj1ELj4ELj16ENS_18Kernel_traits_baseILj2048ES2_S2_S2_S2_fjLj128EEEEELb1ELb1ELb1EEEvNS_9BwdParamsE:
	.zero		1192


//--------------------- .nv.constant0._ZN10layer_norm31ln_parallel_residual_bwd_kernelINS_13Kernel_traitsI6__halfS2_S2_S2_fjLj2048ELj1ELj1ELj4ELj16ENS_18Kernel_traits_baseILj2048ES2_S2_S2_S2_fjLj128EEEEELb0ELb0ELb0EEEvNS_9BwdParamsE --------------------------
	.section	.nv.constant0._ZN10layer_norm31ln_parallel_residual_bwd_kernelINS_13Kernel_traitsI6__halfS2_S2_S2_fjLj2048ELj1ELj1ELj4ELj16ENS_18Kernel_traits_baseILj2048ES2_S2_S2_S2_fjLj128EEEEELb0ELb0ELb0EEEvNS_9BwdParamsE,"a",@progbits
	.sectionflags	@""
	.align	4
.nv.constant0._ZN10layer_norm31ln_parallel_residual_bwd_kernelINS_13Kernel_traitsI6__halfS2_S2_S2_fjLj2048ELj1ELj1ELj4ELj16ENS_18Kernel_traits_baseILj2048ES2_S2_S2_S2_fjLj128EEEEELb0ELb0ELb0EEEvNS_9BwdParamsE:
	.zero		1192


//--------------------- .nv.constant0._ZN10layer_norm31ln_parallel_residual_bwd_kernelINS_13Kernel_traitsI6__halfS2_S2_S2_fjLj2048ELj1ELj1ELj4ELj16ENS_18Kernel_traits_baseILj2048ES2_S2_S2_S2_fjLj128EEEEELb0ELb0ELb1EEEvNS_9BwdParamsE --------------------------
	.section	.nv.constant0._ZN10layer_norm31ln_parallel_residual_bwd_kernelINS_13Kernel_traitsI6__halfS2_S2_S2_fjLj2048ELj1ELj1ELj4ELj16ENS_18Kernel_traits_baseILj2048ES2_S2_S2_S2_fjLj128EEEEELb0ELb0ELb1EEEvNS_9BwdParamsE,"a",@progbits
	.sectionflags	@""
	.align	4
.nv.constant0._ZN10layer_norm31ln_parallel_residual_bwd_kernelINS_13Kernel_traitsI6__halfS2_S2_S2_fjLj2048ELj1ELj1ELj4ELj16ENS_18Kernel_traits_baseILj2048ES2_S2_S2_S2_fjLj128EEEEELb0ELb0ELb1EEEvNS_9BwdParamsE:
	.zero		1192


//--------------------- .nv.constant0._ZN10layer_norm31ln_parallel_residual_bwd_kernelINS_13Kernel_traitsI6__halfS2_S2_S2_fjLj2048ELj1ELj1ELj4ELj16ENS_18Kernel_traits_baseILj2048ES2_S2_S2_S2_fjLj128EEEEELb0ELb1ELb0EEEvNS_9BwdParamsE --------------------------
	.section	.nv.constant0._ZN10layer_norm31ln_parallel_residual_bwd_kernelINS_13Kernel_traitsI6__halfS2_S2_S2_fjLj2048ELj1ELj1ELj4ELj16ENS_18Kernel_traits_baseILj2048ES2_S2_S2_S2_fjLj128EEEEELb0ELb1ELb0EEEvNS_9BwdParamsE,"a",@progbits
	.sectionflags	@""
	.align	4
.nv.constant0._ZN10layer_norm31ln_parallel_residual_bwd_kernelINS_13Kernel_traitsI6__halfS2_S2_S2_fjLj2048ELj1ELj1ELj4ELj16ENS_18Kernel_traits_baseILj2048ES2_S2_S2_S2_fjLj128EEEEELb0ELb1ELb0EEEvNS_9BwdParamsE:
	.zero		1192


//--------------------- .nv.constant0._ZN10layer_norm31ln_parallel_residual_bwd_kernelINS_13Kernel_traitsI6__halfS2_S2_S2_fjLj2048ELj1ELj1ELj4ELj16ENS_18Kernel_traits_baseILj2048ES2_S2_S2_S2_fjLj128EEEEELb0ELb1ELb1EEEvNS_9BwdParamsE --------------------------
	.section	.nv.constant0._ZN10layer_norm31ln_parallel_residual_bwd_kernelINS_13Kernel_traitsI6__halfS2_S2_S2_fjLj2048ELj1ELj1ELj4ELj16ENS_18Kernel_traits_baseILj2048ES2_S2_S2_S2_fjLj128EEEEELb0ELb1ELb1EEEvNS_9BwdParamsE,"a",@progbits
	.sectionflags	@""
	.align	4
.nv.constant0._ZN10layer_norm31ln_parallel_residual_bwd_kernelINS_13Kernel_traitsI6__halfS2_S2_S2_fjLj2048ELj1ELj1ELj4ELj16ENS_18Kernel_traits_baseILj2048ES2_S2_S2_S2_fjLj128EEEEELb0ELb1ELb1EEEvNS_9BwdParamsE:
	.zero		1192


//--------------------- .nv.constant0._ZN10layer_norm31ln_parallel_residual_bwd_kernelINS_13Kernel_traitsI6__halfS2_S2_S2_fjLj2048ELj1ELj1ELj4ELj16ENS_18Kernel_traits_baseILj2048ES2_S2_S2_S2_fjLj128EEEEELb1ELb0ELb0EEEvNS_9BwdParamsE --------------------------
	.section	.nv.constant0._ZN10layer_norm31ln_parallel_residual_bwd_kernelINS_13Kernel_traitsI6__halfS2_S2_S2_fjLj2048ELj1ELj1ELj4ELj16ENS_18Kernel_traits_baseILj2048ES2_S2_S2_S2_fjLj128EEEEELb1ELb0ELb0EEEvNS_9BwdParamsE,"a",@progbits
	.sectionflags	@""
	.align	4
.nv.constant0._ZN10layer_norm31ln_parallel_residual_bwd_kernelINS_13Kernel_traitsI6__halfS2_S2_S2_fjLj2048ELj1ELj1ELj4ELj16ENS_18Kernel_traits_baseILj2048ES2_S2_S2_S2_fjLj128EEEEELb1ELb0ELb0EEEvNS_9BwdParamsE:
	.zero		1192


//--------------------- .nv.constant0._ZN10layer_norm31ln_parallel_residual_bwd_kernelINS_13Kernel_traitsI6__halfS2_S2_S2_fjLj2048ELj1ELj1ELj4ELj16ENS_18Kernel_traits_baseILj2048ES2_S2_S2_S2_fjLj128EEEEELb1ELb0ELb1EEEvNS_9BwdParamsE --------------------------
	.section	.nv.constant0._ZN10layer_norm31ln_parallel_residual_bwd_kernelINS_13Kernel_traitsI6__halfS2_S2_S2_fjLj2048ELj1ELj1ELj4ELj16ENS_18Kernel_traits_baseILj2048ES2_S2_S2_S2_fjLj128EEEEELb1ELb0ELb1EEEvNS_9BwdParamsE,"a",@progbits
	.sectionflags	@""
	.align	4
.nv.constant0._ZN10layer_norm31ln_parallel_residual_bwd_kernelINS_13Kernel_traitsI6__halfS2_S2_S2_fjLj2048ELj1ELj1ELj4ELj16ENS_18Kernel_traits_baseILj2048ES2_S2_S2_S2_fjLj128EEEEELb1ELb0ELb1EEEvNS_9BwdParamsE:
	.zero		1192


//--------------------- .nv.constant0._ZN10layer_norm22ln_bwd_finalize_kernelINS_22Kernel_traits_finalizeILj2048E6__halfS2_S2_S2_fjLb0ELj1024ELj4ENS_18Kernel_traits_baseILj2048ES2_S2_S2_S2_fjLj1024EEEEELb0ELb0EEEvNS_9BwdParamsE --------------------------
	.section	.nv.constant0._ZN10layer_norm22ln_bwd_finalize_kernelINS_22Kernel_traits_finalizeILj2048E6__halfS2_S2_S2_fjLb0ELj1024ELj4ENS_18Kernel_traits_baseILj2048ES2_S2_S2_S2_fjLj1024EEEEELb0ELb0EEEvNS_9BwdParamsE,"a",@progbits
	.sectionflags	@""
	.align	4
.nv.constant0._ZN10layer_norm22ln_bwd_finalize_kernelINS_22Kernel_traits_finalizeILj2048E6__halfS2_S2_S2_fjLb0ELj1024ELj4ENS_18Kernel_traits_baseILj2048ES2_S2_S2_S2_fjLj1024EEEEELb0ELb0EEEvNS_9BwdParamsE:
	.zero		1192


//--------------------- .nv.constant0._ZN10layer_norm40ln_parallel_residual_bwd_finalize_kernelINS_22Kernel_traits_finalizeILj2048E6__halfS2_S2_S2_fjLb0ELj1024ELj4ENS_18Kernel_traits_baseILj2048ES2_S2_S2_S2_fjLj1024EEEEELb0EEEvNS_9BwdParamsE --------------------------
	.section	.nv.constant0._ZN10layer_norm40ln_parallel_residual_bwd_finalize_kernelINS_22Kernel_traits_finalizeILj2048E6__halfS2_S2_S2_fjLb0ELj1024ELj4ENS_18Kernel_traits_baseILj2048ES2_S2_S2_S2_fjLj1024EEEEELb0EEEvNS_9BwdParamsE,"a",@progbits
	.sectionflags	@""
	.align	4
.nv.constant0._ZN10layer_norm40ln_parallel_residual_bwd_finalize_kernelINS_22Kernel_traits_finalizeILj2048E6__halfS2_S2_S2_fjLb0ELj1024ELj4ENS_18Kernel_traits_baseILj2048ES2_S2_S2_S2_fjLj1024EEEEELb0EEEvNS_9BwdParamsE:
	.zero		1192


//--------------------- .nv.constant0._ZN10layer_norm31ln_parallel_residual_bwd_kernelINS_13Kernel_traitsI6__halfS2_S2_S2_fjLj2048ELj1ELj1ELj4ELj16ENS_18Kernel_traits_baseILj2048ES2_S2_S2_S2_fjLj128EEEEELb1ELb1ELb0EEEvNS_9BwdParamsE --------------------------
	.section	.nv.constant0._ZN10layer_norm31ln_parallel_residual_bwd_kernelINS_13Kernel_traitsI6__halfS2_S2_S2_fjLj2048ELj1ELj1ELj4ELj16ENS_18Kernel_traits_baseILj2048ES2_S2_S2_S2_fjLj128EEEEELb1ELb1ELb0EEEvNS_9BwdParamsE,"a",@progbits
	.sectionflags	@""
	.align	4
.nv.constant0._ZN10layer_norm31ln_parallel_residual_bwd_kernelINS_13Kernel_traitsI6__halfS2_S2_S2_fjLj2048ELj1ELj1ELj4ELj16ENS_18Kernel_traits_baseILj2048ES2_S2_S2_S2_fjLj128EEEEELb1ELb1ELb0EEEvNS_9BwdParamsE:
	.zero		1192


//--------------------- .nv.constant0._ZN10layer_norm22ln_bwd_finalize_kernelINS_22Kernel_traits_finalizeILj2048E6__halfS2_S2_S2_fjLb0ELj1024ELj4ENS_18Kernel_traits_baseILj2048ES2_S2_S2_S2_fjLj1024EEEEELb0ELb1EEEvNS_9BwdParamsE --------------------------
	.section	.nv.constant0._ZN10layer_norm22ln_bwd_finalize_kernelINS_22Kernel_traits_finalizeILj2048E6__halfS2_S2_S2_fjLb0ELj1024ELj4ENS_18Kernel_traits_baseILj2048ES2_S2_S2_S2_fjLj1024EEEEELb0ELb1EEEvNS_9BwdParamsE,"a",@progbits
	.sectionflags	@""
	.align	4
.nv.constant0._ZN10layer_norm22ln_bwd_finalize_kernelINS_22Kernel_traits_finalizeILj2048E6__halfS2_S2_S2_fjLb0ELj1024ELj4ENS_18Kernel_traits_baseILj2048ES2_S2_S2_S2_fjLj1024EEEEELb0ELb1EEEvNS_9BwdParamsE:
	.zero		1192


//--------------------- .nv.constant0._ZN10layer_norm40ln_parallel_residual_bwd_finalize_kernelINS_22Kernel_traits_finalizeILj2048E6__halfS2_S2_S2_fjLb0ELj1024ELj4ENS_18Kernel_traits_baseILj2048ES2_S2_S2_S2_fjLj1024EEEEELb1EEEvNS_9BwdParamsE --------------------------
	.section	.nv.constant0._ZN10layer_norm40ln_parallel_residual_bwd_finalize_kernelINS_22Kernel_traits_finalizeILj2048E6__halfS2_S2_S2_fjLb0ELj1024ELj4ENS_18Kernel_traits_baseILj2048ES2_S2_S2_S2_fjLj1024EEEEELb1EEEvNS_9BwdParamsE,"a",@progbits
	.sectionflags	@""
	.align	4
.nv.constant0._ZN10layer_norm40ln_parallel_residual_bwd_finalize_kernelINS_22Kernel_traits_finalizeILj2048E6__halfS2_S2_S2_fjLb0ELj1024ELj4ENS_18Kernel_traits_baseILj2048ES2_S2_S2_S2_fjLj1024EEEEELb1EEEvNS_9BwdParamsE:
	.zero		1192


//--------------------- .nv.constant0._ZN10layer_norm31ln_parallel_residual_bwd_kernelINS_13Kernel_traitsI6__halfS2_S2_S2_fjLj2048ELj1ELj1ELj4ELj16ENS_18Kernel_traits_baseILj2048ES2_S2_S2_S2_fjLj128EEEEELb1ELb1ELb1EEEvNS_9BwdParamsE --------------------------
	.section	.nv.constant0._ZN10layer_norm31ln_parallel_residual_bwd_kernelINS_13Kernel_traitsI6__halfS2_S2_S2_fjLj2048ELj1ELj1ELj4ELj16ENS_18Kernel_traits_baseILj2048ES2_S2_S2_S2_fjLj128EEEEELb1ELb1ELb1EEEvNS_9BwdParamsE,"a",@progbits
	.sectionflags	@""
	.align	4
.nv.constant0._ZN10layer_norm31ln_parallel_residual_bwd_kernelINS_13Kernel_traitsI6__halfS2_S2_S2_fjLj2048ELj1ELj1ELj4ELj16ENS_18Kernel_traits_baseILj2048ES2_S2_S2_S2_fjLj128EEEEELb1ELb1ELb1EEEvNS_9BwdParamsE:
	.zero		1192


//--------------------- .nv.constant0._ZN10layer_norm31ln_parallel_residual_bwd_kernelINS_13Kernel_traitsIf13__nv_bfloat16S2_S2_fjLj2048ELj1ELj1ELj4ELj16ENS_18Kernel_traits_baseILj2048EfS2_S2_S2_fjLj128EEEEELb0ELb0ELb0EEEvNS_9BwdParamsE --------------------------
	.section	.nv.constant0._ZN10layer_norm31ln_parallel_residual_bwd_kernelINS_13Kernel_traitsIf13__nv_bfloat16S2_S2_fjLj2048ELj1ELj1ELj4ELj16ENS_18Kernel_traits_baseILj2048EfS2_S2_S2_fjLj128EEEEELb0ELb0ELb0EEEvNS_9BwdParamsE,"a",@progbits
	.sectionflags	@""
	.align	4
.nv.constant0._ZN10layer_norm31ln_parallel_residual_bwd_kernelINS_13Kernel_traitsIf13__nv_bfloat16S2_S2_fjLj2048ELj1ELj1ELj4ELj16ENS_18Kernel_traits_baseILj2048EfS2_S2_S2_fjLj128EEEEELb0ELb0ELb0EEEvNS_9BwdParamsE:
	.zero		1192


//--------------------- .nv.constant0._ZN10layer_norm31ln_parallel_residual_bwd_kernelINS_13Kernel_traitsIf13__nv_bfloat16S2_S2_fjLj2048ELj1ELj1ELj4ELj16ENS_18Kernel_traits_baseILj2048EfS2_S2_S2_fjLj128EEEEELb0ELb0ELb1EEEvNS_9BwdParamsE --------------------------
	.section	.nv.constant0._ZN10layer_norm31ln_parallel_residual_bwd_kernelINS_13Kernel_traitsIf13__nv_bfloat16S2_S2_fjLj2048ELj1ELj1ELj4ELj16ENS_18Kernel_traits_baseILj2048EfS2_S2_S2_fjLj128EEEEELb0ELb0ELb1EEEvNS_9BwdParamsE,"a",@progbits
	.sectionflags	@""
	.align	4
.nv.constant0._ZN10layer_norm31ln_parallel_residual_bwd_kernelINS_13Kernel_traitsIf13__nv_bfloat16S2_S2_fjLj2048ELj1ELj1ELj4ELj16ENS_18Kernel_traits_baseILj2048EfS2_S2_S2_fjLj128EEEEELb0ELb0ELb1EEEvNS_9BwdParamsE:
	.zero		1192


//--------------------- .nv.constant0._ZN10layer_norm31ln_parallel_residual_bwd_kernelINS_13Kernel_traitsIf13__nv_bfloat16S2_S2_fjLj2048ELj1ELj1ELj4ELj16ENS_18Kernel_traits_baseILj2048EfS2_S2_S2_fjLj128EEEEELb0ELb1ELb0EEEvNS_9BwdParamsE --------------------------
	.section	.nv.constant0._ZN10layer_norm31ln_parallel_residual_bwd_kernelINS_13Kernel_traitsIf13__nv_bfloat16S2_S2_fjLj2048ELj1ELj1ELj4ELj16ENS_18Kernel_traits_baseILj2048EfS2_S2_S2_fjLj128EEEEELb0ELb1ELb0EEEvNS_9BwdParamsE,"a",@progbits
	.sectionflags	@""
	.align	4
.nv.constant0._ZN10layer_norm31ln_parallel_residual_bwd_kernelINS_13Kernel_traitsIf13__nv_bfloat16S2_S2_fjLj2048ELj1ELj1ELj4ELj16ENS_18Kernel_traits_baseILj2048EfS2_S2_S2_fjLj128EEEEELb0ELb1ELb0EEEvNS_9BwdParamsE:
	.zero		1192


//--------------------- .nv.constant0._ZN10layer_norm31ln_parallel_residual_bwd_kernelINS_13Kernel_traitsIf13__nv_bfloat16S2_S2_fjLj2048ELj1ELj1ELj4ELj16ENS_18Kernel_traits_baseILj2048EfS2_S2_S2_fjLj128EEEEELb0ELb1ELb1EEEvNS_9BwdParamsE --------------------------
	.section	.nv.constant0._ZN10layer_norm31ln_parallel_residual_bwd_kernelINS_13Kernel_traitsIf13__nv_bfloat16S2_S2_fjLj2048ELj1ELj1ELj4ELj16ENS_18Kernel_traits_baseILj2048EfS2_S2_S2_fjLj128EEEEELb0ELb1ELb1EEEvNS_9BwdParamsE,"a",@progbits
	.sectionflags	@""
	.align	4
.nv.constant0._ZN10layer_norm31ln_parallel_residual_bwd_kernelINS_13Kernel_traitsIf13__nv_bfloat16S2_S2_fjLj2048ELj1ELj1ELj4ELj16ENS_18Kernel_traits_baseILj2048EfS2_S2_S2_fjLj128EEEEELb0ELb1ELb1EEEvNS_9BwdParamsE:
	.zero		1192


//--------------------- .nv.constant0._ZN10layer_norm31ln_parallel_residual_bwd_kernelINS_13Kernel_traitsIf13__nv_bfloat16S2_S2_fjLj2048ELj1ELj1ELj4ELj16ENS_18Kernel_traits_baseILj2048EfS2_S2_S2_fjLj128EEEEELb1ELb0ELb0EEEvNS_9BwdParamsE --------------------------
	.section	.nv.constant0._ZN10layer_norm31ln_parallel_residual_bwd_kernelINS_13Kernel_traitsIf13__nv_bfloat16S2_S2_fjLj2048ELj1ELj1ELj4ELj16ENS_18Kernel_traits_baseILj2048EfS2_S2_S2_fjLj128EEEEELb1ELb0ELb0EEEvNS_9BwdParamsE,"a",@progbits
	.sectionflags	@""
	.align	4
.nv.constant0._ZN10layer_norm31ln_parallel_residual_bwd_kernelINS_13Kernel_traitsIf13__nv_bfloat16S2_S2_fjLj2048ELj1ELj1ELj4ELj16ENS_18Kernel_traits_baseILj2048EfS2_S2_S2_fjLj128EEEEELb1ELb0ELb0EEEvNS_9BwdParamsE:
	.zero		1192


//--------------------- .nv.constant0._ZN10layer_norm31ln_parallel_residual_bwd_kernelINS_13Kernel_traitsIf13__nv_bfloat16S2_S2_fjLj2048ELj1ELj1ELj4ELj16ENS_18Kernel_traits_baseILj2048EfS2_S2_S2_fjLj128EEEEELb1ELb0ELb1EEEvNS_9BwdParamsE --------------------------
	.section	.nv.constant0._ZN10layer_norm31ln_parallel_residual_bwd_kernelINS_13Kernel_traitsIf13__nv_bfloat16S2_S2_fjLj2048ELj1ELj1ELj4ELj16ENS_18Kernel_traits_baseILj2048EfS2_S2_S2_fjLj128EEEEELb1ELb0ELb1EEEvNS_9BwdParamsE,"a",@progbits
	.sectionflags	@""
	.align	4
.nv.constant0._ZN10layer_norm31ln_parallel_residual_bwd_kernelINS_13Kernel_traitsIf13__nv_bfloat16S2_S2_fjLj2048ELj1ELj1ELj4ELj16ENS_18Kernel_traits_baseILj2048EfS2_S2_S2_fjLj128EEEEELb1ELb0ELb1EEEvNS_9BwdParamsE:
	.zero		1192


//--------------------- .nv.constant0._ZN10layer_norm22ln_bwd_finalize_kernelINS_22Kernel_traits_finalizeILj2048Ef13__nv_bfloat16S2_S2_fjLb0ELj1024ELj4ENS_18Kernel_traits_baseILj2048EfS2_S2_S2_fjLj1024EEEEELb0ELb0EEEvNS_9BwdParamsE --------------------------
	.section	.nv.constant0._ZN10layer_norm22ln_bwd_finalize_kernelINS_22Kernel_traits_finalizeILj2048Ef13__nv_bfloat16S2_S2_fjLb0ELj1024ELj4ENS_18Kernel_traits_baseILj2048EfS2_S2_S2_fjLj1024EEEEELb0ELb0EEEvNS_9BwdParamsE,"a",@progbits
	.sectionflags	@""
	.align	4
.nv.constant0._ZN10layer_norm22ln_bwd_finalize_kernelINS_22Kernel_traits_finalizeILj2048Ef13__nv_bfloat16S2_S2_fjLb0ELj1024ELj4ENS_18Kernel_traits_baseILj2048EfS2_S2_S2_fjLj1024EEEEELb0ELb0EEEvNS_9BwdParamsE:
	.zero		1192


//--------------------- .nv.constant0._ZN10layer_norm40ln_parallel_residual_bwd_finalize_kernelINS_22Kernel_traits_finalizeILj2048Ef13__nv_bfloat16S2_S2_fjLb0ELj1024ELj4ENS_18Kernel_traits_baseILj2048EfS2_S2_S2_fjLj1024EEEEELb0EEEvNS_9BwdParamsE --------------------------
	.section	.nv.constant0._ZN10layer_norm40ln_parallel_residual_bwd_finalize_kernelINS_22Kernel_traits_finalizeILj2048Ef13__nv_bfloat16S2_S2_fjLb0ELj1024ELj4ENS_18Kernel_traits_baseILj2048EfS2_S2_S2_fjLj1024EEEEELb0EEEvNS_9BwdParamsE,"a",@progbits
	.sectionflags	@""
	.align	4
.nv.constant0._ZN10layer_norm40ln_parallel_residual_bwd_finalize_kernelINS_22Kernel_traits_finalizeILj2048Ef13__nv_bfloat16S2_S2_fjLb0ELj1024ELj4ENS_18Kernel_traits_baseILj2048EfS2_S2_S2_fjLj1024EEEEELb0EEEvNS_9BwdParamsE:
	.zero		1192


//--------------------- .nv.constant0._ZN10layer_norm31ln_parallel_residual_bwd_kernelINS_13Kernel_traitsIf13__nv_bfloat16S2_S2_fjLj2048ELj1ELj1ELj4ELj16ENS_18Kernel_traits_baseILj2048EfS2_S2_S2_fjLj128EEEEELb1ELb1ELb0EEEvNS_9BwdParamsE --------------------------
	.section	.nv.constant0._ZN10layer_norm31ln_parallel_residual_bwd_kernelINS_13Kernel_traitsIf13__nv_bfloat16S2_S2_fjLj2048ELj1ELj1ELj4ELj16ENS_18Kernel_traits_baseILj2048EfS2_S2_S2_fjLj128EEEEELb1ELb1ELb0EEEvNS_9BwdParamsE,"a",@progbits
	.sectionflags	@""
	.align	4
.nv.constant0._ZN10layer_norm31ln_parallel_residual_bwd_kernelINS_13Kernel_traitsIf13__nv_bfloat16S2_S2_fjLj2048ELj1ELj1ELj4ELj16ENS_18Kernel_traits_baseILj2048EfS2_S2_S2_fjLj128EEEEELb1ELb1ELb0EEEvNS_9BwdParamsE:
	.zero		1192


//--------------------- .nv.constant0._ZN10layer_norm22ln_bwd_finalize_kernelINS_22Kernel_traits_finalizeILj2048Ef13__nv_bfloat16S2_S2_fjLb0ELj1024ELj4ENS_18Kernel_traits_baseILj2048EfS2_S2_S2_fjLj1024EEEEELb0ELb1EEEvNS_9BwdParamsE --------------------------
	.section	.nv.constant0._ZN10layer_norm22ln_bwd_finalize_kernelINS_22Kernel_traits_finalizeILj2048Ef13__nv_bfloat16S2_S2_fjLb0ELj1024ELj4ENS_18Kernel_traits_baseILj2048EfS2_S2_S2_fjLj1024EEEEELb0ELb1EEEvNS_9BwdParamsE,"a",@progbits
	.sectionflags	@""
	.align	4
.nv.constant0._ZN10layer_norm22ln_bwd_finalize_kernelINS_22Kernel_traits_finalizeILj2048Ef13__nv_bfloat16S2_S2_fjLb0ELj1024ELj4ENS_18Kernel_traits_baseILj2048EfS2_S2_S2_fjLj1024EEEEELb0ELb1EEEvNS_9BwdParamsE:
	.zero		1192


//--------------------- .nv.constant0._ZN10layer_norm40ln_parallel_residual_bwd_finalize_kernelINS_22Kernel_traits_finalizeILj2048Ef13__nv_bfloat16S2_S2_fjLb0ELj1024ELj4ENS_18Kernel_traits_baseILj2048EfS2_S2_S2_fjLj1024EEEEELb1EEEvNS_9BwdParamsE --------------------------
	.section	.nv.constant0._ZN10layer_norm40ln_parallel_residual_bwd_finalize_kernelINS_22Kernel_traits_finalizeILj2048Ef13__nv_bfloat16S2_S2_fjLb0ELj1024ELj4ENS_18Kernel_traits_baseILj2048EfS2_S2_S2_fjLj1024EEEEELb1EEEvNS_9BwdParamsE,"a",@progbits
	.sectionflags	@""
	.align	4
.nv.constant0._ZN10layer_norm40ln_parallel_residual_bwd_finalize_kernelINS_22Kernel_traits_finalizeILj2048Ef13__nv_bfloat16S2_S2_fjLb0ELj1024ELj4ENS_18Kernel_traits_baseILj2048EfS2_S2_S2_fjLj1024EEEEELb1EEEvNS_9BwdParamsE:
	.zero		1192


//--------------------- .nv.constant0._ZN10layer_norm31ln_parallel_residual_bwd_kernelINS_13Kernel_traitsIf13__nv_bfloat16S2_S2_fjLj2048ELj1ELj1ELj4ELj16ENS_18Kernel_traits_baseILj2048EfS2_S2_S2_fjLj128EEEEELb1ELb1ELb1EEEvNS_9BwdParamsE --------------------------
	.section	.nv.constant0._ZN10layer_norm31ln_parallel_residual_bwd_kernelINS_13Kernel_traitsIf13__nv_bfloat16S2_S2_fjLj2048ELj1ELj1ELj4ELj16ENS_18Kernel_traits_baseILj2048EfS2_S2_S2_fjLj128EEEEELb1ELb1ELb1EEEvNS_9BwdParamsE,"a",@progbits
	.sectionflags	@""
	.align	4
.nv.constant0._ZN10layer_norm31ln_parallel_residual_bwd_kernelINS_13Kernel_traitsIf13__nv_bfloat16S2_S2_fjLj2048ELj1ELj1ELj4ELj16ENS_18Kernel_traits_baseILj2048EfS2_S2_S2_fjLj128EEEEELb1ELb1ELb1EEEvNS_9BwdParamsE:
	.zero		1192


//--------------------- .nv.constant0._ZN10layer_norm31ln_parallel_residual_bwd_kernelINS_13Kernel_traitsI13__nv_bfloat16S2_fS2_fjLj2048ELj1ELj1ELj4ELj16ENS_18Kernel_traits_baseILj2048ES2_S2_fS2_fjLj128EEEEELb0ELb0ELb0EEEvNS_9BwdParamsE --------------------------
	.section	.nv.constant0._ZN10layer_norm31ln_parallel_residual_bwd_kernelINS_13Kernel_traitsI13__nv_bfloat16S2_fS2_fjLj2048ELj1ELj1ELj4ELj16ENS_18Kernel_traits_baseILj2048ES2_S2_fS2_fjLj128EEEEELb0ELb0ELb0EEEvNS_9BwdParamsE,"a",@progbits
	.sectionflags	@""
	.align	4
.nv.constant0._ZN10layer_norm31ln_parallel_residual_bwd_kernelINS_13Kernel_traitsI13__nv_bfloat16S2_fS2_fjLj2048ELj1ELj1ELj4ELj16ENS_18Kernel_traits_baseILj2048ES2_S2_fS2_fjLj128EEEEELb0ELb0ELb0EEEvNS_9BwdParamsE:
	.zero		1192


//--------------------- .nv.constant0._ZN10layer_norm31ln_parallel_residual_bwd_kernelINS_13Kernel_traitsI13__nv_bfloat16S2_fS2_fjLj2048ELj1ELj1ELj4ELj16ENS_18Kernel_traits_baseILj2048ES2_S2_fS2_fjLj128EEEEELb0ELb0ELb1EEEvNS_9BwdParamsE --------------------------
	.section	.nv.constant0._ZN10layer_norm31ln_parallel_residual_bwd_kernelINS_13Kernel_traitsI13__nv_bfloat16S2_fS2_fjLj2048ELj1ELj1ELj4ELj16ENS_18Kernel_traits_baseILj2048ES2_S2_fS2_fjLj128EEEEELb0ELb0ELb1EEEvNS_9BwdParamsE,"a",@progbits
	.sectionflags	@""
	.align	4
.nv.constant0._ZN10layer_norm31ln_parallel_residual_bwd_kernelINS_13Kernel_traitsI13__nv_bfloat16S2_fS2_fjLj2048ELj1ELj1ELj4ELj16ENS_18Kernel_traits_baseILj2048ES2_S2_fS2_fjLj128EEEEELb0ELb0ELb1EEEvNS_9BwdParamsE:
	.zero		1192


//--------------------- .nv.constant0._ZN10layer_norm31ln_parallel_residual_bwd_kernelINS_13Kernel_traitsI13__nv_bfloat16S2_fS2_fjLj2048ELj1ELj1ELj4ELj16ENS_18Kernel_traits_baseILj2048ES2_S2_fS2_fjLj128EEEEELb0ELb1ELb0EEEvNS_9BwdParamsE --------------------------
	.section	.nv.constant0._ZN10layer_norm31ln_parallel_residual_bwd_kernelINS_13Kernel_traitsI13__nv_bfloat16S2_fS2_fjLj2048ELj1ELj1ELj4ELj16ENS_18Kernel_traits_baseILj2048ES2_S2_fS2_fjLj128EEEEELb0ELb1ELb0EEEvNS_9BwdParamsE,"a",@progbits
	.sectionflags	@""
	.align	4
.nv.constant0._ZN10layer_norm31ln_parallel_residual_bwd_kernelINS_13Kernel_traitsI13__nv_bfloat16S2_fS2_fjLj2048ELj1ELj1ELj4ELj16ENS_18Kernel_traits_baseILj2048ES2_S2_fS2_fjLj128EEEEELb0ELb1ELb0EEEvNS_9BwdParamsE:
	.zero		1192


//--------------------- .nv.constant0._ZN10layer_norm31ln_parallel_residual_bwd_kernelINS_13Kernel_traitsI13__nv_bfloat16S2_fS2_fjLj2048ELj1ELj1ELj4ELj16ENS_18Kernel_traits_baseILj2048ES2_S2_fS2_fjLj128EEEEELb0ELb1ELb1EEEvNS_9BwdParamsE --------------------------
	.section	.nv.constant0._ZN10layer_norm31ln_parallel_residual_bwd_kernelINS_13Kernel_traitsI13__nv_bfloat16S2_fS2_fjLj2048ELj1ELj1ELj4ELj16ENS_18Kernel_traits_baseILj2048ES2_S2_fS2_fjLj128EEEEELb0ELb1ELb1EEEvNS_9BwdParamsE,"a",@progbits
	.sectionflags	@""
	.align	4
.nv.constant0._ZN10layer_norm31ln_parallel_residual_bwd_kernelINS_13Kernel_traitsI13__nv_bfloat16S2_fS2_fjLj2048ELj1ELj1ELj4ELj16ENS_18Kernel_traits_baseILj2048ES2_S2_fS2_fjLj128EEEEELb0ELb1ELb1EEEvNS_9BwdParamsE:
	.zero		1192


//--------------------- .nv.constant0._ZN10layer_norm31ln_parallel_residual_bwd_kernelINS_13Kernel_traitsI13__nv_bfloat16S2_fS2_fjLj2048ELj1ELj1ELj4ELj16ENS_18Kernel_traits_baseILj2048ES2_S2_fS2_fjLj128EEEEELb1ELb0ELb0EEEvNS_9BwdParamsE --------------------------
	.section	.nv.constant0._ZN10layer_norm31ln_parallel_residual_bwd_kernelINS_13Kernel_traitsI13__nv_bfloat16S2_fS2_fjLj2048ELj1ELj1ELj4ELj16ENS_18Kernel_traits_baseILj2048ES2_S2_fS2_fjLj128EEEEELb1ELb0ELb0EEEvNS_9BwdParamsE,"a",@progbits
	.sectionflags	@""
	.align	4
.nv.constant0._ZN10layer_norm31ln_parallel_residual_bwd_kernelINS_13Kernel_traitsI13__nv_bfloat16S2_fS2_fjLj2048ELj1ELj1ELj4ELj16ENS_18Kernel_traits_baseILj2048ES2_S2_fS2_fjLj128EEEEELb1ELb0ELb0EEEvNS_9BwdParamsE:
	.zero		1192


//--------------------- .nv.constant0._ZN10layer_norm31ln_parallel_residual_bwd_kernelINS_13Kernel_traitsI13__nv_bfloat16S2_fS2_fjLj2048ELj1ELj1ELj4ELj16ENS_18Kernel_traits_baseILj2048ES2_S2_fS2_fjLj128EEEEELb1ELb0ELb1EEEvNS_9BwdParamsE --------------------------
	.section	.nv.constant0._ZN10layer_norm31ln_parallel_residual_bwd_kernelINS_13Kernel_traitsI13__nv_bfloat16S2_fS2_fjLj2048ELj1ELj1ELj4ELj16ENS_18Kernel_traits_baseILj2048ES2_S2_fS2_fjLj128EEEEELb1ELb0ELb1EEEvNS_9BwdParamsE,"a",@progbits
	.sectionflags	@""
	.align	4
.nv.constant0._ZN10layer_norm31ln_parallel_residual_bwd_kernelINS_13Kernel_traitsI13__nv_bfloat16S2_fS2_fjLj2048ELj1ELj1ELj4ELj16ENS_18Kernel_traits_baseILj2048ES2_S2_fS2_fjLj128EEEEELb1ELb0ELb1EEEvNS_9BwdParamsE:
	.zero		1192


//--------------------- .nv.constant0._ZN10layer_norm22ln_bwd_finalize_kernelINS_22Kernel_traits_finalizeILj2048E13__nv_bfloat16S2_fS2_fjLb0ELj1024ELj4ENS_18Kernel_traits_baseILj2048ES2_S2_fS2_fjLj1024EEEEELb0ELb0EEEvNS_9BwdParamsE --------------------------
	.section	.nv.constant0._ZN10layer_norm22ln_bwd_finalize_kernelINS_22Kernel_traits_finalizeILj2048E13__nv_bfloat16S2_fS2_fjLb0ELj1024ELj4ENS_18Kernel_traits_baseILj2048ES2_S2_fS2_fjLj1024EEEEELb0ELb0EEEvNS_9BwdParamsE,"a",@progbits
	.sectionflags	@""
	.align	4
.nv.constant0._ZN10layer_norm22ln_bwd_finalize_kernelINS_22Kernel_traits_finalizeILj2048E13__nv_bfloat16S2_fS2_fjLb0ELj1024ELj4ENS_18Kernel_traits_baseILj2048ES2_S2_fS2_fjLj1024EEEEELb0ELb0EEEvNS_9BwdParamsE:
	.zero		1192


//--------------------- .nv.constant0._ZN10layer_norm40ln_parallel_residual_bwd_finalize_kernelINS_22Kernel_traits_finalizeILj2048E13__nv_bfloat16S2_fS2_fjLb0ELj1024ELj4ENS_18Kernel_traits_baseILj2048ES2_S2_fS2_fjLj1024EEEEELb0EEEvNS_9BwdParamsE --------------------------
	.section	.nv.constant0._ZN10layer_norm40ln_parallel_residual_bwd_finalize_kernelINS_22Kernel_traits_finalizeILj2048E13__nv_bfloat16S2_fS2_fjLb0ELj1024ELj4ENS_18Kernel_traits_baseILj2048ES2_S2_fS2_fjLj1024EEEEELb0EEEvNS_9BwdParamsE,"a",@progbits
	.sectionflags	@""
	.align	4
.nv.constant0._ZN10layer_norm40ln_parallel_residual_bwd_finalize_kernelINS_22Kernel_traits_finalizeILj2048E13__nv_bfloat16S2_fS2_fjLb0ELj1024ELj4ENS_18Kernel_traits_baseILj2048ES2_S2_fS2_fjLj1024EEEEELb0EEEvNS_9BwdParamsE:
	.zero		1192


//--------------------- .nv.constant0._ZN10layer_norm31ln_parallel_residual_bwd_kernelINS_13Kernel_traitsI13__nv_bfloat16S2_fS2_fjLj2048ELj1ELj1ELj4ELj16ENS_18Kernel_traits_baseILj2048ES2_S2_fS2_fjLj128EEEEELb1ELb1ELb0EEEvNS_9BwdParamsE --------------------------
	.section	.nv.constant0._ZN10layer_norm31ln_parallel_residual_bwd_kernelINS_13Kernel_traitsI13__nv_bfloat16S2_fS2_fjLj2048ELj1ELj1ELj4ELj16ENS_18Kernel_traits_baseILj2048ES2_S2_fS2_fjLj128EEEEELb1ELb1ELb0EEEvNS_9BwdParamsE,"a",@progbits
	.sectionflags	@""
	.align	4
.nv.constant0._ZN10layer_norm31ln_parallel_residual_bwd_kernelINS_13Kernel_traitsI13__nv_bfloat16S2_fS2_fjLj2048ELj1ELj1ELj4ELj16ENS_18Kernel_traits_baseILj2048ES2_S2_fS2_fjLj128EEEEELb1ELb1ELb0EEEvNS_9BwdParamsE:
	.zero		1192


//--------------------- .nv.constant0._ZN10layer_norm22ln_bwd_finalize_kernelINS_22Kernel_traits_finalizeILj2048E13__nv_bfloat16S2_fS2_fjLb0ELj1024ELj4ENS_18Kernel_traits_baseILj2048ES2_S2_fS2_fjLj1024EEEEELb0ELb1EEEvNS_9BwdParamsE --------------------------
	.section	.nv.constant0._ZN10layer_norm22ln_bwd_finalize_kernelINS_22Kernel_traits_finalizeILj2048E13__nv_bfloat16S2_fS2_fjLb0ELj1024ELj4ENS_18Kernel_traits_baseILj2048ES2_S2_fS2_fjLj1024EEEEELb0ELb1EEEvNS_9BwdParamsE,"a",@progbits
	.sectionflags	@""
	.align	4
.nv.constant0._ZN10layer_norm22ln_bwd_finalize_kernelINS_22Kernel_traits_finalizeILj2048E13__nv_bfloat16S2_fS2_fjLb0ELj1024ELj4ENS_18Kernel_traits_baseILj2048ES2_S2_fS2_fjLj1024EEEEELb0ELb1EEEvNS_9BwdParamsE:
	.zero		1192


//--------------------- .nv.constant0._ZN10layer_norm40ln_parallel_residual_bwd_finalize_kernelINS_22Kernel_traits_finalizeILj2048E13__nv_bfloat16S2_fS2_fjLb0ELj1024ELj4ENS_18Kernel_traits_baseILj2048ES2_S2_fS2_fjLj1024EEEEELb1EEEvNS_9BwdParamsE --------------------------
	.section	.nv.constant0._ZN10layer_norm40ln_parallel_residual_bwd_finalize_kernelINS_22Kernel_traits_finalizeILj2048E13__nv_bfloat16S2_fS2_fjLb0ELj1024ELj4ENS_18Kernel_traits_baseILj2048ES2_S2_fS2_fjLj1024EEEEELb1EEEvNS_9BwdParamsE,"a",@progbits
	.sectionflags	@""
	.align	4
.nv.constant0._ZN10layer_norm40ln_parallel_residual_bwd_finalize_kernelINS_22Kernel_traits_finalizeILj2048E13__nv_bfloat16S2_fS2_fjLb0ELj1024ELj4ENS_18Kernel_traits_baseILj2048ES2_S2_fS2_fjLj1024EEEEELb1EEEvNS_9BwdParamsE:
	.zero		1192


//--------------------- .nv.constant0._ZN10layer_norm31ln_parallel_residual_bwd_kernelINS_13Kernel_traitsI13__nv_bfloat16S2_fS2_fjLj2048ELj1ELj1ELj4ELj16ENS_18Kernel_traits_baseILj2048ES2_S2_fS2_fjLj128EEEEELb1ELb1ELb1EEEvNS_9BwdParamsE --------------------------
	.section	.nv.constant0._ZN10layer_norm31ln_parallel_residual_bwd_kernelINS_13Kernel_traitsI13__nv_bfloat16S2_fS2_fjLj2048ELj1ELj1ELj4ELj16ENS_18Kernel_traits_baseILj2048ES2_S2_fS2_fjLj128EEEEELb1ELb1ELb1EEEvNS_9BwdParamsE,"a",@progbits
	.sectionflags	@""
	.align	4
.nv.constant0._ZN10layer_norm31ln_parallel_residual_bwd_kernelINS_13Kernel_traitsI13__nv_bfloat16S2_fS2_fjLj2048ELj1ELj1ELj4ELj16ENS_18Kernel_traits_baseILj2048ES2_S2_fS2_fjLj128EEEEELb1ELb1ELb1EEEvNS_9BwdParamsE:
	.zero		1192


//--------------------- .nv.constant0._ZN10layer_norm31ln_parallel_residual_bwd_kernelINS_13Kernel_traitsIf13__nv_bfloat16fS2_fjLj2048ELj1ELj1ELj4ELj16ENS_18Kernel_traits_baseILj2048EfS2_fS2_fjLj128EEEEELb0ELb0ELb0EEEvNS_9BwdParamsE --------------------------
	.section	.nv.constant0._ZN10layer_norm31ln_parallel_residual_bwd_kernelINS_13Kernel_traitsIf13__nv_bfloat16fS2_fjLj2048ELj1ELj1ELj4ELj16ENS_18Kernel_traits_baseILj2048EfS2_fS2_fjLj128EEEEELb0ELb0ELb0EEEvNS_9BwdParamsE,"a",@progbits
	.sectionflags	@""
	.align	4
.nv.constant0._ZN10layer_norm31ln_parallel_residual_bwd_kernelINS_13Kernel_traitsIf13__nv_bfloat16fS2_fjLj2048ELj1ELj1ELj4ELj16ENS_18Kernel_traits_baseILj2048EfS2_fS2_fjLj128EEEEELb0ELb0ELb0EEEvNS_9BwdParamsE:
	.zero		1192


//--------------------- .nv.constant0._ZN10layer_norm31ln_parallel_residual_bwd_kernelINS_13Kernel_traitsIf13__nv_bfloat16fS2_fjLj2048ELj1ELj1ELj4ELj16ENS_18Kernel_traits_baseILj2048EfS2_fS2_fjLj128EEEEELb0ELb0ELb1EEEvNS_9BwdParamsE --------------------------
	.section	.nv.constant0._ZN10layer_norm31ln_parallel_residual_bwd_kernelINS_13Kernel_traitsIf13__nv_bfloat16fS2_fjLj2048ELj1ELj1ELj4ELj16ENS_18Kernel_traits_baseILj2048EfS2_fS2_fjLj128EEEEELb0ELb0ELb1EEEvNS_9BwdParamsE,"a",@progbits
	.sectionflags	@""
	.align	4
.nv.constant0._ZN10layer_norm31ln_parallel_residual_bwd_kernelINS_13Kernel_traitsIf13__nv_bfloat16fS2_fjLj2048ELj1ELj1ELj4ELj16ENS_18Kernel_traits_baseILj2048EfS2_fS2_fjLj128EEEEELb0ELb0ELb1EEEvNS_9BwdParamsE:
	.zero		1192


//--------------------- .nv.constant0._ZN10layer_norm31ln_parallel_residual_bwd_kernelINS_13Kernel_traitsIf13__nv_bfloat16fS2_fjLj2048ELj1ELj1ELj4ELj16ENS_18Kernel_traits_baseILj2048EfS2_fS2_fjLj128EEEEELb0ELb1ELb0EEEvNS_9BwdParamsE --------------------------
	.section	.nv.constant0._ZN10layer_norm31ln_parallel_residual_bwd_kernelINS_13Kernel_traitsIf13__nv_bfloat16fS2_fjLj2048ELj1ELj1ELj4ELj16ENS_18Kernel_traits_baseILj2048EfS2_fS2_fjLj128EEEEELb0ELb1ELb0EEEvNS_9BwdParamsE,"a",@progbits
	.sectionflags	@""
	.align	4
.nv.constant0._ZN10layer_norm31ln_parallel_residual_bwd_kernelINS_13Kernel_traitsIf13__nv_bfloat16fS2_fjLj2048ELj1ELj1ELj4ELj16ENS_18Kernel_traits_baseILj2048EfS2_fS2_fjLj128EEEEELb0ELb1ELb0EEEvNS_9BwdParamsE:
	.zero		1192


//--------------------- .nv.constant0._ZN10layer_norm31ln_parallel_residual_bwd_kernelINS_13Kernel_traitsIf13__nv_bfloat16fS2_fjLj2048ELj1ELj1ELj4ELj16ENS_18Kernel_traits_baseILj2048EfS2_fS2_fjLj128EEEEELb0ELb1ELb1EEEvNS_9BwdParamsE --------------------------
	.section	.nv.constant0._ZN10layer_norm31ln_parallel_residual_bwd_kernelINS_13Kernel_traitsIf13__nv_bfloat16fS2_fjLj2048ELj1ELj1ELj4ELj16ENS_18Kernel_traits_baseILj2048EfS2_fS2_fjLj128EEEEELb0ELb1ELb1EEEvNS_9BwdParamsE,"a",@progbits
	.sectionflags	@""
	.align	4
.nv.constant0._ZN10layer_norm31ln_parallel_residual_bwd_kernelINS_13Kernel_traitsIf13__nv_bfloat16fS2_fjLj2048ELj1ELj1ELj4ELj16ENS_18Kernel_traits_baseILj2048EfS2_fS2_fjLj128EEEEELb0ELb1ELb1EEEvNS_9BwdParamsE:
	.zero		1192


//--------------------- .nv.constant0._ZN10layer_norm31ln_parallel_residual_bwd_kernelINS_13Kernel_traitsIf13__nv_bfloat16fS2_fjLj2048ELj1ELj1ELj4ELj16ENS_18Kernel_traits_baseILj2048EfS2_fS2_fjLj128EEEEELb1ELb0ELb0EEEvNS_9BwdParamsE --------------------------
	.section	.nv.constant0._ZN10layer_norm31ln_parallel_residual_bwd_kernelINS_13Kernel_traitsIf13__nv_bfloat16fS2_fjLj2048ELj1ELj1ELj4ELj16ENS_18Kernel_traits_baseILj2048EfS2_fS2_fjLj128EEEEELb1ELb0ELb0EEEvNS_9BwdParamsE,"a",@progbits
	.sectionflags	@""
	.align	4
.nv.constant0._ZN10layer_norm31ln_parallel_residual_bwd_kernelINS_13Kernel_traitsIf13__nv_bfloat16fS2_fjLj2048ELj1ELj1ELj4ELj16ENS_18Kernel_traits_baseILj2048EfS2_fS2_fjLj128EEEEELb1ELb0ELb0EEEvNS_9BwdParamsE:
	.zero		1192


//--------------------- .nv.constant0._ZN10layer_norm31ln_parallel_residual_bwd_kernelINS_13Kernel_traitsIf13__nv_bfloat16fS2_fjLj2048ELj1ELj1ELj4ELj16ENS_18Kernel_traits_baseILj2048EfS2_fS2_fjLj128EEEEELb1ELb0ELb1EEEvNS_9BwdParamsE --------------------------
	.section	.nv.constant0._ZN10layer_norm31ln_parallel_residual_bwd_kernelINS_13Kernel_traitsIf13__nv_bfloat16fS2_fjLj2048ELj1ELj1ELj4ELj16ENS_18Kernel_traits_baseILj2048EfS2_fS2_fjLj128EEEEELb1ELb0ELb1EEEvNS_9BwdParamsE,"a",@progbits
	.sectionflags	@""
	.align	4
.nv.constant0._ZN10layer_norm31ln_parallel_residual_bwd_kernelINS_13Kernel_traitsIf13__nv_bfloat16fS2_fjLj2048ELj1ELj1ELj4ELj16ENS_18Kernel_traits_baseILj2048EfS2_fS2_fjLj128EEEEELb1ELb0ELb1EEEvNS_9BwdParamsE:
	.zero		1192


//--------------------- .nv.constant0._ZN10layer_norm22ln_bwd_finalize_kernelINS_22Kernel_traits_finalizeILj2048Ef13__nv_bfloat16fS2_fjLb0ELj1024ELj4ENS_18Kernel_traits_baseILj2048EfS2_fS2_fjLj1024EEEEELb0ELb0EEEvNS_9BwdParamsE --------------------------
	.section	.nv.constant0._ZN10layer_norm22ln_bwd_finalize_kernelINS_22Kernel_traits_finalizeILj2048Ef13__nv_bfloat16fS2_fjLb0ELj1024ELj4ENS_18Kernel_traits_baseILj2048EfS2_fS2_fjLj1024EEEEELb0ELb0EEEvNS_9BwdParamsE,"a",@progbits
	.sectionflags	@""
	.align	4
.nv.constant0._ZN10layer_norm22ln_bwd_finalize_kernelINS_22Kernel_traits_finalizeILj2048Ef13__nv_bfloat16fS2_fjLb0ELj1024ELj4ENS_18Kernel_traits_baseILj2048EfS2_fS2_fjLj1024EEEEELb0ELb0EEEvNS_9BwdParamsE:
	.zero		1192


//--------------------- .nv.constant0._ZN10layer_norm40ln_parallel_residual_bwd_finalize_kernelINS_22Kernel_traits_finalizeILj2048Ef13__nv_bfloat16fS2_fjLb0ELj1024ELj4ENS_18Kernel_traits_baseILj2048EfS2_fS2_fjLj1024EEEEELb0EEEvNS_9BwdParamsE --------------------------
	.section	.nv.constant0._ZN10layer_norm40ln_parallel_residual_bwd_finalize_kernelINS_22Kernel_traits_finalizeILj2048Ef13__nv_bfloat16fS2_fjLb0ELj1024ELj4ENS_18Kernel_traits_baseILj2048EfS2_fS2_fjLj1024EEEEELb0EEEvNS_9BwdParamsE,"a",@progbits
	.sectionflags	@""
	.align	4
.nv.constant0._ZN10layer_norm40ln_parallel_residual_bwd_finalize_kernelINS_22Kernel_traits_finalizeILj2048Ef13__nv_bfloat16fS2_fjLb0ELj1024ELj4ENS_18Kernel_traits_baseILj2048EfS2_fS2_fjLj1024EEEEELb0EEEvNS_9BwdParamsE:
	.zero		1192


//--------------------- .nv.constant0._ZN10layer_norm31ln_parallel_residual_bwd_kernelINS_13Kernel_traitsIf13__nv_bfloat16fS2_fjLj2048ELj1ELj1ELj4ELj16ENS_18Kernel_traits_baseILj2048EfS2_fS2_fjLj128EEEEELb1ELb1ELb0EEEvNS_9BwdParamsE --------------------------
	.section	.nv.constant0._ZN10layer_norm31ln_parallel_residual_bwd_kernelINS_13Kernel_traitsIf13__nv_bfloat16fS2_fjLj2048ELj1ELj1ELj4ELj16ENS_18Kernel_traits_baseILj2048EfS2_fS2_fjLj128EEEEELb1ELb1ELb0EEEvNS_9BwdParamsE,"a",@progbits
	.sectionflags	@""
	.align	4
.nv.constant0._ZN10layer_norm31ln_parallel_residual_bwd_kernelINS_13Kernel_traitsIf13__nv_bfloat16fS2_fjLj2048ELj1ELj1ELj4ELj16ENS_18Kernel_traits_baseILj2048EfS2_fS2_fjLj128EEEEELb1ELb1ELb0EEEvNS_9BwdParamsE:
	.zero		1192


//--------------------- .nv.constant0._ZN10layer_norm22ln_bwd_finalize_kernelINS_22Kernel_traits_finalizeILj2048Ef13__nv_bfloat16fS2_fjLb0ELj1024ELj4ENS_18Kernel_traits_baseILj2048EfS2_fS2_fjLj1024EEEEELb0ELb1EEEvNS_9BwdParamsE --------------------------
	.section	.nv.constant0._ZN10layer_norm22ln_bwd_finalize_kernelINS_22Kernel_traits_finalizeILj2048Ef13__nv_bfloat16fS2_fjLb0ELj1024ELj4ENS_18Kernel_traits_baseILj2048EfS2_fS2_fjLj1024EEEEELb0ELb1EEEvNS_9BwdParamsE,"a",@progbits
	.sectionflags	@""
	.align	4
.nv.constant0._ZN10layer_norm22ln_bwd_finalize_kernelINS_22Kernel_traits_finalizeILj2048Ef13__nv_bfloat16fS2_fjLb0ELj1024ELj4ENS_18Kernel_traits_baseILj2048EfS2_fS2_fjLj1024EEEEELb0ELb1EEEvNS_9BwdParamsE:
	.zero		1192


//--------------------- .nv.constant0._ZN10layer_norm40ln_parallel_residual_bwd_finalize_kernelINS_22Kernel_traits_finalizeILj2048Ef13__nv_bfloat16fS2_fjLb0ELj1024ELj4ENS_18Kernel_traits_baseILj2048EfS2_fS2_fjLj1024EEEEELb1EEEvNS_9BwdParamsE --------------------------
	.section	.nv.constant0._ZN10layer_norm40ln_parallel_residual_bwd_finalize_kernelINS_22Kernel_traits_finalizeILj2048Ef13__nv_bfloat16fS2_fjLb0ELj1024ELj4ENS_18Kernel_traits_baseILj2048EfS2_fS2_fjLj1024EEEEELb1EEEvNS_9BwdParamsE,"a",@progbits
	.sectionflags	@""
	.align	4
.nv.constant0._ZN10layer_norm40ln_parallel_residual_bwd_finalize_kernelINS_22Kernel_traits_finalizeILj2048Ef13__nv_bfloat16fS2_fjLb0ELj1024ELj4ENS_18Kernel_traits_baseILj2048EfS2_fS2_fjLj1024EEEEELb1EEEvNS_9BwdParamsE:
	.zero		1192


//--------------------- .nv.constant0._ZN10layer_norm31ln_parallel_residual_bwd_kernelINS_13Kernel_traitsIf13__nv_bfloat16fS2_fjLj2048ELj1ELj1ELj4ELj16ENS_18Kernel_traits_baseILj2048EfS2_fS2_fjLj128EEEEELb1ELb1ELb1EEEvNS_9BwdParamsE --------------------------
	.section	.nv.constant0._ZN10layer_norm31ln_parallel_residual_bwd_kernelINS_13Kernel_traitsIf13__nv_bfloat16fS2_fjLj2048ELj1ELj1ELj4ELj16ENS_18Kernel_traits_baseILj2048EfS2_fS2_fjLj128EEEEELb1ELb1ELb1EEEvNS_9BwdParamsE,"a",@progbits
	.sectionflags	@""
	.align	4
.nv.constant0._ZN10layer_norm31ln_parallel_residual_bwd_kernelINS_13Kernel_traitsIf13__nv_bfloat16fS2_fjLj2048ELj1ELj1ELj4ELj16ENS_18Kernel_traits_baseILj2048EfS2_fS2_fjLj128EEEEELb1ELb1ELb1EEEvNS_9BwdParamsE:
	.zero		1192


//--------------------- .nv.constant0._ZN10layer_norm31ln_parallel_residual_bwd_kernelINS_13Kernel_traitsIf6__halfS2_S2_fjLj2048ELj1ELj1ELj4ELj16ENS_18Kernel_traits_baseILj2048EfS2_S2_S2_fjLj128EEEEELb0ELb0ELb0EEEvNS_9BwdParamsE --------------------------
	.section	.nv.constant0._ZN10layer_norm31ln_parallel_residual_bwd_kernelINS_13Kernel_traitsIf6__halfS2_S2_fjLj2048ELj1ELj1ELj4ELj16ENS_18Kernel_traits_baseILj2048EfS2_S2_S2_fjLj128EEEEELb0ELb0ELb0EEEvNS_9BwdParamsE,"a",@progbits
	.sectionflags	@""
	.align	4
.nv.constant0._ZN10layer_norm31ln_parallel_residual_bwd_kernelINS_13Kernel_traitsIf6__halfS2_S2_fjLj2048ELj1ELj1ELj4ELj16ENS_18Kernel_traits_baseILj2048EfS2_S2_S2_fjLj128EEEEELb0ELb0ELb0EEEvNS_9BwdParamsE:
	.zero		1192


//--------------------- .nv.constant0._ZN10layer_norm31ln_parallel_residual_bwd_kernelINS_13Kernel_traitsIf6__halfS2_S2_fjLj2048ELj1ELj1ELj4ELj16ENS_18Kernel_traits_baseILj2048EfS2_S2_S2_fjLj128EEEEELb0ELb0ELb1EEEvNS_9BwdParamsE --------------------------
	.section	.nv.constant0._ZN10layer_norm31ln_parallel_residual_bwd_kernelINS_13Kernel_traitsIf6__halfS2_S2_fjLj2048ELj1ELj1ELj4ELj16ENS_18Kernel_traits_baseILj2048EfS2_S2_S2_fjLj128EEEEELb0ELb0ELb1EEEvNS_9BwdParamsE,"a",@progbits
	.sectionflags	@""
	.align	4
.nv.constant0._ZN10layer_norm31ln_parallel_residual_bwd_kernelINS_13Kernel_traitsIf6__halfS2_S2_fjLj2048ELj1ELj1ELj4ELj16ENS_18Kernel_traits_baseILj2048EfS2_S2_S2_fjLj128EEEEELb0ELb0ELb1EEEvNS_9BwdParamsE:
	.zero		1192


//--------------------- .nv.constant0._ZN10layer_norm31ln_parallel_residual_bwd_kernelINS_13Kernel_traitsIf6__halfS2_S2_fjLj2048ELj1ELj1ELj4ELj16ENS_18Kernel_traits_baseILj2048EfS2_S2_S2_fjLj128EEEEELb0ELb1ELb0EEEvNS_9BwdParamsE --------------------------
	.section	.nv.constant0._ZN10layer_norm31ln_parallel_residual_bwd_kernelINS_13Kernel_traitsIf6__halfS2_S2_fjLj2048ELj1ELj1ELj4ELj16ENS_18Kernel_traits_baseILj2048EfS2_S2_S2_fjLj128EEEEELb0ELb1ELb0EEEvNS_9BwdParamsE,"a",@progbits
	.sectionflags	@""
	.align	4
.nv.constant0._ZN10layer_norm31ln_parallel_residual_bwd_kernelINS_13Kernel_traitsIf6__halfS2_S2_fjLj2048ELj1ELj1ELj4ELj16ENS_18Kernel_traits_baseILj2048EfS2_S2_S2_fjLj128EEEEELb0ELb1ELb0EEEvNS_9BwdParamsE:
	.zero		1192


//--------------------- .nv.constant0._ZN10layer_norm31ln_parallel_residual_bwd_kernelINS_13Kernel_traitsIf6__halfS2_S2_fjLj2048ELj1ELj1ELj4ELj16ENS_18Kernel_traits_baseILj2048EfS2_S2_S2_fjLj128EEEEELb0ELb1ELb1EEEvNS_9BwdParamsE --------------------------
	.section	.nv.constant0._ZN10layer_norm31ln_parallel_residual_bwd_kernelINS_13Kernel_traitsIf6__halfS2_S2_fjLj2048ELj1ELj1ELj4ELj16ENS_18Kernel_traits_baseILj2048EfS2_S2_S2_fjLj128EEEEELb0ELb1ELb1EEEvNS_9BwdParamsE,"a",@progbits
	.sectionflags	@""
	.align	4
.nv.constant0._ZN10layer_norm31ln_parallel_residual_bwd_kernelINS_13Kernel_traitsIf6__halfS2_S2_fjLj2048ELj1ELj1ELj4ELj16ENS_18Kernel_traits_baseILj2048EfS2_S2_S2_fjLj128EEEEELb0ELb1ELb1EEEvNS_9BwdParamsE:
	.zero		1192


//--------------------- .nv.constant0._ZN10layer_norm31ln_parallel_residual_bwd_kernelINS_13Kernel_traitsIf6__halfS2_S2_fjLj2048ELj1ELj1ELj4ELj16ENS_18Kernel_traits_baseILj2048EfS2_S2_S2_fjLj128EEEEELb1ELb0ELb0EEEvNS_9BwdParamsE --------------------------
	.section	.nv.constant0._ZN10layer_norm31ln_parallel_residual_bwd_kernelINS_13Kernel_traitsIf6__halfS2_S2_fjLj2048ELj1ELj1ELj4ELj16ENS_18Kernel_traits_baseILj2048EfS2_S2_S2_fjLj128EEEEELb1ELb0ELb0EEEvNS_9BwdParamsE,"a",@progbits
	.sectionflags	@""
	.align	4
.nv.constant0._ZN10layer_norm31ln_parallel_residual_bwd_kernelINS_13Kernel_traitsIf6__halfS2_S2_fjLj2048ELj1ELj1ELj4ELj16ENS_18Kernel_traits_baseILj2048EfS2_S2_S2_fjLj128EEEEELb1ELb0ELb0EEEvNS_9BwdParamsE:
	.zero		1192


//--------------------- .nv.constant0._ZN10layer_norm31ln_parallel_residual_bwd_kernelINS_13Kernel_traitsIf6__halfS2_S2_fjLj2048ELj1ELj1ELj4ELj16ENS_18Kernel_traits_baseILj2048EfS2_S2_S2_fjLj128EEEEELb1ELb0ELb1EEEvNS_9BwdParamsE --------------------------
	.section	.nv.constant0._ZN10layer_norm31ln_parallel_residual_bwd_kernelINS_13Kernel_traitsIf6__halfS2_S2_fjLj2048ELj1ELj1ELj4ELj16ENS_18Kernel_traits_baseILj2048EfS2_S2_S2_fjLj128EEEEELb1ELb0ELb1EEEvNS_9BwdParamsE,"a",@progbits
	.sectionflags	@""
	.align	4
.nv.constant0._ZN10layer_norm31ln_parallel_residual_bwd_kernelINS_13Kernel_traitsIf6__halfS2_S2_fjLj2048ELj1ELj1ELj4ELj16ENS_18Kernel_traits_baseILj2048EfS2_S2_S2_fjLj128EEEEELb1ELb0ELb1EEEvNS_9BwdParamsE:
	.zero		1192


//--------------------- .nv.constant0._ZN10layer_norm22ln_bwd_finalize_kernelINS_22Kernel_traits_finalizeILj2048Ef6__halfS2_S2_fjLb0ELj1024ELj4ENS_18Kernel_traits_baseILj2048EfS2_S2_S2_fjLj1024EEEEELb0ELb0EEEvNS_9BwdParamsE --------------------------
	.section	.nv.constant0._ZN10layer_norm22ln_bwd_finalize_kernelINS_22Kernel_traits_finalizeILj2048Ef6__halfS2_S2_fjLb0ELj1024ELj4ENS_18Kernel_traits_baseILj2048EfS2_S2_S2_fjLj1024EEEEELb0ELb0EEEvNS_9BwdParamsE,"a",@progbits
	.sectionflags	@""
	.align	4
.nv.constant0._ZN10layer_norm22ln_bwd_finalize_kernelINS_22Kernel_traits_finalizeILj2048Ef6__halfS2_S2_fjLb0ELj1024ELj4ENS_18Kernel_traits_baseILj2048EfS2_S2_S2_fjLj1024EEEEELb0ELb0EEEvNS_9BwdParamsE:
	.zero		1192


//--------------------- .nv.constant0._ZN10layer_norm40ln_parallel_residual_bwd_finalize_kernelINS_22Kernel_traits_finalizeILj2048Ef6__halfS2_S2_fjLb0ELj1024ELj4ENS_18Kernel_traits_baseILj2048EfS2_S2_S2_fjLj1024EEEEELb0EEEvNS_9BwdParamsE --------------------------
	.section	.nv.constant0._ZN10layer_norm40ln_parallel_residual_bwd_finalize_kernelINS_22Kernel_traits_finalizeILj2048Ef6__halfS2_S2_fjLb0ELj1024ELj4ENS_18Kernel_traits_baseILj2048EfS2_S2_S2_fjLj1024EEEEELb0EEEvNS_9BwdParamsE,"a",@progbits
	.sectionflags	@""
	.align	4
.nv.constant0._ZN10layer_norm40ln_parallel_residual_bwd_finalize_kernelINS_22Kernel_traits_finalizeILj2048Ef6__halfS2_S2_fjLb0ELj1024ELj4ENS_18Kernel_traits_baseILj2048EfS2_S2_S2_fjLj1024EEEEELb0EEEvNS_9BwdParamsE:
	.zero		1192


//--------------------- .nv.constant0._ZN10layer_norm31ln_parallel_residual_bwd_kernelINS_13Kernel_traitsIf6__halfS2_S2_fjLj2048ELj1ELj1ELj4ELj16ENS_18Kernel_traits_baseILj2048EfS2_S2_S2_fjLj128EEEEELb1ELb1ELb0EEEvNS_9BwdParamsE --------------------------
	.section	.nv.constant0._ZN10layer_norm31ln_parallel_residual_bwd_kernelINS_13Kernel_traitsIf6__halfS2_S2_fjLj2048ELj1ELj1ELj4ELj16ENS_18Kernel_traits_baseILj2048EfS2_S2_S2_fjLj128EEEEELb1ELb1ELb0EEEvNS_9BwdParamsE,"a",@progbits
	.sectionflags	@""
	.align	4
.nv.constant0._ZN10layer_norm31ln_parallel_residual_bwd_kernelINS_13Kernel_traitsIf6__halfS2_S2_fjLj2048ELj1ELj1ELj4ELj16ENS_18Kernel_traits_baseILj2048EfS2_S2_S2_fjLj128EEEEELb1ELb1ELb0EEEvNS_9BwdParamsE:
	.zero		1192


//--------------------- .nv.constant0._ZN10layer_norm22ln_bwd_finalize_kernelINS_22Kernel_traits_finalizeILj2048Ef6__halfS2_S2_fjLb0ELj1024ELj4ENS_18Kernel_traits_baseILj2048EfS2_S2_S2_fjLj1024EEEEELb0ELb1EEEvNS_9BwdParamsE --------------------------
	.section	.nv.constant0._ZN10layer_norm22ln_bwd_finalize_kernelINS_22Kernel_traits_finalizeILj2048Ef6__halfS2_S2_fjLb0ELj1024ELj4ENS_18Kernel_traits_baseILj2048EfS2_S2_S2_fjLj1024EEEEELb0ELb1EEEvNS_9BwdParamsE,"a",@progbits
	.sectionflags	@""
	.align	4
.nv.constant0._ZN10layer_norm22ln_bwd_finalize_kernelINS_22Kernel_traits_finalizeILj2048Ef6__halfS2_S2_fjLb0ELj1024ELj4ENS_18Kernel_traits_baseILj2048EfS2_S2_S2_fjLj1024EEEEELb0ELb1EEEvNS_9BwdParamsE:
	.zero		1192


//--------------------- .nv.constant0._ZN10layer_norm40ln_parallel_residual_bwd_finalize_kernelINS_22Kernel_traits_finalizeILj2048Ef6__halfS2_S2_fjLb0ELj1024ELj4ENS_18Kernel_traits_baseILj2048EfS2_S2_S2_fjLj1024EEEEELb1EEEvNS_9BwdParamsE --------------------------
	.section	.nv.constant0._ZN10layer_norm40ln_parallel_residual_bwd_finalize_kernelINS_22Kernel_traits_finalizeILj2048Ef6__halfS2_S2_fjLb0ELj1024ELj4ENS_18Kernel_traits_baseILj2048EfS2_S2_S2_fjLj1024EEEEELb1EEEvNS_9BwdParamsE,"a",@progbits
	.sectionflags	@""
	.align	4
.nv.constant0._ZN10layer_norm40ln_parallel_residual_bwd_finalize_kernelINS_22Kernel_traits_finalizeILj2048Ef6__halfS2_S2_fjLb0ELj1024ELj4ENS_18Kernel_traits_baseILj2048EfS2_S2_S2_fjLj1024EEEEELb1EEEvNS_9BwdParamsE:
	.zero		1192


//--------------------- .nv.constant0._ZN10layer_norm31ln_parallel_residual_bwd_kernelINS_13Kernel_traitsIf6__halfS2_S2_fjLj2048ELj1ELj1ELj4ELj16ENS_18Kernel_traits_baseILj2048EfS2_S2_S2_fjLj128EEEEELb1ELb1ELb1EEEvNS_9BwdParamsE --------------------------
	.section	.nv.constant0._ZN10layer_norm31ln_parallel_residual_bwd_kernelINS_13Kernel_traitsIf6__halfS2_S2_fjLj2048ELj1ELj1ELj4ELj16ENS_18Kernel_traits_baseILj2048EfS2_S2_S2_fjLj128EEEEELb1ELb1ELb1EEEvNS_9BwdParamsE,"a",@progbits
	.sectionflags	@""
	.align	4
.nv.constant0._ZN10layer_norm31ln_parallel_residual_bwd_kernelINS_13Kernel_traitsIf6__halfS2_S2_fjLj2048ELj1ELj1ELj4ELj16ENS_18Kernel_traits_baseILj2048EfS2_S2_S2_fjLj128EEEEELb1ELb1ELb1EEEvNS_9BwdParamsE:
	.zero		1192


//--------------------- .nv.constant0._ZN10layer_norm31ln_parallel_residual_bwd_kernelINS_13Kernel_traitsI6__halfS2_fS2_fjLj2048ELj1ELj1ELj4ELj16ENS_18Kernel_traits_baseILj2048ES2_S2_fS2_fjLj128EEEEELb0ELb0ELb0EEEvNS_9BwdParamsE --------------------------
	.section	.nv.constant0._ZN10layer_norm31ln_parallel_residual_bwd_kernelINS_13Kernel_traitsI6__halfS2_fS2_fjLj2048ELj1ELj1ELj4ELj16ENS_18Kernel_traits_baseILj2048ES2_S2_fS2_fjLj128EEEEELb0ELb0ELb0EEEvNS_9BwdParamsE,"a",@progbits
	.sectionflags	@""
	.align	4
.nv.constant0._ZN10layer_norm31ln_parallel_residual_bwd_kernelINS_13Kernel_traitsI6__halfS2_fS2_fjLj2048ELj1ELj1ELj4ELj16ENS_18Kernel_traits_baseILj2048ES2_S2_fS2_fjLj128EEEEELb0ELb0ELb0EEEvNS_9BwdParamsE:
	.zero		1192


//--------------------- .nv.constant0._ZN10layer_norm31ln_parallel_residual_bwd_kernelINS_13Kernel_traitsI6__halfS2_fS2_fjLj2048ELj1ELj1ELj4ELj16ENS_18Kernel_traits_baseILj2048ES2_S2_fS2_fjLj128EEEEELb0ELb0ELb1EEEvNS_9BwdParamsE --------------------------
	.section	.nv.constant0._ZN10layer_norm31ln_parallel_residual_bwd_kernelINS_13Kernel_traitsI6__halfS2_fS2_fjLj2048ELj1ELj1ELj4ELj16ENS_18Kernel_traits_baseILj2048ES2_S2_fS2_fjLj128EEEEELb0ELb0ELb1EEEvNS_9BwdParamsE,"a",@progbits
	.sectionflags	@""
	.align	4
.nv.constant0._ZN10layer_norm31ln_parallel_residual_bwd_kernelINS_13Kernel_traitsI6__halfS2_fS2_fjLj2048ELj1ELj1ELj4ELj16ENS_18Kernel_traits_baseILj2048ES2_S2_fS2_fjLj128EEEEELb0ELb0ELb1EEEvNS_9BwdParamsE:
	.zero		1192


//--------------------- .nv.constant0._ZN10layer_norm31ln_parallel_residual_bwd_kernelINS_13Kernel_traitsI6__halfS2_fS2_fjLj2048ELj1ELj1ELj4ELj16ENS_18Kernel_traits_baseILj2048ES2_S2_fS2_fjLj128EEEEELb0ELb1ELb0EEEvNS_9BwdParamsE --------------------------
	.section	.nv.constant0._ZN10layer_norm31ln_parallel_residual_bwd_kernelINS_13Kernel_traitsI6__halfS2_fS2_fjLj2048ELj1ELj1ELj4ELj16ENS_18Kernel_traits_baseILj2048ES2_S2_fS2_fjLj128EEEEELb0ELb1ELb0EEEvNS_9BwdParamsE,"a",@progbits
	.sectionflags	@""
	.align	4
.nv.constant0._ZN10layer_norm31ln_parallel_residual_bwd_kernelINS_13Kernel_traitsI6__halfS2_fS2_fjLj2048ELj1ELj1ELj4ELj16ENS_18Kernel_traits_baseILj2048ES2_S2_fS2_fjLj128EEEEELb0ELb1ELb0EEEvNS_9BwdParamsE:
	.zero		1192


//--------------------- .nv.constant0._ZN10layer_norm31ln_parallel_residual_bwd_kernelINS_13Kernel_traitsI6__halfS2_fS2_fjLj2048ELj1ELj1ELj4ELj16ENS_18Kernel_traits_baseILj2048ES2_S2_fS2_fjLj128EEEEELb0ELb1ELb1EEEvNS_9BwdParamsE --------------------------
	.section	.nv.constant0._ZN10layer_norm31ln_parallel_residual_bwd_kernelINS_13Kernel_traitsI6__halfS2_fS2_fjLj2048ELj1ELj1ELj4ELj16ENS_18Kernel_traits_baseILj2048ES2_S2_fS2_fjLj128EEEEELb0ELb1ELb1EEEvNS_9BwdParamsE,"a",@progbits
	.sectionflags	@""
	.align	4
.nv.constant0._ZN10layer_norm31ln_parallel_residual_bwd_kernelINS_13Kernel_traitsI6__halfS2_fS2_fjLj2048ELj1ELj1ELj4ELj16ENS_18Kernel_traits_baseILj2048ES2_S2_fS2_fjLj128EEEEELb0ELb1ELb1EEEvNS_9BwdParamsE:
	.zero		1192


//--------------------- .nv.constant0._ZN10layer_norm31ln_parallel_residual_bwd_kernelINS_13Kernel_traitsI6__halfS2_fS2_fjLj2048ELj1ELj1ELj4ELj16ENS_18Kernel_traits_baseILj2048ES2_S2_fS2_fjLj128EEEEELb1ELb0ELb0EEEvNS_9BwdParamsE --------------------------
	.section	.nv.constant0._ZN10layer_norm31ln_parallel_residual_bwd_kernelINS_13Kernel_traitsI6__halfS2_fS2_fjLj2048ELj1ELj1ELj4ELj16ENS_18Kernel_traits_baseILj2048ES2_S2_fS2_fjLj128EEEEELb1ELb0ELb0EEEvNS_9BwdParamsE,"a",@progbits
	.sectionflags	@""
	.align	4
.nv.constant0._ZN10layer_norm31ln_parallel_residual_bwd_kernelINS_13Kernel_traitsI6__halfS2_fS2_fjLj2048ELj1ELj1ELj4ELj16ENS_18Kernel_traits_baseILj2048ES2_S2_fS2_fjLj128EEEEELb1ELb0ELb0EEEvNS_9BwdParamsE:
	.zero		1192


//--------------------- .nv.constant0._ZN10layer_norm31ln_parallel_residual_bwd_kernelINS_13Kernel_traitsI6__halfS2_fS2_fjLj2048ELj1ELj1ELj4ELj16ENS_18Kernel_traits_baseILj2048ES2_S2_fS2_fjLj128EEEEELb1ELb0ELb1EEEvNS_9BwdParamsE --------------------------
	.section	.nv.constant0._ZN10layer_norm31ln_parallel_residual_bwd_kernelINS_13Kernel_traitsI6__halfS2_fS2_fjLj2048ELj1ELj1ELj4ELj16ENS_18Kernel_traits_baseILj2048ES2_S2_fS2_fjLj128EEEEELb1ELb0ELb1EEEvNS_9BwdParamsE,"a",@progbits
	.sectionflags	@""
	.align	4
.nv.constant0._ZN10layer_norm31ln_parallel_residual_bwd_kernelINS_13Kernel_traitsI6__halfS2_fS2_fjLj2048ELj1ELj1ELj4ELj16ENS_18Kernel_traits_baseILj2048ES2_S2_fS2_fjLj128EEEEELb1ELb0ELb1EEEvNS_9BwdParamsE:
	.zero		1192


//--------------------- .nv.constant0._ZN10layer_norm22ln_bwd_finalize_kernelINS_22Kernel_traits_finalizeILj2048E6__halfS2_fS2_fjLb0ELj1024ELj4ENS_18Kernel_traits_baseILj2048ES2_S2_fS2_fjLj1024EEEEELb0ELb0EEEvNS_9BwdParamsE --------------------------
	.section	.nv.constant0._ZN10layer_norm22ln_bwd_finalize_kernelINS_22Kernel_traits_finalizeILj2048E6__halfS2_fS2_fjLb0ELj1024ELj4ENS_18Kernel_traits_baseILj2048ES2_S2_fS2_fjLj1024EEEEELb0ELb0EEEvNS_9BwdParamsE,"a",@progbits
	.sectionflags	@""
	.align	4
.nv.constant0._ZN10layer_norm22ln_bwd_finalize_kernelINS_22Kernel_traits_finalizeILj2048E6__halfS2_fS2_fjLb0ELj1024ELj4ENS_18Kernel_traits_baseILj2048ES2_S2_fS2_fjLj1024EEEEELb0ELb0EEEvNS_9BwdParamsE:
	.zero		1192


//--------------------- .nv.constant0._ZN10layer_norm40ln_parallel_residual_bwd_finalize_kernelINS_22Kernel_traits_finalizeILj2048E6__halfS2_fS2_fjLb0ELj1024ELj4ENS_18Kernel_traits_baseILj2048ES2_S2_fS2_fjLj1024EEEEELb0EEEvNS_9BwdParamsE --------------------------
	.section	.nv.constant0._ZN10layer_norm40ln_parallel_residual_bwd_finalize_kernelINS_22Kernel_traits_finalizeILj2048E6__halfS2_fS2_fjLb0ELj1024ELj4ENS_18Kernel_traits_baseILj2048ES2_S2_fS2_fjLj1024EEEEELb0EEEvNS_9BwdParamsE,"a",@progbits
	.sectionflags	@""
	.align	4
.nv.constant0._ZN10layer_norm40ln_parallel_residual_bwd_finalize_kernelINS_22Kernel_traits_finalizeILj2048E6__halfS2_fS2_fjLb0ELj1024ELj4ENS_18Kernel_traits_baseILj2048ES2_S2_fS2_fjLj1024EEEEELb0EEEvNS_9BwdParamsE:
	.zero		1192


//--------------------- .nv.constant0._ZN10layer_norm31ln_parallel_residual_bwd_kernelINS_13Kernel_traitsI6__halfS2_fS2_fjLj2048ELj1ELj1ELj4ELj16ENS_18Kernel_traits_baseILj2048ES2_S2_fS2_fjLj128EEEEELb1ELb1ELb0EEEvNS_9BwdParamsE --------------------------
	.section	.nv.constant0._ZN10layer_norm31ln_parallel_residual_bwd_kernelINS_13Kernel_traitsI6__halfS2_fS2_fjLj2048ELj1ELj1ELj4ELj16ENS_18Kernel_traits_baseILj2048ES2_S2_fS2_fjLj128EEEEELb1ELb1ELb0EEEvNS_9BwdParamsE,"a",@progbits
	.sectionflags	@""
	.align	4
.nv.constant0._ZN10layer_norm31ln_parallel_residual_bwd_kernelINS_13Kernel_traitsI6__halfS2_fS2_fjLj2048ELj1ELj1ELj4ELj16ENS_18Kernel_traits_baseILj2048ES2_S2_fS2_fjLj128EEEEELb1ELb1ELb0EEEvNS_9BwdParamsE:
	.zero		1192


//--------------------- .nv.constant0._ZN10layer_norm22ln_bwd_finalize_kernelINS_22Kernel_traits_finalizeILj2048E6__halfS2_fS2_fjLb0ELj1024ELj4ENS_18Kernel_traits_baseILj2048ES2_S2_fS2_fjLj1024EEEEELb0ELb1EEEvNS_9BwdParamsE --------------------------
	.section	.nv.constant0._ZN10layer_norm22ln_bwd_finalize_kernelINS_22Kernel_traits_finalizeILj2048E6__halfS2_fS2_fjLb0ELj1024ELj4ENS_18Kernel_traits_baseILj2048ES2_S2_fS2_fjLj1024EEEEELb0ELb1EEEvNS_9BwdParamsE,"a",@progbits
	.sectionflags	@""
	.align	4
.nv.constant0._ZN10layer_norm22ln_bwd_finalize_kernelINS_22Kernel_traits_finalizeILj2048E6__halfS2_fS2_fjLb0ELj1024ELj4ENS_18Kernel_traits_baseILj2048ES2_S2_fS2_fjLj1024EEEEELb0ELb1EEEvNS_9BwdParamsE:
	.zero		1192


//--------------------- .nv.constant0._ZN10layer_norm40ln_parallel_residual_bwd_finalize_kernelINS_22Kernel_traits_finalizeILj2048E6__halfS2_fS2_fjLb0ELj1024ELj4ENS_18Kernel_traits_baseILj2048ES2_S2_fS2_fjLj1024EEEEELb1EEEvNS_9BwdParamsE --------------------------
	.section	.nv.constant0._ZN10layer_norm40ln_parallel_residual_bwd_finalize_kernelINS_22Kernel_traits_finalizeILj2048E6__halfS2_fS2_fjLb0ELj1024ELj4ENS_18Kernel_traits_baseILj2048ES2_S2_fS2_fjLj1024EEEEELb1EEEvNS_9BwdParamsE,"a",@progbits
	.sectionflags	@""
	.align	4
.nv.constant0._ZN10layer_norm40ln_parallel_residual_bwd_finalize_kernelINS_22Kernel_traits_finalizeILj2048E6__halfS2_fS2_fjLb0ELj1024ELj4ENS_18Kernel_traits_baseILj2048ES2_S2_fS2_fjLj1024EEEEELb1EEEvNS_9BwdParamsE:
	.zero		1192


//--------------------- .nv.constant0._ZN10layer_norm31ln_parallel_residual_bwd_kernelINS_13Kernel_traitsI6__halfS2_fS2_fjLj2048ELj1ELj1ELj4ELj16ENS_18Kernel_traits_baseILj2048ES2_S2_fS2_fjLj128EEEEELb1ELb1ELb1EEEvNS_9BwdParamsE --------------------------
	.section	.nv.constant0._ZN10layer_norm31ln_parallel_residual_bwd_kernelINS_13Kernel_traitsI6__halfS2_fS2_fjLj2048ELj1ELj1ELj4ELj16ENS_18Kernel_traits_baseILj2048ES2_S2_fS2_fjLj128EEEEELb1ELb1ELb1EEEvNS_9BwdParamsE,"a",@progbits
	.sectionflags	@""
	.align	4
.nv.constant0._ZN10layer_norm31ln_parallel_residual_bwd_kernelINS_13Kernel_traitsI6__halfS2_fS2_fjLj2048ELj1ELj1ELj4ELj16ENS_18Kernel_traits_baseILj2048ES2_S2_fS2_fjLj128EEEEELb1ELb1ELb1EEEvNS_9BwdParamsE:
	.zero		1192


//--------------------- .nv.constant0._ZN10layer_norm31ln_parallel_residual_bwd_kernelINS_13Kernel_traitsIf6__halffS2_fjLj2048ELj1ELj1ELj4ELj16ENS_18Kernel_traits_baseILj2048EfS2_fS2_fjLj128EEEEELb0ELb0ELb0EEEvNS_9BwdParamsE --------------------------
	.section	.nv.constant0._ZN10layer_norm31ln_parallel_residual_bwd_kernelINS_13Kernel_traitsIf6__halffS2_fjLj2048ELj1ELj1ELj4ELj16ENS_18Kernel_traits_baseILj2048EfS2_fS2_fjLj128EEEEELb0ELb0ELb0EEEvNS_9BwdParamsE,"a",@progbits
	.sectionflags	@""
	.align	4
.nv.constant0._ZN10layer_norm31ln_parallel_residual_bwd_kernelINS_13Kernel_traitsIf6__halffS2_fjLj2048ELj1ELj1ELj4ELj16ENS_18Kernel_traits_baseILj2048EfS2_fS2_fjLj128EEEEELb0ELb0ELb0EEEvNS_9BwdParamsE:
	.zero		1192


//--------------------- .nv.constant0._ZN10layer_norm31ln_parallel_residual_bwd_kernelINS_13Kernel_traitsIf6__halffS2_fjLj2048ELj1ELj1ELj4ELj16ENS_18Kernel_traits_baseILj2048EfS2_fS2_fjLj128EEEEELb0ELb0ELb1EEEvNS_9BwdParamsE --------------------------
	.section	.nv.constant0._ZN10layer_norm31ln_parallel_residual_bwd_kernelINS_13Kernel_traitsIf6__halffS2_fjLj2048ELj1ELj1ELj4ELj16ENS_18Kernel_traits_baseILj2048EfS2_fS2_fjLj128EEEEELb0ELb0ELb1EEEvNS_9BwdParamsE,"a",@progbits
	.sectionflags	@""
	.align	4
.nv.constant0._ZN10layer_norm31ln_parallel_residual_bwd_kernelINS_13Kernel_traitsIf6__halffS2_fjLj2048ELj1ELj1ELj4ELj16ENS_18Kernel_traits_baseILj2048EfS2_fS2_fjLj128EEEEELb0ELb0ELb1EEEvNS_9BwdParamsE:
	.zero		1192


//--------------------- .nv.constant0._ZN10layer_norm31ln_parallel_residual_bwd_kernelINS_13Kernel_traitsIf6__halffS2_fjLj2048ELj1ELj1ELj4ELj16ENS_18Kernel_traits_baseILj2048EfS2_fS2_fjLj128EEEEELb0ELb1ELb0EEEvNS_9BwdParamsE --------------------------
	.section	.nv.constant0._ZN10layer_norm31ln_parallel_residual_bwd_kernelINS_13Kernel_traitsIf6__halffS2_fjLj2048ELj1ELj1ELj4ELj16ENS_18Kernel_traits_baseILj2048EfS2_fS2_fjLj128EEEEELb0ELb1ELb0EEEvNS_9BwdParamsE,"a",@progbits
	.sectionflags	@""
	.align	4
.nv.constant0._ZN10layer_norm31ln_parallel_residual_bwd_kernelINS_13Kernel_traitsIf6__halffS2_fjLj2048ELj1ELj1ELj4ELj16ENS_18Kernel_traits_baseILj2048EfS2_fS2_fjLj128EEEEELb0ELb1ELb0EEEvNS_9BwdParamsE:
	.zero		1192


//--------------------- .nv.constant0._ZN10layer_norm31ln_parallel_residual_bwd_kernelINS_13Kernel_traitsIf6__halffS2_fjLj2048ELj1ELj1ELj4ELj16ENS_18Kernel_traits_baseILj2048EfS2_fS2_fjLj128EEEEELb0ELb1ELb1EEEvNS_9BwdParamsE --------------------------
	.section	.nv.constant0._ZN10layer_norm31ln_parallel_residual_bwd_kernelINS_13Kernel_traitsIf6__halffS2_fjLj2048ELj1ELj1ELj4ELj16ENS_18Kernel_traits_baseILj2048EfS2_fS2_fjLj128EEEEELb0ELb1ELb1EEEvNS_9BwdParamsE,"a",@progbits
	.sectionflags	@""
	.align	4
.nv.constant0._ZN10layer_norm31ln_parallel_residual_bwd_kernelINS_13Kernel_traitsIf6__halffS2_fjLj2048ELj1ELj1ELj4ELj16ENS_18Kernel_traits_baseILj2048EfS2_fS2_fjLj128EEEEELb0ELb1ELb1EEEvNS_9BwdParamsE:
	.zero		1192


//--------------------- .nv.constant0._ZN10layer_norm31ln_parallel_residual_bwd_kernelINS_13Kernel_traitsIf6__halffS2_fjLj2048ELj1ELj1ELj4ELj16ENS_18Kernel_traits_baseILj2048EfS2_fS2_fjLj128EEEEELb1ELb0ELb0EEEvNS_9BwdParamsE --------------------------
	.section	.nv.constant0._ZN10layer_norm31ln_parallel_residual_bwd_kernelINS_13Kernel_traitsIf6__halffS2_fjLj2048ELj1ELj1ELj4ELj16ENS_18Kernel_traits_baseILj2048EfS2_fS2_fjLj128EEEEELb1ELb0ELb0EEEvNS_9BwdParamsE,"a",@progbits
	.sectionflags	@""
	.align	4
.nv.constant0._ZN10layer_norm31ln_parallel_residual_bwd_kernelINS_13Kernel_traitsIf6__halffS2_fjLj2048ELj1ELj1ELj4ELj16ENS_18Kernel_traits_baseILj2048EfS2_fS2_fjLj128EEEEELb1ELb0ELb0EEEvNS_9BwdParamsE:
	.zero		1192


//--------------------- .nv.constant0._ZN10layer_norm31ln_parallel_residual_bwd_kernelINS_13Kernel_traitsIf6__halffS2_fjLj2048ELj1ELj1ELj4ELj16ENS_18Kernel_traits_baseILj2048EfS2_fS2_fjLj128EEEEELb1ELb0ELb1EEEvNS_9BwdParamsE --------------------------
	.section	.nv.constant0._ZN10layer_norm31ln_parallel_residual_bwd_kernelINS_13Kernel_traitsIf6__halffS2_fjLj2048ELj1ELj1ELj4ELj16ENS_18Kernel_traits_baseILj2048EfS2_fS2_fjLj128EEEEELb1ELb0ELb1EEEvNS_9BwdParamsE,"a",@progbits
	.sectionflags	@""
	.align	4
.nv.constant0._ZN10layer_norm31ln_parallel_residual_bwd_kernelINS_13Kernel_traitsIf6__halffS2_fjLj2048ELj1ELj1ELj4ELj16ENS_18Kernel_traits_baseILj2048EfS2_fS2_fjLj128EEEEELb1ELb0ELb1EEEvNS_9BwdParamsE:
	.zero		1192


//--------------------- .nv.constant0._ZN10layer_norm22ln_bwd_finalize_kernelINS_22Kernel_traits_finalizeILj2048Ef6__halffS2_fjLb0ELj1024ELj4ENS_18Kernel_traits_baseILj2048EfS2_fS2_fjLj1024EEEEELb0ELb0EEEvNS_9BwdParamsE --------------------------
	.section	.nv.constant0._ZN10layer_norm22ln_bwd_finalize_kernelINS_22Kernel_traits_finalizeILj2048Ef6__halffS2_fjLb0ELj1024ELj4ENS_18Kernel_traits_baseILj2048EfS2_fS2_fjLj1024EEEEELb0ELb0EEEvNS_9BwdParamsE,"a",@progbits
	.sectionflags	@""
	.align	4
.nv.constant0._ZN10layer_norm22ln_bwd_finalize_kernelINS_22Kernel_traits_finalizeILj2048Ef6__halffS2_fjLb0ELj1024ELj4ENS_18Kernel_traits_baseILj2048EfS2_fS2_fjLj1024EEEEELb0ELb0EEEvNS_9BwdParamsE:
	.zero		1192


//--------------------- .nv.constant0._ZN10layer_norm40ln_parallel_residual_bwd_finalize_kernelINS_22Kernel_traits_finalizeILj2048Ef6__halffS2_fjLb0ELj1024ELj4ENS_18Kernel_traits_baseILj2048EfS2_fS2_fjLj1024EEEEELb0EEEvNS_9BwdParamsE --------------------------
	.section	.nv.constant0._ZN10layer_norm40ln_parallel_residual_bwd_finalize_kernelINS_22Kernel_traits_finalizeILj2048Ef6__halffS2_fjLb0ELj1024ELj4ENS_18Kernel_traits_baseILj2048EfS2_fS2_fjLj1024EEEEELb0EEEvNS_9BwdParamsE,"a",@progbits
	.sectionflags	@""
	.align	4
.nv.constant0._ZN10layer_norm40ln_parallel_residual_bwd_finalize_kernelINS_22Kernel_traits_finalizeILj2048Ef6__halffS2_fjLb0ELj1024ELj4ENS_18Kernel_traits_baseILj2048EfS2_fS2_fjLj1024EEEEELb0EEEvNS_9BwdParamsE:
	.zero		1192


//--------------------- .nv.constant0._ZN10layer_norm31ln_parallel_residual_bwd_kernelINS_13Kernel_traitsIf6__halffS2_fjLj2048ELj1ELj1ELj4ELj16ENS_18Kernel_traits_baseILj2048EfS2_fS2_fjLj128EEEEELb1ELb1ELb0EEEvNS_9BwdParamsE --------------------------
	.section	.nv.constant0._ZN10layer_norm31ln_parallel_residual_bwd_kernelINS_13Kernel_traitsIf6__halffS2_fjLj2048ELj1ELj1ELj4ELj16ENS_18Kernel_traits_baseILj2048EfS2_fS2_fjLj128EEEEELb1ELb1ELb0EEEvNS_9BwdParamsE,"a",@progbits
	.sectionflags	@""
	.align	4
.nv.constant0._ZN10layer_norm31ln_parallel_residual_bwd_kernelINS_13Kernel_traitsIf6__halffS2_fjLj2048ELj1ELj1ELj4ELj16ENS_18Kernel_traits_baseILj2048EfS2_fS2_fjLj128EEEEELb1ELb1ELb0EEEvNS_9BwdParamsE:
	.zero		1192


//--------------------- .nv.constant0._ZN10layer_norm22ln_bwd_finalize_kernelINS_22Kernel_traits_finalizeILj2048Ef6__halffS2_fjLb0ELj1024ELj4ENS_18Kernel_traits_baseILj2048EfS2_fS2_fjLj1024EEEEELb0ELb1EEEvNS_9BwdParamsE --------------------------
	.section	.nv.constant0._ZN10layer_norm22ln_bwd_finalize_kernelINS_22Kernel_traits_finalizeILj2048Ef6__halffS2_fjLb0ELj1024ELj4ENS_18Kernel_traits_baseILj2048EfS2_fS2_fjLj1024EEEEELb0ELb1EEEvNS_9BwdParamsE,"a",@progbits
	.sectionflags	@""
	.align	4
.nv.constant0._ZN10layer_norm22ln_bwd_finalize_kernelINS_22Kernel_traits_finalizeILj2048Ef6__halffS2_fjLb0ELj1024ELj4ENS_18Kernel_traits_baseILj2048EfS2_fS2_fjLj1024EEEEELb0ELb1EEEvNS_9BwdParamsE:
	.zero		1192


//--------------------- .nv.constant0._ZN10layer_norm40ln_parallel_residual_bwd_finalize_kernelINS_22Kernel_traits_finalizeILj2048Ef6__halffS2_fjLb0ELj1024ELj4ENS_18Kernel_traits_baseILj2048EfS2_fS2_fjLj1024EEEEELb1EEEvNS_9BwdParamsE --------------------------
	.section	.nv.constant0._ZN10layer_norm40ln_parallel_residual_bwd_finalize_kernelINS_22Kernel_traits_finalizeILj2048Ef6__halffS2_fjLb0ELj1024ELj4ENS_18Kernel_traits_baseILj2048EfS2_fS2_fjLj1024EEEEELb1EEEvNS_9BwdParamsE,"a",@progbits
	.sectionflags	@""
	.align	4
.nv.constant0._ZN10layer_norm40ln_parallel_residual_bwd_finalize_kernelINS_22Kernel_traits_finalizeILj2048Ef6__halffS2_fjLb0ELj1024ELj4ENS_18Kernel_traits_baseILj2048EfS2_fS2_fjLj1024EEEEELb1EEEvNS_9BwdParamsE:
	.zero		1192


//--------------------- .nv.constant0._ZN10layer_norm31ln_parallel_residual_bwd_kernelINS_13Kernel_traitsIf6__halffS2_fjLj2048ELj1ELj1ELj4ELj16ENS_18Kernel_traits_baseILj2048EfS2_fS2_fjLj128EEEEELb1ELb1ELb1EEEvNS_9BwdParamsE --------------------------
	.section	.nv.constant0._ZN10layer_norm31ln_parallel_residual_bwd_kernelINS_13Kernel_traitsIf6__halffS2_fjLj2048ELj1ELj1ELj4ELj16ENS_18Kernel_traits_baseILj2048EfS2_fS2_fjLj128EEEEELb1ELb1ELb1EEEvNS_9BwdParamsE,"a",@progbits
	.sectionflags	@""
	.align	4
.nv.constant0._ZN10layer_norm31ln_parallel_residual_bwd_kernelINS_13Kernel_traitsIf6__halffS2_fjLj2048ELj1ELj1ELj4ELj16ENS_18Kernel_traits_baseILj2048EfS2_fS2_fjLj128EEEEELb1ELb1ELb1EEEvNS_9BwdParamsE:
	.zero		1192


//--------------------- .nv.constant0._ZN10layer_norm31ln_parallel_residual_bwd_kernelINS_13Kernel_traitsI6__halfffffjLj2048ELj1ELj1ELj4ELj16ENS_18Kernel_traits_baseILj2048ES2_ffffjLj128EEEEELb0ELb0ELb0EEEvNS_9BwdParamsE --------------------------
	.section	.nv.constant0._ZN10layer_norm31ln_parallel_residual_bwd_kernelINS_13Kernel_traitsI6__halfffffjLj2048ELj1ELj1ELj4ELj16ENS_18Kernel_traits_baseILj2048ES2_ffffjLj128EEEEELb0ELb0ELb0EEEvNS_9BwdParamsE,"a",@progbits
	.sectionflags	@""
	.align	4
.nv.constant0._ZN10layer_norm31ln_parallel_residual_bwd_kernelINS_13Kernel_traitsI6__halfffffjLj2048ELj1ELj1ELj4ELj16ENS_18Kernel_traits_baseILj2048ES2_ffffjLj128EEEEELb0ELb0ELb0EEEvNS_9BwdParamsE:
	.zero		1192


//--------------------- .nv.constant0._ZN10layer_norm31ln_parallel_residual_bwd_kernelINS_13Kernel_traitsI6__halfffffjLj2048ELj1ELj1ELj4ELj16ENS_18Kernel_traits_baseILj2048ES2_ffffjLj128EEEEELb0ELb0ELb1EEEvNS_9BwdParamsE --------------------------
	.section	.nv.constant0._ZN10layer_norm31ln_parallel_residual_bwd_kernelINS_13Kernel_traitsI6__halfffffjLj2048ELj1ELj1ELj4ELj16ENS_18Kernel_traits_baseILj2048ES2_ffffjLj128EEEEELb0ELb0ELb1EEEvNS_9BwdParamsE,"a",@progbits
	.sectionflags	@""
	.align	4
.nv.constant0._ZN10layer_norm31ln_parallel_residual_bwd_kernelINS_13Kernel_traitsI6__halfffffjLj2048ELj1ELj1ELj4ELj16ENS_18Kernel_traits_baseILj2048ES2_ffffjLj128EEEEELb0ELb0ELb1EEEvNS_9BwdParamsE:
	.zero		1192


//--------------------- .nv.constant0._ZN10layer_norm31ln_parallel_residual_bwd_kernelINS_13Kernel_traitsI6__halfffffjLj2048ELj1ELj1ELj4ELj16ENS_18Kernel_traits_baseILj2048ES2_ffffjLj128EEEEELb0ELb1ELb0EEEvNS_9BwdParamsE --------------------------
	.section	.nv.constant0._ZN10layer_norm31ln_parallel_residual_bwd_kernelINS_13Kernel_traitsI6__halfffffjLj2048ELj1ELj1ELj4ELj16ENS_18Kernel_traits_baseILj2048ES2_ffffjLj128EEEEELb0ELb1ELb0EEEvNS_9BwdParamsE,"a",@progbits
	.sectionflags	@""
	.align	4
.nv.constant0._ZN10layer_norm31ln_parallel_residual_bwd_kernelINS_13Kernel_traitsI6__halfffffjLj2048ELj1ELj1ELj4ELj16ENS_18Kernel_traits_baseILj2048ES2_ffffjLj128EEEEELb0ELb1ELb0EEEvNS_9BwdParamsE:
	.zero		1192


//--------------------- .nv.constant0._ZN10layer_norm31ln_parallel_residual_bwd_kernelINS_13Kernel_traitsI6__halfffffjLj2048ELj1ELj1ELj4ELj16ENS_18Kernel_traits_baseILj2048ES2_ffffjLj128EEEEELb0ELb1ELb1EEEvNS_9BwdParamsE --------------------------
	.section	.nv.constant0._ZN10layer_norm31ln_parallel_residual_bwd_kernelINS_13Kernel_traitsI6__halfffffjLj2048ELj1ELj1ELj4ELj16ENS_18Kernel_traits_baseILj2048ES2_ffffjLj128EEEEELb0ELb1ELb1EEEvNS_9BwdParamsE,"a",@progbits
	.sectionflags	@""
	.align	4
.nv.constant0._ZN10layer_norm31ln_parallel_residual_bwd_kernelINS_13Kernel_traitsI6__halfffffjLj2048ELj1ELj1ELj4ELj16ENS_18Kernel_traits_baseILj2048ES2_ffffjLj128EEEEELb0ELb1ELb1EEEvNS_9BwdParamsE:
	.zero		1192


//--------------------- .nv.constant0._ZN10layer_norm31ln_parallel_residual_bwd_kernelINS_13Kernel_traitsI6__halfffffjLj2048ELj1ELj1ELj4ELj16ENS_18Kernel_traits_baseILj2048ES2_ffffjLj128EEEEELb1ELb0ELb0EEEvNS_9BwdParamsE --------------------------
	.section	.nv.constant0._ZN10layer_norm31ln_parallel_residual_bwd_kernelINS_13Kernel_traitsI6__halfffffjLj2048ELj1ELj1ELj4ELj16ENS_18Kernel_traits_baseILj2048ES2_ffffjLj128EEEEELb1ELb0ELb0EEEvNS_9BwdParamsE,"a",@progbits
	.sectionflags	@""
	.align	4
.nv.constant0._ZN10layer_norm31ln_parallel_residual_bwd_kernelINS_13Kernel_traitsI6__halfffffjLj2048ELj1ELj1ELj4ELj16ENS_18Kernel_traits_baseILj2048ES2_ffffjLj128EEEEELb1ELb0ELb0EEEvNS_9BwdParamsE:
	.zero		1192


//--------------------- .nv.constant0._ZN10layer_norm31ln_parallel_residual_bwd_kernelINS_13Kernel_traitsI6__halfffffjLj2048ELj1ELj1ELj4ELj16ENS_18Kernel_traits_baseILj2048ES2_ffffjLj128EEEEELb1ELb0ELb1EEEvNS_9BwdParamsE --------------------------
	.section	.nv.constant0._ZN10layer_norm31ln_parallel_residual_bwd_kernelINS_13Kernel_traitsI6__halfffffjLj2048ELj1ELj1ELj4ELj16ENS_18Kernel_traits_baseILj2048ES2_ffffjLj128EEEEELb1ELb0ELb1EEEvNS_9BwdParamsE,"a",@progbits
	.sectionflags	@""
	.align	4
.nv.constant0._ZN10layer_norm31ln_parallel_residual_bwd_kernelINS_13Kernel_traitsI6__halfffffjLj2048ELj1ELj1ELj4ELj16ENS_18Kernel_traits_baseILj2048ES2_ffffjLj128EEEEELb1ELb0ELb1EEEvNS_9BwdParamsE:
	.zero		1192


//--------------------- .nv.constant0._ZN10layer_norm22ln_bwd_finalize_kernelINS_22Kernel_traits_finalizeILj2048E6__halfffffjLb0ELj1024ELj4ENS_18Kernel_traits_baseILj2048ES2_ffffjLj1024EEEEELb0ELb0EEEvNS_9BwdParamsE --------------------------
	.section	.nv.constant0._ZN10layer_norm22ln_bwd_finalize_kernelINS_22Kernel_traits_finalizeILj2048E6__halfffffjLb0ELj1024ELj4ENS_18Kernel_traits_baseILj2048ES2_ffffjLj1024EEEEELb0ELb0EEEvNS_9BwdParamsE,"a",@progbits
	.sectionflags	@""
	.align	4
.nv.constant0._ZN10layer_norm22ln_bwd_finalize_kernelINS_22Kernel_traits_finalizeILj2048E6__halfffffjLb0ELj1024ELj4ENS_18Kernel_traits_baseILj2048ES2_ffffjLj1024EEEEELb0ELb0EEEvNS_9BwdParamsE:
	.zero		1192


//--------------------- .nv.constant0._ZN10layer_norm40ln_parallel_residual_bwd_finalize_kernelINS_22Kernel_traits_finalizeILj2048E6__halfffffjLb0ELj1024ELj4ENS_18Kernel_traits_baseILj2048ES2_ffffjLj1024EEEEELb0EEEvNS_9BwdParamsE --------------------------
	.section	.nv.constant0._ZN10layer_norm40ln_parallel_residual_bwd_finalize_kernelINS_22Kernel_traits_finalizeILj2048E6__halfffffjLb0ELj1024ELj4ENS_18Kernel_traits_baseILj2048ES2_ffffjLj1024EEEEELb0EEEvNS_9BwdParamsE,"a",@progbits
	.sectionflags	@""
	.align	4
.nv.constant0._ZN10layer_norm40ln_parallel_residual_bwd_finalize_kernelINS_22Kernel_traits_finalizeILj2048E6__halfffffjLb0ELj1024ELj4ENS_18Kernel_traits_baseILj2048ES2_ffffjLj1024EEEEELb0EEEvNS_9BwdParamsE:
	.zero		1192


//--------------------- .nv.constant0._ZN10layer_norm31ln_parallel_residual_bwd_kernelINS_13Kernel_traitsI6__halfffffjLj2048ELj1ELj1ELj4ELj16ENS_18Kernel_traits_baseILj2048ES2_ffffjLj128EEEEELb1ELb1ELb0EEEvNS_9BwdParamsE --------------------------
	.section	.nv.constant0._ZN10layer_norm31ln_parallel_residual_bwd_kernelINS_13Kernel_traitsI6__halfffffjLj2048ELj1ELj1ELj4ELj16ENS_18Kernel_traits_baseILj2048ES2_ffffjLj128EEEEELb1ELb1ELb0EEEvNS_9BwdParamsE,"a",@progbits
	.sectionflags	@""
	.align	4
.nv.constant0._ZN10layer_norm31ln_parallel_residual_bwd_kernelINS_13Kernel_traitsI6__halfffffjLj2048ELj1ELj1ELj4ELj16ENS_18Kernel_traits_baseILj2048ES2_ffffjLj128EEEEELb1ELb1ELb0EEEvNS_9BwdParamsE:
	.zero		1192


//--------------------- .nv.constant0._ZN10layer_norm22ln_bwd_finalize_kernelINS_22Kernel_traits_finalizeILj2048E6__halfffffjLb0ELj1024ELj4ENS_18Kernel_traits_baseILj2048ES2_ffffjLj1024EEEEELb0ELb1EEEvNS_9BwdParamsE --------------------------
	.section	.nv.constant0._ZN10layer_norm22ln_bwd_finalize_kernelINS_22Kernel_traits_finalizeILj2048E6__halfffffjLb0ELj1024ELj4ENS_18Kernel_traits_baseILj2048ES2_ffffjLj1024EEEEELb0ELb1EEEvNS_9BwdParamsE,"a",@progbits
	.sectionflags	@""
	.align	4
.nv.constant0._ZN10layer_norm22ln_bwd_finalize_kernelINS_22Kernel_traits_finalizeILj2048E6__halfffffjLb0ELj1024ELj4ENS_18Kernel_traits_baseILj2048ES2_ffffjLj1024EEEEELb0ELb1EEEvNS_9BwdParamsE:
	.zero		1192


//--------------------- .nv.constant0._ZN10layer_norm40ln_parallel_residual_bwd_finalize_kernelINS_22Kernel_traits_finalizeILj2048E6__halfffffjLb0ELj1024ELj4ENS_18Kernel_traits_baseILj2048ES2_ffffjLj1024EEEEELb1EEEvNS_9BwdParamsE --------------------------
	.section	.nv.constant0._ZN10layer_norm40ln_parallel_residual_bwd_finalize_kernelINS_22Kernel_traits_finalizeILj2048E6__halfffffjLb0ELj1024ELj4ENS_18Kernel_traits_baseILj2048ES2_ffffjLj1024EEEEELb1EEEvNS_9BwdParamsE,"a",@progbits
	.sectionflags	@""
	.align	4
.nv.constant0._ZN10layer_norm40ln_parallel_residual_bwd_finalize_kernelINS_22Kernel_traits_finalizeILj2048E6__halfffffjLb0ELj1024ELj4ENS_18Kernel_traits_baseILj2048ES2_ffffjLj1024EEEEELb1EEEvNS_9BwdParamsE:
	.zero		1192


//--------------------- .nv.constant0._ZN10layer_norm31ln_parallel_residual_bwd_kernelINS_13Kernel_traitsI6__halfffffjLj2048ELj1ELj1ELj4ELj16ENS_18Kernel_traits_baseILj2048ES2_ffffjLj128EEEEELb1ELb1ELb1EEEvNS_9BwdParamsE --------------------------
	.section	.nv.constant0._ZN10layer_norm31ln_parallel_residual_bwd_kernelINS_13Kernel_traitsI6__halfffffjLj2048ELj1ELj1ELj4ELj16ENS_18Kernel_traits_baseILj2048ES2_ffffjLj128EEEEELb1ELb1ELb1EEEvNS_9BwdParamsE,"a",@progbits
	.sectionflags	@""
	.align	4
.nv.constant0._ZN10layer_norm31ln_parallel_residual_bwd_kernelINS_13Kernel_traitsI6__halfffffjLj2048ELj1ELj1ELj4ELj16ENS_18Kernel_traits_baseILj2048ES2_ffffjLj128EEEEELb1ELb1ELb1EEEvNS_9BwdParamsE:
	.zero		1192


//--------------------- .nv.constant0._ZN10layer_norm31ln_parallel_residual_bwd_kernelINS_13Kernel_traitsIfffffjLj2048ELj1ELj1ELj4ELj16ENS_18Kernel_traits_baseILj2048EfffffjLj128EEEEELb0ELb0ELb0EEEvNS_9BwdParamsE --------------------------
	.section	.nv.constant0._ZN10layer_norm31ln_parallel_residual_bwd_kernelINS_13Kernel_traitsIfffffjLj2048ELj1ELj1ELj4ELj16ENS_18Kernel_traits_baseILj2048EfffffjLj128EEEEELb0ELb0ELb0EEEvNS_9BwdParamsE,"a",@progbits
	.sectionflags	@""
	.align	4
.nv.constant0._ZN10layer_norm31ln_parallel_residual_bwd_kernelINS_13Kernel_traitsIfffffjLj2048ELj1ELj1ELj4ELj16ENS_18Kernel_traits_baseILj2048EfffffjLj128EEEEELb0ELb0ELb0EEEvNS_9BwdParamsE:
	.zero		1192


//--------------------- .nv.constant0._ZN10layer_norm31ln_parallel_residual_bwd_kernelINS_13Kernel_traitsIfffffjLj2048ELj1ELj1ELj4ELj16ENS_18Kernel_traits_baseILj2048EfffffjLj128EEEEELb0ELb0ELb1EEEvNS_9BwdParamsE --------------------------
	.section	.nv.constant0._ZN10layer_norm31ln_parallel_residual_bwd_kernelINS_13Kernel_traitsIfffffjLj2048ELj1ELj1ELj4ELj16ENS_18Kernel_traits_baseILj2048EfffffjLj128EEEEELb0ELb0ELb1EEEvNS_9BwdParamsE,"a",@progbits
	.sectionflags	@""
	.align	4
.nv.constant0._ZN10layer_norm31ln_parallel_residual_bwd_kernelINS_13Kernel_traitsIfffffjLj2048ELj1ELj1ELj4ELj16ENS_18Kernel_traits_baseILj2048EfffffjLj128EEEEELb0ELb0ELb1EEEvNS_9BwdParamsE:
	.zero		1192


//--------------------- .nv.constant0._ZN10layer_norm31ln_parallel_residual_bwd_kernelINS_13Kernel_traitsIfffffjLj2048ELj1ELj1ELj4ELj16ENS_18Kernel_traits_baseILj2048EfffffjLj128EEEEELb0ELb1ELb0EEEvNS_9BwdParamsE --------------------------
	.section	.nv.constant0._ZN10layer_norm31ln_parallel_residual_bwd_kernelINS_13Kernel_traitsIfffffjLj2048ELj1ELj1ELj4ELj16ENS_18Kernel_traits_baseILj2048EfffffjLj128EEEEELb0ELb1ELb0EEEvNS_9BwdParamsE,"a",@progbits
	.sectionflags	@""
	.align	4
.nv.constant0._ZN10layer_norm31ln_parallel_residual_bwd_kernelINS_13Kernel_traitsIfffffjLj2048ELj1ELj1ELj4ELj16ENS_18Kernel_traits_baseILj2048EfffffjLj128EEEEELb0ELb1ELb0EEEvNS_9BwdParamsE:
	.zero		1192


//--------------------- .nv.constant0._ZN10layer_norm31ln_parallel_residual_bwd_kernelINS_13Kernel_traitsIfffffjLj2048ELj1ELj1ELj4ELj16ENS_18Kernel_traits_baseILj2048EfffffjLj128EEEEELb0ELb1ELb1EEEvNS_9BwdParamsE --------------------------
	.section	.nv.constant0._ZN10layer_norm31ln_parallel_residual_bwd_kernelINS_13Kernel_traitsIfffffjLj2048ELj1ELj1ELj4ELj16ENS_18Kernel_traits_baseILj2048EfffffjLj128EEEEELb0ELb1ELb1EEEvNS_9BwdParamsE,"a",@progbits
	.sectionflags	@""
	.align	4
.nv.constant0._ZN10layer_norm31ln_parallel_residual_bwd_kernelINS_13Kernel_traitsIfffffjLj2048ELj1ELj1ELj4ELj16ENS_18Kernel_traits_baseILj2048EfffffjLj128EEEEELb0ELb1ELb1EEEvNS_9BwdParamsE:
	.zero		1192


//--------------------- .nv.constant0._ZN10layer_norm31ln_parallel_residual_bwd_kernelINS_13Kernel_traitsIfffffjLj2048ELj1ELj1ELj4ELj16ENS_18Kernel_traits_baseILj2048EfffffjLj128EEEEELb1ELb0ELb0EEEvNS_9BwdParamsE --------------------------
	.section	.nv.constant0._ZN10layer_norm31ln_parallel_residual_bwd_kernelINS_13Kernel_traitsIfffffjLj2048ELj1ELj1ELj4ELj16ENS_18Kernel_traits_baseILj2048EfffffjLj128EEEEELb1ELb0ELb0EEEvNS_9BwdParamsE,"a",@progbits
	.sectionflags	@""
	.align	4
.nv.constant0._ZN10layer_norm31ln_parallel_residual_bwd_kernelINS_13Kernel_traitsIfffffjLj2048ELj1ELj1ELj4ELj16ENS_18Kernel_traits_baseILj2048EfffffjLj128EEEEELb1ELb0ELb0EEEvNS_9BwdParamsE:
	.zero		1192


//--------------------- .nv.constant0._ZN10layer_norm31ln_parallel_residual_bwd_kernelINS_13Kernel_traitsIfffffjLj2048ELj1ELj1ELj4ELj16ENS_18Kernel_traits_baseILj2048EfffffjLj128EEEEELb1ELb0ELb1EEEvNS_9BwdParamsE --------------------------
	.section	.nv.constant0._ZN10layer_norm31ln_parallel_residual_bwd_kernelINS_13Kernel_traitsIfffffjLj2048ELj1ELj1ELj4ELj16ENS_18Kernel_traits_baseILj2048EfffffjLj128EEEEELb1ELb0ELb1EEEvNS_9BwdParamsE,"a",@progbits
	.sectionflags	@""
	.align	4
.nv.constant0._ZN10layer_norm31ln_parallel_residual_bwd_kernelINS_13Kernel_traitsIfffffjLj2048ELj1ELj1ELj4ELj16ENS_18Kernel_traits_baseILj2048EfffffjLj128EEEEELb1ELb0ELb1EEEvNS_9BwdParamsE:
	.zero		1192


//--------------------- .nv.constant0._ZN10layer_norm22ln_bwd_finalize_kernelINS_22Kernel_traits_finalizeILj2048EfffffjLb0ELj1024ELj4ENS_18Kernel_traits_baseILj2048EfffffjLj1024EEEEELb0ELb0EEEvNS_9BwdParamsE --------------------------
	.section	.nv.constant0._ZN10layer_norm22ln_bwd_finalize_kernelINS_22Kernel_traits_finalizeILj2048EfffffjLb0ELj1024ELj4ENS_18Kernel_traits_baseILj2048EfffffjLj1024EEEEELb0ELb0EEEvNS_9BwdParamsE,"a",@progbits
	.sectionflags	@""
	.align	4
.nv.constant0._ZN10layer_norm22ln_bwd_finalize_kernelINS_22Kernel_traits_finalizeILj2048EfffffjLb0ELj1024ELj4ENS_18Kernel_traits_baseILj2048EfffffjLj1024EEEEELb0ELb0EEEvNS_9BwdParamsE:
	.zero		1192


//--------------------- .nv.constant0._ZN10layer_norm40ln_parallel_residual_bwd_finalize_kernelINS_22Kernel_traits_finalizeILj2048EfffffjLb0ELj1024ELj4ENS_18Kernel_traits_baseILj2048EfffffjLj1024EEEEELb0EEEvNS_9BwdParamsE --------------------------
	.section	.nv.constant0._ZN10layer_norm40ln_parallel_residual_bwd_finalize_kernelINS_22Kernel_traits_finalizeILj2048EfffffjLb0ELj1024ELj4ENS_18Kernel_traits_baseILj2048EfffffjLj1024EEEEELb0EEEvNS_9BwdParamsE,"a",@progbits
	.sectionflags	@""
	.align	4
.nv.constant0._ZN10layer_norm40ln_parallel_residual_bwd_finalize_kernelINS_22Kernel_traits_finalizeILj2048EfffffjLb0ELj1024ELj4ENS_18Kernel_traits_baseILj2048EfffffjLj1024EEEEELb0EEEvNS_9BwdParamsE:
	.zero		1192


//--------------------- .nv.constant0._ZN10layer_norm31ln_parallel_residual_bwd_kernelINS_13Kernel_traitsIfffffjLj2048ELj1ELj1ELj4ELj16ENS_18Kernel_traits_baseILj2048EfffffjLj128EEEEELb1ELb1ELb0EEEvNS_9BwdParamsE --------------------------
	.section	.nv.constant0._ZN10layer_norm31ln_parallel_residual_bwd_kernelINS_13Kernel_traitsIfffffjLj2048ELj1ELj1ELj4ELj16ENS_18Kernel_traits_baseILj2048EfffffjLj128EEEEELb1ELb1ELb0EEEvNS_9BwdParamsE,"a",@progbits
	.sectionflags	@""
	.align	4
.nv.constant0._ZN10layer_norm31ln_parallel_residual_bwd_kernelINS_13Kernel_traitsIfffffjLj2048ELj1ELj1ELj4ELj16ENS_18Kernel_traits_baseILj2048EfffffjLj128EEEEELb1ELb1ELb0EEEvNS_9BwdParamsE:
	.zero		1192


//--------------------- .nv.constant0._ZN10layer_norm22ln_bwd_finalize_kernelINS_22Kernel_traits_finalizeILj2048EfffffjLb0ELj1024ELj4ENS_18Kernel_traits_baseILj2048EfffffjLj1024EEEEELb0ELb1EEEvNS_9BwdParamsE --------------------------
	.section	.nv.constant0._ZN10layer_norm22ln_bwd_finalize_kernelINS_22Kernel_traits_finalizeILj2048EfffffjLb0ELj1024ELj4ENS_18Kernel_traits_baseILj2048EfffffjLj1024EEEEELb0ELb1EEEvNS_9BwdParamsE,"a",@progbits
	.sectionflags	@""
	.align	4
.nv.constant0._ZN10layer_norm22ln_bwd_finalize_kernelINS_22Kernel_traits_finalizeILj2048EfffffjLb0ELj1024ELj4ENS_18Kernel_traits_baseILj2048EfffffjLj1024EEEEELb0ELb1EEEvNS_9BwdParamsE:
	.zero		1192


//--------------------- .nv.constant0._ZN10layer_norm40ln_parallel_residual_bwd_finalize_kernelINS_22Kernel_traits_finalizeILj2048EfffffjLb0ELj1024ELj4ENS_18Kernel_traits_baseILj2048EfffffjLj1024EEEEELb1EEEvNS_9BwdParamsE --------------------------
	.section	.nv.constant0._ZN10layer_norm40ln_parallel_residual_bwd_finalize_kernelINS_22Kernel_traits_finalizeILj2048EfffffjLb0ELj1024ELj4ENS_18Kernel_traits_baseILj2048EfffffjLj1024EEEEELb1EEEvNS_9BwdParamsE,"a",@progbits
	.sectionflags	@""
	.align	4
.nv.constant0._ZN10layer_norm40ln_parallel_residual_bwd_finalize_kernelINS_22Kernel_traits_finalizeILj2048EfffffjLb0ELj1024ELj4ENS_18Kernel_traits_baseILj2048EfffffjLj1024EEEEELb1EEEvNS_9BwdParamsE:
	.zero		1192


//--------------------- .nv.constant0._ZN10layer_norm31ln_parallel_residual_bwd_kernelINS_13Kernel_traitsIfffffjLj2048ELj1ELj1ELj4ELj16ENS_18Kernel_traits_baseILj2048EfffffjLj128EEEEELb1ELb1ELb1EEEvNS_9BwdParamsE --------------------------
	.section	.nv.constant0._ZN10layer_norm31ln_parallel_residual_bwd_kernelINS_13Kernel_traitsIfffffjLj2048ELj1ELj1ELj4ELj16ENS_18Kernel_traits_baseILj2048EfffffjLj128EEEEELb1ELb1ELb1EEEvNS_9BwdParamsE,"a",@progbits
	.sectionflags	@""
	.align	4
.nv.constant0._ZN10layer_norm31ln_parallel_residual_bwd_kernelINS_13Kernel_traitsIfffffjLj2048ELj1ELj1ELj4ELj16ENS_18Kernel_traits_baseILj2048EfffffjLj128EEEEELb1ELb1ELb1EEEvNS_9BwdParamsE:
	.zero		1192


//--------------------- SYMBOLS --------------------------

	.type		.nv.reservedSmem.offset0,@object
	.size		.nv.reservedSmem.offset0,0x4
	.type		.nv.reservedSmem.cap,@object
	.size		.nv.reservedSmem.cap,0x4
